	.target	sm_90a

	.elftype	@"ET_EXEC"


//--------------------- .note.nv.tkinfo           --------------------------
	.section	.note.nv.tkinfo,"",@"SHT_NOTE"
	.sectionflags	@"SHF_NOTE_NV_TKINFO"
	.tkinfo
        /*0018*/ 	.word	0x00000002
        /*0030*/ 	.string	""
        /*0030*/ 	.string	"ptxas"
        /*0030*/ 	.string	"Cuda compilation tools, release 13.0, V13.0.88"
        /*0030*/ 	.string	"Build cuda_13.0.r13.0/compiler.36424714_0"
        /*0030*/ 	.string	"-arch sm_90a -m 64 "



//--------------------- .note.nv.cuinfo           --------------------------
	.section	.note.nv.cuinfo,"",@"SHT_NOTE"
	.sectionflags	@"SHF_NOTE_NV_CUINFO"
        /*0018*/ 	.short	0x0002
        /*001a*/ 	.short	0x005a
        /*001c*/ 	.short	0x0082
	.zero		2


//--------------------- .nv.info                  --------------------------
	.section	.nv.info,"",@"SHT_CUDA_INFO"
	.align	4


	//----- nvinfo : EIATTR_REGCOUNT
	.align		4
        /*0000*/ 	.byte	0x04, 0x2f
        /*0002*/ 	.short	(.L_50 - .L_49)
	.align		4
.L_49:
        /*0004*/ 	.word	index@(_ZN2at6native29vectorized_elementwise_kernelILi8EZNS0_43_GLOBAL__N__7cc8d1ed_10_Dropout_cu_0e96ed3819masked_scale_kernelIbddEEvRNS_6TensorERKS4_S7_T1_EUldbE_St5arrayIPcLm3EEEEviT0_S8_)
        /*0008*/ 	.word	0x00000020


	//----- nvinfo : EIATTR_FRAME_SIZE
	.align		4
.L_50:
        /*000c*/ 	.byte	0x04, 0x11
        /*000e*/ 	.short	(.L_52 - .L_51)
	.align		4
.L_51:
        /*0010*/ 	.word	index@(_ZN2at6native29vectorized_elementwise_kernelILi8EZNS0_43_GLOBAL__N__7cc8d1ed_10_Dropout_cu_0e96ed3819masked_scale_kernelIbddEEvRNS_6TensorERKS4_S7_T1_EUldbE_St5arrayIPcLm3EEEEviT0_S8_)
        /*0014*/ 	.word	0x00000000


	//----- nvinfo : EIATTR_REGCOUNT
	.align		4
.L_52:
        /*0018*/ 	.byte	0x04, 0x2f
        /*001a*/ 	.short	(.L_54 - .L_53)
	.align		4
.L_53:
        /*001c*/ 	.word	index@(_ZN2at6native29vectorized_elementwise_kernelILi4EZNS0_43_GLOBAL__N__7cc8d1ed_10_Dropout_cu_0e96ed3819masked_scale_kernelIbddEEvRNS_6TensorERKS4_S7_T1_EUldbE_St5arrayIPcLm3EEEEviT0_S8_)
        /*0020*/ 	.word	0x00000020


	//----- nvinfo : EIATTR_FRAME_SIZE
	.align		4
.L_54:
        /*0024*/ 	.byte	0x04, 0x11
        /*0026*/ 	.short	(.L_56 - .L_55)
	.align		4
.L_55:
        /*0028*/ 	.word	index@(_ZN2at6native29vectorized_elementwise_kernelILi4EZNS0_43_GLOBAL__N__7cc8d1ed_10_Dropout_cu_0e96ed3819masked_scale_kernelIbddEEvRNS_6TensorERKS4_S7_T1_EUldbE_St5arrayIPcLm3EEEEviT0_S8_)
        /*002c*/ 	.word	0x00000000


	//----- nvinfo : EIATTR_REGCOUNT
	.align		4
.L_56:
        /*0030*/ 	.byte	0x04, 0x2f
        /*0032*/ 	.short	(.L_58 - .L_57)
	.align		4
.L_57:
        /*0034*/ 	.word	index@(_ZN2at6native29vectorized_elementwise_kernelILi2EZNS0_43_GLOBAL__N__7cc8d1ed_10_Dropout_cu_0e96ed3819masked_scale_kernelIbddEEvRNS_6TensorERKS4_S7_T1_EUldbE_St5arrayIPcLm3EEEEviT0_S8_)
        /*0038*/ 	.word	0x00000020


	//----- nvinfo : EIATTR_FRAME_SIZE
	.align		4
.L_58:
        /*003c*/ 	.byte	0x04, 0x11
        /*003e*/ 	.short	(.L_60 - .L_59)
	.align		4
.L_59:
        /*0040*/ 	.word	index@(_ZN2at6native29vectorized_elementwise_kernelILi2EZNS0_43_GLOBAL__N__7cc8d1ed_10_Dropout_cu_0e96ed3819masked_scale_kernelIbddEEvRNS_6TensorERKS4_S7_T1_EUldbE_St5arrayIPcLm3EEEEviT0_S8_)
        /*0044*/ 	.word	0x00000000


	//----- nvinfo : EIATTR_REGCOUNT
	.align		4
.L_60:
        /*0048*/ 	.byte	0x04, 0x2f
        /*004a*/ 	.short	(.L_62 - .L_61)
	.align		4
.L_61:
        /*004c*/ 	.word	index@(_ZN2at6native27unrolled_elementwise_kernelIZNS0_43_GLOBAL__N__7cc8d1ed_10_Dropout_cu_0e96ed3819masked_scale_kernelIbddEEvRNS_6TensorERKS4_S7_T1_EUldbE_St5arrayIPcLm3EELi4E23TrivialOffsetCalculatorILi2EjESD_ILi1EjENS0_6memory15LoadWithoutCastENSG_16StoreWithoutCastEEEviT_T0_T2_T3_T4_T5_)
        /*0050*/ 	.word	0x0000001e


	//----- nvinfo : EIATTR_FRAME_SIZE
	.align		4
.L_62:
        /*0054*/ 	.byte	0x04, 0x11
        /*0056*/ 	.short	(.L_64 - .L_63)
	.align		4
.L_63:
        /*0058*/ 	.word	index@(_ZN2at6native27unrolled_elementwise_kernelIZNS0_43_GLOBAL__N__7cc8d1ed_10_Dropout_cu_0e96ed3819masked_scale_kernelIbddEEvRNS_6TensorERKS4_S7_T1_EUldbE_St5arrayIPcLm3EELi4E23TrivialOffsetCalculatorILi2EjESD_ILi1EjENS0_6memory15LoadWithoutCastENSG_16StoreWithoutCastEEEviT_T0_T2_T3_T4_T5_)
        /*005c*/ 	.word	0x00000000


	//----- nvinfo : EIATTR_REGCOUNT
	.align		4
.L_64:
        /*0060*/ 	.byte	0x04, 0x2f
        /*0062*/ 	.short	(.L_66 - .L_65)
	.align		4
.L_65:
        /*0064*/ 	.word	index@(_ZN2at6native18elementwise_kernelILi128ELi2EZNS0_22gpu_kernel_impl_nocastIZNS0_43_GLOBAL__N__7cc8d1ed_10_Dropout_cu_0e96ed3819masked_scale_kernelIbddEEvRNS_6TensorERKS5_S8_T1_EUldbE_EEvRNS_18TensorIteratorBaseERKT_EUliE_EEviS9_)
        /*0068*/ 	.word	0x00000012


	//----- nvinfo : EIATTR_FRAME_SIZE
	.align		4
.L_66:
        /*006c*/ 	.byte	0x04, 0x11
        /*006e*/ 	.short	(.L_68 - .L_67)
	.align		4
.L_67:
        /*0070*/ 	.word	index@(_ZN2at6native18elementwise_kernelILi128ELi2EZNS0_22gpu_kernel_impl_nocastIZNS0_43_GLOBAL__N__7cc8d1ed_10_Dropout_cu_0e96ed3819masked_scale_kernelIbddEEvRNS_6TensorERKS5_S8_T1_EUldbE_EEvRNS_18TensorIteratorBaseERKT_EUliE_EEviS9_)
        /*0074*/ 	.word	0x00000000


	//----- nvinfo : EIATTR_REGCOUNT
	.align		4
.L_68:
        /*0078*/ 	.byte	0x04, 0x2f
        /*007a*/ 	.short	(.L_70 - .L_69)
	.align		4
.L_69:
        /*007c*/ 	.word	index@(_ZN2at6native27unrolled_elementwise_kernelIZNS0_43_GLOBAL__N__7cc8d1ed_10_Dropout_cu_0e96ed3819masked_scale_kernelIbddEEvRNS_6TensorERKS4_S7_T1_EUldbE_St5arrayIPcLm3EELi4E23TrivialOffsetCalculatorILi2EjESD_ILi1EjENS0_6memory12LoadWithCastILi2EEENSG_13StoreWithCastILi1EEEEEviT_T0_T2_T3_T4_T5_)
        /*0080*/ 	.word	0x00000023


	//----- nvinfo : EIATTR_FRAME_SIZE
	.align		4
.L_70:
        /*0084*/ 	.byte	0x04, 0x11
        /*0086*/ 	.short	(.L_72 - .L_71)
	.align		4
.L_71:
        /*0088*/ 	.word	index@(_ZN2at6native27unrolled_elementwise_kernelIZNS0_43_GLOBAL__N__7cc8d1ed_10_Dropout_cu_0e96ed3819masked_scale_kernelIbddEEvRNS_6TensorERKS4_S7_T1_EUldbE_St5arrayIPcLm3EELi4E23TrivialOffsetCalculatorILi2EjESD_ILi1EjENS0_6memory12LoadWithCastILi2EEENSG_13StoreWithCastILi1EEEEEviT_T0_T2_T3_T4_T5_)
        /*008c*/ 	.word	0x00000000


	//----- nvinfo : EIATTR_REGCOUNT
	.align		4
.L_72:
        /*0090*/ 	.byte	0x04, 0x2f
        /*0092*/ 	.short	(.L_74 - .L_73)
	.align		4
.L_73:
        /*0094*/ 	.word	index@(_ZN2at6native18elementwise_kernelILi128ELi4EZNS0_15gpu_kernel_implIZNS0_43_GLOBAL__N__7cc8d1ed_10_Dropout_cu_0e96ed3819masked_scale_kernelIbddEEvRNS_6TensorERKS5_S8_T1_EUldbE_EEvRNS_18TensorIteratorBaseERKT_EUliE_EEviS9_)
        /*0098*/ 	.word	0x0000001c


	//----- nvinfo : EIATTR_FRAME_SIZE
	.align		4
.L_74:
        /*009c*/ 	.byte	0x04, 0x11
        /*009e*/ 	.short	(.L_76 - .L_75)
	.align		4
.L_75:
        /*00a0*/ 	.word	index@(_ZN2at6native18elementwise_kernelILi128ELi4EZNS0_15gpu_kernel_implIZNS0_43_GLOBAL__N__7cc8d1ed_10_Dropout_cu_0e96ed3819masked_scale_kernelIbddEEvRNS_6TensorERKS5_S8_T1_EUldbE_EEvRNS_18TensorIteratorBaseERKT_EUliE_EEviS9_)
        /*00a4*/ 	.word	0x00000000


	//----- nvinfo : EIATTR_REGCOUNT
	.align		4
.L_76:
        /*00a8*/ 	.byte	0x04, 0x2f
        /*00aa*/ 	.short	(.L_78 - .L_77)
	.align		4
.L_77:
        /*00ac*/ 	.word	index@(_ZN2at6native29vectorized_elementwise_kernelILi8EZNS0_43_GLOBAL__N__7cc8d1ed_10_Dropout_cu_0e96ed3819masked_scale_kernelIbffEEvRNS_6TensorERKS4_S7_T1_EUlfbE_St5arrayIPcLm3EEEEviT0_S8_)
        /*00b0*/ 	.word	0x00000022


	//----- nvinfo : EIATTR_FRAME_SIZE
	.align		4
.L_78:
        /*00b4*/ 	.byte	0x04, 0x11
        /*00b6*/ 	.short	(.L_80 - .L_79)
	.align		4
.L_79:
        /*00b8*/ 	.word	index@(_ZN2at6native29vectorized_elementwise_kernelILi8EZNS0_43_GLOBAL__N__7cc8d1ed_10_Dropout_cu_0e96ed3819masked_scale_kernelIbffEEvRNS_6TensorERKS4_S7_T1_EUlfbE_St5arrayIPcLm3EEEEviT0_S8_)
        /*00bc*/ 	.word	0x00000000


	//----- nvinfo : EIATTR_REGCOUNT
	.align		4
.L_80:
        /*00c0*/ 	.byte	0x04, 0x2f
        /*00c2*/ 	.short	(.L_82 - .L_81)
	.align		4
.L_81:
        /*00c4*/ 	.word	index@(_ZN2at6native29vectorized_elementwise_kernelILi4EZNS0_43_GLOBAL__N__7cc8d1ed_10_Dropout_cu_0e96ed3819masked_scale_kernelIbffEEvRNS_6TensorERKS4_S7_T1_EUlfbE_St5arrayIPcLm3EEEEviT0_S8_)
        /*00c8*/ 	.word	0x00000022


	//----- nvinfo : EIATTR_FRAME_SIZE
	.align		4
.L_82:
        /*00cc*/ 	.byte	0x04, 0x11
        /*00ce*/ 	.short	(.L_84 - .L_83)
	.align		4
.L_83:
        /*00d0*/ 	.word	index@(_ZN2at6native29vectorized_elementwise_kernelILi4EZNS0_43_GLOBAL__N__7cc8d1ed_10_Dropout_cu_0e96ed3819masked_scale_kernelIbffEEvRNS_6TensorERKS4_S7_T1_EUlfbE_St5arrayIPcLm3EEEEviT0_S8_)
        /*00d4*/ 	.word	0x00000000


	//----- nvinfo : EIATTR_REGCOUNT
	.align		4
.L_84:
        /*00d8*/ 	.byte	0x04, 0x2f
        /*00da*/ 	.short	(.L_86 - .L_85)
	.align		4
.L_85:
        /*00dc*/ 	.word	index@(_ZN2at6native29vectorized_elementwise_kernelILi2EZNS0_43_GLOBAL__N__7cc8d1ed_10_Dropout_cu_0e96ed3819masked_scale_kernelIbffEEvRNS_6TensorERKS4_S7_T1_EUlfbE_St5arrayIPcLm3EEEEviT0_S8_)
        /*00e0*/ 	.word	0x00000022


	//----- nvinfo : EIATTR_FRAME_SIZE
	.align		4
.L_86:
        /*00e4*/ 	.byte	0x04, 0x11
        /*00e6*/ 	.short	(.L_88 - .L_87)
	.align		4
.L_87:
        /*00e8*/ 	.word	index@(_ZN2at6native29vectorized_elementwise_kernelILi2EZNS0_43_GLOBAL__N__7cc8d1ed_10_Dropout_cu_0e96ed3819masked_scale_kernelIbffEEvRNS_6TensorERKS4_S7_T1_EUlfbE_St5arrayIPcLm3EEEEviT0_S8_)
        /*00ec*/ 	.word	0x00000000


	//----- nvinfo : EIATTR_REGCOUNT
	.align		4
.L_88:
        /*00f0*/ 	.byte	0x04, 0x2f
        /*00f2*/ 	.short	(.L_90 - .L_89)
	.align		4
.L_89:
        /*00f4*/ 	.word	index@(_ZN2at6native27unrolled_elementwise_kernelIZNS0_43_GLOBAL__N__7cc8d1ed_10_Dropout_cu_0e96ed3819masked_scale_kernelIbffEEvRNS_6TensorERKS4_S7_T1_EUlfbE_St5arrayIPcLm3EELi4E23TrivialOffsetCalculatorILi2EjESD_ILi1EjENS0_6memory15LoadWithoutCastENSG_16StoreWithoutCastEEEviT_T0_T2_T3_T4_T5_)
        /*00f8*/ 	.word	0x0000001c


	//----- nvinfo : EIATTR_FRAME_SIZE
	.align		4
.L_90:
        /*00fc*/ 	.byte	0x04, 0x11
        /*00fe*/ 	.short	(.L_92 - .L_91)
	.align		4
.L_91:
        /*0100*/ 	.word	index@(_ZN2at6native27unrolled_elementwise_kernelIZNS0_43_GLOBAL__N__7cc8d1ed_10_Dropout_cu_0e96ed3819masked_scale_kernelIbffEEvRNS_6TensorERKS4_S7_T1_EUlfbE_St5arrayIPcLm3EELi4E23TrivialOffsetCalculatorILi2EjESD_ILi1EjENS0_6memory15LoadWithoutCastENSG_16StoreWithoutCastEEEviT_T0_T2_T3_T4_T5_)
        /*0104*/ 	.word	0x00000000


	//----- nvinfo : EIATTR_REGCOUNT
	.align		4
.L_92:
        /*0108*/ 	.byte	0x04, 0x2f
        /*010a*/ 	.short	(.L_94 - .L_93)
	.align		4
.L_93:
        /*010c*/ 	.word	index@(_ZN2at6native18elementwise_kernelILi128ELi2EZNS0_22gpu_kernel_impl_nocastIZNS0_43_GLOBAL__N__7cc8d1ed_10_Dropout_cu_0e96ed3819masked_scale_kernelIbffEEvRNS_6TensorERKS5_S8_T1_EUlfbE_EEvRNS_18TensorIteratorBaseERKT_EUliE_EEviS9_)
        /*0110*/ 	.word	0x00000012


	//----- nvinfo : EIATTR_FRAME_SIZE
	.align		4
.L_94:
        /*0114*/ 	.byte	0x04, 0x11
        /*0116*/ 	.short	(.L_96 - .L_95)
	.align		4
.L_95:
        /*0118*/ 	.word	index@(_ZN2at6native18elementwise_kernelILi128ELi2EZNS0_22gpu_kernel_impl_nocastIZNS0_43_GLOBAL__N__7cc8d1ed_10_Dropout_cu_0e96ed3819masked_scale_kernelIbffEEvRNS_6TensorERKS5_S8_T1_EUlfbE_EEvRNS_18TensorIteratorBaseERKT_EUliE_EEviS9_)
        /*011c*/ 	.word	0x00000000


	//----- nvinfo : EIATTR_REGCOUNT
	.align		4
.L_96:
        /*0120*/ 	.byte	0x04, 0x2f
        /*0122*/ 	.short	(.L_98 - .L_97)
	.align		4
.L_97:
        /*0124*/ 	.word	index@(_ZN2at6native27unrolled_elementwise_kernelIZNS0_43_GLOBAL__N__7cc8d1ed_10_Dropout_cu_0e96ed3819masked_scale_kernelIbffEEvRNS_6TensorERKS4_S7_T1_EUlfbE_St5arrayIPcLm3EELi4E23TrivialOffsetCalculatorILi2EjESD_ILi1EjENS0_6memory12LoadWithCastILi2EEENSG_13StoreWithCastILi1EEEEEviT_T0_T2_T3_T4_T5_)
        /*0128*/ 	.word	0x0000001e


	//----- nvinfo : EIATTR_FRAME_SIZE
	.align		4
.L_98:
        /*012c*/ 	.byte	0x04, 0x11
        /*012e*/ 	.short	(.L_100 - .L_99)
	.align		4
.L_99:
        /*0130*/ 	.word	index@(_ZN2at6native27unrolled_elementwise_kernelIZNS0_43_GLOBAL__N__7cc8d1ed_10_Dropout_cu_0e96ed3819masked_scale_kernelIbffEEvRNS_6TensorERKS4_S7_T1_EUlfbE_St5arrayIPcLm3EELi4E23TrivialOffsetCalculatorILi2EjESD_ILi1EjENS0_6memory12LoadWithCastILi2EEENSG_13StoreWithCastILi1EEEEEviT_T0_T2_T3_T4_T5_)
        /*0134*/ 	.word	0x00000000


	//----- nvinfo : EIATTR_REGCOUNT
	.align		4
.L_100:
        /*0138*/ 	.byte	0x04, 0x2f
        /*013a*/ 	.short	(.L_102 - .L_101)
	.align		4
.L_101:
        /*013c*/ 	.word	index@(_ZN2at6native18elementwise_kernelILi128ELi4EZNS0_15gpu_kernel_implIZNS0_43_GLOBAL__N__7cc8d1ed_10_Dropout_cu_0e96ed3819masked_scale_kernelIbffEEvRNS_6TensorERKS5_S8_T1_EUlfbE_EEvRNS_18TensorIteratorBaseERKT_EUliE_EEviS9_)
        /*0140*/ 	.word	0x0000001a


	//----- nvinfo : EIATTR_FRAME_SIZE
	.align		4
.L_102:
        /*0144*/ 	.byte	0x04, 0x11
        /*0146*/ 	.short	(.L_104 - .L_103)
	.align		4
.L_103:
        /*0148*/ 	.word	index@(_ZN2at6native18elementwise_kernelILi128ELi4EZNS0_15gpu_kernel_implIZNS0_43_GLOBAL__N__7cc8d1ed_10_Dropout_cu_0e96ed3819masked_scale_kernelIbffEEvRNS_6TensorERKS5_S8_T1_EUlfbE_EEvRNS_18TensorIteratorBaseERKT_EUliE_EEviS9_)
        /*014c*/ 	.word	0x00000000


	//----- nvinfo : EIATTR_REGCOUNT
	.align		4
.L_104:
        /*0150*/ 	.byte	0x04, 0x2f
        /*0152*/ 	.short	(.L_106 - .L_105)
	.align		4
.L_105:
        /*0154*/ 	.word	index@(_ZN2at6native29vectorized_elementwise_kernelILi8EZNS0_43_GLOBAL__N__7cc8d1ed_10_Dropout_cu_0e96ed3819masked_scale_kernelIbN3c104HalfEfEEvRNS_6TensorERKS6_S9_T1_EUlS5_bE_St5arrayIPcLm3EEEEviT0_SA_)
        /*0158*/ 	.word	0x00000028


	//----- nvinfo : EIATTR_FRAME_SIZE
	.align		4
.L_106:
        /*015c*/ 	.byte	0x04, 0x11
        /*015e*/ 	.short	(.L_108 - .L_107)
	.align		4
.L_107:
        /*0160*/ 	.word	index@(_ZN2at6native29vectorized_elementwise_kernelILi8EZNS0_43_GLOBAL__N__7cc8d1ed_10_Dropout_cu_0e96ed3819masked_scale_kernelIbN3c104HalfEfEEvRNS_6TensorERKS6_S9_T1_EUlS5_bE_St5arrayIPcLm3EEEEviT0_SA_)
        /*0164*/ 	.word	0x00000000


	//----- nvinfo : EIATTR_REGCOUNT
	.align		4
.L_108:
        /*0168*/ 	.byte	0x04, 0x2f
        /*016a*/ 	.short	(.L_110 - .L_109)
	.align		4
.L_109:
        /*016c*/ 	.word	index@(_ZN2at6native29vectorized_elementwise_kernelILi4EZNS0_43_GLOBAL__N__7cc8d1ed_10_Dropout_cu_0e96ed3819masked_scale_kernelIbN3c104HalfEfEEvRNS_6TensorERKS6_S9_T1_EUlS5_bE_St5arrayIPcLm3EEEEviT0_SA_)
        /*0170*/ 	.word	0x00000028


	//----- nvinfo : EIATTR_FRAME_SIZE
	.align		4
.L_110:
        /*0174*/ 	.byte	0x04, 0x11
        /*0176*/ 	.short	(.L_112 - .L_111)
	.align		4
.L_111:
        /*0178*/ 	.word	index@(_ZN2at6native29vectorized_elementwise_kernelILi4EZNS0_43_GLOBAL__N__7cc8d1ed_10_Dropout_cu_0e96ed3819masked_scale_kernelIbN3c104HalfEfEEvRNS_6TensorERKS6_S9_T1_EUlS5_bE_St5arrayIPcLm3EEEEviT0_SA_)
        /*017c*/ 	.word	0x00000000


	//----- nvinfo : EIATTR_REGCOUNT
	.align		4
.L_112:
        /*0180*/ 	.byte	0x04, 0x2f
        /*0182*/ 	.short	(.L_114 - .L_113)
	.align		4
.L_113:
        /*0184*/ 	.word	index@(_ZN2at6native29vectorized_elementwise_kernelILi2EZNS0_43_GLOBAL__N__7cc8d1ed_10_Dropout_cu_0e96ed3819masked_scale_kernelIbN3c104HalfEfEEvRNS_6TensorERKS6_S9_T1_EUlS5_bE_St5arrayIPcLm3EEEEviT0_SA_)
        /*0188*/ 	.word	0x00000028


	//----- nvinfo : EIATTR_FRAME_SIZE
	.align		4
.L_114:
        /*018c*/ 	.byte	0x04, 0x11
        /*018e*/ 	.short	(.L_116 - .L_115)
	.align		4
.L_115:
        /*0190*/ 	.word	index@(_ZN2at6native29vectorized_elementwise_kernelILi2EZNS0_43_GLOBAL__N__7cc8d1ed_10_Dropout_cu_0e96ed3819masked_scale_kernelIbN3c104HalfEfEEvRNS_6TensorERKS6_S9_T1_EUlS5_bE_St5arrayIPcLm3EEEEviT0_SA_)
        /*0194*/ 	.word	0x00000000


	//----- nvinfo : EIATTR_REGCOUNT
	.align		4
.L_116:
        /*0198*/ 	.byte	0x04, 0x2f
        /*019a*/ 	.short	(.L_118 - .L_117)
	.align		4
.L_117:
        /*019c*/ 	.word	index@(_ZN2at6native27unrolled_elementwise_kernelIZNS0_43_GLOBAL__N__7cc8d1ed_10_Dropout_cu_0e96ed3819masked_scale_kernelIbN3c104HalfEfEEvRNS_6TensorERKS6_S9_T1_EUlS5_bE_St5arrayIPcLm3EELi4E23TrivialOffsetCalculatorILi2EjESF_ILi1EjENS0_6memory15LoadWithoutCastENSI_16StoreWithoutCastEEEviT_T0_T2_T3_T4_T5_)
        /*01a0*/ 	.word	0x0000001c


	//----- nvinfo : EIATTR_FRAME_SIZE
	.align		4
.L_118:
        /*01a4*/ 	.byte	0x04, 0x11
        /*01a6*/ 	.short	(.L_120 - .L_119)
	.align		4
.L_119:
        /*01a8*/ 	.word	index@(_ZN2at6native27unrolled_elementwise_kernelIZNS0_43_GLOBAL__N__7cc8d1ed_10_Dropout_cu_0e96ed3819masked_scale_kernelIbN3c104HalfEfEEvRNS_6TensorERKS6_S9_T1_EUlS5_bE_St5arrayIPcLm3EELi4E23TrivialOffsetCalculatorILi2EjESF_ILi1EjENS0_6memory15LoadWithoutCastENSI_16StoreWithoutCastEEEviT_T0_T2_T3_T4_T5_)
        /*01ac*/ 	.word	0x00000000


	//----- nvinfo : EIATTR_REGCOUNT
	.align		4
.L_120:
        /*01b0*/ 	.byte	0x04, 0x2f
        /*01b2*/ 	.short	(.L_122 - .L_121)
	.align		4
.L_121:
        /*01b4*/ 	.word	index@(_ZN2at6native18elementwise_kernelILi128ELi4EZNS0_22gpu_kernel_impl_nocastIZNS0_43_GLOBAL__N__7cc8d1ed_10_Dropout_cu_0e96ed3819masked_scale_kernelIbN3c104HalfEfEEvRNS_6TensorERKS7_SA_T1_EUlS6_bE_EEvRNS_18TensorIteratorBaseERKT_EUliE_EEviSB_)
        /*01b8*/ 	.word	0x00000012


	//----- nvinfo : EIATTR_FRAME_SIZE
	.align		4
.L_122:
        /*01bc*/ 	.byte	0x04, 0x11
        /*01be*/ 	.short	(.L_124 - .L_123)
	.align		4
.L_123:
        /*01c0*/ 	.word	index@(_ZN2at6native18elementwise_kernelILi128ELi4EZNS0_22gpu_kernel_impl_nocastIZNS0_43_GLOBAL__N__7cc8d1ed_10_Dropout_cu_0e96ed3819masked_scale_kernelIbN3c104HalfEfEEvRNS_6TensorERKS7_SA_T1_EUlS6_bE_EEvRNS_18TensorIteratorBaseERKT_EUliE_EEviSB_)
        /*01c4*/ 	.word	0x00000000


	//----- nvinfo : EIATTR_REGCOUNT
	.align		4
.L_124:
        /*01c8*/ 	.byte	0x04, 0x2f
        /*01ca*/ 	.short	(.L_126 - .L_125)
	.align		4
.L_125:
        /*01cc*/ 	.word	index@(_ZN2at6native27unrolled_elementwise_kernelIZNS0_43_GLOBAL__N__7cc8d1ed_10_Dropout_cu_0e96ed3819masked_scale_kernelIbN3c104HalfEfEEvRNS_6TensorERKS6_S9_T1_EUlS5_bE_St5arrayIPcLm3EELi4E23TrivialOffsetCalculatorILi2EjESF_ILi1EjENS0_6memory12LoadWithCastILi2EEENSI_13StoreWithCastILi1EEEEEviT_T0_T2_T3_T4_T5_)
        /*01d0*/ 	.word	0x0000001e


	//----- nvinfo : EIATTR_FRAME_SIZE
	.align		4
.L_126:
        /*01d4*/ 	.byte	0x04, 0x11
        /*01d6*/ 	.short	(.L_128 - .L_127)
	.align		4
.L_127:
        /*01d8*/ 	.word	index@(_ZN2at6native27unrolled_elementwise_kernelIZNS0_43_GLOBAL__N__7cc8d1ed_10_Dropout_cu_0e96ed3819masked_scale_kernelIbN3c104HalfEfEEvRNS_6TensorERKS6_S9_T1_EUlS5_bE_St5arrayIPcLm3EELi4E23TrivialOffsetCalculatorILi2EjESF_ILi1EjENS0_6memory12LoadWithCastILi2EEENSI_13StoreWithCastILi1EEEEEviT_T0_T2_T3_T4_T5_)
        /*01dc*/ 	.word	0x00000000


	//----- nvinfo : EIATTR_REGCOUNT
	.align		4
.L_128:
        /*01e0*/ 	.byte	0x04, 0x2f
        /*01e2*/ 	.short	(.L_130 - .L_129)
	.align		4
.L_129:
        /*01e4*/ 	.word	index@(_ZN2at6native18elementwise_kernelILi128ELi4EZNS0_15gpu_kernel_implIZNS0_43_GLOBAL__N__7cc8d1ed_10_Dropout_cu_0e96ed3819masked_scale_kernelIbN3c104HalfEfEEvRNS_6TensorERKS7_SA_T1_EUlS6_bE_EEvRNS_18TensorIteratorBaseERKT_EUliE_EEviSB_)
        /*01e8*/ 	.word	0x0000001a


	//----- nvinfo : EIATTR_FRAME_SIZE
	.align		4
.L_130:
        /*01ec*/ 	.byte	0x04, 0x11
        /*01ee*/ 	.short	(.L_132 - .L_131)
	.align		4
.L_131:
        /*01f0*/ 	.word	index@(_ZN2at6native18elementwise_kernelILi128ELi4EZNS0_15gpu_kernel_implIZNS0_43_GLOBAL__N__7cc8d1ed_10_Dropout_cu_0e96ed3819masked_scale_kernelIbN3c104HalfEfEEvRNS_6TensorERKS7_SA_T1_EUlS6_bE_EEvRNS_18TensorIteratorBaseERKT_EUliE_EEviSB_)
        /*01f4*/ 	.word	0x00000000


	//----- nvinfo : EIATTR_REGCOUNT
	.align		4
.L_132:
        /*01f8*/ 	.byte	0x04, 0x2f
        /*01fa*/ 	.short	(.L_134 - .L_133)
	.align		4
.L_133:
        /*01fc*/ 	.word	index@(_ZN2at6native29vectorized_elementwise_kernelILi8EZNS0_43_GLOBAL__N__7cc8d1ed_10_Dropout_cu_0e96ed3819masked_scale_kernelIbN3c108BFloat16EfEEvRNS_6TensorERKS6_S9_T1_EUlS5_bE_St5arrayIPcLm3EEEEviT0_SA_)
        /*0200*/ 	.word	0x00000028


	//----- nvinfo : EIATTR_FRAME_SIZE
	.align		4
.L_134:
        /*0204*/ 	.byte	0x04, 0x11
        /*0206*/ 	.short	(.L_136 - .L_135)
	.align		4
.L_135:
        /*0208*/ 	.word	index@(_ZN2at6native29vectorized_elementwise_kernelILi8EZNS0_43_GLOBAL__N__7cc8d1ed_10_Dropout_cu_0e96ed3819masked_scale_kernelIbN3c108BFloat16EfEEvRNS_6TensorERKS6_S9_T1_EUlS5_bE_St5arrayIPcLm3EEEEviT0_SA_)
        /*020c*/ 	.word	0x00000000


	//----- nvinfo : EIATTR_REGCOUNT
	.align		4
.L_136:
        /*0210*/ 	.byte	0x04, 0x2f
        /*0212*/ 	.short	(.L_138 - .L_137)
	.align		4
.L_137:
        /*0214*/ 	.word	index@(_ZN2at6native29vectorized_elementwise_kernelILi4EZNS0_43_GLOBAL__N__7cc8d1ed_10_Dropout_cu_0e96ed3819masked_scale_kernelIbN3c108BFloat16EfEEvRNS_6TensorERKS6_S9_T1_EUlS5_bE_St5arrayIPcLm3EEEEviT0_SA_)
        /*0218*/ 	.word	0x00000028


	//----- nvinfo : EIATTR_FRAME_SIZE
	.align		4
.L_138:
        /*021c*/ 	.byte	0x04, 0x11
        /*021e*/ 	.short	(.L_140 - .L_139)
	.align		4
.L_139:
        /*0220*/ 	.word	index@(_ZN2at6native29vectorized_elementwise_kernelILi4EZNS0_43_GLOBAL__N__7cc8d1ed_10_Dropout_cu_0e96ed3819masked_scale_kernelIbN3c108BFloat16EfEEvRNS_6TensorERKS6_S9_T1_EUlS5_bE_St5arrayIPcLm3EEEEviT0_SA_)
        /*0224*/ 	.word	0x00000000


	//----- nvinfo : EIATTR_REGCOUNT
	.align		4
.L_140:
        /*0228*/ 	.byte	0x04, 0x2f
        /*022a*/ 	.short	(.L_142 - .L_141)
	.align		4
.L_141:
        /*022c*/ 	.word	index@(_ZN2at6native29vectorized_elementwise_kernelILi2EZNS0_43_GLOBAL__N__7cc8d1ed_10_Dropout_cu_0e96ed3819masked_scale_kernelIbN3c108BFloat16EfEEvRNS_6TensorERKS6_S9_T1_EUlS5_bE_St5arrayIPcLm3EEEEviT0_SA_)
        /*0230*/ 	.word	0x00000028


	//----- nvinfo : EIATTR_FRAME_SIZE
	.align		4
.L_142:
        /*0234*/ 	.byte	0x04, 0x11
        /*0236*/ 	.short	(.L_144 - .L_143)
	.align		4
.L_143:
        /*0238*/ 	.word	index@(_ZN2at6native29vectorized_elementwise_kernelILi2EZNS0_43_GLOBAL__N__7cc8d1ed_10_Dropout_cu_0e96ed3819masked_scale_kernelIbN3c108BFloat16EfEEvRNS_6TensorERKS6_S9_T1_EUlS5_bE_St5arrayIPcLm3EEEEviT0_SA_)
        /*023c*/ 	.word	0x00000000


	//----- nvinfo : EIATTR_REGCOUNT
	.align		4
.L_144:
        /*0240*/ 	.byte	0x04, 0x2f
        /*0242*/ 	.short	(.L_146 - .L_145)
	.align		4
.L_145:
        /*0244*/ 	.word	index@(_ZN2at6native27unrolled_elementwise_kernelIZNS0_43_GLOBAL__N__7cc8d1ed_10_Dropout_cu_0e96ed3819masked_scale_kernelIbN3c108BFloat16EfEEvRNS_6TensorERKS6_S9_T1_EUlS5_bE_St5arrayIPcLm3EELi4E23TrivialOffsetCalculatorILi2EjESF_ILi1EjENS0_6memory15LoadWithoutCastENSI_16StoreWithoutCastEEEviT_T0_T2_T3_T4_T5_)
        /*0248*/ 	.word	0x0000001c


	//----- nvinfo : EIATTR_FRAME_SIZE
	.align		4
.L_146:
        /*024c*/ 	.byte	0x04, 0x11
        /*024e*/ 	.short	(.L_148 - .L_147)
	.align		4
.L_147:
        /*0250*/ 	.word	index@(_ZN2at6native27unrolled_elementwise_kernelIZNS0_43_GLOBAL__N__7cc8d1ed_10_Dropout_cu_0e96ed3819masked_scale_kernelIbN3c108BFloat16EfEEvRNS_6TensorERKS6_S9_T1_EUlS5_bE_St5arrayIPcLm3EELi4E23TrivialOffsetCalculatorILi2EjESF_ILi1EjENS0_6memory15LoadWithoutCastENSI_16StoreWithoutCastEEEviT_T0_T2_T3_T4_T5_)
        /*0254*/ 	.word	0x00000000


	//----- nvinfo : EIATTR_REGCOUNT
	.align		4
.L_148:
        /*0258*/ 	.byte	0x04, 0x2f
        /*025a*/ 	.short	(.L_150 - .L_149)
	.align		4
.L_149:
        /*025c*/ 	.word	index@(_ZN2at6native18elementwise_kernelILi128ELi4EZNS0_22gpu_kernel_impl_nocastIZNS0_43_GLOBAL__N__7cc8d1ed_10_Dropout_cu_0e96ed3819masked_scale_kernelIbN3c108BFloat16EfEEvRNS_6TensorERKS7_SA_T1_EUlS6_bE_EEvRNS_18TensorIteratorBaseERKT_EUliE_EEviSB_)
        /*0260*/ 	.word	0x00000012


	//----- nvinfo : EIATTR_FRAME_SIZE
	.align		4
.L_150:
        /*0264*/ 	.byte	0x04, 0x11
        /*0266*/ 	.short	(.L_152 - .L_151)
	.align		4
.L_151:
        /*0268*/ 	.word	index@(_ZN2at6native18elementwise_kernelILi128ELi4EZNS0_22gpu_kernel_impl_nocastIZNS0_43_GLOBAL__N__7cc8d1ed_10_Dropout_cu_0e96ed3819masked_scale_kernelIbN3c108BFloat16EfEEvRNS_6TensorERKS7_SA_T1_EUlS6_bE_EEvRNS_18TensorIteratorBaseERKT_EUliE_EEviSB_)
        /*026c*/ 	.word	0x00000000


	//----- nvinfo : EIATTR_REGCOUNT
	.align		4
.L_152:
        /*0270*/ 	.byte	0x04, 0x2f
        /*0272*/ 	.short	(.L_154 - .L_153)
	.align		4
.L_153:
        /*0274*/ 	.word	index@(_ZN2at6native27unrolled_elementwise_kernelIZNS0_43_GLOBAL__N__7cc8d1ed_10_Dropout_cu_0e96ed3819masked_scale_kernelIbN3c108BFloat16EfEEvRNS_6TensorERKS6_S9_T1_EUlS5_bE_St5arrayIPcLm3EELi4E23TrivialOffsetCalculatorILi2EjESF_ILi1EjENS0_6memory12LoadWithCastILi2EEENSI_13StoreWithCastILi1EEEEEviT_T0_T2_T3_T4_T5_)
        /*0278*/ 	.word	0x0000001e


	//----- nvinfo : EIATTR_FRAME_SIZE
	.align		4
.L_154:
        /*027c*/ 	.byte	0x04, 0x11
        /*027e*/ 	.short	(.L_156 - .L_155)
	.align		4
.L_155:
        /*0280*/ 	.word	index@(_ZN2at6native27unrolled_elementwise_kernelIZNS0_43_GLOBAL__N__7cc8d1ed_10_Dropout_cu_0e96ed3819masked_scale_kernelIbN3c108BFloat16EfEEvRNS_6TensorERKS6_S9_T1_EUlS5_bE_St5arrayIPcLm3EELi4E23TrivialOffsetCalculatorILi2EjESF_ILi1EjENS0_6memory12LoadWithCastILi2EEENSI_13StoreWithCastILi1EEEEEviT_T0_T2_T3_T4_T5_)
        /*0284*/ 	.word	0x00000000


	//----- nvinfo : EIATTR_REGCOUNT
	.align		4
.L_156:
        /*0288*/ 	.byte	0x04, 0x2f
        /*028a*/ 	.short	(.L_158 - .L_157)
	.align		4
.L_157:
        /*028c*/ 	.word	index@(_ZN2at6native18elementwise_kernelILi128ELi4EZNS0_15gpu_kernel_implIZNS0_43_GLOBAL__N__7cc8d1ed_10_Dropout_cu_0e96ed3819masked_scale_kernelIbN3c108BFloat16EfEEvRNS_6TensorERKS7_SA_T1_EUlS6_bE_EEvRNS_18TensorIteratorBaseERKT_EUliE_EEviSB_)
        /*0290*/ 	.word	0x0000001a


	//----- nvinfo : EIATTR_FRAME_SIZE
	.align		4
.L_158:
        /*0294*/ 	.byte	0x04, 0x11
        /*0296*/ 	.short	(.L_160 - .L_159)
	.align		4
.L_159:
        /*0298*/ 	.word	index@(_ZN2at6native18elementwise_kernelILi128ELi4EZNS0_15gpu_kernel_implIZNS0_43_GLOBAL__N__7cc8d1ed_10_Dropout_cu_0e96ed3819masked_scale_kernelIbN3c108BFloat16EfEEvRNS_6TensorERKS7_SA_T1_EUlS6_bE_EEvRNS_18TensorIteratorBaseERKT_EUliE_EEviSB_)
        /*029c*/ 	.word	0x00000000


	//----- nvinfo : EIATTR_REGCOUNT
	.align		4
.L_160:
        /*02a0*/ 	.byte	0x04, 0x2f
        /*02a2*/ 	.short	(.L_162 - .L_161)
	.align		4
.L_161:
        /*02a4*/ 	.word	index@(_ZN2at6native29vectorized_elementwise_kernelILi8EZNS0_43_GLOBAL__N__7cc8d1ed_10_Dropout_cu_0e96ed3819masked_scale_kernelIhddEEvRNS_6TensorERKS4_S7_T1_EUldhE_St5arrayIPcLm3EEEEviT0_S8_)
        /*02a8*/ 	.word	0x00000020


	//----- nvinfo : EIATTR_FRAME_SIZE
	.align		4
.L_162:
        /*02ac*/ 	.byte	0x04, 0x11
        /*02ae*/ 	.short	(.L_164 - .L_163)
	.align		4
.L_163:
        /*02b0*/ 	.word	index@(_ZN2at6native29vectorized_elementwise_kernelILi8EZNS0_43_GLOBAL__N__7cc8d1ed_10_Dropout_cu_0e96ed3819masked_scale_kernelIhddEEvRNS_6TensorERKS4_S7_T1_EUldhE_St5arrayIPcLm3EEEEviT0_S8_)
        /*02b4*/ 	.word	0x00000000


	//----- nvinfo : EIATTR_REGCOUNT
	.align		4
.L_164:
        /*02b8*/ 	.byte	0x04, 0x2f
        /*02ba*/ 	.short	(.L_166 - .L_165)
	.align		4
.L_165:
        /*02bc*/ 	.word	index@(_ZN2at6native29vectorized_elementwise_kernelILi4EZNS0_43_GLOBAL__N__7cc8d1ed_10_Dropout_cu_0e96ed3819masked_scale_kernelIhddEEvRNS_6TensorERKS4_S7_T1_EUldhE_St5arrayIPcLm3EEEEviT0_S8_)
        /*02c0*/ 	.word	0x00000020


	//----- nvinfo : EIATTR_FRAME_SIZE
	.align		4
.L_166:
        /*02c4*/ 	.byte	0x04, 0x11
        /*02c6*/ 	.short	(.L_168 - .L_167)
	.align		4
.L_167:
        /*02c8*/ 	.word	index@(_ZN2at6native29vectorized_elementwise_kernelILi4EZNS0_43_GLOBAL__N__7cc8d1ed_10_Dropout_cu_0e96ed3819masked_scale_kernelIhddEEvRNS_6TensorERKS4_S7_T1_EUldhE_St5arrayIPcLm3EEEEviT0_S8_)
        /*02cc*/ 	.word	0x00000000


	//----- nvinfo : EIATTR_REGCOUNT
	.align		4
.L_168:
        /*02d0*/ 	.byte	0x04, 0x2f
        /*02d2*/ 	.short	(.L_170 - .L_169)
	.align		4
.L_169:
        /*02d4*/ 	.word	index@(_ZN2at6native29vectorized_elementwise_kernelILi2EZNS0_43_GLOBAL__N__7cc8d1ed_10_Dropout_cu_0e96ed3819masked_scale_kernelIhddEEvRNS_6TensorERKS4_S7_T1_EUldhE_St5arrayIPcLm3EEEEviT0_S8_)
        /*02d8*/ 	.word	0x00000020


	//----- nvinfo : EIATTR_FRAME_SIZE
	.align		4
.L_170:
        /*02dc*/ 	.byte	0x04, 0x11
        /*02de*/ 	.short	(.L_172 - .L_171)
	.align		4
.L_171:
        /*02e0*/ 	.word	index@(_ZN2at6native29vectorized_elementwise_kernelILi2EZNS0_43_GLOBAL__N__7cc8d1ed_10_Dropout_cu_0e96ed3819masked_scale_kernelIhddEEvRNS_6TensorERKS4_S7_T1_EUldhE_St5arrayIPcLm3EEEEviT0_S8_)
        /*02e4*/ 	.word	0x00000000


	//----- nvinfo : EIATTR_REGCOUNT
	.align		4
.L_172:
        /*02e8*/ 	.byte	0x04, 0x2f
        /*02ea*/ 	.short	(.L_174 - .L_173)
	.align		4
.L_173:
        /*02ec*/ 	.word	index@(_ZN2at6native27unrolled_elementwise_kernelIZNS0_43_GLOBAL__N__7cc8d1ed_10_Dropout_cu_0e96ed3819masked_scale_kernelIhddEEvRNS_6TensorERKS4_S7_T1_EUldhE_St5arrayIPcLm3EELi4E23TrivialOffsetCalculatorILi2EjESD_ILi1EjENS0_6memory15LoadWithoutCastENSG_16StoreWithoutCastEEEviT_T0_T2_T3_T4_T5_)
        /*02f0*/ 	.word	0x00000020


	//----- nvinfo : EIATTR_FRAME_SIZE
	.align		4
.L_174:
        /*02f4*/ 	.byte	0x04, 0x11
        /*02f6*/ 	.short	(.L_176 - .L_175)
	.align		4
.L_175:
        /*02f8*/ 	.word	index@(_ZN2at6native27unrolled_elementwise_kernelIZNS0_43_GLOBAL__N__7cc8d1ed_10_Dropout_cu_0e96ed3819masked_scale_kernelIhddEEvRNS_6TensorERKS4_S7_T1_EUldhE_St5arrayIPcLm3EELi4E23TrivialOffsetCalculatorILi2EjESD_ILi1EjENS0_6memory15LoadWithoutCastENSG_16StoreWithoutCastEEEviT_T0_T2_T3_T4_T5_)
        /*02fc*/ 	.word	0x00000000


	//----- nvinfo : EIATTR_REGCOUNT
	.align		4
.L_176:
        /*0300*/ 	.byte	0x04, 0x2f
        /*0302*/ 	.short	(.L_178 - .L_177)
	.align		4
.L_177:
        /*0304*/ 	.word	index@(_ZN2at6native18elementwise_kernelILi128ELi2EZNS0_22gpu_kernel_impl_nocastIZNS0_43_GLOBAL__N__7cc8d1ed_10_Dropout_cu_0e96ed3819masked_scale_kernelIhddEEvRNS_6TensorERKS5_S8_T1_EUldhE_EEvRNS_18TensorIteratorBaseERKT_EUliE_EEviS9_)
        /*0308*/ 	.word	0x00000012


	//----- nvinfo : EIATTR_FRAME_SIZE
	.align		4
.L_178:
        /*030c*/ 	.byte	0x04, 0x11
        /*030e*/ 	.short	(.L_180 - .L_179)
	.align		4
.L_179:
        /*0310*/ 	.word	index@(_ZN2at6native18elementwise_kernelILi128ELi2EZNS0_22gpu_kernel_impl_nocastIZNS0_43_GLOBAL__N__7cc8d1ed_10_Dropout_cu_0e96ed3819masked_scale_kernelIhddEEvRNS_6TensorERKS5_S8_T1_EUldhE_EEvRNS_18TensorIteratorBaseERKT_EUliE_EEviS9_)
        /*0314*/ 	.word	0x00000000


	//----- nvinfo : EIATTR_REGCOUNT
	.align		4
.L_180:
        /*0318*/ 	.byte	0x04, 0x2f
        /*031a*/ 	.short	(.L_182 - .L_181)
	.align		4
.L_181:
        /*031c*/ 	.word	index@(_ZN2at6native27unrolled_elementwise_kernelIZNS0_43_GLOBAL__N__7cc8d1ed_10_Dropout_cu_0e96ed3819masked_scale_kernelIhddEEvRNS_6TensorERKS4_S7_T1_EUldhE_St5arrayIPcLm3EELi4E23TrivialOffsetCalculatorILi2EjESD_ILi1EjENS0_6memory12LoadWithCastILi2EEENSG_13StoreWithCastILi1EEEEEviT_T0_T2_T3_T4_T5_)
        /*0320*/ 	.word	0x00000024


	//----- nvinfo : EIATTR_FRAME_SIZE
	.align		4
.L_182:
        /*0324*/ 	.byte	0x04, 0x11
        /*0326*/ 	.short	(.L_184 - .L_183)
	.align		4
.L_183:
        /*0328*/ 	.word	index@(_ZN2at6native27unrolled_elementwise_kernelIZNS0_43_GLOBAL__N__7cc8d1ed_10_Dropout_cu_0e96ed3819masked_scale_kernelIhddEEvRNS_6TensorERKS4_S7_T1_EUldhE_St5arrayIPcLm3EELi4E23TrivialOffsetCalculatorILi2EjESD_ILi1EjENS0_6memory12LoadWithCastILi2EEENSG_13StoreWithCastILi1EEEEEviT_T0_T2_T3_T4_T5_)
        /*032c*/ 	.word	0x00000000


	//----- nvinfo : EIATTR_REGCOUNT
	.align		4
.L_184:
        /*0330*/ 	.byte	0x04, 0x2f
        /*0332*/ 	.short	(.L_186 - .L_185)
	.align		4
.L_185:
        /*0334*/ 	.word	index@(_ZN2at6native18elementwise_kernelILi128ELi4EZNS0_15gpu_kernel_implIZNS0_43_GLOBAL__N__7cc8d1ed_10_Dropout_cu_0e96ed3819masked_scale_kernelIhddEEvRNS_6TensorERKS5_S8_T1_EUldhE_EEvRNS_18TensorIteratorBaseERKT_EUliE_EEviS9_)
        /*0338*/ 	.word	0x0000001c


	//----- nvinfo : EIATTR_FRAME_SIZE
	.align		4
.L_186:
        /*033c*/ 	.byte	0x04, 0x11
        /*033e*/ 	.short	(.L_188 - .L_187)
	.align		4
.L_187:
        /*0340*/ 	.word	index@(_ZN2at6native18elementwise_kernelILi128ELi4EZNS0_15gpu_kernel_implIZNS0_43_GLOBAL__N__7cc8d1ed_10_Dropout_cu_0e96ed3819masked_scale_kernelIhddEEvRNS_6TensorERKS5_S8_T1_EUldhE_EEvRNS_18TensorIteratorBaseERKT_EUliE_EEviS9_)
        /*0344*/ 	.word	0x00000000


	//----- nvinfo : EIATTR_REGCOUNT
	.align		4
.L_188:
        /*0348*/ 	.byte	0x04, 0x2f
        /*034a*/ 	.short	(.L_190 - .L_189)
	.align		4
.L_189:
        /*034c*/ 	.word	index@(_ZN2at6native29vectorized_elementwise_kernelILi8EZNS0_43_GLOBAL__N__7cc8d1ed_10_Dropout_cu_0e96ed3819masked_scale_kernelIhffEEvRNS_6TensorERKS4_S7_T1_EUlfhE_St5arrayIPcLm3EEEEviT0_S8_)
        /*0350*/ 	.word	0x00000022


	//----- nvinfo : EIATTR_FRAME_SIZE
	.align		4
.L_190:
        /*0354*/ 	.byte	0x04, 0x11
        /*0356*/ 	.short	(.L_192 - .L_191)
	.align		4
.L_191:
        /*0358*/ 	.word	index@(_ZN2at6native29vectorized_elementwise_kernelILi8EZNS0_43_GLOBAL__N__7cc8d1ed_10_Dropout_cu_0e96ed3819masked_scale_kernelIhffEEvRNS_6TensorERKS4_S7_T1_EUlfhE_St5arrayIPcLm3EEEEviT0_S8_)
        /*035c*/ 	.word	0x00000000


	//----- nvinfo : EIATTR_REGCOUNT
	.align		4
.L_192:
        /*0360*/ 	.byte	0x04, 0x2f
        /*0362*/ 	.short	(.L_194 - .L_193)
	.align		4
.L_193:
        /*0364*/ 	.word	index@(_ZN2at6native29vectorized_elementwise_kernelILi4EZNS0_43_GLOBAL__N__7cc8d1ed_10_Dropout_cu_0e96ed3819masked_scale_kernelIhffEEvRNS_6TensorERKS4_S7_T1_EUlfhE_St5arrayIPcLm3EEEEviT0_S8_)
        /*0368*/ 	.word	0x00000022


	//----- nvinfo : EIATTR_FRAME_SIZE
	.align		4
.L_194:
        /*036c*/ 	.byte	0x04, 0x11
        /*036e*/ 	.short	(.L_196 - .L_195)
	.align		4
.L_195:
        /*0370*/ 	.word	index@(_ZN2at6native29vectorized_elementwise_kernelILi4EZNS0_43_GLOBAL__N__7cc8d1ed_10_Dropout_cu_0e96ed3819masked_scale_kernelIhffEEvRNS_6TensorERKS4_S7_T1_EUlfhE_St5arrayIPcLm3EEEEviT0_S8_)
        /*0374*/ 	.word	0x00000000


	//----- nvinfo : EIATTR_REGCOUNT
	.align		4
.L_196:
        /*0378*/ 	.byte	0x04, 0x2f
        /*037a*/ 	.short	(.L_198 - .L_197)
	.align		4
.L_197:
        /*037c*/ 	.word	index@(_ZN2at6native29vectorized_elementwise_kernelILi2EZNS0_43_GLOBAL__N__7cc8d1ed_10_Dropout_cu_0e96ed3819masked_scale_kernelIhffEEvRNS_6TensorERKS4_S7_T1_EUlfhE_St5arrayIPcLm3EEEEviT0_S8_)
        /*0380*/ 	.word	0x00000022


	//----- nvinfo : EIATTR_FRAME_SIZE
	.align		4
.L_198:
        /*0384*/ 	.byte	0x04, 0x11
        /*0386*/ 	.short	(.L_200 - .L_199)
	.align		4
.L_199:
        /*0388*/ 	.word	index@(_ZN2at6native29vectorized_elementwise_kernelILi2EZNS0_43_GLOBAL__N__7cc8d1ed_10_Dropout_cu_0e96ed3819masked_scale_kernelIhffEEvRNS_6TensorERKS4_S7_T1_EUlfhE_St5arrayIPcLm3EEEEviT0_S8_)
        /*038c*/ 	.word	0x00000000


	//----- nvinfo : EIATTR_REGCOUNT
	.align		4
.L_200:
        /*0390*/ 	.byte	0x04, 0x2f
        /*0392*/ 	.short	(.L_202 - .L_201)
	.align		4
.L_201:
        /*0394*/ 	.word	index@(_ZN2at6native27unrolled_elementwise_kernelIZNS0_43_GLOBAL__N__7cc8d1ed_10_Dropout_cu_0e96ed3819masked_scale_kernelIhffEEvRNS_6TensorERKS4_S7_T1_EUlfhE_St5arrayIPcLm3EELi4E23TrivialOffsetCalculatorILi2EjESD_ILi1EjENS0_6memory15LoadWithoutCastENSG_16StoreWithoutCastEEEviT_T0_T2_T3_T4_T5_)
        /*0398*/ 	.word	0x0000001e


	//----- nvinfo : EIATTR_FRAME_SIZE
	.align		4
.L_202:
        /*039c*/ 	.byte	0x04, 0x11
        /*039e*/ 	.short	(.L_204 - .L_203)
	.align		4
.L_203:
        /*03a0*/ 	.word	index@(_ZN2at6native27unrolled_elementwise_kernelIZNS0_43_GLOBAL__N__7cc8d1ed_10_Dropout_cu_0e96ed3819masked_scale_kernelIhffEEvRNS_6TensorERKS4_S7_T1_EUlfhE_St5arrayIPcLm3EELi4E23TrivialOffsetCalculatorILi2EjESD_ILi1EjENS0_6memory15LoadWithoutCastENSG_16StoreWithoutCastEEEviT_T0_T2_T3_T4_T5_)
        /*03a4*/ 	.word	0x00000000


	//----- nvinfo : EIATTR_REGCOUNT
	.align		4
.L_204:
        /*03a8*/ 	.byte	0x04, 0x2f
        /*03aa*/ 	.short	(.L_206 - .L_205)
	.align		4
.L_205:
        /*03ac*/ 	.word	index@(_ZN2at6native18elementwise_kernelILi128ELi2EZNS0_22gpu_kernel_impl_nocastIZNS0_43_GLOBAL__N__7cc8d1ed_10_Dropout_cu_0e96ed3819masked_scale_kernelIhffEEvRNS_6TensorERKS5_S8_T1_EUlfhE_EEvRNS_18TensorIteratorBaseERKT_EUliE_EEviS9_)
        /*03b0*/ 	.word	0x00000012


	//----- nvinfo : EIATTR_FRAME_SIZE
	.align		4
.L_206:
        /*03b4*/ 	.byte	0x04, 0x11
        /*03b6*/ 	.short	(.L_208 - .L_207)
	.align		4
.L_207:
        /*03b8*/ 	.word	index@(_ZN2at6native18elementwise_kernelILi128ELi2EZNS0_22gpu_kernel_impl_nocastIZNS0_43_GLOBAL__N__7cc8d1ed_10_Dropout_cu_0e96ed3819masked_scale_kernelIhffEEvRNS_6TensorERKS5_S8_T1_EUlfhE_EEvRNS_18TensorIteratorBaseERKT_EUliE_EEviS9_)
        /*03bc*/ 	.word	0x00000000


	//----- nvinfo : EIATTR_REGCOUNT
	.align		4
.L_208:
        /*03c0*/ 	.byte	0x04, 0x2f
        /*03c2*/ 	.short	(.L_210 - .L_209)
	.align		4
.L_209:
        /*03c4*/ 	.word	index@(_ZN2at6native27unrolled_elementwise_kernelIZNS0_43_GLOBAL__N__7cc8d1ed_10_Dropout_cu_0e96ed3819masked_scale_kernelIhffEEvRNS_6TensorERKS4_S7_T1_EUlfhE_St5arrayIPcLm3EELi4E23TrivialOffsetCalculatorILi2EjESD_ILi1EjENS0_6memory12LoadWithCastILi2EEENSG_13StoreWithCastILi1EEEEEviT_T0_T2_T3_T4_T5_)
        /*03c8*/ 	.word	0x0000001f


	//----- nvinfo : EIATTR_FRAME_SIZE
	.align		4
.L_210:
        /*03cc*/ 	.byte	0x04, 0x11
        /*03ce*/ 	.short	(.L_212 - .L_211)
	.align		4
.L_211:
        /*03d0*/ 	.word	index@(_ZN2at6native27unrolled_elementwise_kernelIZNS0_43_GLOBAL__N__7cc8d1ed_10_Dropout_cu_0e96ed3819masked_scale_kernelIhffEEvRNS_6TensorERKS4_S7_T1_EUlfhE_St5arrayIPcLm3EELi4E23TrivialOffsetCalculatorILi2EjESD_ILi1EjENS0_6memory12LoadWithCastILi2EEENSG_13StoreWithCastILi1EEEEEviT_T0_T2_T3_T4_T5_)
        /*03d4*/ 	.word	0x00000000


	//----- nvinfo : EIATTR_REGCOUNT
	.align		4
.L_212:
        /*03d8*/ 	.byte	0x04, 0x2f
        /*03da*/ 	.short	(.L_214 - .L_213)
	.align		4
.L_213:
        /*03dc*/ 	.word	index@(_ZN2at6native18elementwise_kernelILi128ELi4EZNS0_15gpu_kernel_implIZNS0_43_GLOBAL__N__7cc8d1ed_10_Dropout_cu_0e96ed3819masked_scale_kernelIhffEEvRNS_6TensorERKS5_S8_T1_EUlfhE_EEvRNS_18TensorIteratorBaseERKT_EUliE_EEviS9_)
        /*03e0*/ 	.word	0x0000001a


	//----- nvinfo : EIATTR_FRAME_SIZE
	.align		4
.L_214:
        /*03e4*/ 	.byte	0x04, 0x11
        /*03e6*/ 	.short	(.L_216 - .L_215)
	.align		4
.L_215:
        /*03e8*/ 	.word	index@(_ZN2at6native18elementwise_kernelILi128ELi4EZNS0_15gpu_kernel_implIZNS0_43_GLOBAL__N__7cc8d1ed_10_Dropout_cu_0e96ed3819masked_scale_kernelIhffEEvRNS_6TensorERKS5_S8_T1_EUlfhE_EEvRNS_18TensorIteratorBaseERKT_EUliE_EEviS9_)
        /*03ec*/ 	.word	0x00000000


	//----- nvinfo : EIATTR_REGCOUNT
	.align		4
.L_216:
        /*03f0*/ 	.byte	0x04, 0x2f
        /*03f2*/ 	.short	(.L_218 - .L_217)
	.align		4
.L_217:
        /*03f4*/ 	.word	index@(_ZN2at6native29vectorized_elementwise_kernelILi8EZNS0_43_GLOBAL__N__7cc8d1ed_10_Dropout_cu_0e96ed3819masked_scale_kernelIhN3c104HalfEfEEvRNS_6TensorERKS6_S9_T1_EUlS5_hE_St5arrayIPcLm3EEEEviT0_SA_)
        /*03f8*/ 	.word	0x00000024


	//----- nvinfo : EIATTR_FRAME_SIZE
	.align		4
.L_218:
        /*03fc*/ 	.byte	0x04, 0x11
        /*03fe*/ 	.short	(.L_220 - .L_219)
	.align		4
.L_219:
        /*0400*/ 	.word	index@(_ZN2at6native29vectorized_elementwise_kernelILi8EZNS0_43_GLOBAL__N__7cc8d1ed_10_Dropout_cu_0e96ed3819masked_scale_kernelIhN3c104HalfEfEEvRNS_6TensorERKS6_S9_T1_EUlS5_hE_St5arrayIPcLm3EEEEviT0_SA_)
        /*0404*/ 	.word	0x00000000


	//----- nvinfo : EIATTR_REGCOUNT
	.align		4
.L_220:
        /*0408*/ 	.byte	0x04, 0x2f
        /*040a*/ 	.short	(.L_222 - .L_221)
	.align		4
.L_221:
        /*040c*/ 	.word	index@(_ZN2at6native29vectorized_elementwise_kernelILi4EZNS0_43_GLOBAL__N__7cc8d1ed_10_Dropout_cu_0e96ed3819masked_scale_kernelIhN3c104HalfEfEEvRNS_6TensorERKS6_S9_T1_EUlS5_hE_St5arrayIPcLm3EEEEviT0_SA_)
        /*0410*/ 	.word	0x00000024


	//----- nvinfo : EIATTR_FRAME_SIZE
	.align		4
.L_222:
        /*0414*/ 	.byte	0x04, 0x11
        /*0416*/ 	.short	(.L_224 - .L_223)
	.align		4
.L_223:
        /*0418*/ 	.word	index@(_ZN2at6native29vectorized_elementwise_kernelILi4EZNS0_43_GLOBAL__N__7cc8d1ed_10_Dropout_cu_0e96ed3819masked_scale_kernelIhN3c104HalfEfEEvRNS_6TensorERKS6_S9_T1_EUlS5_hE_St5arrayIPcLm3EEEEviT0_SA_)
        /*041c*/ 	.word	0x00000000


	//----- nvinfo : EIATTR_REGCOUNT
	.align		4
.L_224:
        /*0420*/ 	.byte	0x04, 0x2f
        /*0422*/ 	.short	(.L_226 - .L_225)
	.align		4
.L_225:
        /*0424*/ 	.word	index@(_ZN2at6native29vectorized_elementwise_kernelILi2EZNS0_43_GLOBAL__N__7cc8d1ed_10_Dropout_cu_0e96ed3819masked_scale_kernelIhN3c104HalfEfEEvRNS_6TensorERKS6_S9_T1_EUlS5_hE_St5arrayIPcLm3EEEEviT0_SA_)
        /*0428*/ 	.word	0x00000024


	//----- nvinfo : EIATTR_FRAME_SIZE
	.align		4
.L_226:
        /*042c*/ 	.byte	0x04, 0x11
        /*042e*/ 	.short	(.L_228 - .L_227)
	.align		4
.L_227:
        /*0430*/ 	.word	index@(_ZN2at6native29vectorized_elementwise_kernelILi2EZNS0_43_GLOBAL__N__7cc8d1ed_10_Dropout_cu_0e96ed3819masked_scale_kernelIhN3c104HalfEfEEvRNS_6TensorERKS6_S9_T1_EUlS5_hE_St5arrayIPcLm3EEEEviT0_SA_)
        /*0434*/ 	.word	0x00000000


	//----- nvinfo : EIATTR_REGCOUNT
	.align		4
.L_228:
        /*0438*/ 	.byte	0x04, 0x2f
        /*043a*/ 	.short	(.L_230 - .L_229)
	.align		4
.L_229:
        /*043c*/ 	.word	index@(_ZN2at6native27unrolled_elementwise_kernelIZNS0_43_GLOBAL__N__7cc8d1ed_10_Dropout_cu_0e96ed3819masked_scale_kernelIhN3c104HalfEfEEvRNS_6TensorERKS6_S9_T1_EUlS5_hE_St5arrayIPcLm3EELi4E23TrivialOffsetCalculatorILi2EjESF_ILi1EjENS0_6memory15LoadWithoutCastENSI_16StoreWithoutCastEEEviT_T0_T2_T3_T4_T5_)
        /*0440*/ 	.word	0x0000001e


	//----- nvinfo : EIATTR_FRAME_SIZE
	.align		4
.L_230:
        /*0444*/ 	.byte	0x04, 0x11
        /*0446*/ 	.short	(.L_232 - .L_231)
	.align		4
.L_231:
        /*0448*/ 	.word	index@(_ZN2at6native27unrolled_elementwise_kernelIZNS0_43_GLOBAL__N__7cc8d1ed_10_Dropout_cu_0e96ed3819masked_scale_kernelIhN3c104HalfEfEEvRNS_6TensorERKS6_S9_T1_EUlS5_hE_St5arrayIPcLm3EELi4E23TrivialOffsetCalculatorILi2EjESF_ILi1EjENS0_6memory15LoadWithoutCastENSI_16StoreWithoutCastEEEviT_T0_T2_T3_T4_T5_)
        /*044c*/ 	.word	0x00000000


	//----- nvinfo : EIATTR_REGCOUNT
	.align		4
.L_232:
        /*0450*/ 	.byte	0x04, 0x2f
        /*0452*/ 	.short	(.L_234 - .L_233)
	.align		4
.L_233:
        /*0454*/ 	.word	index@(_ZN2at6native18elementwise_kernelILi128ELi4EZNS0_22gpu_kernel_impl_nocastIZNS0_43_GLOBAL__N__7cc8d1ed_10_Dropout_cu_0e96ed3819masked_scale_kernelIhN3c104HalfEfEEvRNS_6TensorERKS7_SA_T1_EUlS6_hE_EEvRNS_18TensorIteratorBaseERKT_EUliE_EEviSB_)
        /*0458*/ 	.word	0x00000012


	//----- nvinfo : EIATTR_FRAME_SIZE
	.align		4
.L_234:
        /*045c*/ 	.byte	0x04, 0x11
        /*045e*/ 	.short	(.L_236 - .L_235)
	.align		4
.L_235:
        /*0460*/ 	.word	index@(_ZN2at6native18elementwise_kernelILi128ELi4EZNS0_22gpu_kernel_impl_nocastIZNS0_43_GLOBAL__N__7cc8d1ed_10_Dropout_cu_0e96ed3819masked_scale_kernelIhN3c104HalfEfEEvRNS_6TensorERKS7_SA_T1_EUlS6_hE_EEvRNS_18TensorIteratorBaseERKT_EUliE_EEviSB_)
        /*0464*/ 	.word	0x00000000


	//----- nvinfo : EIATTR_REGCOUNT
	.align		4
.L_236:
        /*0468*/ 	.byte	0x04, 0x2f
        /*046a*/ 	.short	(.L_238 - .L_237)
	.align		4
.L_237:
        /*046c*/ 	.word	index@(_ZN2at6native27unrolled_elementwise_kernelIZNS0_43_GLOBAL__N__7cc8d1ed_10_Dropout_cu_0e96ed3819masked_scale_kernelIhN3c104HalfEfEEvRNS_6TensorERKS6_S9_T1_EUlS5_hE_St5arrayIPcLm3EELi4E23TrivialOffsetCalculatorILi2EjESF_ILi1EjENS0_6memory12LoadWithCastILi2EEENSI_13StoreWithCastILi1EEEEEviT_T0_T2_T3_T4_T5_)
        /*0470*/ 	.word	0x0000001f


	//----- nvinfo : EIATTR_FRAME_SIZE
	.align		4
.L_238:
        /*0474*/ 	.byte	0x04, 0x11
        /*0476*/ 	.short	(.L_240 - .L_239)
	.align		4
.L_239:
        /*0478*/ 	.word	index@(_ZN2at6native27unrolled_elementwise_kernelIZNS0_43_GLOBAL__N__7cc8d1ed_10_Dropout_cu_0e96ed3819masked_scale_kernelIhN3c104HalfEfEEvRNS_6TensorERKS6_S9_T1_EUlS5_hE_St5arrayIPcLm3EELi4E23TrivialOffsetCalculatorILi2EjESF_ILi1EjENS0_6memory12LoadWithCastILi2EEENSI_13StoreWithCastILi1EEEEEviT_T0_T2_T3_T4_T5_)
        /*047c*/ 	.word	0x00000000


	//----- nvinfo : EIATTR_REGCOUNT
	.align		4
.L_240:
        /*0480*/ 	.byte	0x04, 0x2f
        /*0482*/ 	.short	(.L_242 - .L_241)
	.align		4
.L_241:
        /*0484*/ 	.word	index@(_ZN2at6native18elementwise_kernelILi128ELi4EZNS0_15gpu_kernel_implIZNS0_43_GLOBAL__N__7cc8d1ed_10_Dropout_cu_0e96ed3819masked_scale_kernelIhN3c104HalfEfEEvRNS_6TensorERKS7_SA_T1_EUlS6_hE_EEvRNS_18TensorIteratorBaseERKT_EUliE_EEviSB_)
        /*0488*/ 	.word	0x0000001a


	//----- nvinfo : EIATTR_FRAME_SIZE
	.align		4
.L_242:
        /*048c*/ 	.byte	0x04, 0x11
        /*048e*/ 	.short	(.L_244 - .L_243)
	.align		4
.L_243:
        /*0490*/ 	.word	index@(_ZN2at6native18elementwise_kernelILi128ELi4EZNS0_15gpu_kernel_implIZNS0_43_GLOBAL__N__7cc8d1ed_10_Dropout_cu_0e96ed3819masked_scale_kernelIhN3c104HalfEfEEvRNS_6TensorERKS7_SA_T1_EUlS6_hE_EEvRNS_18TensorIteratorBaseERKT_EUliE_EEviSB_)
        /*0494*/ 	.word	0x00000000


	//----- nvinfo : EIATTR_REGCOUNT
	.align		4
.L_244:
        /*0498*/ 	.byte	0x04, 0x2f
        /*049a*/ 	.short	(.L_246 - .L_245)
	.align		4
.L_245:
        /*049c*/ 	.word	index@(_ZN2at6native29vectorized_elementwise_kernelILi8EZNS0_43_GLOBAL__N__7cc8d1ed_10_Dropout_cu_0e96ed3819masked_scale_kernelIhN3c108BFloat16EfEEvRNS_6TensorERKS6_S9_T1_EUlS5_hE_St5arrayIPcLm3EEEEviT0_SA_)
        /*04a0*/ 	.word	0x00000024


	//----- nvinfo : EIATTR_FRAME_SIZE
	.align		4
.L_246:
        /*04a4*/ 	.byte	0x04, 0x11
        /*04a6*/ 	.short	(.L_248 - .L_247)
	.align		4
.L_247:
        /*04a8*/ 	.word	index@(_ZN2at6native29vectorized_elementwise_kernelILi8EZNS0_43_GLOBAL__N__7cc8d1ed_10_Dropout_cu_0e96ed3819masked_scale_kernelIhN3c108BFloat16EfEEvRNS_6TensorERKS6_S9_T1_EUlS5_hE_St5arrayIPcLm3EEEEviT0_SA_)
        /*04ac*/ 	.word	0x00000000


	//----- nvinfo : EIATTR_REGCOUNT
	.align		4
.L_248:
        /*04b0*/ 	.byte	0x04, 0x2f
        /*04b2*/ 	.short	(.L_250 - .L_249)
	.align		4
.L_249:
        /*04b4*/ 	.word	index@(_ZN2at6native29vectorized_elementwise_kernelILi4EZNS0_43_GLOBAL__N__7cc8d1ed_10_Dropout_cu_0e96ed3819masked_scale_kernelIhN3c108BFloat16EfEEvRNS_6TensorERKS6_S9_T1_EUlS5_hE_St5arrayIPcLm3EEEEviT0_SA_)
        /*04b8*/ 	.word	0x00000024


	//----- nvinfo : EIATTR_FRAME_SIZE
	.align		4
.L_250:
        /*04bc*/ 	.byte	0x04, 0x11
        /*04be*/ 	.short	(.L_252 - .L_251)
	.align		4
.L_251:
        /*04c0*/ 	.word	index@(_ZN2at6native29vectorized_elementwise_kernelILi4EZNS0_43_GLOBAL__N__7cc8d1ed_10_Dropout_cu_0e96ed3819masked_scale_kernelIhN3c108BFloat16EfEEvRNS_6TensorERKS6_S9_T1_EUlS5_hE_St5arrayIPcLm3EEEEviT0_SA_)
        /*04c4*/ 	.word	0x00000000


	//----- nvinfo : EIATTR_REGCOUNT
	.align		4
.L_252:
        /*04c8*/ 	.byte	0x04, 0x2f
        /*04ca*/ 	.short	(.L_254 - .L_253)
	.align		4
.L_253:
        /*04cc*/ 	.word	index@(_ZN2at6native29vectorized_elementwise_kernelILi2EZNS0_43_GLOBAL__N__7cc8d1ed_10_Dropout_cu_0e96ed3819masked_scale_kernelIhN3c108BFloat16EfEEvRNS_6TensorERKS6_S9_T1_EUlS5_hE_St5arrayIPcLm3EEEEviT0_SA_)
        /*04d0*/ 	.word	0x00000024


	//----- nvinfo : EIATTR_FRAME_SIZE
	.align		4
.L_254:
        /*04d4*/ 	.byte	0x04, 0x11
        /*04d6*/ 	.short	(.L_256 - .L_255)
	.align		4
.L_255:
        /*04d8*/ 	.word	index@(_ZN2at6native29vectorized_elementwise_kernelILi2EZNS0_43_GLOBAL__N__7cc8d1ed_10_Dropout_cu_0e96ed3819masked_scale_kernelIhN3c108BFloat16EfEEvRNS_6TensorERKS6_S9_T1_EUlS5_hE_St5arrayIPcLm3EEEEviT0_SA_)
        /*04dc*/ 	.word	0x00000000


	//----- nvinfo : EIATTR_REGCOUNT
	.align		4
.L_256:
        /*04e0*/ 	.byte	0x04, 0x2f
        /*04e2*/ 	.short	(.L_258 - .L_257)
	.align		4
.L_257:
        /*04e4*/ 	.word	index@(_ZN2at6native27unrolled_elementwise_kernelIZNS0_43_GLOBAL__N__7cc8d1ed_10_Dropout_cu_0e96ed3819masked_scale_kernelIhN3c108BFloat16EfEEvRNS_6TensorERKS6_S9_T1_EUlS5_hE_St5arrayIPcLm3EELi4E23TrivialOffsetCalculatorILi2EjESF_ILi1EjENS0_6memory15LoadWithoutCastENSI_16StoreWithoutCastEEEviT_T0_T2_T3_T4_T5_)
        /*04e8*/ 	.word	0x0000001e


	//----- nvinfo : EIATTR_FRAME_SIZE
	.align		4
.L_258:
        /*04ec*/ 	.byte	0x04, 0x11
        /*04ee*/ 	.short	(.L_260 - .L_259)
	.align		4
.L_259:
        /*04f0*/ 	.word	index@(_ZN2at6native27unrolled_elementwise_kernelIZNS0_43_GLOBAL__N__7cc8d1ed_10_Dropout_cu_0e96ed3819masked_scale_kernelIhN3c108BFloat16EfEEvRNS_6TensorERKS6_S9_T1_EUlS5_hE_St5arrayIPcLm3EELi4E23TrivialOffsetCalculatorILi2EjESF_ILi1EjENS0_6memory15LoadWithoutCastENSI_16StoreWithoutCastEEEviT_T0_T2_T3_T4_T5_)
        /*04f4*/ 	.word	0x00000000


	//----- nvinfo : EIATTR_REGCOUNT
	.align		4
.L_260:
        /*04f8*/ 	.byte	0x04, 0x2f
        /*04fa*/ 	.short	(.L_262 - .L_261)
	.align		4
.L_261:
        /*04fc*/ 	.word	index@(_ZN2at6native18elementwise_kernelILi128ELi4EZNS0_22gpu_kernel_impl_nocastIZNS0_43_GLOBAL__N__7cc8d1ed_10_Dropout_cu_0e96ed3819masked_scale_kernelIhN3c108BFloat16EfEEvRNS_6TensorERKS7_SA_T1_EUlS6_hE_EEvRNS_18TensorIteratorBaseERKT_EUliE_EEviSB_)
        /*0500*/ 	.word	0x00000012


	//----- nvinfo : EIATTR_FRAME_SIZE
	.align		4
.L_262:
        /*0504*/ 	.byte	0x04, 0x11
        /*0506*/ 	.short	(.L_264 - .L_263)
	.align		4
.L_263:
        /*0508*/ 	.word	index@(_ZN2at6native18elementwise_kernelILi128ELi4EZNS0_22gpu_kernel_impl_nocastIZNS0_43_GLOBAL__N__7cc8d1ed_10_Dropout_cu_0e96ed3819masked_scale_kernelIhN3c108BFloat16EfEEvRNS_6TensorERKS7_SA_T1_EUlS6_hE_EEvRNS_18TensorIteratorBaseERKT_EUliE_EEviSB_)
        /*050c*/ 	.word	0x00000000


	//----- nvinfo : EIATTR_REGCOUNT
	.align		4
.L_264:
        /*0510*/ 	.byte	0x04, 0x2f
        /*0512*/ 	.short	(.L_266 - .L_265)
	.align		4
.L_265:
        /*0514*/ 	.word	index@(_ZN2at6native27unrolled_elementwise_kernelIZNS0_43_GLOBAL__N__7cc8d1ed_10_Dropout_cu_0e96ed3819masked_scale_kernelIhN3c108BFloat16EfEEvRNS_6TensorERKS6_S9_T1_EUlS5_hE_St5arrayIPcLm3EELi4E23TrivialOffsetCalculatorILi2EjESF_ILi1EjENS0_6memory12LoadWithCastILi2EEENSI_13StoreWithCastILi1EEEEEviT_T0_T2_T3_T4_T5_)
        /*0518*/ 	.word	0x0000001f


	//----- nvinfo : EIATTR_FRAME_SIZE
	.align		4
.L_266:
        /*051c*/ 	.byte	0x04, 0x11
        /*051e*/ 	.short	(.L_268 - .L_267)
	.align		4
.L_267:
        /*0520*/ 	.word	index@(_ZN2at6native27unrolled_elementwise_kernelIZNS0_43_GLOBAL__N__7cc8d1ed_10_Dropout_cu_0e96ed3819masked_scale_kernelIhN3c108BFloat16EfEEvRNS_6TensorERKS6_S9_T1_EUlS5_hE_St5arrayIPcLm3EELi4E23TrivialOffsetCalculatorILi2EjESF_ILi1EjENS0_6memory12LoadWithCastILi2EEENSI_13StoreWithCastILi1EEEEEviT_T0_T2_T3_T4_T5_)
        /*0524*/ 	.word	0x00000000


	//----- nvinfo : EIATTR_REGCOUNT
	.align		4
.L_268:
        /*0528*/ 	.byte	0x04, 0x2f
        /*052a*/ 	.short	(.L_270 - .L_269)
	.align		4
.L_269:
        /*052c*/ 	.word	index@(_ZN2at6native18elementwise_kernelILi128ELi4EZNS0_15gpu_kernel_implIZNS0_43_GLOBAL__N__7cc8d1ed_10_Dropout_cu_0e96ed3819masked_scale_kernelIhN3c108BFloat16EfEEvRNS_6TensorERKS7_SA_T1_EUlS6_hE_EEvRNS_18TensorIteratorBaseERKT_EUliE_EEviSB_)
        /*0530*/ 	.word	0x0000001a


	//----- nvinfo : EIATTR_FRAME_SIZE
	.align		4
.L_270:
        /*0534*/ 	.byte	0x04, 0x11
        /*0536*/ 	.short	(.L_272 - .L_271)
	.align		4
.L_271:
        /*0538*/ 	.word	index@(_ZN2at6native18elementwise_kernelILi128ELi4EZNS0_15gpu_kernel_implIZNS0_43_GLOBAL__N__7cc8d1ed_10_Dropout_cu_0e96ed3819masked_scale_kernelIhN3c108BFloat16EfEEvRNS_6TensorERKS7_SA_T1_EUlS6_hE_EEvRNS_18TensorIteratorBaseERKT_EUliE_EEviSB_)
        /*053c*/ 	.word	0x00000000


	//----- nvinfo : EIATTR_REGCOUNT
	.align		4
.L_272:
        /*0540*/ 	.byte	0x04, 0x2f
        /*0542*/ 	.short	(.L_274 - .L_273)
	.align		4
.L_273:
        /*0544*/ 	.word	index@(_ZN2at6native43_GLOBAL__N__7cc8d1ed_10_Dropout_cu_0e96ed3824fused_dropout_kernel_vecIddjLi1ELi16EbEEvNS_4cuda6detail10TensorInfoIKT_T1_EENS5_IS6_S8_EENS5_IT4_S8_EES8_T0_NS_15PhiloxCudaStateE)
        /*0548*/ 	.word	0x00000040


	//----- nvinfo : EIATTR_FRAME_SIZE
	.align		4
.L_274:
        /*054c*/ 	.byte	0x04, 0x11
        /*054e*/ 	.short	(.L_276 - .L_275)
	.align		4
.L_275:
        /*0550*/ 	.word	index@($__internal_135_$__cuda_sm20_dblrcp_rn_slowpath_v3)
        /*0554*/ 	.word	0x00000000


	//----- nvinfo : EIATTR_FRAME_SIZE
	.align		4
.L_276:
        /*0558*/ 	.byte	0x04, 0x11
        /*055a*/ 	.short	(.L_278 - .L_277)
	.align		4
.L_277:
        /*055c*/ 	.word	index@(_ZN2at6native43_GLOBAL__N__7cc8d1ed_10_Dropout_cu_0e96ed3824fused_dropout_kernel_vecIddjLi1ELi16EbEEvNS_4cuda6detail10TensorInfoIKT_T1_EENS5_IS6_S8_EENS5_IT4_S8_EES8_T0_NS_15PhiloxCudaStateE)
        /*0560*/ 	.word	0x00000000


	//----- nvinfo : EIATTR_REGCOUNT
	.align		4
.L_278:
        /*0564*/ 	.byte	0x04, 0x2f
        /*0566*/ 	.short	(.L_280 - .L_279)
	.align		4
.L_279:
        /*0568*/ 	.word	index@(_ZN2at6native43_GLOBAL__N__7cc8d1ed_10_Dropout_cu_0e96ed3824fused_dropout_kernel_vecIddjLi1ELi8EbEEvNS_4cuda6detail10TensorInfoIKT_T1_EENS5_IS6_S8_EENS5_IT4_S8_EES8_T0_NS_15PhiloxCudaStateE)
        /*056c*/ 	.word	0x00000034


	//----- nvinfo : EIATTR_FRAME_SIZE
	.align		4
.L_280:
        /*0570*/ 	.byte	0x04, 0x11
        /*0572*/ 	.short	(.L_282 - .L_281)
	.align		4
.L_281:
        /*0574*/ 	.word	index@($__internal_134_$__cuda_sm20_dblrcp_rn_slowpath_v3)
        /*0578*/ 	.word	0x00000000


	//----- nvinfo : EIATTR_FRAME_SIZE
	.align		4
.L_282:
        /*057c*/ 	.byte	0x04, 0x11
        /*057e*/ 	.short	(.L_284 - .L_283)
	.align		4
.L_283:
        /*0580*/ 	.word	index@(_ZN2at6native43_GLOBAL__N__7cc8d1ed_10_Dropout_cu_0e96ed3824fused_dropout_kernel_vecIddjLi1ELi8EbEEvNS_4cuda6detail10TensorInfoIKT_T1_EENS5_IS6_S8_EENS5_IT4_S8_EES8_T0_NS_15PhiloxCudaStateE)
        /*0584*/ 	.word	0x00000000


	//----- nvinfo : EIATTR_REGCOUNT
	.align		4
.L_284:
        /*0588*/ 	.byte	0x04, 0x2f
        /*058a*/ 	.short	(.L_286 - .L_285)
	.align		4
.L_285:
        /*058c*/ 	.word	index@(_ZN2at6native43_GLOBAL__N__7cc8d1ed_10_Dropout_cu_0e96ed3824fused_dropout_kernel_vecIddjLi1ELi4EbEEvNS_4cuda6detail10TensorInfoIKT_T1_EENS5_IS6_S8_EENS5_IT4_S8_EES8_T0_NS_15PhiloxCudaStateE)
        /*0590*/ 	.word	0x00000037


	//----- nvinfo : EIATTR_FRAME_SIZE
	.align		4
.L_286:
        /*0594*/ 	.byte	0x04, 0x11
        /*0596*/ 	.short	(.L_288 - .L_287)
	.align		4
.L_287:
        /*0598*/ 	.word	index@($__internal_133_$__cuda_sm20_dblrcp_rn_slowpath_v3)
        /*059c*/ 	.word	0x00000000


	//----- nvinfo : EIATTR_FRAME_SIZE
	.align		4
.L_288:
        /*05a0*/ 	.byte	0x04, 0x11
        /*05a2*/ 	.short	(.L_290 - .L_289)
	.align		4
.L_289:
        /*05a4*/ 	.word	index@(_ZN2at6native43_GLOBAL__N__7cc8d1ed_10_Dropout_cu_0e96ed3824fused_dropout_kernel_vecIddjLi1ELi4EbEEvNS_4cuda6detail10TensorInfoIKT_T1_EENS5_IS6_S8_EENS5_IT4_S8_EES8_T0_NS_15PhiloxCudaStateE)
        /*05a8*/ 	.word	0x00000000


	//----- nvinfo : EIATTR_REGCOUNT
	.align		4
.L_290:
        /*05ac*/ 	.byte	0x04, 0x2f
        /*05ae*/ 	.short	(.L_292 - .L_291)
	.align		4
.L_291:
        /*05b0*/ 	.word	index@(_ZN2at6native43_GLOBAL__N__7cc8d1ed_10_Dropout_cu_0e96ed3824fused_dropout_kernel_vecIddjLi1ELi2EbEEvNS_4cuda6detail10TensorInfoIKT_T1_EENS5_IS6_S8_EENS5_IT4_S8_EES8_T0_NS_15PhiloxCudaStateE)
        /*05b4*/ 	.word	0x00000035


	//----- nvinfo : EIATTR_FRAME_SIZE
	.align		4
.L_292:
        /*05b8*/ 	.byte	0x04, 0x11
        /*05ba*/ 	.short	(.L_294 - .L_293)
	.align		4
.L_293:
        /*05bc*/ 	.word	index@($__internal_132_$__cuda_sm20_dblrcp_rn_slowpath_v3)
        /*05c0*/ 	.word	0x00000000


	//----- nvinfo : EIATTR_FRAME_SIZE
	.align		4
.L_294:
        /*05c4*/ 	.byte	0x04, 0x11
        /*05c6*/ 	.short	(.L_296 - .L_295)
	.align		4
.L_295:
        /*05c8*/ 	.word	index@(_ZN2at6native43_GLOBAL__N__7cc8d1ed_10_Dropout_cu_0e96ed3824fused_dropout_kernel_vecIddjLi1ELi2EbEEvNS_4cuda6detail10TensorInfoIKT_T1_EENS5_IS6_S8_EENS5_IT4_S8_EES8_T0_NS_15PhiloxCudaStateE)
        /*05cc*/ 	.word	0x00000000


	//----- nvinfo : EIATTR_REGCOUNT
	.align		4
.L_296:
        /*05d0*/ 	.byte	0x04, 0x2f
        /*05d2*/ 	.short	(.L_298 - .L_297)
	.align		4
.L_297:
        /*05d4*/ 	.word	index@(_ZN2at6native43_GLOBAL__N__7cc8d1ed_10_Dropout_cu_0e96ed3820fused_dropout_kernelIddjLi1ELi1EbEEvNS_4cuda6detail10TensorInfoIKT_T1_EENS5_IS6_S8_EENS5_IT4_S8_EES8_T0_NS_15PhiloxCudaStateE)
        /*05d8*/ 	.word	0x00000038


	//----- nvinfo : EIATTR_FRAME_SIZE
	.align		4
.L_298:
        /*05dc*/ 	.byte	0x04, 0x11
        /*05de*/ 	.short	(.L_300 - .L_299)
	.align		4
.L_299:
        /*05e0*/ 	.word	index@($__internal_131_$__cuda_sm20_dblrcp_rn_slowpath_v3)
        /*05e4*/ 	.word	0x00000000


	//----- nvinfo : EIATTR_FRAME_SIZE
	.align		4
.L_300:
        /*05e8*/ 	.byte	0x04, 0x11
        /*05ea*/ 	.short	(.L_302 - .L_301)
	.align		4
.L_301:
        /*05ec*/ 	.word	index@(_ZN2at6native43_GLOBAL__N__7cc8d1ed_10_Dropout_cu_0e96ed3820fused_dropout_kernelIddjLi1ELi1EbEEvNS_4cuda6detail10TensorInfoIKT_T1_EENS5_IS6_S8_EENS5_IT4_S8_EES8_T0_NS_15PhiloxCudaStateE)
        /*05f0*/ 	.word	0x00000000


	//----- nvinfo : EIATTR_REGCOUNT
	.align		4
.L_302:
        /*05f4*/ 	.byte	0x04, 0x2f
        /*05f6*/ 	.short	(.L_304 - .L_303)
	.align		4
.L_303:
        /*05f8*/ 	.word	index@(_ZN2at6native43_GLOBAL__N__7cc8d1ed_10_Dropout_cu_0e96ed3820fused_dropout_kernelIddjLin1ELi1EbEEvNS_4cuda6detail10TensorInfoIKT_T1_EENS5_IS6_S8_EENS5_IT4_S8_EES8_T0_NS_15PhiloxCudaStateE)
        /*05fc*/ 	.word	0x00000037


	//----- nvinfo : EIATTR_FRAME_SIZE
	.align		4
.L_304:
        /*0600*/ 	.byte	0x04, 0x11
        /*0602*/ 	.short	(.L_306 - .L_305)
	.align		4
.L_305:
        /*0604*/ 	.word	index@($__internal_130_$__cuda_sm20_dblrcp_rn_slowpath_v3)
        /*0608*/ 	.word	0x00000000


	//----- nvinfo : EIATTR_FRAME_SIZE
	.align		4
.L_306:
        /*060c*/ 	.byte	0x04, 0x11
        /*060e*/ 	.short	(.L_308 - .L_307)
	.align		4
.L_307:
        /*0610*/ 	.word	index@(_ZN2at6native43_GLOBAL__N__7cc8d1ed_10_Dropout_cu_0e96ed3820fused_dropout_kernelIddjLin1ELi1EbEEvNS_4cuda6detail10TensorInfoIKT_T1_EENS5_IS6_S8_EENS5_IT4_S8_EES8_T0_NS_15PhiloxCudaStateE)
        /*0614*/ 	.word	0x00000000


	//----- nvinfo : EIATTR_REGCOUNT
	.align		4
.L_308:
        /*0618*/ 	.byte	0x04, 0x2f
        /*061a*/ 	.short	(.L_310 - .L_309)
	.align		4
.L_309:
        /*061c*/ 	.word	index@(_ZN2at6native43_GLOBAL__N__7cc8d1ed_10_Dropout_cu_0e96ed3820fused_dropout_kernelIddjLin1ELin1EbEEvNS_4cuda6detail10TensorInfoIKT_T1_EENS5_IS6_S8_EENS5_IT4_S8_EES8_T0_NS_15PhiloxCudaStateE)
        /*0620*/ 	.word	0x0000003b


	//----- nvinfo : EIATTR_FRAME_SIZE
	.align		4
.L_310:
        /*0624*/ 	.byte	0x04, 0x11
        /*0626*/ 	.short	(.L_312 - .L_311)
	.align		4
.L_311:
        /*0628*/ 	.word	index@($__internal_129_$__cuda_sm20_dblrcp_rn_slowpath_v3)
        /*062c*/ 	.word	0x00000000


	//----- nvinfo : EIATTR_FRAME_SIZE
	.align		4
.L_312:
        /*0630*/ 	.byte	0x04, 0x11
        /*0632*/ 	.short	(.L_314 - .L_313)
	.align		4
.L_313:
        /*0634*/ 	.word	index@(_ZN2at6native43_GLOBAL__N__7cc8d1ed_10_Dropout_cu_0e96ed3820fused_dropout_kernelIddjLin1ELin1EbEEvNS_4cuda6detail10TensorInfoIKT_T1_EENS5_IS6_S8_EENS5_IT4_S8_EES8_T0_NS_15PhiloxCudaStateE)
        /*0638*/ 	.word	0x00000000


	//----- nvinfo : EIATTR_REGCOUNT
	.align		4
.L_314:
        /*063c*/ 	.byte	0x04, 0x2f
        /*063e*/ 	.short	(.L_316 - .L_315)
	.align		4
.L_315:
        /*0640*/ 	.word	index@(_ZN2at6native43_GLOBAL__N__7cc8d1ed_10_Dropout_cu_0e96ed3824fused_dropout_kernel_vecIffjLi1ELi16EbEEvNS_4cuda6detail10TensorInfoIKT_T1_EENS5_IS6_S8_EENS5_IT4_S8_EES8_T0_NS_15PhiloxCudaStateE)
        /*0644*/ 	.word	0x00000040


	//----- nvinfo : EIATTR_FRAME_SIZE
	.align		4
.L_316:
        /*0648*/ 	.byte	0x04, 0x11
        /*064a*/ 	.short	(.L_318 - .L_317)
	.align		4
.L_317:
        /*064c*/ 	.word	index@($__internal_128_$__cuda_sm20_dblrcp_rn_slowpath_v3)
        /*0650*/ 	.word	0x00000000


	//----- nvinfo : EIATTR_FRAME_SIZE
	.align		4
.L_318:
        /*0654*/ 	.byte	0x04, 0x11
        /*0656*/ 	.short	(.L_320 - .L_319)
	.align		4
.L_319:
        /*0658*/ 	.word	index@(_ZN2at6native43_GLOBAL__N__7cc8d1ed_10_Dropout_cu_0e96ed3824fused_dropout_kernel_vecIffjLi1ELi16EbEEvNS_4cuda6detail10TensorInfoIKT_T1_EENS5_IS6_S8_EENS5_IT4_S8_EES8_T0_NS_15PhiloxCudaStateE)
        /*065c*/ 	.word	0x00000000


	//----- nvinfo : EIATTR_REGCOUNT
	.align		4
.L_320:
        /*0660*/ 	.byte	0x04, 0x2f
        /*0662*/ 	.short	(.L_322 - .L_321)
	.align		4
.L_321:
        /*0664*/ 	.word	index@(_ZN2at6native43_GLOBAL__N__7cc8d1ed_10_Dropout_cu_0e96ed3824fused_dropout_kernel_vecIffjLi1ELi8EbEEvNS_4cuda6detail10TensorInfoIKT_T1_EENS5_IS6_S8_EENS5_IT4_S8_EES8_T0_NS_15PhiloxCudaStateE)
        /*0668*/ 	.word	0x00000038


	//----- nvinfo : EIATTR_FRAME_SIZE
	.align		4
.L_322:
        /*066c*/ 	.byte	0x04, 0x11
        /*066e*/ 	.short	(.L_324 - .L_323)
	.align		4
.L_323:
        /*0670*/ 	.word	index@($__internal_127_$__cuda_sm20_dblrcp_rn_slowpath_v3)
        /*0674*/ 	.word	0x00000000


	//----- nvinfo : EIATTR_FRAME_SIZE
	.align		4
.L_324:
        /*0678*/ 	.byte	0x04, 0x11
        /*067a*/ 	.short	(.L_326 - .L_325)
	.align		4
.L_325:
        /*067c*/ 	.word	index@(_ZN2at6native43_GLOBAL__N__7cc8d1ed_10_Dropout_cu_0e96ed3824fused_dropout_kernel_vecIffjLi1ELi8EbEEvNS_4cuda6detail10TensorInfoIKT_T1_EENS5_IS6_S8_EENS5_IT4_S8_EES8_T0_NS_15PhiloxCudaStateE)
        /*0680*/ 	.word	0x00000000


	//----- nvinfo : EIATTR_REGCOUNT
	.align		4
.L_326:
        /*0684*/ 	.byte	0x04, 0x2f
        /*0686*/ 	.short	(.L_328 - .L_327)
	.align		4
.L_327:
        /*0688*/ 	.word	index@(_ZN2at6native43_GLOBAL__N__7cc8d1ed_10_Dropout_cu_0e96ed3824fused_dropout_kernel_vecIffjLi1ELi4EbEEvNS_4cuda6detail10TensorInfoIKT_T1_EENS5_IS6_S8_EENS5_IT4_S8_EES8_T0_NS_15PhiloxCudaStateE)
        /*068c*/ 	.word	0x00000033


	//----- nvinfo : EIATTR_FRAME_SIZE
	.align		4
.L_328:
        /*0690*/ 	.byte	0x04, 0x11
        /*0692*/ 	.short	(.L_330 - .L_329)
	.align		4
.L_329:
        /*0694*/ 	.word	index@($__internal_126_$__cuda_sm20_dblrcp_rn_slowpath_v3)
        /*0698*/ 	.word	0x00000000


	//----- nvinfo : EIATTR_FRAME_SIZE
	.align		4
.L_330:
        /*069c*/ 	.byte	0x04, 0x11
        /*069e*/ 	.short	(.L_332 - .L_331)
	.align		4
.L_331:
        /*06a0*/ 	.word	index@(_ZN2at6native43_GLOBAL__N__7cc8d1ed_10_Dropout_cu_0e96ed3824fused_dropout_kernel_vecIffjLi1ELi4EbEEvNS_4cuda6detail10TensorInfoIKT_T1_EENS5_IS6_S8_EENS5_IT4_S8_EES8_T0_NS_15PhiloxCudaStateE)
        /*06a4*/ 	.word	0x00000000


	//----- nvinfo : EIATTR_REGCOUNT
	.align		4
.L_332:
        /*06a8*/ 	.byte	0x04, 0x2f
        /*06aa*/ 	.short	(.L_334 - .L_333)
	.align		4
.L_333:
        /*06ac*/ 	.word	index@(_ZN2at6native43_GLOBAL__N__7cc8d1ed_10_Dropout_cu_0e96ed3824fused_dropout_kernel_vecIffjLi1ELi2EbEEvNS_4cuda6detail10TensorInfoIKT_T1_EENS5_IS6_S8_EENS5_IT4_S8_EES8_T0_NS_15PhiloxCudaStateE)
        /*06b0*/ 	.word	0x00000030


	//----- nvinfo : EIATTR_FRAME_SIZE
	.align		4
.L_334:
        /*06b4*/ 	.byte	0x04, 0x11
        /*06b6*/ 	.short	(.L_336 - .L_335)
	.align		4
.L_335:
        /*06b8*/ 	.word	index@($__internal_125_$__cuda_sm20_dblrcp_rn_slowpath_v3)
        /*06bc*/ 	.word	0x00000000


	//----- nvinfo : EIATTR_FRAME_SIZE
	.align		4
.L_336:
        /*06c0*/ 	.byte	0x04, 0x11
        /*06c2*/ 	.short	(.L_338 - .L_337)
	.align		4
.L_337:
        /*06c4*/ 	.word	index@(_ZN2at6native43_GLOBAL__N__7cc8d1ed_10_Dropout_cu_0e96ed3824fused_dropout_kernel_vecIffjLi1ELi2EbEEvNS_4cuda6detail10TensorInfoIKT_T1_EENS5_IS6_S8_EENS5_IT4_S8_EES8_T0_NS_15PhiloxCudaStateE)
        /*06c8*/ 	.word	0x00000000


	//----- nvinfo : EIATTR_REGCOUNT
	.align		4
.L_338:
        /*06cc*/ 	.byte	0x04, 0x2f
        /*06ce*/ 	.short	(.L_340 - .L_339)
	.align		4
.L_339:
        /*06d0*/ 	.word	index@(_ZN2at6native43_GLOBAL__N__7cc8d1ed_10_Dropout_cu_0e96ed3820fused_dropout_kernelIffjLi1ELi1EbEEvNS_4cuda6detail10TensorInfoIKT_T1_EENS5_IS6_S8_EENS5_IT4_S8_EES8_T0_NS_15PhiloxCudaStateE)
        /*06d4*/ 	.word	0x00000038


	//----- nvinfo : EIATTR_FRAME_SIZE
	.align		4
.L_340:
        /*06d8*/ 	.byte	0x04, 0x11
        /*06da*/ 	.short	(.L_342 - .L_341)
	.align		4
.L_341:
        /*06dc*/ 	.word	index@($__internal_124_$__cuda_sm20_dblrcp_rn_slowpath_v3)
        /*06e0*/ 	.word	0x00000000


	//----- nvinfo : EIATTR_FRAME_SIZE
	.align		4
.L_342:
        /*06e4*/ 	.byte	0x04, 0x11
        /*06e6*/ 	.short	(.L_344 - .L_343)
	.align		4
.L_343:
        /*06e8*/ 	.word	index@(_ZN2at6native43_GLOBAL__N__7cc8d1ed_10_Dropout_cu_0e96ed3820fused_dropout_kernelIffjLi1ELi1EbEEvNS_4cuda6detail10TensorInfoIKT_T1_EENS5_IS6_S8_EENS5_IT4_S8_EES8_T0_NS_15PhiloxCudaStateE)
        /*06ec*/ 	.word	0x00000000


	//----- nvinfo : EIATTR_REGCOUNT
	.align		4
.L_344:
        /*06f0*/ 	.byte	0x04, 0x2f
        /*06f2*/ 	.short	(.L_346 - .L_345)
	.align		4
.L_345:
        /*06f4*/ 	.word	index@(_ZN2at6native43_GLOBAL__N__7cc8d1ed_10_Dropout_cu_0e96ed3820fused_dropout_kernelIffjLin1ELi1EbEEvNS_4cuda6detail10TensorInfoIKT_T1_EENS5_IS6_S8_EENS5_IT4_S8_EES8_T0_NS_15PhiloxCudaStateE)
        /*06f8*/ 	.word	0x00000033


	//----- nvinfo : EIATTR_FRAME_SIZE
	.align		4
.L_346:
        /*06fc*/ 	.byte	0x04, 0x11
        /*06fe*/ 	.short	(.L_348 - .L_347)
	.align		4
.L_347:
        /*0700*/ 	.word	index@($__internal_123_$__cuda_sm20_dblrcp_rn_slowpath_v3)
        /*0704*/ 	.word	0x00000000


	//----- nvinfo : EIATTR_FRAME_SIZE
	.align		4
.L_348:
        /*0708*/ 	.byte	0x04, 0x11
        /*070a*/ 	.short	(.L_350 - .L_349)
	.align		4
.L_349:
        /*070c*/ 	.word	index@(_ZN2at6native43_GLOBAL__N__7cc8d1ed_10_Dropout_cu_0e96ed3820fused_dropout_kernelIffjLin1ELi1EbEEvNS_4cuda6detail10TensorInfoIKT_T1_EENS5_IS6_S8_EENS5_IT4_S8_EES8_T0_NS_15PhiloxCudaStateE)
        /*0710*/ 	.word	0x00000000


	//----- nvinfo : EIATTR_REGCOUNT
	.align		4
.L_350:
        /*0714*/ 	.byte	0x04, 0x2f
        /*0716*/ 	.short	(.L_352 - .L_351)
	.align		4
.L_351:
        /*0718*/ 	.word	index@(_ZN2at6native43_GLOBAL__N__7cc8d1ed_10_Dropout_cu_0e96ed3820fused_dropout_kernelIffjLin1ELin1EbEEvNS_4cuda6detail10TensorInfoIKT_T1_EENS5_IS6_S8_EENS5_IT4_S8_EES8_T0_NS_15PhiloxCudaStateE)
        /*071c*/ 	.word	0x00000036


	//----- nvinfo : EIATTR_FRAME_SIZE
	.align		4
.L_352:
        /*0720*/ 	.byte	0x04, 0x11
        /*0722*/ 	.short	(.L_354 - .L_353)
	.align		4
.L_353:
        /*0724*/ 	.word	index@($__internal_122_$__cuda_sm20_dblrcp_rn_slowpath_v3)
        /*0728*/ 	.word	0x00000000


	//----- nvinfo : EIATTR_FRAME_SIZE
	.align		4
.L_354:
        /*072c*/ 	.byte	0x04, 0x11
        /*072e*/ 	.short	(.L_356 - .L_355)
	.align		4
.L_355:
        /*0730*/ 	.word	index@(_ZN2at6native43_GLOBAL__N__7cc8d1ed_10_Dropout_cu_0e96ed3820fused_dropout_kernelIffjLin1ELin1EbEEvNS_4cuda6detail10TensorInfoIKT_T1_EENS5_IS6_S8_EENS5_IT4_S8_EES8_T0_NS_15PhiloxCudaStateE)
        /*0734*/ 	.word	0x00000000


	//----- nvinfo : EIATTR_REGCOUNT
	.align		4
.L_356:
        /*0738*/ 	.byte	0x04, 0x2f
        /*073a*/ 	.short	(.L_358 - .L_357)
	.align		4
.L_357:
        /*073c*/ 	.word	index@(_ZN2at6native43_GLOBAL__N__7cc8d1ed_10_Dropout_cu_0e96ed3824fused_dropout_kernel_vecIN3c104HalfEfjLi1ELi16EbEEvNS_4cuda6detail10TensorInfoIKT_T1_EENS7_IS8_SA_EENS7_IT4_SA_EESA_T0_NS_15PhiloxCudaStateE)
        /*0740*/ 	.word	0x00000037


	//----- nvinfo : EIATTR_FRAME_SIZE
	.align		4
.L_358:
        /*0744*/ 	.byte	0x04, 0x11
        /*0746*/ 	.short	(.L_360 - .L_359)
	.align		4
.L_359:
        /*0748*/ 	.word	index@($__internal_121_$__cuda_sm20_dblrcp_rn_slowpath_v3)
        /*074c*/ 	.word	0x00000000


	//----- nvinfo : EIATTR_FRAME_SIZE
	.align		4
.L_360:
        /*0750*/ 	.byte	0x04, 0x11
        /*0752*/ 	.short	(.L_362 - .L_361)
	.align		4
.L_361:
        /*0754*/ 	.word	index@(_ZN2at6native43_GLOBAL__N__7cc8d1ed_10_Dropout_cu_0e96ed3824fused_dropout_kernel_vecIN3c104HalfEfjLi1ELi16EbEEvNS_4cuda6detail10TensorInfoIKT_T1_EENS7_IS8_SA_EENS7_IT4_SA_EESA_T0_NS_15PhiloxCudaStateE)
        /*0758*/ 	.word	0x00000000


	//----- nvinfo : EIATTR_REGCOUNT
	.align		4
.L_362:
        /*075c*/ 	.byte	0x04, 0x2f
        /*075e*/ 	.short	(.L_364 - .L_363)
	.align		4
.L_363:
        /*0760*/ 	.word	index@(_ZN2at6native43_GLOBAL__N__7cc8d1ed_10_Dropout_cu_0e96ed3824fused_dropout_kernel_vecIN3c104HalfEfjLi1ELi8EbEEvNS_4cuda6detail10TensorInfoIKT_T1_EENS7_IS8_SA_EENS7_IT4_SA_EESA_T0_NS_15PhiloxCudaStateE)
        /*0764*/ 	.word	0x00000038


	//----- nvinfo : EIATTR_FRAME_SIZE
	.align		4
.L_364:
        /*0768*/ 	.byte	0x04, 0x11
        /*076a*/ 	.short	(.L_366 - .L_365)
	.align		4
.L_365:
        /*076c*/ 	.word	index@($__internal_120_$__cuda_sm20_dblrcp_rn_slowpath_v3)
        /*0770*/ 	.word	0x00000000


	//----- nvinfo : EIATTR_FRAME_SIZE
	.align		4
.L_366:
        /*0774*/ 	.byte	0x04, 0x11
        /*0776*/ 	.short	(.L_368 - .L_367)
	.align		4
.L_367:
        /*0778*/ 	.word	index@(_ZN2at6native43_GLOBAL__N__7cc8d1ed_10_Dropout_cu_0e96ed3824fused_dropout_kernel_vecIN3c104HalfEfjLi1ELi8EbEEvNS_4cuda6detail10TensorInfoIKT_T1_EENS7_IS8_SA_EENS7_IT4_SA_EESA_T0_NS_15PhiloxCudaStateE)
        /*077c*/ 	.word	0x00000000


	//----- nvinfo : EIATTR_REGCOUNT
	.align		4
.L_368:
        /*0780*/ 	.byte	0x04, 0x2f
        /*0782*/ 	.short	(.L_370 - .L_369)
	.align		4
.L_369:
        /*0784*/ 	.word	index@(_ZN2at6native43_GLOBAL__N__7cc8d1ed_10_Dropout_cu_0e96ed3824fused_dropout_kernel_vecIN3c104HalfEfjLi1ELi4EbEEvNS_4cuda6detail10TensorInfoIKT_T1_EENS7_IS8_SA_EENS7_IT4_SA_EESA_T0_NS_15PhiloxCudaStateE)
        /*0788*/ 	.word	0x00000034


	//----- nvinfo : EIATTR_FRAME_SIZE
	.align		4
.L_370:
        /*078c*/ 	.byte	0x04, 0x11
        /*078e*/ 	.short	(.L_372 - .L_371)
	.align		4
.L_371:
        /*0790*/ 	.word	index@($__internal_119_$__cuda_sm20_dblrcp_rn_slowpath_v3)
        /*0794*/ 	.word	0x00000000


	//----- nvinfo : EIATTR_FRAME_SIZE
	.align		4
.L_372:
        /*0798*/ 	.byte	0x04, 0x11
        /*079a*/ 	.short	(.L_374 - .L_373)
	.align		4
.L_373:
        /*079c*/ 	.word	index@(_ZN2at6native43_GLOBAL__N__7cc8d1ed_10_Dropout_cu_0e96ed3824fused_dropout_kernel_vecIN3c104HalfEfjLi1ELi4EbEEvNS_4cuda6detail10TensorInfoIKT_T1_EENS7_IS8_SA_EENS7_IT4_SA_EESA_T0_NS_15PhiloxCudaStateE)
        /*07a0*/ 	.word	0x00000000


	//----- nvinfo : EIATTR_REGCOUNT
	.align		4
.L_374:
        /*07a4*/ 	.byte	0x04, 0x2f
        /*07a6*/ 	.short	(.L_376 - .L_375)
	.align		4
.L_375:
        /*07a8*/ 	.word	index@(_ZN2at6native43_GLOBAL__N__7cc8d1ed_10_Dropout_cu_0e96ed3824fused_dropout_kernel_vecIN3c104HalfEfjLi1ELi2EbEEvNS_4cuda6detail10TensorInfoIKT_T1_EENS7_IS8_SA_EENS7_IT4_SA_EESA_T0_NS_15PhiloxCudaStateE)
        /*07ac*/ 	.word	0x00000030


	//----- nvinfo : EIATTR_FRAME_SIZE
	.align		4
.L_376:
        /*07b0*/ 	.byte	0x04, 0x11
        /*07b2*/ 	.short	(.L_378 - .L_377)
	.align		4
.L_377:
        /*07b4*/ 	.word	index@($__internal_118_$__cuda_sm20_dblrcp_rn_slowpath_v3)
        /*07b8*/ 	.word	0x00000000


	//----- nvinfo : EIATTR_FRAME_SIZE
	.align		4
.L_378:
        /*07bc*/ 	.byte	0x04, 0x11
        /*07be*/ 	.short	(.L_380 - .L_379)
	.align		4
.L_379:
        /*07c0*/ 	.word	index@(_ZN2at6native43_GLOBAL__N__7cc8d1ed_10_Dropout_cu_0e96ed3824fused_dropout_kernel_vecIN3c104HalfEfjLi1ELi2EbEEvNS_4cuda6detail10TensorInfoIKT_T1_EENS7_IS8_SA_EENS7_IT4_SA_EESA_T0_NS_15PhiloxCudaStateE)
        /*07c4*/ 	.word	0x00000000


	//----- nvinfo : EIATTR_REGCOUNT
	.align		4
.L_380:
        /*07c8*/ 	.byte	0x04, 0x2f
        /*07ca*/ 	.short	(.L_382 - .L_381)
	.align		4
.L_381:
        /*07cc*/ 	.word	index@(_ZN2at6native43_GLOBAL__N__7cc8d1ed_10_Dropout_cu_0e96ed3820fused_dropout_kernelIN3c104HalfEfjLi1ELi1EbEEvNS_4cuda6detail10TensorInfoIKT_T1_EENS7_IS8_SA_EENS7_IT4_SA_EESA_T0_NS_15PhiloxCudaStateE)
        /*07d0*/ 	.word	0x00000038


	//----- nvinfo : EIATTR_FRAME_SIZE
	.align		4
.L_382:
        /*07d4*/ 	.byte	0x04, 0x11
        /*07d6*/ 	.short	(.L_384 - .L_383)
	.align		4
.L_383:
        /*07d8*/ 	.word	index@($__internal_117_$__cuda_sm20_dblrcp_rn_slowpath_v3)
        /*07dc*/ 	.word	0x00000000


	//----- nvinfo : EIATTR_FRAME_SIZE
	.align		4
.L_384:
        /*07e0*/ 	.byte	0x04, 0x11
        /*07e2*/ 	.short	(.L_386 - .L_385)
	.align		4
.L_385:
        /*07e4*/ 	.word	index@(_ZN2at6native43_GLOBAL__N__7cc8d1ed_10_Dropout_cu_0e96ed3820fused_dropout_kernelIN3c104HalfEfjLi1ELi1EbEEvNS_4cuda6detail10TensorInfoIKT_T1_EENS7_IS8_SA_EENS7_IT4_SA_EESA_T0_NS_15PhiloxCudaStateE)
        /*07e8*/ 	.word	0x00000000


	//----- nvinfo : EIATTR_REGCOUNT
	.align		4
.L_386:
        /*07ec*/ 	.byte	0x04, 0x2f
        /*07ee*/ 	.short	(.L_388 - .L_387)
	.align		4
.L_387:
        /*07f0*/ 	.word	index@(_ZN2at6native43_GLOBAL__N__7cc8d1ed_10_Dropout_cu_0e96ed3820fused_dropout_kernelIN3c104HalfEfjLin1ELi1EbEEvNS_4cuda6detail10TensorInfoIKT_T1_EENS7_IS8_SA_EENS7_IT4_SA_EESA_T0_NS_15PhiloxCudaStateE)
        /*07f4*/ 	.word	0x00000033


	//----- nvinfo : EIATTR_FRAME_SIZE
	.align		4
.L_388:
        /*07f8*/ 	.byte	0x04, 0x11
        /*07fa*/ 	.short	(.L_390 - .L_389)
	.align		4
.L_389:
        /*07fc*/ 	.word	index@($__internal_116_$__cuda_sm20_dblrcp_rn_slowpath_v3)
        /*0800*/ 	.word	0x00000000


	//----- nvinfo : EIATTR_FRAME_SIZE
	.align		4
.L_390:
        /*0804*/ 	.byte	0x04, 0x11
        /*0806*/ 	.short	(.L_392 - .L_391)
	.align		4
.L_391:
        /*0808*/ 	.word	index@(_ZN2at6native43_GLOBAL__N__7cc8d1ed_10_Dropout_cu_0e96ed3820fused_dropout_kernelIN3c104HalfEfjLin1ELi1EbEEvNS_4cuda6detail10TensorInfoIKT_T1_EENS7_IS8_SA_EENS7_IT4_SA_EESA_T0_NS_15PhiloxCudaStateE)
        /*080c*/ 	.word	0x00000000


	//----- nvinfo : EIATTR_REGCOUNT
	.align		4
.L_392:
        /*0810*/ 	.byte	0x04, 0x2f
        /*0812*/ 	.short	(.L_394 - .L_393)
	.align		4
.L_393:
        /*0814*/ 	.word	index@(_ZN2at6native43_GLOBAL__N__7cc8d1ed_10_Dropout_cu_0e96ed3820fused_dropout_kernelIN3c104HalfEfjLin1ELin1EbEEvNS_4cuda6detail10TensorInfoIKT_T1_EENS7_IS8_SA_EENS7_IT4_SA_EESA_T0_NS_15PhiloxCudaStateE)
        /*0818*/ 	.word	0x00000036


	//----- nvinfo : EIATTR_FRAME_SIZE
	.align		4
.L_394:
        /*081c*/ 	.byte	0x04, 0x11
        /*081e*/ 	.short	(.L_396 - .L_395)
	.align		4
.L_395:
        /*0820*/ 	.word	index@($__internal_115_$__cuda_sm20_dblrcp_rn_slowpath_v3)
        /*0824*/ 	.word	0x00000000


	//----- nvinfo : EIATTR_FRAME_SIZE
	.align		4
.L_396:
        /*0828*/ 	.byte	0x04, 0x11
        /*082a*/ 	.short	(.L_398 - .L_397)
	.align		4
.L_397:
        /*082c*/ 	.word	index@(_ZN2at6native43_GLOBAL__N__7cc8d1ed_10_Dropout_cu_0e96ed3820fused_dropout_kernelIN3c104HalfEfjLin1ELin1EbEEvNS_4cuda6detail10TensorInfoIKT_T1_EENS7_IS8_SA_EENS7_IT4_SA_EESA_T0_NS_15PhiloxCudaStateE)
        /*0830*/ 	.word	0x00000000


	//----- nvinfo : EIATTR_REGCOUNT
	.align		4
.L_398:
        /*0834*/ 	.byte	0x04, 0x2f
        /*0836*/ 	.short	(.L_400 - .L_399)
	.align		4
.L_399:
        /*0838*/ 	.word	index@(_ZN2at6native43_GLOBAL__N__7cc8d1ed_10_Dropout_cu_0e96ed3824fused_dropout_kernel_vecIN3c108BFloat16EfjLi1ELi16EbEEvNS_4cuda6detail10TensorInfoIKT_T1_EENS7_IS8_SA_EENS7_IT4_SA_EESA_T0_NS_15PhiloxCudaStateE)
        /*083c*/ 	.word	0x00000038


	//----- nvinfo : EIATTR_FRAME_SIZE
	.align		4
.L_400:
        /*0840*/ 	.byte	0x04, 0x11
        /*0842*/ 	.short	(.L_402 - .L_401)
	.align		4
.L_401:
        /*0844*/ 	.word	index@($__internal_114_$__cuda_sm20_dblrcp_rn_slowpath_v3)
        /*0848*/ 	.word	0x00000000


	//----- nvinfo : EIATTR_FRAME_SIZE
	.align		4
.L_402:
        /*084c*/ 	.byte	0x04, 0x11
        /*084e*/ 	.short	(.L_404 - .L_403)
	.align		4
.L_403:
        /*0850*/ 	.word	index@(_ZN2at6native43_GLOBAL__N__7cc8d1ed_10_Dropout_cu_0e96ed3824fused_dropout_kernel_vecIN3c108BFloat16EfjLi1ELi16EbEEvNS_4cuda6detail10TensorInfoIKT_T1_EENS7_IS8_SA_EENS7_IT4_SA_EESA_T0_NS_15PhiloxCudaStateE)
        /*0854*/ 	.word	0x00000000


	//----- nvinfo : EIATTR_REGCOUNT
	.align		4
.L_404:
        /*0858*/ 	.byte	0x04, 0x2f
        /*085a*/ 	.short	(.L_406 - .L_405)
	.align		4
.L_405:
        /*085c*/ 	.word	index@(_ZN2at6native43_GLOBAL__N__7cc8d1ed_10_Dropout_cu_0e96ed3824fused_dropout_kernel_vecIN3c108BFloat16EfjLi1ELi8EbEEvNS_4cuda6detail10TensorInfoIKT_T1_EENS7_IS8_SA_EENS7_IT4_SA_EESA_T0_NS_15PhiloxCudaStateE)
        /*0860*/ 	.word	0x00000037


	//----- nvinfo : EIATTR_FRAME_SIZE
	.align		4
.L_406:
        /*0864*/ 	.byte	0x04, 0x11
        /*0866*/ 	.short	(.L_408 - .L_407)
	.align		4
.L_407:
        /*0868*/ 	.word	index@($__internal_113_$__cuda_sm20_dblrcp_rn_slowpath_v3)
        /*086c*/ 	.word	0x00000000


	//----- nvinfo : EIATTR_FRAME_SIZE
	.align		4
.L_408:
        /*0870*/ 	.byte	0x04, 0x11
        /*0872*/ 	.short	(.L_410 - .L_409)
	.align		4
.L_409:
        /*0874*/ 	.word	index@(_ZN2at6native43_GLOBAL__N__7cc8d1ed_10_Dropout_cu_0e96ed3824fused_dropout_kernel_vecIN3c108BFloat16EfjLi1ELi8EbEEvNS_4cuda6detail10TensorInfoIKT_T1_EENS7_IS8_SA_EENS7_IT4_SA_EESA_T0_NS_15PhiloxCudaStateE)
        /*0878*/ 	.word	0x00000000


	//----- nvinfo : EIATTR_REGCOUNT
	.align		4
.L_410:
        /*087c*/ 	.byte	0x04, 0x2f
        /*087e*/ 	.short	(.L_412 - .L_411)
	.align		4
.L_411:
        /*0880*/ 	.word	index@(_ZN2at6native43_GLOBAL__N__7cc8d1ed_10_Dropout_cu_0e96ed3824fused_dropout_kernel_vecIN3c108BFloat16EfjLi1ELi4EbEEvNS_4cuda6detail10TensorInfoIKT_T1_EENS7_IS8_SA_EENS7_IT4_SA_EESA_T0_NS_15PhiloxCudaStateE)
        /*0884*/ 	.word	0x00000032


	//----- nvinfo : EIATTR_FRAME_SIZE
	.align		4
.L_412:
        /*0888*/ 	.byte	0x04, 0x11
        /*088a*/ 	.short	(.L_414 - .L_413)
	.align		4
.L_413:
        /*088c*/ 	.word	index@($__internal_112_$__cuda_sm20_dblrcp_rn_slowpath_v3)
        /*0890*/ 	.word	0x00000000


	//----- nvinfo : EIATTR_FRAME_SIZE
	.align		4
.L_414:
        /*0894*/ 	.byte	0x04, 0x11
        /*0896*/ 	.short	(.L_416 - .L_415)
	.align		4
.L_415:
        /*0898*/ 	.word	index@(_ZN2at6native43_GLOBAL__N__7cc8d1ed_10_Dropout_cu_0e96ed3824fused_dropout_kernel_vecIN3c108BFloat16EfjLi1ELi4EbEEvNS_4cuda6detail10TensorInfoIKT_T1_EENS7_IS8_SA_EENS7_IT4_SA_EESA_T0_NS_15PhiloxCudaStateE)
        /*089c*/ 	.word	0x00000000


	//----- nvinfo : EIATTR_REGCOUNT
	.align		4
.L_416:
        /*08a0*/ 	.byte	0x04, 0x2f
        /*08a2*/ 	.short	(.L_418 - .L_417)
	.align		4
.L_417:
        /*08a4*/ 	.word	index@(_ZN2at6native43_GLOBAL__N__7cc8d1ed_10_Dropout_cu_0e96ed3824fused_dropout_kernel_vecIN3c108BFloat16EfjLi1ELi2EbEEvNS_4cuda6detail10TensorInfoIKT_T1_EENS7_IS8_SA_EENS7_IT4_SA_EESA_T0_NS_15PhiloxCudaStateE)
        /*08a8*/ 	.word	0x00000030


	//----- nvinfo : EIATTR_FRAME_SIZE
	.align		4
.L_418:
        /*08ac*/ 	.byte	0x04, 0x11
        /*08ae*/ 	.short	(.L_420 - .L_419)
	.align		4
.L_419:
        /*08b0*/ 	.word	index@($__internal_111_$__cuda_sm20_dblrcp_rn_slowpath_v3)
        /*08b4*/ 	.word	0x00000000


	//----- nvinfo : EIATTR_FRAME_SIZE
	.align		4
.L_420:
        /*08b8*/ 	.byte	0x04, 0x11
        /*08ba*/ 	.short	(.L_422 - .L_421)
	.align		4
.L_421:
        /*08bc*/ 	.word	index@(_ZN2at6native43_GLOBAL__N__7cc8d1ed_10_Dropout_cu_0e96ed3824fused_dropout_kernel_vecIN3c108BFloat16EfjLi1ELi2EbEEvNS_4cuda6detail10TensorInfoIKT_T1_EENS7_IS8_SA_EENS7_IT4_SA_EESA_T0_NS_15PhiloxCudaStateE)
        /*08c0*/ 	.word	0x00000000


	//----- nvinfo : EIATTR_REGCOUNT
	.align		4
.L_422:
        /*08c4*/ 	.byte	0x04, 0x2f
        /*08c6*/ 	.short	(.L_424 - .L_423)
	.align		4
.L_423:
        /*08c8*/ 	.word	index@(_ZN2at6native43_GLOBAL__N__7cc8d1ed_10_Dropout_cu_0e96ed3820fused_dropout_kernelIN3c108BFloat16EfjLi1ELi1EbEEvNS_4cuda6detail10TensorInfoIKT_T1_EENS7_IS8_SA_EENS7_IT4_SA_EESA_T0_NS_15PhiloxCudaStateE)
        /*08cc*/ 	.word	0x00000038


	//----- nvinfo : EIATTR_FRAME_SIZE
	.align		4
.L_424:
        /*08d0*/ 	.byte	0x04, 0x11
        /*08d2*/ 	.short	(.L_426 - .L_425)
	.align		4
.L_425:
        /*08d4*/ 	.word	index@($__internal_110_$__cuda_sm20_dblrcp_rn_slowpath_v3)
        /*08d8*/ 	.word	0x00000000


	//----- nvinfo : EIATTR_FRAME_SIZE
	.align		4
.L_426:
        /*08dc*/ 	.byte	0x04, 0x11
        /*08de*/ 	.short	(.L_428 - .L_427)
	.align		4
.L_427:
        /*08e0*/ 	.word	index@(_ZN2at6native43_GLOBAL__N__7cc8d1ed_10_Dropout_cu_0e96ed3820fused_dropout_kernelIN3c108BFloat16EfjLi1ELi1EbEEvNS_4cuda6detail10TensorInfoIKT_T1_EENS7_IS8_SA_EENS7_IT4_SA_EESA_T0_NS_15PhiloxCudaStateE)
        /*08e4*/ 	.word	0x00000000


	//----- nvinfo : EIATTR_REGCOUNT
	.align		4
.L_428:
        /*08e8*/ 	.byte	0x04, 0x2f
        /*08ea*/ 	.short	(.L_430 - .L_429)
	.align		4
.L_429:
        /*08ec*/ 	.word	index@(_ZN2at6native43_GLOBAL__N__7cc8d1ed_10_Dropout_cu_0e96ed3820fused_dropout_kernelIN3c108BFloat16EfjLin1ELi1EbEEvNS_4cuda6detail10TensorInfoIKT_T1_EENS7_IS8_SA_EENS7_IT4_SA_EESA_T0_NS_15PhiloxCudaStateE)
        /*08f0*/ 	.word	0x00000033


	//----- nvinfo : EIATTR_FRAME_SIZE
	.align		4
.L_430:
        /*08f4*/ 	.byte	0x04, 0x11
        /*08f6*/ 	.short	(.L_432 - .L_431)
	.align		4
.L_431:
        /*08f8*/ 	.word	index@($__internal_109_$__cuda_sm20_dblrcp_rn_slowpath_v3)
        /*08fc*/ 	.word	0x00000000


	//----- nvinfo : EIATTR_FRAME_SIZE
	.align		4
.L_432:
        /*0900*/ 	.byte	0x04, 0x11
        /*0902*/ 	.short	(.L_434 - .L_433)
	.align		4
.L_433:
        /*0904*/ 	.word	index@(_ZN2at6native43_GLOBAL__N__7cc8d1ed_10_Dropout_cu_0e96ed3820fused_dropout_kernelIN3c108BFloat16EfjLin1ELi1EbEEvNS_4cuda6detail10TensorInfoIKT_T1_EENS7_IS8_SA_EENS7_IT4_SA_EESA_T0_NS_15PhiloxCudaStateE)
        /*0908*/ 	.word	0x00000000


	//----- nvinfo : EIATTR_REGCOUNT
	.align		4
.L_434:
        /*090c*/ 	.byte	0x04, 0x2f
        /*090e*/ 	.short	(.L_436 - .L_435)
	.align		4
.L_435:
        /*0910*/ 	.word	index@(_ZN2at6native43_GLOBAL__N__7cc8d1ed_10_Dropout_cu_0e96ed3820fused_dropout_kernelIN3c108BFloat16EfjLin1ELin1EbEEvNS_4cuda6detail10TensorInfoIKT_T1_EENS7_IS8_SA_EENS7_IT4_SA_EESA_T0_NS_15PhiloxCudaStateE)
        /*0914*/ 	.word	0x00000036


	//----- nvinfo : EIATTR_FRAME_SIZE
	.align		4
.L_436:
        /*0918*/ 	.byte	0x04, 0x11
        /*091a*/ 	.short	(.L_438 - .L_437)
	.align		4
.L_437:
        /*091c*/ 	.word	index@($__internal_108_$__cuda_sm20_dblrcp_rn_slowpath_v3)
        /*0920*/ 	.word	0x00000000


	//----- nvinfo : EIATTR_FRAME_SIZE
	.align		4
.L_438:
        /*0924*/ 	.byte	0x04, 0x11
        /*0926*/ 	.short	(.L_440 - .L_439)
	.align		4
.L_439:
        /*0928*/ 	.word	index@(_ZN2at6native43_GLOBAL__N__7cc8d1ed_10_Dropout_cu_0e96ed3820fused_dropout_kernelIN3c108BFloat16EfjLin1ELin1EbEEvNS_4cuda6detail10TensorInfoIKT_T1_EENS7_IS8_SA_EENS7_IT4_SA_EESA_T0_NS_15PhiloxCudaStateE)
        /*092c*/ 	.word	0x00000000


	//----- nvinfo : EIATTR_REGCOUNT
	.align		4
.L_440:
        /*0930*/ 	.byte	0x04, 0x2f
        /*0932*/ 	.short	(.L_442 - .L_441)
	.align		4
.L_441:
        /*0934*/ 	.word	index@(_ZN2at6native43_GLOBAL__N__7cc8d1ed_10_Dropout_cu_0e96ed3824fused_dropout_kernel_vecIddmLi1ELi16EbEEvNS_4cuda6detail10TensorInfoIKT_T1_EENS5_IS6_S8_EENS5_IT4_S8_EES8_T0_NS_15PhiloxCudaStateE)
        /*0938*/ 	.word	0x00000040


	//----- nvinfo : EIATTR_FRAME_SIZE
	.align		4
.L_442:
        /*093c*/ 	.byte	0x04, 0x11
        /*093e*/ 	.short	(.L_444 - .L_443)
	.align		4
.L_443:
        /*0940*/ 	.word	index@($__internal_107_$__cuda_sm20_dblrcp_rn_slowpath_v3)
        /*0944*/ 	.word	0x00000000


	//----- nvinfo : EIATTR_FRAME_SIZE
	.align		4
.L_444:
        /*0948*/ 	.byte	0x04, 0x11
        /*094a*/ 	.short	(.L_446 - .L_445)
	.align		4
.L_445:
        /*094c*/ 	.word	index@(_ZN2at6native43_GLOBAL__N__7cc8d1ed_10_Dropout_cu_0e96ed3824fused_dropout_kernel_vecIddmLi1ELi16EbEEvNS_4cuda6detail10TensorInfoIKT_T1_EENS5_IS6_S8_EENS5_IT4_S8_EES8_T0_NS_15PhiloxCudaStateE)
        /*0950*/ 	.word	0x00000000


	//----- nvinfo : EIATTR_REGCOUNT
	.align		4
.L_446:
        /*0954*/ 	.byte	0x04, 0x2f
        /*0956*/ 	.short	(.L_448 - .L_447)
	.align		4
.L_447:
        /*0958*/ 	.word	index@(_ZN2at6native43_GLOBAL__N__7cc8d1ed_10_Dropout_cu_0e96ed3824fused_dropout_kernel_vecIddmLi1ELi8EbEEvNS_4cuda6detail10TensorInfoIKT_T1_EENS5_IS6_S8_EENS5_IT4_S8_EES8_T0_NS_15PhiloxCudaStateE)
        /*095c*/ 	.word	0x00000033


	//----- nvinfo : EIATTR_FRAME_SIZE
	.align		4
.L_448:
        /*0960*/ 	.byte	0x04, 0x11
        /*0962*/ 	.short	(.L_450 - .L_449)
	.align		4
.L_449:
        /*0964*/ 	.word	index@($__internal_106_$__cuda_sm20_dblrcp_rn_slowpath_v3)
        /*0968*/ 	.word	0x00000000


	//----- nvinfo : EIATTR_FRAME_SIZE
	.align		4
.L_450:
        /*096c*/ 	.byte	0x04, 0x11
        /*096e*/ 	.short	(.L_452 - .L_451)
	.align		4
.L_451:
        /*0970*/ 	.word	index@(_ZN2at6native43_GLOBAL__N__7cc8d1ed_10_Dropout_cu_0e96ed3824fused_dropout_kernel_vecIddmLi1ELi8EbEEvNS_4cuda6detail10TensorInfoIKT_T1_EENS5_IS6_S8_EENS5_IT4_S8_EES8_T0_NS_15PhiloxCudaStateE)
        /*0974*/ 	.word	0x00000000


	//----- nvinfo : EIATTR_REGCOUNT
	.align		4
.L_452:
        /*0978*/ 	.byte	0x04, 0x2f
        /*097a*/ 	.short	(.L_454 - .L_453)
	.align		4
.L_453:
        /*097c*/ 	.word	index@(_ZN2at6native43_GLOBAL__N__7cc8d1ed_10_Dropout_cu_0e96ed3824fused_dropout_kernel_vecIddmLi1ELi4EbEEvNS_4cuda6detail10TensorInfoIKT_T1_EENS5_IS6_S8_EENS5_IT4_S8_EES8_T0_NS_15PhiloxCudaStateE)
        /*0980*/ 	.word	0x00000038


	//----- nvinfo : EIATTR_FRAME_SIZE
	.align		4
.L_454:
        /*0984*/ 	.byte	0x04, 0x11
        /*0986*/ 	.short	(.L_456 - .L_455)
	.align		4
.L_455:
        /*0988*/ 	.word	index@($__internal_105_$__cuda_sm20_dblrcp_rn_slowpath_v3)
        /*098c*/ 	.word	0x00000000


	//----- nvinfo : EIATTR_FRAME_SIZE
	.align		4
.L_456:
        /*0990*/ 	.byte	0x04, 0x11
        /*0992*/ 	.short	(.L_458 - .L_457)
	.align		4
.L_457:
        /*0994*/ 	.word	index@(_ZN2at6native43_GLOBAL__N__7cc8d1ed_10_Dropout_cu_0e96ed3824fused_dropout_kernel_vecIddmLi1ELi4EbEEvNS_4cuda6detail10TensorInfoIKT_T1_EENS5_IS6_S8_EENS5_IT4_S8_EES8_T0_NS_15PhiloxCudaStateE)
        /*0998*/ 	.word	0x00000000


	//----- nvinfo : EIATTR_REGCOUNT
	.align		4
.L_458:
        /*099c*/ 	.byte	0x04, 0x2f
        /*099e*/ 	.short	(.L_460 - .L_459)
	.align		4
.L_459:
        /*09a0*/ 	.word	index@(_ZN2at6native43_GLOBAL__N__7cc8d1ed_10_Dropout_cu_0e96ed3824fused_dropout_kernel_vecIddmLi1ELi2EbEEvNS_4cuda6detail10TensorInfoIKT_T1_EENS5_IS6_S8_EENS5_IT4_S8_EES8_T0_NS_15PhiloxCudaStateE)
        /*09a4*/ 	.word	0x00000032


	//----- nvinfo : EIATTR_FRAME_SIZE
	.align		4
.L_460:
        /*09a8*/ 	.byte	0x04, 0x11
        /*09aa*/ 	.short	(.L_462 - .L_461)
	.align		4
.L_461:
        /*09ac*/ 	.word	index@($__internal_104_$__cuda_sm20_dblrcp_rn_slowpath_v3)
        /*09b0*/ 	.word	0x00000000


	//----- nvinfo : EIATTR_FRAME_SIZE
	.align		4
.L_462:
        /*09b4*/ 	.byte	0x04, 0x11
        /*09b6*/ 	.short	(.L_464 - .L_463)
	.align		4
.L_463:
        /*09b8*/ 	.word	index@(_ZN2at6native43_GLOBAL__N__7cc8d1ed_10_Dropout_cu_0e96ed3824fused_dropout_kernel_vecIddmLi1ELi2EbEEvNS_4cuda6detail10TensorInfoIKT_T1_EENS5_IS6_S8_EENS5_IT4_S8_EES8_T0_NS_15PhiloxCudaStateE)
        /*09bc*/ 	.word	0x00000000


	//----- nvinfo : EIATTR_REGCOUNT
	.align		4
.L_464:
        /*09c0*/ 	.byte	0x04, 0x2f
        /*09c2*/ 	.short	(.L_466 - .L_465)
	.align		4
.L_465:
        /*09c4*/ 	.word	index@(_ZN2at6native43_GLOBAL__N__7cc8d1ed_10_Dropout_cu_0e96ed3820fused_dropout_kernelIddmLi1ELi1EbEEvNS_4cuda6detail10TensorInfoIKT_T1_EENS5_IS6_S8_EENS5_IT4_S8_EES8_T0_NS_15PhiloxCudaStateE)
        /*09c8*/ 	.word	0x00000040


	//----- nvinfo : EIATTR_FRAME_SIZE
	.align		4
.L_466:
        /*09cc*/ 	.byte	0x04, 0x11
        /*09ce*/ 	.short	(.L_468 - .L_467)
	.align		4
.L_467:
        /*09d0*/ 	.word	index@($__internal_103_$__cuda_sm20_div_u64)
        /*09d4*/ 	.word	0x00000000


	//----- nvinfo : EIATTR_FRAME_SIZE
	.align		4
.L_468:
        /*09d8*/ 	.byte	0x04, 0x11
        /*09da*/ 	.short	(.L_470 - .L_469)
	.align		4
.L_469:
        /*09dc*/ 	.word	index@($__internal_102_$__cuda_sm20_dblrcp_rn_slowpath_v3)
        /*09e0*/ 	.word	0x00000000


	//----- nvinfo : EIATTR_FRAME_SIZE
	.align		4
.L_470:
        /*09e4*/ 	.byte	0x04, 0x11
        /*09e6*/ 	.short	(.L_472 - .L_471)
	.align		4
.L_471:
        /*09e8*/ 	.word	index@(_ZN2at6native43_GLOBAL__N__7cc8d1ed_10_Dropout_cu_0e96ed3820fused_dropout_kernelIddmLi1ELi1EbEEvNS_4cuda6detail10TensorInfoIKT_T1_EENS5_IS6_S8_EENS5_IT4_S8_EES8_T0_NS_15PhiloxCudaStateE)
        /*09ec*/ 	.word	0x00000000


	//----- nvinfo : EIATTR_REGCOUNT
	.align		4
.L_472:
        /*09f0*/ 	.byte	0x04, 0x2f
        /*09f2*/ 	.short	(.L_474 - .L_473)
	.align		4
.L_473:
        /*09f4*/ 	.word	index@(_ZN2at6native43_GLOBAL__N__7cc8d1ed_10_Dropout_cu_0e96ed3820fused_dropout_kernelIddmLin1ELi1EbEEvNS_4cuda6detail10TensorInfoIKT_T1_EENS5_IS6_S8_EENS5_IT4_S8_EES8_T0_NS_15PhiloxCudaStateE)
        /*09f8*/ 	.word	0x00000040


	//----- nvinfo : EIATTR_FRAME_SIZE
	.align		4
.L_474:
        /*09fc*/ 	.byte	0x04, 0x11
        /*09fe*/ 	.short	(.L_476 - .L_475)
	.align		4
.L_475:
        /*0a00*/ 	.word	index@($__internal_101_$__cuda_sm20_div_u64)
        /*0a04*/ 	.word	0x00000000


	//----- nvinfo : EIATTR_FRAME_SIZE
	.align		4
.L_476:
        /*0a08*/ 	.byte	0x04, 0x11
        /*0a0a*/ 	.short	(.L_478 - .L_477)
	.align		4
.L_477:
        /*0a0c*/ 	.word	index@($__internal_100_$__cuda_sm20_dblrcp_rn_slowpath_v3)
        /*0a10*/ 	.word	0x00000000


	//----- nvinfo : EIATTR_FRAME_SIZE
	.align		4
.L_478:
        /*0a14*/ 	.byte	0x04, 0x11
        /*0a16*/ 	.short	(.L_480 - .L_479)
	.align		4
.L_479:
        /*0a18*/ 	.word	index@(_ZN2at6native43_GLOBAL__N__7cc8d1ed_10_Dropout_cu_0e96ed3820fused_dropout_kernelIddmLin1ELi1EbEEvNS_4cuda6detail10TensorInfoIKT_T1_EENS5_IS6_S8_EENS5_IT4_S8_EES8_T0_NS_15PhiloxCudaStateE)
        /*0a1c*/ 	.word	0x00000000


	//----- nvinfo : EIATTR_REGCOUNT
	.align		4
.L_480:
        /*0a20*/ 	.byte	0x04, 0x2f
        /*0a22*/ 	.short	(.L_482 - .L_481)
	.align		4
.L_481:
        /*0a24*/ 	.word	index@(_ZN2at6native43_GLOBAL__N__7cc8d1ed_10_Dropout_cu_0e96ed3820fused_dropout_kernelIddmLin1ELin1EbEEvNS_4cuda6detail10TensorInfoIKT_T1_EENS5_IS6_S8_EENS5_IT4_S8_EES8_T0_NS_15PhiloxCudaStateE)
        /*0a28*/ 	.word	0x0000003e


	//----- nvinfo : EIATTR_FRAME_SIZE
	.align		4
.L_482:
        /*0a2c*/ 	.byte	0x04, 0x11
        /*0a2e*/ 	.short	(.L_484 - .L_483)
	.align		4
.L_483:
        /*0a30*/ 	.word	index@($__internal_99_$__cuda_sm20_div_u64)
        /*0a34*/ 	.word	0x00000000


	//----- nvinfo : EIATTR_FRAME_SIZE
	.align		4
.L_484:
        /*0a38*/ 	.byte	0x04, 0x11
        /*0a3a*/ 	.short	(.L_486 - .L_485)
	.align		4
.L_485:
        /*0a3c*/ 	.word	index@($__internal_98_$__cuda_sm20_dblrcp_rn_slowpath_v3)
        /*0a40*/ 	.word	0x00000000


	//----- nvinfo : EIATTR_FRAME_SIZE
	.align		4
.L_486:
        /*0a44*/ 	.byte	0x04, 0x11
        /*0a46*/ 	.short	(.L_488 - .L_487)
	.align		4
.L_487:
        /*0a48*/ 	.word	index@(_ZN2at6native43_GLOBAL__N__7cc8d1ed_10_Dropout_cu_0e96ed3820fused_dropout_kernelIddmLin1ELin1EbEEvNS_4cuda6detail10TensorInfoIKT_T1_EENS5_IS6_S8_EENS5_IT4_S8_EES8_T0_NS_15PhiloxCudaStateE)
        /*0a4c*/ 	.word	0x00000000


	//----- nvinfo : EIATTR_REGCOUNT
	.align		4
.L_488:
        /*0a50*/ 	.byte	0x04, 0x2f
        /*0a52*/ 	.short	(.L_490 - .L_489)
	.align		4
.L_489:
        /*0a54*/ 	.word	index@(_ZN2at6native43_GLOBAL__N__7cc8d1ed_10_Dropout_cu_0e96ed3824fused_dropout_kernel_vecIffmLi1ELi16EbEEvNS_4cuda6detail10TensorInfoIKT_T1_EENS5_IS6_S8_EENS5_IT4_S8_EES8_T0_NS_15PhiloxCudaStateE)
        /*0a58*/ 	.word	0x00000040


	//----- nvinfo : EIATTR_FRAME_SIZE
	.align		4
.L_490:
        /*0a5c*/ 	.byte	0x04, 0x11
        /*0a5e*/ 	.short	(.L_492 - .L_491)
	.align		4
.L_491:
        /*0a60*/ 	.word	index@($__internal_97_$__cuda_sm20_dblrcp_rn_slowpath_v3)
        /*0a64*/ 	.word	0x00000000


	//----- nvinfo : EIATTR_FRAME_SIZE
	.align		4
.L_492:
        /*0a68*/ 	.byte	0x04, 0x11
        /*0a6a*/ 	.short	(.L_494 - .L_493)
	.align		4
.L_493:
        /*0a6c*/ 	.word	index@(_ZN2at6native43_GLOBAL__N__7cc8d1ed_10_Dropout_cu_0e96ed3824fused_dropout_kernel_vecIffmLi1ELi16EbEEvNS_4cuda6detail10TensorInfoIKT_T1_EENS5_IS6_S8_EENS5_IT4_S8_EES8_T0_NS_15PhiloxCudaStateE)
        /*0a70*/ 	.word	0x00000000


	//----- nvinfo : EIATTR_REGCOUNT
	.align		4
.L_494:
        /*0a74*/ 	.byte	0x04, 0x2f
        /*0a76*/ 	.short	(.L_496 - .L_495)
	.align		4
.L_495:
        /*0a78*/ 	.word	index@(_ZN2at6native43_GLOBAL__N__7cc8d1ed_10_Dropout_cu_0e96ed3824fused_dropout_kernel_vecIffmLi1ELi8EbEEvNS_4cuda6detail10TensorInfoIKT_T1_EENS5_IS6_S8_EENS5_IT4_S8_EES8_T0_NS_15PhiloxCudaStateE)
        /*0a7c*/ 	.word	0x0000003c


	//----- nvinfo : EIATTR_FRAME_SIZE
	.align		4
.L_496:
        /*0a80*/ 	.byte	0x04, 0x11
        /*0a82*/ 	.short	(.L_498 - .L_497)
	.align		4
.L_497:
        /*0a84*/ 	.word	index@($__internal_96_$__cuda_sm20_dblrcp_rn_slowpath_v3)
        /*0a88*/ 	.word	0x00000000


	//----- nvinfo : EIATTR_FRAME_SIZE
	.align		4
.L_498:
        /*0a8c*/ 	.byte	0x04, 0x11
        /*0a8e*/ 	.short	(.L_500 - .L_499)
	.align		4
.L_499:
        /*0a90*/ 	.word	index@(_ZN2at6native43_GLOBAL__N__7cc8d1ed_10_Dropout_cu_0e96ed3824fused_dropout_kernel_vecIffmLi1ELi8EbEEvNS_4cuda6detail10TensorInfoIKT_T1_EENS5_IS6_S8_EENS5_IT4_S8_EES8_T0_NS_15PhiloxCudaStateE)
        /*0a94*/ 	.word	0x00000000


	//----- nvinfo : EIATTR_REGCOUNT
	.align		4
.L_500:
        /*0a98*/ 	.byte	0x04, 0x2f
        /*0a9a*/ 	.short	(.L_502 - .L_501)
	.align		4
.L_501:
        /*0a9c*/ 	.word	index@(_ZN2at6native43_GLOBAL__N__7cc8d1ed_10_Dropout_cu_0e96ed3824fused_dropout_kernel_vecIffmLi1ELi4EbEEvNS_4cuda6detail10TensorInfoIKT_T1_EENS5_IS6_S8_EENS5_IT4_S8_EES8_T0_NS_15PhiloxCudaStateE)
        /*0aa0*/ 	.word	0x00000030


	//----- nvinfo : EIATTR_FRAME_SIZE
	.align		4
.L_502:
        /*0aa4*/ 	.byte	0x04, 0x11
        /*0aa6*/ 	.short	(.L_504 - .L_503)
	.align		4
.L_503:
        /*0aa8*/ 	.word	index@($__internal_95_$__cuda_sm20_dblrcp_rn_slowpath_v3)
        /*0aac*/ 	.word	0x00000000


	//----- nvinfo : EIATTR_FRAME_SIZE
	.align		4
.L_504:
        /*0ab0*/ 	.byte	0x04, 0x11
        /*0ab2*/ 	.short	(.L_506 - .L_505)
	.align		4
.L_505:
        /*0ab4*/ 	.word	index@(_ZN2at6native43_GLOBAL__N__7cc8d1ed_10_Dropout_cu_0e96ed3824fused_dropout_kernel_vecIffmLi1ELi4EbEEvNS_4cuda6detail10TensorInfoIKT_T1_EENS5_IS6_S8_EENS5_IT4_S8_EES8_T0_NS_15PhiloxCudaStateE)
        /*0ab8*/ 	.word	0x00000000


	//----- nvinfo : EIATTR_REGCOUNT
	.align		4
.L_506:
        /*0abc*/ 	.byte	0x04, 0x2f
        /*0abe*/ 	.short	(.L_508 - .L_507)
	.align		4
.L_507:
        /*0ac0*/ 	.word	index@(_ZN2at6native43_GLOBAL__N__7cc8d1ed_10_Dropout_cu_0e96ed3824fused_dropout_kernel_vecIffmLi1ELi2EbEEvNS_4cuda6detail10TensorInfoIKT_T1_EENS5_IS6_S8_EENS5_IT4_S8_EES8_T0_NS_15PhiloxCudaStateE)
        /*0ac4*/ 	.word	0x0000002e


	//----- nvinfo : EIATTR_FRAME_SIZE
	.align		4
.L_508:
        /*0ac8*/ 	.byte	0x04, 0x11
        /*0aca*/ 	.short	(.L_510 - .L_509)
	.align		4
.L_509:
        /*0acc*/ 	.word	index@($__internal_94_$__cuda_sm20_dblrcp_rn_slowpath_v3)
        /*0ad0*/ 	.word	0x00000000


	//----- nvinfo : EIATTR_FRAME_SIZE
	.align		4
.L_510:
        /*0ad4*/ 	.byte	0x04, 0x11
        /*0ad6*/ 	.short	(.L_512 - .L_511)
	.align		4
.L_511:
        /*0ad8*/ 	.word	index@(_ZN2at6native43_GLOBAL__N__7cc8d1ed_10_Dropout_cu_0e96ed3824fused_dropout_kernel_vecIffmLi1ELi2EbEEvNS_4cuda6detail10TensorInfoIKT_T1_EENS5_IS6_S8_EENS5_IT4_S8_EES8_T0_NS_15PhiloxCudaStateE)
        /*0adc*/ 	.word	0x00000000


	//----- nvinfo : EIATTR_REGCOUNT
	.align		4
.L_512:
        /*0ae0*/ 	.byte	0x04, 0x2f
        /*0ae2*/ 	.short	(.L_514 - .L_513)
	.align		4
.L_513:
        /*0ae4*/ 	.word	index@(_ZN2at6native43_GLOBAL__N__7cc8d1ed_10_Dropout_cu_0e96ed3820fused_dropout_kernelIffmLi1ELi1EbEEvNS_4cuda6detail10TensorInfoIKT_T1_EENS5_IS6_S8_EENS5_IT4_S8_EES8_T0_NS_15PhiloxCudaStateE)
        /*0ae8*/ 	.word	0x0000003c


	//----- nvinfo : EIATTR_FRAME_SIZE
	.align		4
.L_514:
        /*0aec*/ 	.byte	0x04, 0x11
        /*0aee*/ 	.short	(.L_516 - .L_515)
	.align		4
.L_515:
        /*0af0*/ 	.word	index@($__internal_93_$__cuda_sm20_div_u64)
        /*0af4*/ 	.word	0x00000000


	//----- nvinfo : EIATTR_FRAME_SIZE
	.align		4
.L_516:
        /*0af8*/ 	.byte	0x04, 0x11
        /*0afa*/ 	.short	(.L_518 - .L_517)
	.align		4
.L_517:
        /*0afc*/ 	.word	index@($__internal_92_$__cuda_sm20_dblrcp_rn_slowpath_v3)
        /*0b00*/ 	.word	0x00000000


	//----- nvinfo : EIATTR_FRAME_SIZE
	.align		4
.L_518:
        /*0b04*/ 	.byte	0x04, 0x11
        /*0b06*/ 	.short	(.L_520 - .L_519)
	.align		4
.L_519:
        /*0b08*/ 	.word	index@(_ZN2at6native43_GLOBAL__N__7cc8d1ed_10_Dropout_cu_0e96ed3820fused_dropout_kernelIffmLi1ELi1EbEEvNS_4cuda6detail10TensorInfoIKT_T1_EENS5_IS6_S8_EENS5_IT4_S8_EES8_T0_NS_15PhiloxCudaStateE)
        /*0b0c*/ 	.word	0x00000000


	//----- nvinfo : EIATTR_REGCOUNT
	.align		4
.L_520:
        /*0b10*/ 	.byte	0x04, 0x2f
        /*0b12*/ 	.short	(.L_522 - .L_521)
	.align		4
.L_521:
        /*0b14*/ 	.word	index@(_ZN2at6native43_GLOBAL__N__7cc8d1ed_10_Dropout_cu_0e96ed3820fused_dropout_kernelIffmLin1ELi1EbEEvNS_4cuda6detail10TensorInfoIKT_T1_EENS5_IS6_S8_EENS5_IT4_S8_EES8_T0_NS_15PhiloxCudaStateE)
        /*0b18*/ 	.word	0x0000003e


	//----- nvinfo : EIATTR_FRAME_SIZE
	.align		4
.L_522:
        /*0b1c*/ 	.byte	0x04, 0x11
        /*0b1e*/ 	.short	(.L_524 - .L_523)
	.align		4
.L_523:
        /*0b20*/ 	.word	index@($__internal_91_$__cuda_sm20_div_u64)
        /*0b24*/ 	.word	0x00000000


	//----- nvinfo : EIATTR_FRAME_SIZE
	.align		4
.L_524:
        /*0b28*/ 	.byte	0x04, 0x11
        /*0b2a*/ 	.short	(.L_526 - .L_525)
	.align		4
.L_525:
        /*0b2c*/ 	.word	index@($__internal_90_$__cuda_sm20_dblrcp_rn_slowpath_v3)
        /*0b30*/ 	.word	0x00000000


	//----- nvinfo : EIATTR_FRAME_SIZE
	.align		4
.L_526:
        /*0b34*/ 	.byte	0x04, 0x11
        /*0b36*/ 	.short	(.L_528 - .L_527)
	.align		4
.L_527:
        /*0b38*/ 	.word	index@(_ZN2at6native43_GLOBAL__N__7cc8d1ed_10_Dropout_cu_0e96ed3820fused_dropout_kernelIffmLin1ELi1EbEEvNS_4cuda6detail10TensorInfoIKT_T1_EENS5_IS6_S8_EENS5_IT4_S8_EES8_T0_NS_15PhiloxCudaStateE)
        /*0b3c*/ 	.word	0x00000000


	//----- nvinfo : EIATTR_REGCOUNT
	.align		4
.L_528:
        /*0b40*/ 	.byte	0x04, 0x2f
        /*0b42*/ 	.short	(.L_530 - .L_529)
	.align		4
.L_529:
        /*0b44*/ 	.word	index@(_ZN2at6native43_GLOBAL__N__7cc8d1ed_10_Dropout_cu_0e96ed3820fused_dropout_kernelIffmLin1ELin1EbEEvNS_4cuda6detail10TensorInfoIKT_T1_EENS5_IS6_S8_EENS5_IT4_S8_EES8_T0_NS_15PhiloxCudaStateE)
        /*0b48*/ 	.word	0x0000003c


	//----- nvinfo : EIATTR_FRAME_SIZE
	.align		4
.L_530:
        /*0b4c*/ 	.byte	0x04, 0x11
        /*0b4e*/ 	.short	(.L_532 - .L_531)
	.align		4
.L_531:
        /*0b50*/ 	.word	index@($__internal_89_$__cuda_sm20_div_u64)
        /*0b54*/ 	.word	0x00000000


	//----- nvinfo : EIATTR_FRAME_SIZE
	.align		4
.L_532:
        /*0b58*/ 	.byte	0x04, 0x11
        /*0b5a*/ 	.short	(.L_534 - .L_533)
	.align		4
.L_533:
        /*0b5c*/ 	.word	index@($__internal_88_$__cuda_sm20_dblrcp_rn_slowpath_v3)
        /*0b60*/ 	.word	0x00000000


	//----- nvinfo : EIATTR_FRAME_SIZE
	.align		4
.L_534:
        /*0b64*/ 	.byte	0x04, 0x11
        /*0b66*/ 	.short	(.L_536 - .L_535)
	.align		4
.L_535:
        /*0b68*/ 	.word	index@(_ZN2at6native43_GLOBAL__N__7cc8d1ed_10_Dropout_cu_0e96ed3820fused_dropout_kernelIffmLin1ELin1EbEEvNS_4cuda6detail10TensorInfoIKT_T1_EENS5_IS6_S8_EENS5_IT4_S8_EES8_T0_NS_15PhiloxCudaStateE)
        /*0b6c*/ 	.word	0x00000000


	//----- nvinfo : EIATTR_REGCOUNT
	.align		4
.L_536:
        /*0b70*/ 	.byte	0x04, 0x2f
        /*0b72*/ 	.short	(.L_538 - .L_537)
	.align		4
.L_537:
        /*0b74*/ 	.word	index@(_ZN2at6native43_GLOBAL__N__7cc8d1ed_10_Dropout_cu_0e96ed3824fused_dropout_kernel_vecIN3c104HalfEfmLi1ELi16EbEEvNS_4cuda6detail10TensorInfoIKT_T1_EENS7_IS8_SA_EENS7_IT4_SA_EESA_T0_NS_15PhiloxCudaStateE)
        /*0b78*/ 	.word	0x00000038


	//----- nvinfo : EIATTR_FRAME_SIZE
	.align		4
.L_538:
        /*0b7c*/ 	.byte	0x04, 0x11
        /*0b7e*/ 	.short	(.L_540 - .L_539)
	.align		4
.L_539:
        /*0b80*/ 	.word	index@($__internal_87_$__cuda_sm20_dblrcp_rn_slowpath_v3)
        /*0b84*/ 	.word	0x00000000


	//----- nvinfo : EIATTR_FRAME_SIZE
	.align		4
.L_540:
        /*0b88*/ 	.byte	0x04, 0x11
        /*0b8a*/ 	.short	(.L_542 - .L_541)
	.align		4
.L_541:
        /*0b8c*/ 	.word	index@(_ZN2at6native43_GLOBAL__N__7cc8d1ed_10_Dropout_cu_0e96ed3824fused_dropout_kernel_vecIN3c104HalfEfmLi1ELi16EbEEvNS_4cuda6detail10TensorInfoIKT_T1_EENS7_IS8_SA_EENS7_IT4_SA_EESA_T0_NS_15PhiloxCudaStateE)
        /*0b90*/ 	.word	0x00000000


	//----- nvinfo : EIATTR_REGCOUNT
	.align		4
.L_542:
        /*0b94*/ 	.byte	0x04, 0x2f
        /*0b96*/ 	.short	(.L_544 - .L_543)
	.align		4
.L_543:
        /*0b98*/ 	.word	index@(_ZN2at6native43_GLOBAL__N__7cc8d1ed_10_Dropout_cu_0e96ed3824fused_dropout_kernel_vecIN3c104HalfEfmLi1ELi8EbEEvNS_4cuda6detail10TensorInfoIKT_T1_EENS7_IS8_SA_EENS7_IT4_SA_EESA_T0_NS_15PhiloxCudaStateE)
        /*0b9c*/ 	.word	0x00000038


	//----- nvinfo : EIATTR_FRAME_SIZE
	.align		4
.L_544:
        /*0ba0*/ 	.byte	0x04, 0x11
        /*0ba2*/ 	.short	(.L_546 - .L_545)
	.align		4
.L_545:
        /*0ba4*/ 	.word	index@($__internal_86_$__cuda_sm20_dblrcp_rn_slowpath_v3)
        /*0ba8*/ 	.word	0x00000000


	//----- nvinfo : EIATTR_FRAME_SIZE
	.align		4
.L_546:
        /*0bac*/ 	.byte	0x04, 0x11
        /*0bae*/ 	.short	(.L_548 - .L_547)
	.align		4
.L_547:
        /*0bb0*/ 	.word	index@(_ZN2at6native43_GLOBAL__N__7cc8d1ed_10_Dropout_cu_0e96ed3824fused_dropout_kernel_vecIN3c104HalfEfmLi1ELi8EbEEvNS_4cuda6detail10TensorInfoIKT_T1_EENS7_IS8_SA_EENS7_IT4_SA_EESA_T0_NS_15PhiloxCudaStateE)
        /*0bb4*/ 	.word	0x00000000


	//----- nvinfo : EIATTR_REGCOUNT
	.align		4
.L_548:
        /*0bb8*/ 	.byte	0x04, 0x2f
        /*0bba*/ 	.short	(.L_550 - .L_549)
	.align		4
.L_549:
        /*0bbc*/ 	.word	index@(_ZN2at6native43_GLOBAL__N__7cc8d1ed_10_Dropout_cu_0e96ed3824fused_dropout_kernel_vecIN3c104HalfEfmLi1ELi4EbEEvNS_4cuda6detail10TensorInfoIKT_T1_EENS7_IS8_SA_EENS7_IT4_SA_EESA_T0_NS_15PhiloxCudaStateE)
        /*0bc0*/ 	.word	0x00000030


	//----- nvinfo : EIATTR_FRAME_SIZE
	.align		4
.L_550:
        /*0bc4*/ 	.byte	0x04, 0x11
        /*0bc6*/ 	.short	(.L_552 - .L_551)
	.align		4
.L_551:
        /*0bc8*/ 	.word	index@($__internal_85_$__cuda_sm20_dblrcp_rn_slowpath_v3)
        /*0bcc*/ 	.word	0x00000000


	//----- nvinfo : EIATTR_FRAME_SIZE
	.align		4
.L_552:
        /*0bd0*/ 	.byte	0x04, 0x11
        /*0bd2*/ 	.short	(.L_554 - .L_553)
	.align		4
.L_553:
        /*0bd4*/ 	.word	index@(_ZN2at6native43_GLOBAL__N__7cc8d1ed_10_Dropout_cu_0e96ed3824fused_dropout_kernel_vecIN3c104HalfEfmLi1ELi4EbEEvNS_4cuda6detail10TensorInfoIKT_T1_EENS7_IS8_SA_EENS7_IT4_SA_EESA_T0_NS_15PhiloxCudaStateE)
        /*0bd8*/ 	.word	0x00000000


	//----- nvinfo : EIATTR_REGCOUNT
	.align		4
.L_554:
        /*0bdc*/ 	.byte	0x04, 0x2f
        /*0bde*/ 	.short	(.L_556 - .L_555)
	.align		4
.L_555:
        /*0be0*/ 	.word	index@(_ZN2at6native43_GLOBAL__N__7cc8d1ed_10_Dropout_cu_0e96ed3824fused_dropout_kernel_vecIN3c104HalfEfmLi1ELi2EbEEvNS_4cuda6detail10TensorInfoIKT_T1_EENS7_IS8_SA_EENS7_IT4_SA_EESA_T0_NS_15PhiloxCudaStateE)
        /*0be4*/ 	.word	0x0000002e


	//----- nvinfo : EIATTR_FRAME_SIZE
	.align		4
.L_556:
        /*0be8*/ 	.byte	0x04, 0x11
        /*0bea*/ 	.short	(.L_558 - .L_557)
	.align		4
.L_557:
        /*0bec*/ 	.word	index@($__internal_84_$__cuda_sm20_dblrcp_rn_slowpath_v3)
        /*0bf0*/ 	.word	0x00000000


	//----- nvinfo : EIATTR_FRAME_SIZE
	.align		4
.L_558:
        /*0bf4*/ 	.byte	0x04, 0x11
        /*0bf6*/ 	.short	(.L_560 - .L_559)
	.align		4
.L_559:
        /*0bf8*/ 	.word	index@(_ZN2at6native43_GLOBAL__N__7cc8d1ed_10_Dropout_cu_0e96ed3824fused_dropout_kernel_vecIN3c104HalfEfmLi1ELi2EbEEvNS_4cuda6detail10TensorInfoIKT_T1_EENS7_IS8_SA_EENS7_IT4_SA_EESA_T0_NS_15PhiloxCudaStateE)
        /*0bfc*/ 	.word	0x00000000


	//----- nvinfo : EIATTR_REGCOUNT
	.align		4
.L_560:
        /*0c00*/ 	.byte	0x04, 0x2f
        /*0c02*/ 	.short	(.L_562 - .L_561)
	.align		4
.L_561:
        /*0c04*/ 	.word	index@(_ZN2at6native43_GLOBAL__N__7cc8d1ed_10_Dropout_cu_0e96ed3820fused_dropout_kernelIN3c104HalfEfmLi1ELi1EbEEvNS_4cuda6detail10TensorInfoIKT_T1_EENS7_IS8_SA_EENS7_IT4_SA_EESA_T0_NS_15PhiloxCudaStateE)
        /*0c08*/ 	.word	0x0000003c


	//----- nvinfo : EIATTR_FRAME_SIZE
	.align		4
.L_562:
        /*0c0c*/ 	.byte	0x04, 0x11
        /*0c0e*/ 	.short	(.L_564 - .L_563)
	.align		4
.L_563:
        /*0c10*/ 	.word	index@($__internal_83_$__cuda_sm20_div_u64)
        /*0c14*/ 	.word	0x00000000


	//----- nvinfo : EIATTR_FRAME_SIZE
	.align		4
.L_564:
        /*0c18*/ 	.byte	0x04, 0x11
        /*0c1a*/ 	.short	(.L_566 - .L_565)
	.align		4
.L_565:
        /*0c1c*/ 	.word	index@($__internal_82_$__cuda_sm20_dblrcp_rn_slowpath_v3)
        /*0c20*/ 	.word	0x00000000


	//----- nvinfo : EIATTR_FRAME_SIZE
	.align		4
.L_566:
        /*0c24*/ 	.byte	0x04, 0x11
        /*0c26*/ 	.short	(.L_568 - .L_567)
	.align		4
.L_567:
        /*0c28*/ 	.word	index@(_ZN2at6native43_GLOBAL__N__7cc8d1ed_10_Dropout_cu_0e96ed3820fused_dropout_kernelIN3c104HalfEfmLi1ELi1EbEEvNS_4cuda6detail10TensorInfoIKT_T1_EENS7_IS8_SA_EENS7_IT4_SA_EESA_T0_NS_15PhiloxCudaStateE)
        /*0c2c*/ 	.word	0x00000000


	//----- nvinfo : EIATTR_REGCOUNT
	.align		4
.L_568:
        /*0c30*/ 	.byte	0x04, 0x2f
        /*0c32*/ 	.short	(.L_570 - .L_569)
	.align		4
.L_569:
        /*0c34*/ 	.word	index@(_ZN2at6native43_GLOBAL__N__7cc8d1ed_10_Dropout_cu_0e96ed3820fused_dropout_kernelIN3c104HalfEfmLin1ELi1EbEEvNS_4cuda6detail10TensorInfoIKT_T1_EENS7_IS8_SA_EENS7_IT4_SA_EESA_T0_NS_15PhiloxCudaStateE)
        /*0c38*/ 	.word	0x0000003e


	//----- nvinfo : EIATTR_FRAME_SIZE
	.align		4
.L_570:
        /*0c3c*/ 	.byte	0x04, 0x11
        /*0c3e*/ 	.short	(.L_572 - .L_571)
	.align		4
.L_571:
        /*0c40*/ 	.word	index@($__internal_81_$__cuda_sm20_div_u64)
        /*0c44*/ 	.word	0x00000000


	//----- nvinfo : EIATTR_FRAME_SIZE
	.align		4
.L_572:
        /*0c48*/ 	.byte	0x04, 0x11
        /*0c4a*/ 	.short	(.L_574 - .L_573)
	.align		4
.L_573:
        /*0c4c*/ 	.word	index@($__internal_80_$__cuda_sm20_dblrcp_rn_slowpath_v3)
        /*0c50*/ 	.word	0x00000000


	//----- nvinfo : EIATTR_FRAME_SIZE
	.align		4
.L_574:
        /*0c54*/ 	.byte	0x04, 0x11
        /*0c56*/ 	.short	(.L_576 - .L_575)
	.align		4
.L_575:
        /*0c58*/ 	.word	index@(_ZN2at6native43_GLOBAL__N__7cc8d1ed_10_Dropout_cu_0e96ed3820fused_dropout_kernelIN3c104HalfEfmLin1ELi1EbEEvNS_4cuda6detail10TensorInfoIKT_T1_EENS7_IS8_SA_EENS7_IT4_SA_EESA_T0_NS_15PhiloxCudaStateE)
        /*0c5c*/ 	.word	0x00000000


	//----- nvinfo : EIATTR_REGCOUNT
	.align		4
.L_576:
        /*0c60*/ 	.byte	0x04, 0x2f
        /*0c62*/ 	.short	(.L_578 - .L_577)
	.align		4
.L_577:
        /*0c64*/ 	.word	index@(_ZN2at6native43_GLOBAL__N__7cc8d1ed_10_Dropout_cu_0e96ed3820fused_dropout_kernelIN3c104HalfEfmLin1ELin1EbEEvNS_4cuda6detail10TensorInfoIKT_T1_EENS7_IS8_SA_EENS7_IT4_SA_EESA_T0_NS_15PhiloxCudaStateE)
        /*0c68*/ 	.word	0x0000003c


	//----- nvinfo : EIATTR_FRAME_SIZE
	.align		4
.L_578:
        /*0c6c*/ 	.byte	0x04, 0x11
        /*0c6e*/ 	.short	(.L_580 - .L_579)
	.align		4
.L_579:
        /*0c70*/ 	.word	index@($__internal_79_$__cuda_sm20_div_u64)
        /*0c74*/ 	.word	0x00000000


	//----- nvinfo : EIATTR_FRAME_SIZE
	.align		4
.L_580:
        /*0c78*/ 	.byte	0x04, 0x11
        /*0c7a*/ 	.short	(.L_582 - .L_581)
	.align		4
.L_581:
        /*0c7c*/ 	.word	index@($__internal_78_$__cuda_sm20_dblrcp_rn_slowpath_v3)
        /*0c80*/ 	.word	0x00000000


	//----- nvinfo : EIATTR_FRAME_SIZE
	.align		4
.L_582:
        /*0c84*/ 	.byte	0x04, 0x11
        /*0c86*/ 	.short	(.L_584 - .L_583)
	.align		4
.L_583:
        /*0c88*/ 	.word	index@(_ZN2at6native43_GLOBAL__N__7cc8d1ed_10_Dropout_cu_0e96ed3820fused_dropout_kernelIN3c104HalfEfmLin1ELin1EbEEvNS_4cuda6detail10TensorInfoIKT_T1_EENS7_IS8_SA_EENS7_IT4_SA_EESA_T0_NS_15PhiloxCudaStateE)
        /*0c8c*/ 	.word	0x00000000


	//----- nvinfo : EIATTR_REGCOUNT
	.align		4
.L_584:
        /*0c90*/ 	.byte	0x04, 0x2f
        /*0c92*/ 	.short	(.L_586 - .L_585)
	.align		4
.L_585:
        /*0c94*/ 	.word	index@(_ZN2at6native43_GLOBAL__N__7cc8d1ed_10_Dropout_cu_0e96ed3824fused_dropout_kernel_vecIN3c108BFloat16EfmLi1ELi16EbEEvNS_4cuda6detail10TensorInfoIKT_T1_EENS7_IS8_SA_EENS7_IT4_SA_EESA_T0_NS_15PhiloxCudaStateE)
        /*0c98*/ 	.word	0x00000038


	//----- nvinfo : EIATTR_FRAME_SIZE
	.align		4
.L_586:
        /*0c9c*/ 	.byte	0x04, 0x11
        /*0c9e*/ 	.short	(.L_588 - .L_587)
	.align		4
.L_587:
        /*0ca0*/ 	.word	index@($__internal_77_$__cuda_sm20_dblrcp_rn_slowpath_v3)
        /*0ca4*/ 	.word	0x00000000


	//----- nvinfo : EIATTR_FRAME_SIZE
	.align		4
.L_588:
        /*0ca8*/ 	.byte	0x04, 0x11
        /*0caa*/ 	.short	(.L_590 - .L_589)
	.align		4
.L_589:
        /*0cac*/ 	.word	index@(_ZN2at6native43_GLOBAL__N__7cc8d1ed_10_Dropout_cu_0e96ed3824fused_dropout_kernel_vecIN3c108BFloat16EfmLi1ELi16EbEEvNS_4cuda6detail10TensorInfoIKT_T1_EENS7_IS8_SA_EENS7_IT4_SA_EESA_T0_NS_15PhiloxCudaStateE)
        /*0cb0*/ 	.word	0x00000000


	//----- nvinfo : EIATTR_REGCOUNT
	.align		4
.L_590:
        /*0cb4*/ 	.byte	0x04, 0x2f
        /*0cb6*/ 	.short	(.L_592 - .L_591)
	.align		4
.L_591:
        /*0cb8*/ 	.word	index@(_ZN2at6native43_GLOBAL__N__7cc8d1ed_10_Dropout_cu_0e96ed3824fused_dropout_kernel_vecIN3c108BFloat16EfmLi1ELi8EbEEvNS_4cuda6detail10TensorInfoIKT_T1_EENS7_IS8_SA_EENS7_IT4_SA_EESA_T0_NS_15PhiloxCudaStateE)
        /*0cbc*/ 	.word	0x00000038


	//----- nvinfo : EIATTR_FRAME_SIZE
	.align		4
.L_592:
        /*0cc0*/ 	.byte	0x04, 0x11
        /*0cc2*/ 	.short	(.L_594 - .L_593)
	.align		4
.L_593:
        /*0cc4*/ 	.word	index@($__internal_76_$__cuda_sm20_dblrcp_rn_slowpath_v3)
        /*0cc8*/ 	.word	0x00000000


	//----- nvinfo : EIATTR_FRAME_SIZE
	.align		4
.L_594:
        /*0ccc*/ 	.byte	0x04, 0x11
        /*0cce*/ 	.short	(.L_596 - .L_595)
	.align		4
.L_595:
        /*0cd0*/ 	.word	index@(_ZN2at6native43_GLOBAL__N__7cc8d1ed_10_Dropout_cu_0e96ed3824fused_dropout_kernel_vecIN3c108BFloat16EfmLi1ELi8EbEEvNS_4cuda6detail10TensorInfoIKT_T1_EENS7_IS8_SA_EENS7_IT4_SA_EESA_T0_NS_15PhiloxCudaStateE)
        /*0cd4*/ 	.word	0x00000000


	//----- nvinfo : EIATTR_REGCOUNT
	.align		4
.L_596:
        /*0cd8*/ 	.byte	0x04, 0x2f
        /*0cda*/ 	.short	(.L_598 - .L_597)
	.align		4
.L_597:
        /*0cdc*/ 	.word	index@(_ZN2at6native43_GLOBAL__N__7cc8d1ed_10_Dropout_cu_0e96ed3824fused_dropout_kernel_vecIN3c108BFloat16EfmLi1ELi4EbEEvNS_4cuda6detail10TensorInfoIKT_T1_EENS7_IS8_SA_EENS7_IT4_SA_EESA_T0_NS_15PhiloxCudaStateE)
        /*0ce0*/ 	.word	0x00000030


	//----- nvinfo : EIATTR_FRAME_SIZE
	.align		4
.L_598:
        /*0ce4*/ 	.byte	0x04, 0x11
        /*0ce6*/ 	.short	(.L_600 - .L_599)
	.align		4
.L_599:
        /*0ce8*/ 	.word	index@($__internal_75_$__cuda_sm20_dblrcp_rn_slowpath_v3)
        /*0cec*/ 	.word	0x00000000


	//----- nvinfo : EIATTR_FRAME_SIZE
	.align		4
.L_600:
        /*0cf0*/ 	.byte	0x04, 0x11
        /*0cf2*/ 	.short	(.L_602 - .L_601)
	.align		4
.L_601:
        /*0cf4*/ 	.word	index@(_ZN2at6native43_GLOBAL__N__7cc8d1ed_10_Dropout_cu_0e96ed3824fused_dropout_kernel_vecIN3c108BFloat16EfmLi1ELi4EbEEvNS_4cuda6detail10TensorInfoIKT_T1_EENS7_IS8_SA_EENS7_IT4_SA_EESA_T0_NS_15PhiloxCudaStateE)
        /*0cf8*/ 	.word	0x00000000


	//----- nvinfo : EIATTR_REGCOUNT
	.align		4
.L_602:
        /*0cfc*/ 	.byte	0x04, 0x2f
        /*0cfe*/ 	.short	(.L_604 - .L_603)
	.align		4
.L_603:
        /*0d00*/ 	.word	index@(_ZN2at6native43_GLOBAL__N__7cc8d1ed_10_Dropout_cu_0e96ed3824fused_dropout_kernel_vecIN3c108BFloat16EfmLi1ELi2EbEEvNS_4cuda6detail10TensorInfoIKT_T1_EENS7_IS8_SA_EENS7_IT4_SA_EESA_T0_NS_15PhiloxCudaStateE)
        /*0d04*/ 	.word	0x0000002e


	//----- nvinfo : EIATTR_FRAME_SIZE
	.align		4
.L_604:
        /*0d08*/ 	.byte	0x04, 0x11
        /*0d0a*/ 	.short	(.L_606 - .L_605)
	.align		4
.L_605:
        /*0d0c*/ 	.word	index@($__internal_74_$__cuda_sm20_dblrcp_rn_slowpath_v3)
        /*0d10*/ 	.word	0x00000000


	//----- nvinfo : EIATTR_FRAME_SIZE
	.align		4
.L_606:
        /*0d14*/ 	.byte	0x04, 0x11
        /*0d16*/ 	.short	(.L_608 - .L_607)
	.align		4
.L_607:
        /*0d18*/ 	.word	index@(_ZN2at6native43_GLOBAL__N__7cc8d1ed_10_Dropout_cu_0e96ed3824fused_dropout_kernel_vecIN3c108BFloat16EfmLi1ELi2EbEEvNS_4cuda6detail10TensorInfoIKT_T1_EENS7_IS8_SA_EENS7_IT4_SA_EESA_T0_NS_15PhiloxCudaStateE)
        /*0d1c*/ 	.word	0x00000000


	//----- nvinfo : EIATTR_REGCOUNT
	.align		4
.L_608:
        /*0d20*/ 	.byte	0x04, 0x2f
        /*0d22*/ 	.short	(.L_610 - .L_609)
	.align		4
.L_609:
        /*0d24*/ 	.word	index@(_ZN2at6native43_GLOBAL__N__7cc8d1ed_10_Dropout_cu_0e96ed3820fused_dropout_kernelIN3c108BFloat16EfmLi1ELi1EbEEvNS_4cuda6detail10TensorInfoIKT_T1_EENS7_IS8_SA_EENS7_IT4_SA_EESA_T0_NS_15PhiloxCudaStateE)
        /*0d28*/ 	.word	0x0000003c


	//----- nvinfo : EIATTR_FRAME_SIZE
	.align		4
.L_610:
        /*0d2c*/ 	.byte	0x04, 0x11
        /*0d2e*/ 	.short	(.L_612 - .L_611)
	.align		4
.L_611:
        /*0d30*/ 	.word	index@($__internal_73_$__cuda_sm20_div_u64)
        /*0d34*/ 	.word	0x00000000


	//----- nvinfo : EIATTR_FRAME_SIZE
	.align		4
.L_612:
        /*0d38*/ 	.byte	0x04, 0x11
        /*0d3a*/ 	.short	(.L_614 - .L_613)
	.align		4
.L_613:
        /*0d3c*/ 	.word	index@($__internal_72_$__cuda_sm20_dblrcp_rn_slowpath_v3)
        /*0d40*/ 	.word	0x00000000


	//----- nvinfo : EIATTR_FRAME_SIZE
	.align		4
.L_614:
        /*0d44*/ 	.byte	0x04, 0x11
        /*0d46*/ 	.short	(.L_616 - .L_615)
	.align		4
.L_615:
        /*0d48*/ 	.word	index@(_ZN2at6native43_GLOBAL__N__7cc8d1ed_10_Dropout_cu_0e96ed3820fused_dropout_kernelIN3c108BFloat16EfmLi1ELi1EbEEvNS_4cuda6detail10TensorInfoIKT_T1_EENS7_IS8_SA_EENS7_IT4_SA_EESA_T0_NS_15PhiloxCudaStateE)
        /*0d4c*/ 	.word	0x00000000


	//----- nvinfo : EIATTR_REGCOUNT
	.align		4
.L_616:
        /*0d50*/ 	.byte	0x04, 0x2f
        /*0d52*/ 	.short	(.L_618 - .L_617)
	.align		4
.L_617:
        /*0d54*/ 	.word	index@(_ZN2at6native43_GLOBAL__N__7cc8d1ed_10_Dropout_cu_0e96ed3820fused_dropout_kernelIN3c108BFloat16EfmLin1ELi1EbEEvNS_4cuda6detail10TensorInfoIKT_T1_EENS7_IS8_SA_EENS7_IT4_SA_EESA_T0_NS_15PhiloxCudaStateE)
        /*0d58*/ 	.word	0x0000003e


	//----- nvinfo : EIATTR_FRAME_SIZE
	.align		4
.L_618:
        /*0d5c*/ 	.byte	0x04, 0x11
        /*0d5e*/ 	.short	(.L_620 - .L_619)
	.align		4
.L_619:
        /*0d60*/ 	.word	index@($__internal_71_$__cuda_sm20_div_u64)
        /*0d64*/ 	.word	0x00000000


	//----- nvinfo : EIATTR_FRAME_SIZE
	.align		4
.L_620:
        /*0d68*/ 	.byte	0x04, 0x11
        /*0d6a*/ 	.short	(.L_622 - .L_621)
	.align		4
.L_621:
        /*0d6c*/ 	.word	index@($__internal_70_$__cuda_sm20_dblrcp_rn_slowpath_v3)
        /*0d70*/ 	.word	0x00000000


	//----- nvinfo : EIATTR_FRAME_SIZE
	.align		4
.L_622:
        /*0d74*/ 	.byte	0x04, 0x11
        /*0d76*/ 	.short	(.L_624 - .L_623)
	.align		4
.L_623:
        /*0d78*/ 	.word	index@(_ZN2at6native43_GLOBAL__N__7cc8d1ed_10_Dropout_cu_0e96ed3820fused_dropout_kernelIN3c108BFloat16EfmLin1ELi1EbEEvNS_4cuda6detail10TensorInfoIKT_T1_EENS7_IS8_SA_EENS7_IT4_SA_EESA_T0_NS_15PhiloxCudaStateE)
        /*0d7c*/ 	.word	0x00000000


	//----- nvinfo : EIATTR_REGCOUNT
	.align		4
.L_624:
        /*0d80*/ 	.byte	0x04, 0x2f
        /*0d82*/ 	.short	(.L_626 - .L_625)
	.align		4
.L_625:
        /*0d84*/ 	.word	index@(_ZN2at6native43_GLOBAL__N__7cc8d1ed_10_Dropout_cu_0e96ed3820fused_dropout_kernelIN3c108BFloat16EfmLin1ELin1EbEEvNS_4cuda6detail10TensorInfoIKT_T1_EENS7_IS8_SA_EENS7_IT4_SA_EESA_T0_NS_15PhiloxCudaStateE)
        /*0d88*/ 	.word	0x0000003c


	//----- nvinfo : EIATTR_FRAME_SIZE
	.align		4
.L_626:
        /*0d8c*/ 	.byte	0x04, 0x11
        /*0d8e*/ 	.short	(.L_628 - .L_627)
	.align		4
.L_627:
        /*0d90*/ 	.word	index@($__internal_69_$__cuda_sm20_div_u64)
        /*0d94*/ 	.word	0x00000000


	//----- nvinfo : EIATTR_FRAME_SIZE
	.align		4
.L_628:
        /*0d98*/ 	.byte	0x04, 0x11
        /*0d9a*/ 	.short	(.L_630 - .L_629)
	.align		4
.L_629:
        /*0d9c*/ 	.word	index@($__internal_68_$__cuda_sm20_dblrcp_rn_slowpath_v3)
        /*0da0*/ 	.word	0x00000000


	//----- nvinfo : EIATTR_FRAME_SIZE
	.align		4
.L_630:
        /*0da4*/ 	.byte	0x04, 0x11
        /*0da6*/ 	.short	(.L_632 - .L_631)
	.align		4
.L_631:
        /*0da8*/ 	.word	index@(_ZN2at6native43_GLOBAL__N__7cc8d1ed_10_Dropout_cu_0e96ed3820fused_dropout_kernelIN3c108BFloat16EfmLin1ELin1EbEEvNS_4cuda6detail10TensorInfoIKT_T1_EENS7_IS8_SA_EENS7_IT4_SA_EESA_T0_NS_15PhiloxCudaStateE)
        /*0dac*/ 	.word	0x00000000


	//----- nvinfo : EIATTR_REGCOUNT
	.align		4
.L_632:
        /*0db0*/ 	.byte	0x04, 0x2f
        /*0db2*/ 	.short	(.L_634 - .L_633)
	.align		4
.L_633:
        /*0db4*/ 	.word	index@(_ZN2at6native43_GLOBAL__N__7cc8d1ed_10_Dropout_cu_0e96ed3824fused_dropout_kernel_vecIddjLi1ELi16EhEEvNS_4cuda6detail10TensorInfoIKT_T1_EENS5_IS6_S8_EENS5_IT4_S8_EES8_T0_NS_15PhiloxCudaStateE)
        /*0db8*/ 	.word	0x00000040


	//----- nvinfo : EIATTR_FRAME_SIZE
	.align		4
.L_634:
        /*0dbc*/ 	.byte	0x04, 0x11
        /*0dbe*/ 	.short	(.L_636 - .L_635)
	.align		4
.L_635:
        /*0dc0*/ 	.word	index@($__internal_67_$__cuda_sm20_dblrcp_rn_slowpath_v3)
        /*0dc4*/ 	.word	0x00000000


	//----- nvinfo : EIATTR_FRAME_SIZE
	.align		4
.L_636:
        /*0dc8*/ 	.byte	0x04, 0x11
        /*0dca*/ 	.short	(.L_638 - .L_637)
	.align		4
.L_637:
        /*0dcc*/ 	.word	index@(_ZN2at6native43_GLOBAL__N__7cc8d1ed_10_Dropout_cu_0e96ed3824fused_dropout_kernel_vecIddjLi1ELi16EhEEvNS_4cuda6detail10TensorInfoIKT_T1_EENS5_IS6_S8_EENS5_IT4_S8_EES8_T0_NS_15PhiloxCudaStateE)
        /*0dd0*/ 	.word	0x00000000


	//----- nvinfo : EIATTR_REGCOUNT
	.align		4
.L_638:
        /*0dd4*/ 	.byte	0x04, 0x2f
        /*0dd6*/ 	.short	(.L_640 - .L_639)
	.align		4
.L_639:
        /*0dd8*/ 	.word	index@(_ZN2at6native43_GLOBAL__N__7cc8d1ed_10_Dropout_cu_0e96ed3824fused_dropout_kernel_vecIddjLi1ELi8EhEEvNS_4cuda6detail10TensorInfoIKT_T1_EENS5_IS6_S8_EENS5_IT4_S8_EES8_T0_NS_15PhiloxCudaStateE)
        /*0ddc*/ 	.word	0x0000003c


	//----- nvinfo : EIATTR_FRAME_SIZE
	.align		4
.L_640:
        /*0de0*/ 	.byte	0x04, 0x11
        /*0de2*/ 	.short	(.L_642 - .L_641)
	.align		4
.L_641:
        /*0de4*/ 	.word	index@($__internal_66_$__cuda_sm20_dblrcp_rn_slowpath_v3)
        /*0de8*/ 	.word	0x00000000


	//----- nvinfo : EIATTR_FRAME_SIZE
	.align		4
.L_642:
        /*0dec*/ 	.byte	0x04, 0x11
        /*0dee*/ 	.short	(.L_644 - .L_643)
	.align		4
.L_643:
        /*0df0*/ 	.word	index@(_ZN2at6native43_GLOBAL__N__7cc8d1ed_10_Dropout_cu_0e96ed3824fused_dropout_kernel_vecIddjLi1ELi8EhEEvNS_4cuda6detail10TensorInfoIKT_T1_EENS5_IS6_S8_EENS5_IT4_S8_EES8_T0_NS_15PhiloxCudaStateE)
        /*0df4*/ 	.word	0x00000000


	//----- nvinfo : EIATTR_REGCOUNT
	.align		4
.L_644:
        /*0df8*/ 	.byte	0x04, 0x2f
        /*0dfa*/ 	.short	(.L_646 - .L_645)
	.align		4
.L_645:
        /*0dfc*/ 	.word	index@(_ZN2at6native43_GLOBAL__N__7cc8d1ed_10_Dropout_cu_0e96ed3824fused_dropout_kernel_vecIddjLi1ELi4EhEEvNS_4cuda6detail10TensorInfoIKT_T1_EENS5_IS6_S8_EENS5_IT4_S8_EES8_T0_NS_15PhiloxCudaStateE)
        /*0e00*/ 	.word	0x0000003b


	//----- nvinfo : EIATTR_FRAME_SIZE
	.align		4
.L_646:
        /*0e04*/ 	.byte	0x04, 0x11
        /*0e06*/ 	.short	(.L_648 - .L_647)
	.align		4
.L_647:
        /*0e08*/ 	.word	index@($__internal_65_$__cuda_sm20_dblrcp_rn_slowpath_v3)
        /*0e0c*/ 	.word	0x00000000


	//----- nvinfo : EIATTR_FRAME_SIZE
	.align		4
.L_648:
        /*0e10*/ 	.byte	0x04, 0x11
        /*0e12*/ 	.short	(.L_650 - .L_649)
	.align		4
.L_649:
        /*0e14*/ 	.word	index@(_ZN2at6native43_GLOBAL__N__7cc8d1ed_10_Dropout_cu_0e96ed3824fused_dropout_kernel_vecIddjLi1ELi4EhEEvNS_4cuda6detail10TensorInfoIKT_T1_EENS5_IS6_S8_EENS5_IT4_S8_EES8_T0_NS_15PhiloxCudaStateE)
        /*0e18*/ 	.word	0x00000000


	//----- nvinfo : EIATTR_REGCOUNT
	.align		4
.L_650:
        /*0e1c*/ 	.byte	0x04, 0x2f
        /*0e1e*/ 	.short	(.L_652 - .L_651)
	.align		4
.L_651:
        /*0e20*/ 	.word	index@(_ZN2at6native43_GLOBAL__N__7cc8d1ed_10_Dropout_cu_0e96ed3824fused_dropout_kernel_vecIddjLi1ELi2EhEEvNS_4cuda6detail10TensorInfoIKT_T1_EENS5_IS6_S8_EENS5_IT4_S8_EES8_T0_NS_15PhiloxCudaStateE)
        /*0e24*/ 	.word	0x00000035


	//----- nvinfo : EIATTR_FRAME_SIZE
	.align		4
.L_652:
        /*0e28*/ 	.byte	0x04, 0x11
        /*0e2a*/ 	.short	(.L_654 - .L_653)
	.align		4
.L_653:
        /*0e2c*/ 	.word	index@($__internal_64_$__cuda_sm20_dblrcp_rn_slowpath_v3)
        /*0e30*/ 	.word	0x00000000


	//----- nvinfo : EIATTR_FRAME_SIZE
	.align		4
.L_654:
        /*0e34*/ 	.byte	0x04, 0x11
        /*0e36*/ 	.short	(.L_656 - .L_655)
	.align		4
.L_655:
        /*0e38*/ 	.word	index@(_ZN2at6native43_GLOBAL__N__7cc8d1ed_10_Dropout_cu_0e96ed3824fused_dropout_kernel_vecIddjLi1ELi2EhEEvNS_4cuda6detail10TensorInfoIKT_T1_EENS5_IS6_S8_EENS5_IT4_S8_EES8_T0_NS_15PhiloxCudaStateE)
        /*0e3c*/ 	.word	0x00000000


	//----- nvinfo : EIATTR_REGCOUNT
	.align		4
.L_656:
        /*0e40*/ 	.byte	0x04, 0x2f
        /*0e42*/ 	.short	(.L_658 - .L_657)
	.align		4
.L_657:
        /*0e44*/ 	.word	index@(_ZN2at6native43_GLOBAL__N__7cc8d1ed_10_Dropout_cu_0e96ed3820fused_dropout_kernelIddjLi1ELi1EhEEvNS_4cuda6detail10TensorInfoIKT_T1_EENS5_IS6_S8_EENS5_IT4_S8_EES8_T0_NS_15PhiloxCudaStateE)
        /*0e48*/ 	.word	0x00000038


	//----- nvinfo : EIATTR_FRAME_SIZE
	.align		4
.L_658:
        /*0e4c*/ 	.byte	0x04, 0x11
        /*0e4e*/ 	.short	(.L_660 - .L_659)
	.align		4
.L_659:
        /*0e50*/ 	.word	index@($__internal_63_$__cuda_sm20_dblrcp_rn_slowpath_v3)
        /*0e54*/ 	.word	0x00000000


	//----- nvinfo : EIATTR_FRAME_SIZE
	.align		4
.L_660:
        /*0e58*/ 	.byte	0x04, 0x11
        /*0e5a*/ 	.short	(.L_662 - .L_661)
	.align		4
.L_661:
        /*0e5c*/ 	.word	index@(_ZN2at6native43_GLOBAL__N__7cc8d1ed_10_Dropout_cu_0e96ed3820fused_dropout_kernelIddjLi1ELi1EhEEvNS_4cuda6detail10TensorInfoIKT_T1_EENS5_IS6_S8_EENS5_IT4_S8_EES8_T0_NS_15PhiloxCudaStateE)
        /*0e60*/ 	.word	0x00000000


	//----- nvinfo : EIATTR_REGCOUNT
	.align		4
.L_662:
        /*0e64*/ 	.byte	0x04, 0x2f
        /*0e66*/ 	.short	(.L_664 - .L_663)
	.align		4
.L_663:
        /*0e68*/ 	.word	index@(_ZN2at6native43_GLOBAL__N__7cc8d1ed_10_Dropout_cu_0e96ed3820fused_dropout_kernelIddjLin1ELi1EhEEvNS_4cuda6detail10TensorInfoIKT_T1_EENS5_IS6_S8_EENS5_IT4_S8_EES8_T0_NS_15PhiloxCudaStateE)
        /*0e6c*/ 	.word	0x00000038


	//----- nvinfo : EIATTR_FRAME_SIZE
	.align		4
.L_664:
        /*0e70*/ 	.byte	0x04, 0x11
        /*0e72*/ 	.short	(.L_666 - .L_665)
	.align		4
.L_665:
        /*0e74*/ 	.word	index@($__internal_62_$__cuda_sm20_dblrcp_rn_slowpath_v3)
        /*0e78*/ 	.word	0x00000000


	//----- nvinfo : EIATTR_FRAME_SIZE
	.align		4
.L_666:
        /*0e7c*/ 	.byte	0x04, 0x11
        /*0e7e*/ 	.short	(.L_668 - .L_667)
	.align		4
.L_667:
        /*0e80*/ 	.word	index@(_ZN2at6native43_GLOBAL__N__7cc8d1ed_10_Dropout_cu_0e96ed3820fused_dropout_kernelIddjLin1ELi1EhEEvNS_4cuda6detail10TensorInfoIKT_T1_EENS5_IS6_S8_EENS5_IT4_S8_EES8_T0_NS_15PhiloxCudaStateE)
        /*0e84*/ 	.word	0x00000000


	//----- nvinfo : EIATTR_REGCOUNT
	.align		4
.L_668:
        /*0e88*/ 	.byte	0x04, 0x2f
        /*0e8a*/ 	.short	(.L_670 - .L_669)
	.align		4
.L_669:
        /*0e8c*/ 	.word	index@(_ZN2at6native43_GLOBAL__N__7cc8d1ed_10_Dropout_cu_0e96ed3820fused_dropout_kernelIddjLin1ELin1EhEEvNS_4cuda6detail10TensorInfoIKT_T1_EENS5_IS6_S8_EENS5_IT4_S8_EES8_T0_NS_15PhiloxCudaStateE)
        /*0e90*/ 	.word	0x0000003b


	//----- nvinfo : EIATTR_FRAME_SIZE
	.align		4
.L_670:
        /*0e94*/ 	.byte	0x04, 0x11
        /*0e96*/ 	.short	(.L_672 - .L_671)
	.align		4
.L_671:
        /*0e98*/ 	.word	index@($__internal_61_$__cuda_sm20_dblrcp_rn_slowpath_v3)
        /*0e9c*/ 	.word	0x00000000


	//----- nvinfo : EIATTR_FRAME_SIZE
	.align		4
.L_672:
        /*0ea0*/ 	.byte	0x04, 0x11
        /*0ea2*/ 	.short	(.L_674 - .L_673)
	.align		4
.L_673:
        /*0ea4*/ 	.word	index@(_ZN2at6native43_GLOBAL__N__7cc8d1ed_10_Dropout_cu_0e96ed3820fused_dropout_kernelIddjLin1ELin1EhEEvNS_4cuda6detail10TensorInfoIKT_T1_EENS5_IS6_S8_EENS5_IT4_S8_EES8_T0_NS_15PhiloxCudaStateE)
        /*0ea8*/ 	.word	0x00000000


	//----- nvinfo : EIATTR_REGCOUNT
	.align		4
.L_674:
        /*0eac*/ 	.byte	0x04, 0x2f
        /*0eae*/ 	.short	(.L_676 - .L_675)
	.align		4
.L_675:
        /*0eb0*/ 	.word	index@(_ZN2at6native43_GLOBAL__N__7cc8d1ed_10_Dropout_cu_0e96ed3824fused_dropout_kernel_vecIffjLi1ELi16EhEEvNS_4cuda6detail10TensorInfoIKT_T1_EENS5_IS6_S8_EENS5_IT4_S8_EES8_T0_NS_15PhiloxCudaStateE)
        /*0eb4*/ 	.word	0x00000040


	//----- nvinfo : EIATTR_FRAME_SIZE
	.align		4
.L_676:
        /*0eb8*/ 	.byte	0x04, 0x11
        /*0eba*/ 	.short	(.L_678 - .L_677)
	.align		4
.L_677:
        /*0ebc*/ 	.word	index@($__internal_60_$__cuda_sm20_dblrcp_rn_slowpath_v3)
        /*0ec0*/ 	.word	0x00000000


	//----- nvinfo : EIATTR_FRAME_SIZE
	.align		4
.L_678:
        /*0ec4*/ 	.byte	0x04, 0x11
        /*0ec6*/ 	.short	(.L_680 - .L_679)
	.align		4
.L_679:
        /*0ec8*/ 	.word	index@(_ZN2at6native43_GLOBAL__N__7cc8d1ed_10_Dropout_cu_0e96ed3824fused_dropout_kernel_vecIffjLi1ELi16EhEEvNS_4cuda6detail10TensorInfoIKT_T1_EENS5_IS6_S8_EENS5_IT4_S8_EES8_T0_NS_15PhiloxCudaStateE)
        /*0ecc*/ 	.word	0x00000000


	//----- nvinfo : EIATTR_REGCOUNT
	.align		4
.L_680:
        /*0ed0*/ 	.byte	0x04, 0x2f
        /*0ed2*/ 	.short	(.L_682 - .L_681)
	.align		4
.L_681:
        /*0ed4*/ 	.word	index@(_ZN2at6native43_GLOBAL__N__7cc8d1ed_10_Dropout_cu_0e96ed3824fused_dropout_kernel_vecIffjLi1ELi8EhEEvNS_4cuda6detail10TensorInfoIKT_T1_EENS5_IS6_S8_EENS5_IT4_S8_EES8_T0_NS_15PhiloxCudaStateE)
        /*0ed8*/ 	.word	0x0000003c


	//----- nvinfo : EIATTR_FRAME_SIZE
	.align		4
.L_682:
        /*0edc*/ 	.byte	0x04, 0x11
        /*0ede*/ 	.short	(.L_684 - .L_683)
	.align		4
.L_683:
        /*0ee0*/ 	.word	index@($__internal_59_$__cuda_sm20_dblrcp_rn_slowpath_v3)
        /*0ee4*/ 	.word	0x00000000


	//----- nvinfo : EIATTR_FRAME_SIZE
	.align		4
.L_684:
        /*0ee8*/ 	.byte	0x04, 0x11
        /*0eea*/ 	.short	(.L_686 - .L_685)
	.align		4
.L_685:
        /*0eec*/ 	.word	index@(_ZN2at6native43_GLOBAL__N__7cc8d1ed_10_Dropout_cu_0e96ed3824fused_dropout_kernel_vecIffjLi1ELi8EhEEvNS_4cuda6detail10TensorInfoIKT_T1_EENS5_IS6_S8_EENS5_IT4_S8_EES8_T0_NS_15PhiloxCudaStateE)
        /*0ef0*/ 	.word	0x00000000


	//----- nvinfo : EIATTR_REGCOUNT
	.align		4
.L_686:
        /*0ef4*/ 	.byte	0x04, 0x2f
        /*0ef6*/ 	.short	(.L_688 - .L_687)
	.align		4
.L_687:
        /*0ef8*/ 	.word	index@(_ZN2at6native43_GLOBAL__N__7cc8d1ed_10_Dropout_cu_0e96ed3824fused_dropout_kernel_vecIffjLi1ELi4EhEEvNS_4cuda6detail10TensorInfoIKT_T1_EENS5_IS6_S8_EENS5_IT4_S8_EES8_T0_NS_15PhiloxCudaStateE)
        /*0efc*/ 	.word	0x00000034


	//----- nvinfo : EIATTR_FRAME_SIZE
	.align		4
.L_688:
        /*0f00*/ 	.byte	0x04, 0x11
        /*0f02*/ 	.short	(.L_690 - .L_689)
	.align		4
.L_689:
        /*0f04*/ 	.word	index@($__internal_58_$__cuda_sm20_dblrcp_rn_slowpath_v3)
        /*0f08*/ 	.word	0x00000000


	//----- nvinfo : EIATTR_FRAME_SIZE
	.align		4
.L_690:
        /*0f0c*/ 	.byte	0x04, 0x11
        /*0f0e*/ 	.short	(.L_692 - .L_691)
	.align		4
.L_691:
        /*0f10*/ 	.word	index@(_ZN2at6native43_GLOBAL__N__7cc8d1ed_10_Dropout_cu_0e96ed3824fused_dropout_kernel_vecIffjLi1ELi4EhEEvNS_4cuda6detail10TensorInfoIKT_T1_EENS5_IS6_S8_EENS5_IT4_S8_EES8_T0_NS_15PhiloxCudaStateE)
        /*0f14*/ 	.word	0x00000000


	//----- nvinfo : EIATTR_REGCOUNT
	.align		4
.L_692:
        /*0f18*/ 	.byte	0x04, 0x2f
        /*0f1a*/ 	.short	(.L_694 - .L_693)
	.align		4
.L_693:
        /*0f1c*/ 	.word	index@(_ZN2at6native43_GLOBAL__N__7cc8d1ed_10_Dropout_cu_0e96ed3824fused_dropout_kernel_vecIffjLi1ELi2EhEEvNS_4cuda6detail10TensorInfoIKT_T1_EENS5_IS6_S8_EENS5_IT4_S8_EES8_T0_NS_15PhiloxCudaStateE)
        /*0f20*/ 	.word	0x00000030


	//----- nvinfo : EIATTR_FRAME_SIZE
	.align		4
.L_694:
        /*0f24*/ 	.byte	0x04, 0x11
        /*0f26*/ 	.short	(.L_696 - .L_695)
	.align		4
.L_695:
        /*0f28*/ 	.word	index@($__internal_57_$__cuda_sm20_dblrcp_rn_slowpath_v3)
        /*0f2c*/ 	.word	0x00000000


	//----- nvinfo : EIATTR_FRAME_SIZE
	.align		4
.L_696:
        /*0f30*/ 	.byte	0x04, 0x11
        /*0f32*/ 	.short	(.L_698 - .L_697)
	.align		4
.L_697:
        /*0f34*/ 	.word	index@(_ZN2at6native43_GLOBAL__N__7cc8d1ed_10_Dropout_cu_0e96ed3824fused_dropout_kernel_vecIffjLi1ELi2EhEEvNS_4cuda6detail10TensorInfoIKT_T1_EENS5_IS6_S8_EENS5_IT4_S8_EES8_T0_NS_15PhiloxCudaStateE)
        /*0f38*/ 	.word	0x00000000


	//----- nvinfo : EIATTR_REGCOUNT
	.align		4
.L_698:
        /*0f3c*/ 	.byte	0x04, 0x2f
        /*0f3e*/ 	.short	(.L_700 - .L_699)
	.align		4
.L_699:
        /*0f40*/ 	.word	index@(_ZN2at6native43_GLOBAL__N__7cc8d1ed_10_Dropout_cu_0e96ed3820fused_dropout_kernelIffjLi1ELi1EhEEvNS_4cuda6detail10TensorInfoIKT_T1_EENS5_IS6_S8_EENS5_IT4_S8_EES8_T0_NS_15PhiloxCudaStateE)
        /*0f44*/ 	.word	0x00000038


	//----- nvinfo : EIATTR_FRAME_SIZE
	.align		4
.L_700:
        /*0f48*/ 	.byte	0x04, 0x11
        /*0f4a*/ 	.short	(.L_702 - .L_701)
	.align		4
.L_701:
        /*0f4c*/ 	.word	index@($__internal_56_$__cuda_sm20_dblrcp_rn_slowpath_v3)
        /*0f50*/ 	.word	0x00000000


	//----- nvinfo : EIATTR_FRAME_SIZE
	.align		4
.L_702:
        /*0f54*/ 	.byte	0x04, 0x11
        /*0f56*/ 	.short	(.L_704 - .L_703)
	.align		4
.L_703:
        /*0f58*/ 	.word	index@(_ZN2at6native43_GLOBAL__N__7cc8d1ed_10_Dropout_cu_0e96ed3820fused_dropout_kernelIffjLi1ELi1EhEEvNS_4cuda6detail10TensorInfoIKT_T1_EENS5_IS6_S8_EENS5_IT4_S8_EES8_T0_NS_15PhiloxCudaStateE)
        /*0f5c*/ 	.word	0x00000000


	//----- nvinfo : EIATTR_REGCOUNT
	.align		4
.L_704:
        /*0f60*/ 	.byte	0x04, 0x2f
        /*0f62*/ 	.short	(.L_706 - .L_705)
	.align		4
.L_705:
        /*0f64*/ 	.word	index@(_ZN2at6native43_GLOBAL__N__7cc8d1ed_10_Dropout_cu_0e96ed3820fused_dropout_kernelIffjLin1ELi1EhEEvNS_4cuda6detail10TensorInfoIKT_T1_EENS5_IS6_S8_EENS5_IT4_S8_EES8_T0_NS_15PhiloxCudaStateE)
        /*0f68*/ 	.word	0x00000033


	//----- nvinfo : EIATTR_FRAME_SIZE
	.align		4
.L_706:
        /*0f6c*/ 	.byte	0x04, 0x11
        /*0f6e*/ 	.short	(.L_708 - .L_707)
	.align		4
.L_707:
        /*0f70*/ 	.word	index@($__internal_55_$__cuda_sm20_dblrcp_rn_slowpath_v3)
        /*0f74*/ 	.word	0x00000000


	//----- nvinfo : EIATTR_FRAME_SIZE
	.align		4
.L_708:
        /*0f78*/ 	.byte	0x04, 0x11
        /*0f7a*/ 	.short	(.L_710 - .L_709)
	.align		4
.L_709:
        /*0f7c*/ 	.word	index@(_ZN2at6native43_GLOBAL__N__7cc8d1ed_10_Dropout_cu_0e96ed3820fused_dropout_kernelIffjLin1ELi1EhEEvNS_4cuda6detail10TensorInfoIKT_T1_EENS5_IS6_S8_EENS5_IT4_S8_EES8_T0_NS_15PhiloxCudaStateE)
        /*0f80*/ 	.word	0x00000000


	//----- nvinfo : EIATTR_REGCOUNT
	.align		4
.L_710:
        /*0f84*/ 	.byte	0x04, 0x2f
        /*0f86*/ 	.short	(.L_712 - .L_711)
	.align		4
.L_711:
        /*0f88*/ 	.word	index@(_ZN2at6native43_GLOBAL__N__7cc8d1ed_10_Dropout_cu_0e96ed3820fused_dropout_kernelIffjLin1ELin1EhEEvNS_4cuda6detail10TensorInfoIKT_T1_EENS5_IS6_S8_EENS5_IT4_S8_EES8_T0_NS_15PhiloxCudaStateE)
        /*0f8c*/ 	.word	0x00000036


	//----- nvinfo : EIATTR_FRAME_SIZE
	.align		4
.L_712:
        /*0f90*/ 	.byte	0x04, 0x11
        /*0f92*/ 	.short	(.L_714 - .L_713)
	.align		4
.L_713:
        /*0f94*/ 	.word	index@($__internal_54_$__cuda_sm20_dblrcp_rn_slowpath_v3)
        /*0f98*/ 	.word	0x00000000


	//----- nvinfo : EIATTR_FRAME_SIZE
	.align		4
.L_714:
        /*0f9c*/ 	.byte	0x04, 0x11
        /*0f9e*/ 	.short	(.L_716 - .L_715)
	.align		4
.L_715:
        /*0fa0*/ 	.word	index@(_ZN2at6native43_GLOBAL__N__7cc8d1ed_10_Dropout_cu_0e96ed3820fused_dropout_kernelIffjLin1ELin1EhEEvNS_4cuda6detail10TensorInfoIKT_T1_EENS5_IS6_S8_EENS5_IT4_S8_EES8_T0_NS_15PhiloxCudaStateE)
        /*0fa4*/ 	.word	0x00000000


	//----- nvinfo : EIATTR_REGCOUNT
	.align		4
.L_716:
        /*0fa8*/ 	.byte	0x04, 0x2f
        /*0faa*/ 	.short	(.L_718 - .L_717)
	.align		4
.L_717:
        /*0fac*/ 	.word	index@(_ZN2at6native43_GLOBAL__N__7cc8d1ed_10_Dropout_cu_0e96ed3824fused_dropout_kernel_vecIN3c104HalfEfjLi1ELi16EhEEvNS_4cuda6detail10TensorInfoIKT_T1_EENS7_IS8_SA_EENS7_IT4_SA_EESA_T0_NS_15PhiloxCudaStateE)
        /*0fb0*/ 	.word	0x00000037


	//----- nvinfo : EIATTR_FRAME_SIZE
	.align		4
.L_718:
        /*0fb4*/ 	.byte	0x04, 0x11
        /*0fb6*/ 	.short	(.L_720 - .L_719)
	.align		4
.L_719:
        /*0fb8*/ 	.word	index@($__internal_53_$__cuda_sm20_dblrcp_rn_slowpath_v3)
        /*0fbc*/ 	.word	0x00000000


	//----- nvinfo : EIATTR_FRAME_SIZE
	.align		4
.L_720:
        /*0fc0*/ 	.byte	0x04, 0x11
        /*0fc2*/ 	.short	(.L_722 - .L_721)
	.align		4
.L_721:
        /*0fc4*/ 	.word	index@(_ZN2at6native43_GLOBAL__N__7cc8d1ed_10_Dropout_cu_0e96ed3824fused_dropout_kernel_vecIN3c104HalfEfjLi1ELi16EhEEvNS_4cuda6detail10TensorInfoIKT_T1_EENS7_IS8_SA_EENS7_IT4_SA_EESA_T0_NS_15PhiloxCudaStateE)
        /*0fc8*/ 	.word	0x00000000


	//----- nvinfo : EIATTR_REGCOUNT
	.align		4
.L_722:
        /*0fcc*/ 	.byte	0x04, 0x2f
        /*0fce*/ 	.short	(.L_724 - .L_723)
	.align		4
.L_723:
        /*0fd0*/ 	.word	index@(_ZN2at6native43_GLOBAL__N__7cc8d1ed_10_Dropout_cu_0e96ed3824fused_dropout_kernel_vecIN3c104HalfEfjLi1ELi8EhEEvNS_4cuda6detail10TensorInfoIKT_T1_EENS7_IS8_SA_EENS7_IT4_SA_EESA_T0_NS_15PhiloxCudaStateE)
        /*0fd4*/ 	.word	0x00000038


	//----- nvinfo : EIATTR_FRAME_SIZE
	.align		4
.L_724:
        /*0fd8*/ 	.byte	0x04, 0x11
        /*0fda*/ 	.short	(.L_726 - .L_725)
	.align		4
.L_725:
        /*0fdc*/ 	.word	index@($__internal_52_$__cuda_sm20_dblrcp_rn_slowpath_v3)
        /*0fe0*/ 	.word	0x00000000


	//----- nvinfo : EIATTR_FRAME_SIZE
	.align		4
.L_726:
        /*0fe4*/ 	.byte	0x04, 0x11
        /*0fe6*/ 	.short	(.L_728 - .L_727)
	.align		4
.L_727:
        /*0fe8*/ 	.word	index@(_ZN2at6native43_GLOBAL__N__7cc8d1ed_10_Dropout_cu_0e96ed3824fused_dropout_kernel_vecIN3c104HalfEfjLi1ELi8EhEEvNS_4cuda6detail10TensorInfoIKT_T1_EENS7_IS8_SA_EENS7_IT4_SA_EESA_T0_NS_15PhiloxCudaStateE)
        /*0fec*/ 	.word	0x00000000


	//----- nvinfo : EIATTR_REGCOUNT
	.align		4
.L_728:
        /*0ff0*/ 	.byte	0x04, 0x2f
        /*0ff2*/ 	.short	(.L_730 - .L_729)
	.align		4
.L_729:
        /*0ff4*/ 	.word	index@(_ZN2at6native43_GLOBAL__N__7cc8d1ed_10_Dropout_cu_0e96ed3824fused_dropout_kernel_vecIN3c104HalfEfjLi1ELi4EhEEvNS_4cuda6detail10TensorInfoIKT_T1_EENS7_IS8_SA_EENS7_IT4_SA_EESA_T0_NS_15PhiloxCudaStateE)
        /*0ff8*/ 	.word	0x00000036


	//----- nvinfo : EIATTR_FRAME_SIZE
	.align		4
.L_730:
        /*0ffc*/ 	.byte	0x04, 0x11
        /*0ffe*/ 	.short	(.L_732 - .L_731)
	.align		4
.L_731:
        /*1000*/ 	.word	index@($__internal_51_$__cuda_sm20_dblrcp_rn_slowpath_v3)
        /*1004*/ 	.word	0x00000000


	//----- nvinfo : EIATTR_FRAME_SIZE
	.align		4
.L_732:
        /*1008*/ 	.byte	0x04, 0x11
        /*100a*/ 	.short	(.L_734 - .L_733)
	.align		4
.L_733:
        /*100c*/ 	.word	index@(_ZN2at6native43_GLOBAL__N__7cc8d1ed_10_Dropout_cu_0e96ed3824fused_dropout_kernel_vecIN3c104HalfEfjLi1ELi4EhEEvNS_4cuda6detail10TensorInfoIKT_T1_EENS7_IS8_SA_EENS7_IT4_SA_EESA_T0_NS_15PhiloxCudaStateE)
        /*1010*/ 	.word	0x00000000


	//----- nvinfo : EIATTR_REGCOUNT
	.align		4
.L_734:
        /*1014*/ 	.byte	0x04, 0x2f
        /*1016*/ 	.short	(.L_736 - .L_735)
	.align		4
.L_735:
        /*1018*/ 	.word	index@(_ZN2at6native43_GLOBAL__N__7cc8d1ed_10_Dropout_cu_0e96ed3824fused_dropout_kernel_vecIN3c104HalfEfjLi1ELi2EhEEvNS_4cuda6detail10TensorInfoIKT_T1_EENS7_IS8_SA_EENS7_IT4_SA_EESA_T0_NS_15PhiloxCudaStateE)
        /*101c*/ 	.word	0x00000030


	//----- nvinfo : EIATTR_FRAME_SIZE
	.align		4
.L_736:
        /*1020*/ 	.byte	0x04, 0x11
        /*1022*/ 	.short	(.L_738 - .L_737)
	.align		4
.L_737:
        /*1024*/ 	.word	index@($__internal_50_$__cuda_sm20_dblrcp_rn_slowpath_v3)
        /*1028*/ 	.word	0x00000000


	//----- nvinfo : EIATTR_FRAME_SIZE
	.align		4
.L_738:
        /*102c*/ 	.byte	0x04, 0x11
        /*102e*/ 	.short	(.L_740 - .L_739)
	.align		4
.L_739:
        /*1030*/ 	.word	index@(_ZN2at6native43_GLOBAL__N__7cc8d1ed_10_Dropout_cu_0e96ed3824fused_dropout_kernel_vecIN3c104HalfEfjLi1ELi2EhEEvNS_4cuda6detail10TensorInfoIKT_T1_EENS7_IS8_SA_EENS7_IT4_SA_EESA_T0_NS_15PhiloxCudaStateE)
        /*1034*/ 	.word	0x00000000


	//----- nvinfo : EIATTR_REGCOUNT
	.align		4
.L_740:
        /*1038*/ 	.byte	0x04, 0x2f
        /*103a*/ 	.short	(.L_742 - .L_741)
	.align		4
.L_741:
        /*103c*/ 	.word	index@(_ZN2at6native43_GLOBAL__N__7cc8d1ed_10_Dropout_cu_0e96ed3820fused_dropout_kernelIN3c104HalfEfjLi1ELi1EhEEvNS_4cuda6detail10TensorInfoIKT_T1_EENS7_IS8_SA_EENS7_IT4_SA_EESA_T0_NS_15PhiloxCudaStateE)
        /*1040*/ 	.word	0x00000038


	//----- nvinfo : EIATTR_FRAME_SIZE
	.align		4
.L_742:
        /*1044*/ 	.byte	0x04, 0x11
        /*1046*/ 	.short	(.L_744 - .L_743)
	.align		4
.L_743:
        /*1048*/ 	.word	index@($__internal_49_$__cuda_sm20_dblrcp_rn_slowpath_v3)
        /*104c*/ 	.word	0x00000000


	//----- nvinfo : EIATTR_FRAME_SIZE
	.align		4
.L_744:
        /*1050*/ 	.byte	0x04, 0x11
        /*1052*/ 	.short	(.L_746 - .L_745)
	.align		4
.L_745:
        /*1054*/ 	.word	index@(_ZN2at6native43_GLOBAL__N__7cc8d1ed_10_Dropout_cu_0e96ed3820fused_dropout_kernelIN3c104HalfEfjLi1ELi1EhEEvNS_4cuda6detail10TensorInfoIKT_T1_EENS7_IS8_SA_EENS7_IT4_SA_EESA_T0_NS_15PhiloxCudaStateE)
        /*1058*/ 	.word	0x00000000


	//----- nvinfo : EIATTR_REGCOUNT
	.align		4
.L_746:
        /*105c*/ 	.byte	0x04, 0x2f
        /*105e*/ 	.short	(.L_748 - .L_747)
	.align		4
.L_747:
        /*1060*/ 	.word	index@(_ZN2at6native43_GLOBAL__N__7cc8d1ed_10_Dropout_cu_0e96ed3820fused_dropout_kernelIN3c104HalfEfjLin1ELi1EhEEvNS_4cuda6detail10TensorInfoIKT_T1_EENS7_IS8_SA_EENS7_IT4_SA_EESA_T0_NS_15PhiloxCudaStateE)
        /*1064*/ 	.word	0x00000033


	//----- nvinfo : EIATTR_FRAME_SIZE
	.align		4
.L_748:
        /*1068*/ 	.byte	0x04, 0x11
        /*106a*/ 	.short	(.L_750 - .L_749)
	.align		4
.L_749:
        /*106c*/ 	.word	index@($__internal_48_$__cuda_sm20_dblrcp_rn_slowpath_v3)
        /*1070*/ 	.word	0x00000000


	//----- nvinfo : EIATTR_FRAME_SIZE
	.align		4
.L_750:
        /*1074*/ 	.byte	0x04, 0x11
        /*1076*/ 	.short	(.L_752 - .L_751)
	.align		4
.L_751:
        /*1078*/ 	.word	index@(_ZN2at6native43_GLOBAL__N__7cc8d1ed_10_Dropout_cu_0e96ed3820fused_dropout_kernelIN3c104HalfEfjLin1ELi1EhEEvNS_4cuda6detail10TensorInfoIKT_T1_EENS7_IS8_SA_EENS7_IT4_SA_EESA_T0_NS_15PhiloxCudaStateE)
        /*107c*/ 	.word	0x00000000


	//----- nvinfo : EIATTR_REGCOUNT
	.align		4
.L_752:
        /*1080*/ 	.byte	0x04, 0x2f
        /*1082*/ 	.short	(.L_754 - .L_753)
	.align		4
.L_753:
        /*1084*/ 	.word	index@(_ZN2at6native43_GLOBAL__N__7cc8d1ed_10_Dropout_cu_0e96ed3820fused_dropout_kernelIN3c104HalfEfjLin1ELin1EhEEvNS_4cuda6detail10TensorInfoIKT_T1_EENS7_IS8_SA_EENS7_IT4_SA_EESA_T0_NS_15PhiloxCudaStateE)
        /*1088*/ 	.word	0x00000036


	//----- nvinfo : EIATTR_FRAME_SIZE
	.align		4
.L_754:
        /*108c*/ 	.byte	0x04, 0x11
        /*108e*/ 	.short	(.L_756 - .L_755)
	.align		4
.L_755:
        /*1090*/ 	.word	index@($__internal_47_$__cuda_sm20_dblrcp_rn_slowpath_v3)
        /*1094*/ 	.word	0x00000000


	//----- nvinfo : EIATTR_FRAME_SIZE
	.align		4
.L_756:
        /*1098*/ 	.byte	0x04, 0x11
        /*109a*/ 	.short	(.L_758 - .L_757)
	.align		4
.L_757:
        /*109c*/ 	.word	index@(_ZN2at6native43_GLOBAL__N__7cc8d1ed_10_Dropout_cu_0e96ed3820fused_dropout_kernelIN3c104HalfEfjLin1ELin1EhEEvNS_4cuda6detail10TensorInfoIKT_T1_EENS7_IS8_SA_EENS7_IT4_SA_EESA_T0_NS_15PhiloxCudaStateE)
        /*10a0*/ 	.word	0x00000000


	//----- nvinfo : EIATTR_REGCOUNT
	.align		4
.L_758:
        /*10a4*/ 	.byte	0x04, 0x2f
        /*10a6*/ 	.short	(.L_760 - .L_759)
	.align		4
.L_759:
        /*10a8*/ 	.word	index@(_ZN2at6native43_GLOBAL__N__7cc8d1ed_10_Dropout_cu_0e96ed3824fused_dropout_kernel_vecIN3c108BFloat16EfjLi1ELi16EhEEvNS_4cuda6detail10TensorInfoIKT_T1_EENS7_IS8_SA_EENS7_IT4_SA_EESA_T0_NS_15PhiloxCudaStateE)
        /*10ac*/ 	.word	0x00000038


	//----- nvinfo : EIATTR_FRAME_SIZE
	.align		4
.L_760:
        /*10b0*/ 	.byte	0x04, 0x11
        /*10b2*/ 	.short	(.L_762 - .L_761)
	.align		4
.L_761:
        /*10b4*/ 	.word	index@($__internal_46_$__cuda_sm20_dblrcp_rn_slowpath_v3)
        /*10b8*/ 	.word	0x00000000


	//----- nvinfo : EIATTR_FRAME_SIZE
	.align		4
.L_762:
        /*10bc*/ 	.byte	0x04, 0x11
        /*10be*/ 	.short	(.L_764 - .L_763)
	.align		4
.L_763:
        /*10c0*/ 	.word	index@(_ZN2at6native43_GLOBAL__N__7cc8d1ed_10_Dropout_cu_0e96ed3824fused_dropout_kernel_vecIN3c108BFloat16EfjLi1ELi16EhEEvNS_4cuda6detail10TensorInfoIKT_T1_EENS7_IS8_SA_EENS7_IT4_SA_EESA_T0_NS_15PhiloxCudaStateE)
        /*10c4*/ 	.word	0x00000000


	//----- nvinfo : EIATTR_REGCOUNT
	.align		4
.L_764:
        /*10c8*/ 	.byte	0x04, 0x2f
        /*10ca*/ 	.short	(.L_766 - .L_765)
	.align		4
.L_765:
        /*10cc*/ 	.word	index@(_ZN2at6native43_GLOBAL__N__7cc8d1ed_10_Dropout_cu_0e96ed3824fused_dropout_kernel_vecIN3c108BFloat16EfjLi1ELi8EhEEvNS_4cuda6detail10TensorInfoIKT_T1_EENS7_IS8_SA_EENS7_IT4_SA_EESA_T0_NS_15PhiloxCudaStateE)
        /*10d0*/ 	.word	0x00000038


	//----- nvinfo : EIATTR_FRAME_SIZE
	.align		4
.L_766:
        /*10d4*/ 	.byte	0x04, 0x11
        /*10d6*/ 	.short	(.L_768 - .L_767)
	.align		4
.L_767:
        /*10d8*/ 	.word	index@($__internal_45_$__cuda_sm20_dblrcp_rn_slowpath_v3)
        /*10dc*/ 	.word	0x00000000


	//----- nvinfo : EIATTR_FRAME_SIZE
	.align		4
.L_768:
        /*10e0*/ 	.byte	0x04, 0x11
        /*10e2*/ 	.short	(.L_770 - .L_769)
	.align		4
.L_769:
        /*10e4*/ 	.word	index@(_ZN2at6native43_GLOBAL__N__7cc8d1ed_10_Dropout_cu_0e96ed3824fused_dropout_kernel_vecIN3c108BFloat16EfjLi1ELi8EhEEvNS_4cuda6detail10TensorInfoIKT_T1_EENS7_IS8_SA_EENS7_IT4_SA_EESA_T0_NS_15PhiloxCudaStateE)
        /*10e8*/ 	.word	0x00000000


	//----- nvinfo : EIATTR_REGCOUNT
	.align		4
.L_770:
        /*10ec*/ 	.byte	0x04, 0x2f
        /*10ee*/ 	.short	(.L_772 - .L_771)
	.align		4
.L_771:
        /*10f0*/ 	.word	index@(_ZN2at6native43_GLOBAL__N__7cc8d1ed_10_Dropout_cu_0e96ed3824fused_dropout_kernel_vecIN3c108BFloat16EfjLi1ELi4EhEEvNS_4cuda6detail10TensorInfoIKT_T1_EENS7_IS8_SA_EENS7_IT4_SA_EESA_T0_NS_15PhiloxCudaStateE)
        /*10f4*/ 	.word	0x00000033


	//----- nvinfo : EIATTR_FRAME_SIZE
	.align		4
.L_772:
        /*10f8*/ 	.byte	0x04, 0x11
        /*10fa*/ 	.short	(.L_774 - .L_773)
	.align		4
.L_773:
        /*10fc*/ 	.word	index@($__internal_44_$__cuda_sm20_dblrcp_rn_slowpath_v3)
        /*1100*/ 	.word	0x00000000


	//----- nvinfo : EIATTR_FRAME_SIZE
	.align		4
.L_774:
        /*1104*/ 	.byte	0x04, 0x11
        /*1106*/ 	.short	(.L_776 - .L_775)
	.align		4
.L_775:
        /*1108*/ 	.word	index@(_ZN2at6native43_GLOBAL__N__7cc8d1ed_10_Dropout_cu_0e96ed3824fused_dropout_kernel_vecIN3c108BFloat16EfjLi1ELi4EhEEvNS_4cuda6detail10TensorInfoIKT_T1_EENS7_IS8_SA_EENS7_IT4_SA_EESA_T0_NS_15PhiloxCudaStateE)
        /*110c*/ 	.word	0x00000000


	//----- nvinfo : EIATTR_REGCOUNT
	.align		4
.L_776:
        /*1110*/ 	.byte	0x04, 0x2f
        /*1112*/ 	.short	(.L_778 - .L_777)
	.align		4
.L_777:
        /*1114*/ 	.word	index@(_ZN2at6native43_GLOBAL__N__7cc8d1ed_10_Dropout_cu_0e96ed3824fused_dropout_kernel_vecIN3c108BFloat16EfjLi1ELi2EhEEvNS_4cuda6detail10TensorInfoIKT_T1_EENS7_IS8_SA_EENS7_IT4_SA_EESA_T0_NS_15PhiloxCudaStateE)
        /*1118*/ 	.word	0x00000030


	//----- nvinfo : EIATTR_FRAME_SIZE
	.align		4
.L_778:
        /*111c*/ 	.byte	0x04, 0x11
        /*111e*/ 	.short	(.L_780 - .L_779)
	.align		4
.L_779:
        /*1120*/ 	.word	index@($__internal_43_$__cuda_sm20_dblrcp_rn_slowpath_v3)
        /*1124*/ 	.word	0x00000000


	//----- nvinfo : EIATTR_FRAME_SIZE
	.align		4
.L_780:
        /*1128*/ 	.byte	0x04, 0x11
        /*112a*/ 	.short	(.L_782 - .L_781)
	.align		4
.L_781:
        /*112c*/ 	.word	index@(_ZN2at6native43_GLOBAL__N__7cc8d1ed_10_Dropout_cu_0e96ed3824fused_dropout_kernel_vecIN3c108BFloat16EfjLi1ELi2EhEEvNS_4cuda6detail10TensorInfoIKT_T1_EENS7_IS8_SA_EENS7_IT4_SA_EESA_T0_NS_15PhiloxCudaStateE)
        /*1130*/ 	.word	0x00000000


	//----- nvinfo : EIATTR_REGCOUNT
	.align		4
.L_782:
        /*1134*/ 	.byte	0x04, 0x2f
        /*1136*/ 	.short	(.L_784 - .L_783)
	.align		4
.L_783:
        /*1138*/ 	.word	index@(_ZN2at6native43_GLOBAL__N__7cc8d1ed_10_Dropout_cu_0e96ed3820fused_dropout_kernelIN3c108BFloat16EfjLi1ELi1EhEEvNS_4cuda6detail10TensorInfoIKT_T1_EENS7_IS8_SA_EENS7_IT4_SA_EESA_T0_NS_15PhiloxCudaStateE)
        /*113c*/ 	.word	0x00000038


	//----- nvinfo : EIATTR_FRAME_SIZE
	.align		4
.L_784:
        /*1140*/ 	.byte	0x04, 0x11
        /*1142*/ 	.short	(.L_786 - .L_785)
	.align		4
.L_785:
        /*1144*/ 	.word	index@($__internal_42_$__cuda_sm20_dblrcp_rn_slowpath_v3)
        /*1148*/ 	.word	0x00000000


	//----- nvinfo : EIATTR_FRAME_SIZE
	.align		4
.L_786:
        /*114c*/ 	.byte	0x04, 0x11
        /*114e*/ 	.short	(.L_788 - .L_787)
	.align		4
.L_787:
        /*1150*/ 	.word	index@(_ZN2at6native43_GLOBAL__N__7cc8d1ed_10_Dropout_cu_0e96ed3820fused_dropout_kernelIN3c108BFloat16EfjLi1ELi1EhEEvNS_4cuda6detail10TensorInfoIKT_T1_EENS7_IS8_SA_EENS7_IT4_SA_EESA_T0_NS_15PhiloxCudaStateE)
        /*1154*/ 	.word	0x00000000


	//----- nvinfo : EIATTR_REGCOUNT
	.align		4
.L_788:
        /*1158*/ 	.byte	0x04, 0x2f
        /*115a*/ 	.short	(.L_790 - .L_789)
	.align		4
.L_789:
        /*115c*/ 	.word	index@(_ZN2at6native43_GLOBAL__N__7cc8d1ed_10_Dropout_cu_0e96ed3820fused_dropout_kernelIN3c108BFloat16EfjLin1ELi1EhEEvNS_4cuda6detail10TensorInfoIKT_T1_EENS7_IS8_SA_EENS7_IT4_SA_EESA_T0_NS_15PhiloxCudaStateE)
        /*1160*/ 	.word	0x00000033


	//----- nvinfo : EIATTR_FRAME_SIZE
	.align		4
.L_790:
        /*1164*/ 	.byte	0x04, 0x11
        /*1166*/ 	.short	(.L_792 - .L_791)
	.align		4
.L_791:
        /*1168*/ 	.word	index@($__internal_41_$__cuda_sm20_dblrcp_rn_slowpath_v3)
        /*116c*/ 	.word	0x00000000


	//----- nvinfo : EIATTR_FRAME_SIZE
	.align		4
.L_792:
        /*1170*/ 	.byte	0x04, 0x11
        /*1172*/ 	.short	(.L_794 - .L_793)
	.align		4
.L_793:
        /*1174*/ 	.word	index@(_ZN2at6native43_GLOBAL__N__7cc8d1ed_10_Dropout_cu_0e96ed3820fused_dropout_kernelIN3c108BFloat16EfjLin1ELi1EhEEvNS_4cuda6detail10TensorInfoIKT_T1_EENS7_IS8_SA_EENS7_IT4_SA_EESA_T0_NS_15PhiloxCudaStateE)
        /*1178*/ 	.word	0x00000000


	//----- nvinfo : EIATTR_REGCOUNT
	.align		4
.L_794:
        /*117c*/ 	.byte	0x04, 0x2f
        /*117e*/ 	.short	(.L_796 - .L_795)
	.align		4
.L_795:
        /*1180*/ 	.word	index@(_ZN2at6native43_GLOBAL__N__7cc8d1ed_10_Dropout_cu_0e96ed3820fused_dropout_kernelIN3c108BFloat16EfjLin1ELin1EhEEvNS_4cuda6detail10TensorInfoIKT_T1_EENS7_IS8_SA_EENS7_IT4_SA_EESA_T0_NS_15PhiloxCudaStateE)
        /*1184*/ 	.word	0x00000036


	//----- nvinfo : EIATTR_FRAME_SIZE
	.align		4
.L_796:
        /*1188*/ 	.byte	0x04, 0x11
        /*118a*/ 	.short	(.L_798 - .L_797)
	.align		4
.L_797:
        /*118c*/ 	.word	index@($__internal_40_$__cuda_sm20_dblrcp_rn_slowpath_v3)
        /*1190*/ 	.word	0x00000000


	//----- nvinfo : EIATTR_FRAME_SIZE
	.align		4
.L_798:
        /*1194*/ 	.byte	0x04, 0x11
        /*1196*/ 	.short	(.L_800 - .L_799)
	.align		4
.L_799:
        /*1198*/ 	.word	index@(_ZN2at6native43_GLOBAL__N__7cc8d1ed_10_Dropout_cu_0e96ed3820fused_dropout_kernelIN3c108BFloat16EfjLin1ELin1EhEEvNS_4cuda6detail10TensorInfoIKT_T1_EENS7_IS8_SA_EENS7_IT4_SA_EESA_T0_NS_15PhiloxCudaStateE)
        /*119c*/ 	.word	0x00000000


	//----- nvinfo : EIATTR_REGCOUNT
	.align		4
.L_800:
        /*11a0*/ 	.byte	0x04, 0x2f
        /*11a2*/ 	.short	(.L_802 - .L_801)
	.align		4
.L_801:
        /*11a4*/ 	.word	index@(_ZN2at6native43_GLOBAL__N__7cc8d1ed_10_Dropout_cu_0e96ed3824fused_dropout_kernel_vecIddmLi1ELi16EhEEvNS_4cuda6detail10TensorInfoIKT_T1_EENS5_IS6_S8_EENS5_IT4_S8_EES8_T0_NS_15PhiloxCudaStateE)
        /*11a8*/ 	.word	0x00000040


	//----- nvinfo : EIATTR_FRAME_SIZE
	.align		4
.L_802:
        /*11ac*/ 	.byte	0x04, 0x11
        /*11ae*/ 	.short	(.L_804 - .L_803)
	.align		4
.L_803:
        /*11b0*/ 	.word	index@($__internal_39_$__cuda_sm20_dblrcp_rn_slowpath_v3)
        /*11b4*/ 	.word	0x00000000


	//----- nvinfo : EIATTR_FRAME_SIZE
	.align		4
.L_804:
        /*11b8*/ 	.byte	0x04, 0x11
        /*11ba*/ 	.short	(.L_806 - .L_805)
	.align		4
.L_805:
        /*11bc*/ 	.word	index@(_ZN2at6native43_GLOBAL__N__7cc8d1ed_10_Dropout_cu_0e96ed3824fused_dropout_kernel_vecIddmLi1ELi16EhEEvNS_4cuda6detail10TensorInfoIKT_T1_EENS5_IS6_S8_EENS5_IT4_S8_EES8_T0_NS_15PhiloxCudaStateE)
        /*11c0*/ 	.word	0x00000000


	//----- nvinfo : EIATTR_REGCOUNT
	.align		4
.L_806:
        /*11c4*/ 	.byte	0x04, 0x2f
        /*11c6*/ 	.short	(.L_808 - .L_807)
	.align		4
.L_807:
        /*11c8*/ 	.word	index@(_ZN2at6native43_GLOBAL__N__7cc8d1ed_10_Dropout_cu_0e96ed3824fused_dropout_kernel_vecIddmLi1ELi8EhEEvNS_4cuda6detail10TensorInfoIKT_T1_EENS5_IS6_S8_EENS5_IT4_S8_EES8_T0_NS_15PhiloxCudaStateE)
        /*11cc*/ 	.word	0x0000003a


	//----- nvinfo : EIATTR_FRAME_SIZE
	.align		4
.L_808:
        /*11d0*/ 	.byte	0x04, 0x11
        /*11d2*/ 	.short	(.L_810 - .L_809)
	.align		4
.L_809:
        /*11d4*/ 	.word	index@($__internal_38_$__cuda_sm20_dblrcp_rn_slowpath_v3)
        /*11d8*/ 	.word	0x00000000


	//----- nvinfo : EIATTR_FRAME_SIZE
	.align		4
.L_810:
        /*11dc*/ 	.byte	0x04, 0x11
        /*11de*/ 	.short	(.L_812 - .L_811)
	.align		4
.L_811:
        /*11e0*/ 	.word	index@(_ZN2at6native43_GLOBAL__N__7cc8d1ed_10_Dropout_cu_0e96ed3824fused_dropout_kernel_vecIddmLi1ELi8EhEEvNS_4cuda6detail10TensorInfoIKT_T1_EENS5_IS6_S8_EENS5_IT4_S8_EES8_T0_NS_15PhiloxCudaStateE)
        /*11e4*/ 	.word	0x00000000


	//----- nvinfo : EIATTR_REGCOUNT
	.align		4
.L_812:
        /*11e8*/ 	.byte	0x04, 0x2f
        /*11ea*/ 	.short	(.L_814 - .L_813)
	.align		4
.L_813:
        /*11ec*/ 	.word	index@(_ZN2at6native43_GLOBAL__N__7cc8d1ed_10_Dropout_cu_0e96ed3824fused_dropout_kernel_vecIddmLi1ELi4EhEEvNS_4cuda6detail10TensorInfoIKT_T1_EENS5_IS6_S8_EENS5_IT4_S8_EES8_T0_NS_15PhiloxCudaStateE)
        /*11f0*/ 	.word	0x0000003e


	//----- nvinfo : EIATTR_FRAME_SIZE
	.align		4
.L_814:
        /*11f4*/ 	.byte	0x04, 0x11
        /*11f6*/ 	.short	(.L_816 - .L_815)
	.align		4
.L_815:
        /*11f8*/ 	.word	index@($__internal_37_$__cuda_sm20_dblrcp_rn_slowpath_v3)
        /*11fc*/ 	.word	0x00000000


	//----- nvinfo : EIATTR_FRAME_SIZE
	.align		4
.L_816:
        /*1200*/ 	.byte	0x04, 0x11
        /*1202*/ 	.short	(.L_818 - .L_817)
	.align		4
.L_817:
        /*1204*/ 	.word	index@(_ZN2at6native43_GLOBAL__N__7cc8d1ed_10_Dropout_cu_0e96ed3824fused_dropout_kernel_vecIddmLi1ELi4EhEEvNS_4cuda6detail10TensorInfoIKT_T1_EENS5_IS6_S8_EENS5_IT4_S8_EES8_T0_NS_15PhiloxCudaStateE)
        /*1208*/ 	.word	0x00000000


	//----- nvinfo : EIATTR_REGCOUNT
	.align		4
.L_818:
        /*120c*/ 	.byte	0x04, 0x2f
        /*120e*/ 	.short	(.L_820 - .L_819)
	.align		4
.L_819:
        /*1210*/ 	.word	index@(_ZN2at6native43_GLOBAL__N__7cc8d1ed_10_Dropout_cu_0e96ed3824fused_dropout_kernel_vecIddmLi1ELi2EhEEvNS_4cuda6detail10TensorInfoIKT_T1_EENS5_IS6_S8_EENS5_IT4_S8_EES8_T0_NS_15PhiloxCudaStateE)
        /*1214*/ 	.word	0x00000034


	//----- nvinfo : EIATTR_FRAME_SIZE
	.align		4
.L_820:
        /*1218*/ 	.byte	0x04, 0x11
        /*121a*/ 	.short	(.L_822 - .L_821)
	.align		4
.L_821:
        /*121c*/ 	.word	index@($__internal_36_$__cuda_sm20_dblrcp_rn_slowpath_v3)
        /*1220*/ 	.word	0x00000000


	//----- nvinfo : EIATTR_FRAME_SIZE
	.align		4
.L_822:
        /*1224*/ 	.byte	0x04, 0x11
        /*1226*/ 	.short	(.L_824 - .L_823)
	.align		4
.L_823:
        /*1228*/ 	.word	index@(_ZN2at6native43_GLOBAL__N__7cc8d1ed_10_Dropout_cu_0e96ed3824fused_dropout_kernel_vecIddmLi1ELi2EhEEvNS_4cuda6detail10TensorInfoIKT_T1_EENS5_IS6_S8_EENS5_IT4_S8_EES8_T0_NS_15PhiloxCudaStateE)
        /*122c*/ 	.word	0x00000000


	//----- nvinfo : EIATTR_REGCOUNT
	.align		4
.L_824:
        /*1230*/ 	.byte	0x04, 0x2f
        /*1232*/ 	.short	(.L_826 - .L_825)
	.align		4
.L_825:
        /*1234*/ 	.word	index@(_ZN2at6native43_GLOBAL__N__7cc8d1ed_10_Dropout_cu_0e96ed3820fused_dropout_kernelIddmLi1ELi1EhEEvNS_4cuda6detail10TensorInfoIKT_T1_EENS5_IS6_S8_EENS5_IT4_S8_EES8_T0_NS_15PhiloxCudaStateE)
        /*1238*/ 	.word	0x00000040


	//----- nvinfo : EIATTR_FRAME_SIZE
	.align		4
.L_826:
        /*123c*/ 	.byte	0x04, 0x11
        /*123e*/ 	.short	(.L_828 - .L_827)
	.align		4
.L_827:
        /*1240*/ 	.word	index@($__internal_35_$__cuda_sm20_div_u64)
        /*1244*/ 	.word	0x00000000


	//----- nvinfo : EIATTR_FRAME_SIZE
	.align		4
.L_828:
        /*1248*/ 	.byte	0x04, 0x11
        /*124a*/ 	.short	(.L_830 - .L_829)
	.align		4
.L_829:
        /*124c*/ 	.word	index@($__internal_34_$__cuda_sm20_dblrcp_rn_slowpath_v3)
        /*1250*/ 	.word	0x00000000


	//----- nvinfo : EIATTR_FRAME_SIZE
	.align		4
.L_830:
        /*1254*/ 	.byte	0x04, 0x11
        /*1256*/ 	.short	(.L_832 - .L_831)
	.align		4
.L_831:
        /*1258*/ 	.word	index@(_ZN2at6native43_GLOBAL__N__7cc8d1ed_10_Dropout_cu_0e96ed3820fused_dropout_kernelIddmLi1ELi1EhEEvNS_4cuda6detail10TensorInfoIKT_T1_EENS5_IS6_S8_EENS5_IT4_S8_EES8_T0_NS_15PhiloxCudaStateE)
        /*125c*/ 	.word	0x00000000


	//----- nvinfo : EIATTR_REGCOUNT
	.align		4
.L_832:
        /*1260*/ 	.byte	0x04, 0x2f
        /*1262*/ 	.short	(.L_834 - .L_833)
	.align		4
.L_833:
        /*1264*/ 	.word	index@(_ZN2at6native43_GLOBAL__N__7cc8d1ed_10_Dropout_cu_0e96ed3820fused_dropout_kernelIddmLin1ELi1EhEEvNS_4cuda6detail10TensorInfoIKT_T1_EENS5_IS6_S8_EENS5_IT4_S8_EES8_T0_NS_15PhiloxCudaStateE)
        /*1268*/ 	.word	0x00000040


	//----- nvinfo : EIATTR_FRAME_SIZE
	.align		4
.L_834:
        /*126c*/ 	.byte	0x04, 0x11
        /*126e*/ 	.short	(.L_836 - .L_835)
	.align		4
.L_835:
        /*1270*/ 	.word	index@($__internal_33_$__cuda_sm20_div_u64)
        /*1274*/ 	.word	0x00000000


	//----- nvinfo : EIATTR_FRAME_SIZE
	.align		4
.L_836:
        /*1278*/ 	.byte	0x04, 0x11
        /*127a*/ 	.short	(.L_838 - .L_837)
	.align		4
.L_837:
        /*127c*/ 	.word	index@($__internal_32_$__cuda_sm20_dblrcp_rn_slowpath_v3)
        /*1280*/ 	.word	0x00000000


	//----- nvinfo : EIATTR_FRAME_SIZE
	.align		4
.L_838:
        /*1284*/ 	.byte	0x04, 0x11
        /*1286*/ 	.short	(.L_840 - .L_839)
	.align		4
.L_839:
        /*1288*/ 	.word	index@(_ZN2at6native43_GLOBAL__N__7cc8d1ed_10_Dropout_cu_0e96ed3820fused_dropout_kernelIddmLin1ELi1EhEEvNS_4cuda6detail10TensorInfoIKT_T1_EENS5_IS6_S8_EENS5_IT4_S8_EES8_T0_NS_15PhiloxCudaStateE)
        /*128c*/ 	.word	0x00000000


	//----- nvinfo : EIATTR_REGCOUNT
	.align		4
.L_840:
        /*1290*/ 	.byte	0x04, 0x2f
        /*1292*/ 	.short	(.L_842 - .L_841)
	.align		4
.L_841:
        /*1294*/ 	.word	index@(_ZN2at6native43_GLOBAL__N__7cc8d1ed_10_Dropout_cu_0e96ed3820fused_dropout_kernelIddmLin1ELin1EhEEvNS_4cuda6detail10TensorInfoIKT_T1_EENS5_IS6_S8_EENS5_IT4_S8_EES8_T0_NS_15PhiloxCudaStateE)
        /*1298*/ 	.word	0x0000003e


	//----- nvinfo : EIATTR_FRAME_SIZE
	.align		4
.L_842:
        /*129c*/ 	.byte	0x04, 0x11
        /*129e*/ 	.short	(.L_844 - .L_843)
	.align		4
.L_843:
        /*12a0*/ 	.word	index@($__internal_31_$__cuda_sm20_div_u64)
        /*12a4*/ 	.word	0x00000000


	//----- nvinfo : EIATTR_FRAME_SIZE
	.align		4
.L_844:
        /*12a8*/ 	.byte	0x04, 0x11
        /*12aa*/ 	.short	(.L_846 - .L_845)
	.align		4
.L_845:
        /*12ac*/ 	.word	index@($__internal_30_$__cuda_sm20_dblrcp_rn_slowpath_v3)
        /*12b0*/ 	.word	0x00000000


	//----- nvinfo : EIATTR_FRAME_SIZE
	.align		4
.L_846:
        /*12b4*/ 	.byte	0x04, 0x11
        /*12b6*/ 	.short	(.L_848 - .L_847)
	.align		4
.L_847:
        /*12b8*/ 	.word	index@(_ZN2at6native43_GLOBAL__N__7cc8d1ed_10_Dropout_cu_0e96ed3820fused_dropout_kernelIddmLin1ELin1EhEEvNS_4cuda6detail10TensorInfoIKT_T1_EENS5_IS6_S8_EENS5_IT4_S8_EES8_T0_NS_15PhiloxCudaStateE)
        /*12bc*/ 	.word	0x00000000


	//----- nvinfo : EIATTR_REGCOUNT
	.align		4
.L_848:
        /*12c0*/ 	.byte	0x04, 0x2f
        /*12c2*/ 	.short	(.L_850 - .L_849)
	.align		4
.L_849:
        /*12c4*/ 	.word	index@(_ZN2at6native43_GLOBAL__N__7cc8d1ed_10_Dropout_cu_0e96ed3824fused_dropout_kernel_vecIffmLi1ELi16EhEEvNS_4cuda6detail10TensorInfoIKT_T1_EENS5_IS6_S8_EENS5_IT4_S8_EES8_T0_NS_15PhiloxCudaStateE)
        /*12c8*/ 	.word	0x00000040


	//----- nvinfo : EIATTR_FRAME_SIZE
	.align		4
.L_850:
        /*12cc*/ 	.byte	0x04, 0x11
        /*12ce*/ 	.short	(.L_852 - .L_851)
	.align		4
.L_851:
        /*12d0*/ 	.word	index@($__internal_29_$__cuda_sm20_dblrcp_rn_slowpath_v3)
        /*12d4*/ 	.word	0x00000000


	//----- nvinfo : EIATTR_FRAME_SIZE
	.align		4
.L_852:
        /*12d8*/ 	.byte	0x04, 0x11
        /*12da*/ 	.short	(.L_854 - .L_853)
	.align		4
.L_853:
        /*12dc*/ 	.word	index@(_ZN2at6native43_GLOBAL__N__7cc8d1ed_10_Dropout_cu_0e96ed3824fused_dropout_kernel_vecIffmLi1ELi16EhEEvNS_4cuda6detail10TensorInfoIKT_T1_EENS5_IS6_S8_EENS5_IT4_S8_EES8_T0_NS_15PhiloxCudaStateE)
        /*12e0*/ 	.word	0x00000000


	//----- nvinfo : EIATTR_REGCOUNT
	.align		4
.L_854:
        /*12e4*/ 	.byte	0x04, 0x2f
        /*12e6*/ 	.short	(.L_856 - .L_855)
	.align		4
.L_855:
        /*12e8*/ 	.word	index@(_ZN2at6native43_GLOBAL__N__7cc8d1ed_10_Dropout_cu_0e96ed3824fused_dropout_kernel_vecIffmLi1ELi8EhEEvNS_4cuda6detail10TensorInfoIKT_T1_EENS5_IS6_S8_EENS5_IT4_S8_EES8_T0_NS_15PhiloxCudaStateE)
        /*12ec*/ 	.word	0x0000003f


	//----- nvinfo : EIATTR_FRAME_SIZE
	.align		4
.L_856:
        /*12f0*/ 	.byte	0x04, 0x11
        /*12f2*/ 	.short	(.L_858 - .L_857)
	.align		4
.L_857:
        /*12f4*/ 	.word	index@($__internal_28_$__cuda_sm20_dblrcp_rn_slowpath_v3)
        /*12f8*/ 	.word	0x00000000


	//----- nvinfo : EIATTR_FRAME_SIZE
	.align		4
.L_858:
        /*12fc*/ 	.byte	0x04, 0x11
        /*12fe*/ 	.short	(.L_860 - .L_859)
	.align		4
.L_859:
        /*1300*/ 	.word	index@(_ZN2at6native43_GLOBAL__N__7cc8d1ed_10_Dropout_cu_0e96ed3824fused_dropout_kernel_vecIffmLi1ELi8EhEEvNS_4cuda6detail10TensorInfoIKT_T1_EENS5_IS6_S8_EENS5_IT4_S8_EES8_T0_NS_15PhiloxCudaStateE)
        /*1304*/ 	.word	0x00000000


	//----- nvinfo : EIATTR_REGCOUNT
	.align		4
.L_860:
        /*1308*/ 	.byte	0x04, 0x2f
        /*130a*/ 	.short	(.L_862 - .L_861)
	.align		4
.L_861:
        /*130c*/ 	.word	index@(_ZN2at6native43_GLOBAL__N__7cc8d1ed_10_Dropout_cu_0e96ed3824fused_dropout_kernel_vecIffmLi1ELi4EhEEvNS_4cuda6detail10TensorInfoIKT_T1_EENS5_IS6_S8_EENS5_IT4_S8_EES8_T0_NS_15PhiloxCudaStateE)
        /*1310*/ 	.word	0x00000032


	//----- nvinfo : EIATTR_FRAME_SIZE
	.align		4
.L_862:
        /*1314*/ 	.byte	0x04, 0x11
        /*1316*/ 	.short	(.L_864 - .L_863)
	.align		4
.L_863:
        /*1318*/ 	.word	index@($__internal_27_$__cuda_sm20_dblrcp_rn_slowpath_v3)
        /*131c*/ 	.word	0x00000000


	//----- nvinfo : EIATTR_FRAME_SIZE
	.align		4
.L_864:
        /*1320*/ 	.byte	0x04, 0x11
        /*1322*/ 	.short	(.L_866 - .L_865)
	.align		4
.L_865:
        /*1324*/ 	.word	index@(_ZN2at6native43_GLOBAL__N__7cc8d1ed_10_Dropout_cu_0e96ed3824fused_dropout_kernel_vecIffmLi1ELi4EhEEvNS_4cuda6detail10TensorInfoIKT_T1_EENS5_IS6_S8_EENS5_IT4_S8_EES8_T0_NS_15PhiloxCudaStateE)
        /*1328*/ 	.word	0x00000000


	//----- nvinfo : EIATTR_REGCOUNT
	.align		4
.L_866:
        /*132c*/ 	.byte	0x04, 0x2f
        /*132e*/ 	.short	(.L_868 - .L_867)
	.align		4
.L_867:
        /*1330*/ 	.word	index@(_ZN2at6native43_GLOBAL__N__7cc8d1ed_10_Dropout_cu_0e96ed3824fused_dropout_kernel_vecIffmLi1ELi2EhEEvNS_4cuda6detail10TensorInfoIKT_T1_EENS5_IS6_S8_EENS5_IT4_S8_EES8_T0_NS_15PhiloxCudaStateE)
        /*1334*/ 	.word	0x0000002f


	//----- nvinfo : EIATTR_FRAME_SIZE
	.align		4
.L_868:
        /*1338*/ 	.byte	0x04, 0x11
        /*133a*/ 	.short	(.L_870 - .L_869)
	.align		4
.L_869:
        /*133c*/ 	.word	index@($__internal_26_$__cuda_sm20_dblrcp_rn_slowpath_v3)
        /*1340*/ 	.word	0x00000000


	//----- nvinfo : EIATTR_FRAME_SIZE
	.align		4
.L_870:
        /*1344*/ 	.byte	0x04, 0x11
        /*1346*/ 	.short	(.L_872 - .L_871)
	.align		4
.L_871:
        /*1348*/ 	.word	index@(_ZN2at6native43_GLOBAL__N__7cc8d1ed_10_Dropout_cu_0e96ed3824fused_dropout_kernel_vecIffmLi1ELi2EhEEvNS_4cuda6detail10TensorInfoIKT_T1_EENS5_IS6_S8_EENS5_IT4_S8_EES8_T0_NS_15PhiloxCudaStateE)
        /*134c*/ 	.word	0x00000000


	//----- nvinfo : EIATTR_REGCOUNT
	.align		4
.L_872:
        /*1350*/ 	.byte	0x04, 0x2f
        /*1352*/ 	.short	(.L_874 - .L_873)
	.align		4
.L_873:
        /*1354*/ 	.word	index@(_ZN2at6native43_GLOBAL__N__7cc8d1ed_10_Dropout_cu_0e96ed3820fused_dropout_kernelIffmLi1ELi1EhEEvNS_4cuda6detail10TensorInfoIKT_T1_EENS5_IS6_S8_EENS5_IT4_S8_EES8_T0_NS_15PhiloxCudaStateE)
        /*1358*/ 	.word	0x0000003c


	//----- nvinfo : EIATTR_FRAME_SIZE
	.align		4
.L_874:
        /*135c*/ 	.byte	0x04, 0x11
        /*135e*/ 	.short	(.L_876 - .L_875)
	.align		4
.L_875:
        /*1360*/ 	.word	index@($__internal_25_$__cuda_sm20_div_u64)
        /*1364*/ 	.word	0x00000000


	//----- nvinfo : EIATTR_FRAME_SIZE
	.align		4
.L_876:
        /*1368*/ 	.byte	0x04, 0x11
        /*136a*/ 	.short	(.L_878 - .L_877)
	.align		4
.L_877:
        /*136c*/ 	.word	index@($__internal_24_$__cuda_sm20_dblrcp_rn_slowpath_v3)
        /*1370*/ 	.word	0x00000000


	//----- nvinfo : EIATTR_FRAME_SIZE
	.align		4
.L_878:
        /*1374*/ 	.byte	0x04, 0x11
        /*1376*/ 	.short	(.L_880 - .L_879)
	.align		4
.L_879:
        /*1378*/ 	.word	index@(_ZN2at6native43_GLOBAL__N__7cc8d1ed_10_Dropout_cu_0e96ed3820fused_dropout_kernelIffmLi1ELi1EhEEvNS_4cuda6detail10TensorInfoIKT_T1_EENS5_IS6_S8_EENS5_IT4_S8_EES8_T0_NS_15PhiloxCudaStateE)
        /*137c*/ 	.word	0x00000000


	//----- nvinfo : EIATTR_REGCOUNT
	.align		4
.L_880:
        /*1380*/ 	.byte	0x04, 0x2f
        /*1382*/ 	.short	(.L_882 - .L_881)
	.align		4
.L_881:
        /*1384*/ 	.word	index@(_ZN2at6native43_GLOBAL__N__7cc8d1ed_10_Dropout_cu_0e96ed3820fused_dropout_kernelIffmLin1ELi1EhEEvNS_4cuda6detail10TensorInfoIKT_T1_EENS5_IS6_S8_EENS5_IT4_S8_EES8_T0_NS_15PhiloxCudaStateE)
        /*1388*/ 	.word	0x0000003e


	//----- nvinfo : EIATTR_FRAME_SIZE
	.align		4
.L_882:
        /*138c*/ 	.byte	0x04, 0x11
        /*138e*/ 	.short	(.L_884 - .L_883)
	.align		4
.L_883:
        /*1390*/ 	.word	index@($__internal_23_$__cuda_sm20_div_u64)
        /*1394*/ 	.word	0x00000000


	//----- nvinfo : EIATTR_FRAME_SIZE
	.align		4
.L_884:
        /*1398*/ 	.byte	0x04, 0x11
        /*139a*/ 	.short	(.L_886 - .L_885)
	.align		4
.L_885:
        /*139c*/ 	.word	index@($__internal_22_$__cuda_sm20_dblrcp_rn_slowpath_v3)
        /*13a0*/ 	.word	0x00000000


	//----- nvinfo : EIATTR_FRAME_SIZE
	.align		4
.L_886:
        /*13a4*/ 	.byte	0x04, 0x11
        /*13a6*/ 	.short	(.L_888 - .L_887)
	.align		4
.L_887:
        /*13a8*/ 	.word	index@(_ZN2at6native43_GLOBAL__N__7cc8d1ed_10_Dropout_cu_0e96ed3820fused_dropout_kernelIffmLin1ELi1EhEEvNS_4cuda6detail10TensorInfoIKT_T1_EENS5_IS6_S8_EENS5_IT4_S8_EES8_T0_NS_15PhiloxCudaStateE)
        /*13ac*/ 	.word	0x00000000


	//----- nvinfo : EIATTR_REGCOUNT
	.align		4
.L_888:
        /*13b0*/ 	.byte	0x04, 0x2f
        /*13b2*/ 	.short	(.L_890 - .L_889)
	.align		4
.L_889:
        /*13b4*/ 	.word	index@(_ZN2at6native43_GLOBAL__N__7cc8d1ed_10_Dropout_cu_0e96ed3820fused_dropout_kernelIffmLin1ELin1EhEEvNS_4cuda6detail10TensorInfoIKT_T1_EENS5_IS6_S8_EENS5_IT4_S8_EES8_T0_NS_15PhiloxCudaStateE)
        /*13b8*/ 	.word	0x0000003c


	//----- nvinfo : EIATTR_FRAME_SIZE
	.align		4
.L_890:
        /*13bc*/ 	.byte	0x04, 0x11
        /*13be*/ 	.short	(.L_892 - .L_891)
	.align		4
.L_891:
        /*13c0*/ 	.word	index@($__internal_21_$__cuda_sm20_div_u64)
        /*13c4*/ 	.word	0x00000000


	//----- nvinfo : EIATTR_FRAME_SIZE
	.align		4
.L_892:
        /*13c8*/ 	.byte	0x04, 0x11
        /*13ca*/ 	.short	(.L_894 - .L_893)
	.align		4
.L_893:
        /*13cc*/ 	.word	index@($__internal_20_$__cuda_sm20_dblrcp_rn_slowpath_v3)
        /*13d0*/ 	.word	0x00000000


	//----- nvinfo : EIATTR_FRAME_SIZE
	.align		4
.L_894:
        /*13d4*/ 	.byte	0x04, 0x11
        /*13d6*/ 	.short	(.L_896 - .L_895)
	.align		4
.L_895:
        /*13d8*/ 	.word	index@(_ZN2at6native43_GLOBAL__N__7cc8d1ed_10_Dropout_cu_0e96ed3820fused_dropout_kernelIffmLin1ELin1EhEEvNS_4cuda6detail10TensorInfoIKT_T1_EENS5_IS6_S8_EENS5_IT4_S8_EES8_T0_NS_15PhiloxCudaStateE)
        /*13dc*/ 	.word	0x00000000


	//----- nvinfo : EIATTR_REGCOUNT
	.align		4
.L_896:
        /*13e0*/ 	.byte	0x04, 0x2f
        /*13e2*/ 	.short	(.L_898 - .L_897)
	.align		4
.L_897:
        /*13e4*/ 	.word	index@(_ZN2at6native43_GLOBAL__N__7cc8d1ed_10_Dropout_cu_0e96ed3824fused_dropout_kernel_vecIN3c104HalfEfmLi1ELi16EhEEvNS_4cuda6detail10TensorInfoIKT_T1_EENS7_IS8_SA_EENS7_IT4_SA_EESA_T0_NS_15PhiloxCudaStateE)
        /*13e8*/ 	.word	0x00000038


	//----- nvinfo : EIATTR_FRAME_SIZE
	.align		4
.L_898:
        /*13ec*/ 	.byte	0x04, 0x11
        /*13ee*/ 	.short	(.L_900 - .L_899)
	.align		4
.L_899:
        /*13f0*/ 	.word	index@($__internal_19_$__cuda_sm20_dblrcp_rn_slowpath_v3)
        /*13f4*/ 	.word	0x00000000


	//----- nvinfo : EIATTR_FRAME_SIZE
	.align		4
.L_900:
        /*13f8*/ 	.byte	0x04, 0x11
        /*13fa*/ 	.short	(.L_902 - .L_901)
	.align		4
.L_901:
        /*13fc*/ 	.word	index@(_ZN2at6native43_GLOBAL__N__7cc8d1ed_10_Dropout_cu_0e96ed3824fused_dropout_kernel_vecIN3c104HalfEfmLi1ELi16EhEEvNS_4cuda6detail10TensorInfoIKT_T1_EENS7_IS8_SA_EENS7_IT4_SA_EESA_T0_NS_15PhiloxCudaStateE)
        /*1400*/ 	.word	0x00000000


	//----- nvinfo : EIATTR_REGCOUNT
	.align		4
.L_902:
        /*1404*/ 	.byte	0x04, 0x2f
        /*1406*/ 	.short	(.L_904 - .L_903)
	.align		4
.L_903:
        /*1408*/ 	.word	index@(_ZN2at6native43_GLOBAL__N__7cc8d1ed_10_Dropout_cu_0e96ed3824fused_dropout_kernel_vecIN3c104HalfEfmLi1ELi8EhEEvNS_4cuda6detail10TensorInfoIKT_T1_EENS7_IS8_SA_EENS7_IT4_SA_EESA_T0_NS_15PhiloxCudaStateE)
        /*140c*/ 	.word	0x0000003d


	//----- nvinfo : EIATTR_FRAME_SIZE
	.align		4
.L_904:
        /*1410*/ 	.byte	0x04, 0x11
        /*1412*/ 	.short	(.L_906 - .L_905)
	.align		4
.L_905:
        /*1414*/ 	.word	index@($__internal_18_$__cuda_sm20_dblrcp_rn_slowpath_v3)
        /*1418*/ 	.word	0x00000000


	//----- nvinfo : EIATTR_FRAME_SIZE
	.align		4
.L_906:
        /*141c*/ 	.byte	0x04, 0x11
        /*141e*/ 	.short	(.L_908 - .L_907)
	.align		4
.L_907:
        /*1420*/ 	.word	index@(_ZN2at6native43_GLOBAL__N__7cc8d1ed_10_Dropout_cu_0e96ed3824fused_dropout_kernel_vecIN3c104HalfEfmLi1ELi8EhEEvNS_4cuda6detail10TensorInfoIKT_T1_EENS7_IS8_SA_EENS7_IT4_SA_EESA_T0_NS_15PhiloxCudaStateE)
        /*1424*/ 	.word	0x00000000


	//----- nvinfo : EIATTR_REGCOUNT
	.align		4
.L_908:
        /*1428*/ 	.byte	0x04, 0x2f
        /*142a*/ 	.short	(.L_910 - .L_909)
	.align		4
.L_909:
        /*142c*/ 	.word	index@(_ZN2at6native43_GLOBAL__N__7cc8d1ed_10_Dropout_cu_0e96ed3824fused_dropout_kernel_vecIN3c104HalfEfmLi1ELi4EhEEvNS_4cuda6detail10TensorInfoIKT_T1_EENS7_IS8_SA_EENS7_IT4_SA_EESA_T0_NS_15PhiloxCudaStateE)
        /*1430*/ 	.word	0x00000030


	//----- nvinfo : EIATTR_FRAME_SIZE
	.align		4
.L_910:
        /*1434*/ 	.byte	0x04, 0x11
        /*1436*/ 	.short	(.L_912 - .L_911)
	.align		4
.L_911:
        /*1438*/ 	.word	index@($__internal_17_$__cuda_sm20_dblrcp_rn_slowpath_v3)
        /*143c*/ 	.word	0x00000000


	//----- nvinfo : EIATTR_FRAME_SIZE
	.align		4
.L_912:
        /*1440*/ 	.byte	0x04, 0x11
        /*1442*/ 	.short	(.L_914 - .L_913)
	.align		4
.L_913:
        /*1444*/ 	.word	index@(_ZN2at6native43_GLOBAL__N__7cc8d1ed_10_Dropout_cu_0e96ed3824fused_dropout_kernel_vecIN3c104HalfEfmLi1ELi4EhEEvNS_4cuda6detail10TensorInfoIKT_T1_EENS7_IS8_SA_EENS7_IT4_SA_EESA_T0_NS_15PhiloxCudaStateE)
        /*1448*/ 	.word	0x00000000


	//----- nvinfo : EIATTR_REGCOUNT
	.align		4
.L_914:
        /*144c*/ 	.byte	0x04, 0x2f
        /*144e*/ 	.short	(.L_916 - .L_915)
	.align		4
.L_915:
        /*1450*/ 	.word	index@(_ZN2at6native43_GLOBAL__N__7cc8d1ed_10_Dropout_cu_0e96ed3824fused_dropout_kernel_vecIN3c104HalfEfmLi1ELi2EhEEvNS_4cuda6detail10TensorInfoIKT_T1_EENS7_IS8_SA_EENS7_IT4_SA_EESA_T0_NS_15PhiloxCudaStateE)
        /*1454*/ 	.word	0x0000002f


	//----- nvinfo : EIATTR_FRAME_SIZE
	.align		4
.L_916:
        /*1458*/ 	.byte	0x04, 0x11
        /*145a*/ 	.short	(.L_918 - .L_917)
	.align		4
.L_917:
        /*145c*/ 	.word	index@($__internal_16_$__cuda_sm20_dblrcp_rn_slowpath_v3)
        /*1460*/ 	.word	0x00000000


	//----- nvinfo : EIATTR_FRAME_SIZE
	.align		4
.L_918:
        /*1464*/ 	.byte	0x04, 0x11
        /*1466*/ 	.short	(.L_920 - .L_919)
	.align		4
.L_919:
        /*1468*/ 	.word	index@(_ZN2at6native43_GLOBAL__N__7cc8d1ed_10_Dropout_cu_0e96ed3824fused_dropout_kernel_vecIN3c104HalfEfmLi1ELi2EhEEvNS_4cuda6detail10TensorInfoIKT_T1_EENS7_IS8_SA_EENS7_IT4_SA_EESA_T0_NS_15PhiloxCudaStateE)
        /*146c*/ 	.word	0x00000000


	//----- nvinfo : EIATTR_REGCOUNT
	.align		4
.L_920:
        /*1470*/ 	.byte	0x04, 0x2f
        /*1472*/ 	.short	(.L_922 - .L_921)
	.align		4
.L_921:
        /*1474*/ 	.word	index@(_ZN2at6native43_GLOBAL__N__7cc8d1ed_10_Dropout_cu_0e96ed3820fused_dropout_kernelIN3c104HalfEfmLi1ELi1EhEEvNS_4cuda6detail10TensorInfoIKT_T1_EENS7_IS8_SA_EENS7_IT4_SA_EESA_T0_NS_15PhiloxCudaStateE)
        /*1478*/ 	.word	0x0000003c


	//----- nvinfo : EIATTR_FRAME_SIZE
	.align		4
.L_922:
        /*147c*/ 	.byte	0x04, 0x11
        /*147e*/ 	.short	(.L_924 - .L_923)
	.align		4
.L_923:
        /*1480*/ 	.word	index@($__internal_15_$__cuda_sm20_div_u64)
        /*1484*/ 	.word	0x00000000


	//----- nvinfo : EIATTR_FRAME_SIZE
	.align		4
.L_924:
        /*1488*/ 	.byte	0x04, 0x11
        /*148a*/ 	.short	(.L_926 - .L_925)
	.align		4
.L_925:
        /*148c*/ 	.word	index@($__internal_14_$__cuda_sm20_dblrcp_rn_slowpath_v3)
        /*1490*/ 	.word	0x00000000


	//----- nvinfo : EIATTR_FRAME_SIZE
	.align		4
.L_926:
        /*1494*/ 	.byte	0x04, 0x11
        /*1496*/ 	.short	(.L_928 - .L_927)
	.align		4
.L_927:
        /*1498*/ 	.word	index@(_ZN2at6native43_GLOBAL__N__7cc8d1ed_10_Dropout_cu_0e96ed3820fused_dropout_kernelIN3c104HalfEfmLi1ELi1EhEEvNS_4cuda6detail10TensorInfoIKT_T1_EENS7_IS8_SA_EENS7_IT4_SA_EESA_T0_NS_15PhiloxCudaStateE)
        /*149c*/ 	.word	0x00000000


	//----- nvinfo : EIATTR_REGCOUNT
	.align		4
.L_928:
        /*14a0*/ 	.byte	0x04, 0x2f
        /*14a2*/ 	.short	(.L_930 - .L_929)
	.align		4
.L_929:
        /*14a4*/ 	.word	index@(_ZN2at6native43_GLOBAL__N__7cc8d1ed_10_Dropout_cu_0e96ed3820fused_dropout_kernelIN3c104HalfEfmLin1ELi1EhEEvNS_4cuda6detail10TensorInfoIKT_T1_EENS7_IS8_SA_EENS7_IT4_SA_EESA_T0_NS_15PhiloxCudaStateE)
        /*14a8*/ 	.word	0x0000003e


	//----- nvinfo : EIATTR_FRAME_SIZE
	.align		4
.L_930:
        /*14ac*/ 	.byte	0x04, 0x11
        /*14ae*/ 	.short	(.L_932 - .L_931)
	.align		4
.L_931:
        /*14b0*/ 	.word	index@($__internal_13_$__cuda_sm20_div_u64)
        /*14b4*/ 	.word	0x00000000


	//----- nvinfo : EIATTR_FRAME_SIZE
	.align		4
.L_932:
        /*14b8*/ 	.byte	0x04, 0x11
        /*14ba*/ 	.short	(.L_934 - .L_933)
	.align		4
.L_933:
        /*14bc*/ 	.word	index@($__internal_12_$__cuda_sm20_dblrcp_rn_slowpath_v3)
        /*14c0*/ 	.word	0x00000000


	//----- nvinfo : EIATTR_FRAME_SIZE
	.align		4
.L_934:
        /*14c4*/ 	.byte	0x04, 0x11
        /*14c6*/ 	.short	(.L_936 - .L_935)
	.align		4
.L_935:
        /*14c8*/ 	.word	index@(_ZN2at6native43_GLOBAL__N__7cc8d1ed_10_Dropout_cu_0e96ed3820fused_dropout_kernelIN3c104HalfEfmLin1ELi1EhEEvNS_4cuda6detail10TensorInfoIKT_T1_EENS7_IS8_SA_EENS7_IT4_SA_EESA_T0_NS_15PhiloxCudaStateE)
        /*14cc*/ 	.word	0x00000000


	//----- nvinfo : EIATTR_REGCOUNT
	.align		4
.L_936:
        /*14d0*/ 	.byte	0x04, 0x2f
        /*14d2*/ 	.short	(.L_938 - .L_937)
	.align		4
.L_937:
        /*14d4*/ 	.word	index@(_ZN2at6native43_GLOBAL__N__7cc8d1ed_10_Dropout_cu_0e96ed3820fused_dropout_kernelIN3c104HalfEfmLin1ELin1EhEEvNS_4cuda6detail10TensorInfoIKT_T1_EENS7_IS8_SA_EENS7_IT4_SA_EESA_T0_NS_15PhiloxCudaStateE)
        /*14d8*/ 	.word	0x0000003c


	//----- nvinfo : EIATTR_FRAME_SIZE
	.align		4
.L_938:
        /*14dc*/ 	.byte	0x04, 0x11
        /*14de*/ 	.short	(.L_940 - .L_939)
	.align		4
.L_939:
        /*14e0*/ 	.word	index@($__internal_11_$__cuda_sm20_div_u64)
        /*14e4*/ 	.word	0x00000000


	//----- nvinfo : EIATTR_FRAME_SIZE
	.align		4
.L_940:
        /*14e8*/ 	.byte	0x04, 0x11
        /*14ea*/ 	.short	(.L_942 - .L_941)
	.align		4
.L_941:
        /*14ec*/ 	.word	index@($__internal_10_$__cuda_sm20_dblrcp_rn_slowpath_v3)
        /*14f0*/ 	.word	0x00000000


	//----- nvinfo : EIATTR_FRAME_SIZE
	.align		4
.L_942:
        /*14f4*/ 	.byte	0x04, 0x11
        /*14f6*/ 	.short	(.L_944 - .L_943)
	.align		4
.L_943:
        /*14f8*/ 	.word	index@(_ZN2at6native43_GLOBAL__N__7cc8d1ed_10_Dropout_cu_0e96ed3820fused_dropout_kernelIN3c104HalfEfmLin1ELin1EhEEvNS_4cuda6detail10TensorInfoIKT_T1_EENS7_IS8_SA_EENS7_IT4_SA_EESA_T0_NS_15PhiloxCudaStateE)
        /*14fc*/ 	.word	0x00000000


	//----- nvinfo : EIATTR_REGCOUNT
	.align		4
.L_944:
        /*1500*/ 	.byte	0x04, 0x2f
        /*1502*/ 	.short	(.L_946 - .L_945)
	.align		4
.L_945:
        /*1504*/ 	.word	index@(_ZN2at6native43_GLOBAL__N__7cc8d1ed_10_Dropout_cu_0e96ed3824fused_dropout_kernel_vecIN3c108BFloat16EfmLi1ELi16EhEEvNS_4cuda6detail10TensorInfoIKT_T1_EENS7_IS8_SA_EENS7_IT4_SA_EESA_T0_NS_15PhiloxCudaStateE)
        /*1508*/ 	.word	0x00000038


	//----- nvinfo : EIATTR_FRAME_SIZE
	.align		4
.L_946:
        /*150c*/ 	.byte	0x04, 0x11
        /*150e*/ 	.short	(.L_948 - .L_947)
	.align		4
.L_947:
        /*1510*/ 	.word	index@($__internal_9_$__cuda_sm20_dblrcp_rn_slowpath_v3)
        /*1514*/ 	.word	0x00000000


	//----- nvinfo : EIATTR_FRAME_SIZE
	.align		4
.L_948:
        /*1518*/ 	.byte	0x04, 0x11
        /*151a*/ 	.short	(.L_950 - .L_949)
	.align		4
.L_949:
        /*151c*/ 	.word	index@(_ZN2at6native43_GLOBAL__N__7cc8d1ed_10_Dropout_cu_0e96ed3824fused_dropout_kernel_vecIN3c108BFloat16EfmLi1ELi16EhEEvNS_4cuda6detail10TensorInfoIKT_T1_EENS7_IS8_SA_EENS7_IT4_SA_EESA_T0_NS_15PhiloxCudaStateE)
        /*1520*/ 	.word	0x00000000


	//----- nvinfo : EIATTR_REGCOUNT
	.align		4
.L_950:
        /*1524*/ 	.byte	0x04, 0x2f
        /*1526*/ 	.short	(.L_952 - .L_951)
	.align		4
.L_951:
        /*1528*/ 	.word	index@(_ZN2at6native43_GLOBAL__N__7cc8d1ed_10_Dropout_cu_0e96ed3824fused_dropout_kernel_vecIN3c108BFloat16EfmLi1ELi8EhEEvNS_4cuda6detail10TensorInfoIKT_T1_EENS7_IS8_SA_EENS7_IT4_SA_EESA_T0_NS_15PhiloxCudaStateE)
        /*152c*/ 	.word	0x0000003b


	//----- nvinfo : EIATTR_FRAME_SIZE
	.align		4
.L_952:
        /*1530*/ 	.byte	0x04, 0x11
        /*1532*/ 	.short	(.L_954 - .L_953)
	.align		4
.L_953:
        /*1534*/ 	.word	index@($__internal_8_$__cuda_sm20_dblrcp_rn_slowpath_v3)
        /*1538*/ 	.word	0x00000000


	//----- nvinfo : EIATTR_FRAME_SIZE
	.align		4
.L_954:
        /*153c*/ 	.byte	0x04, 0x11
        /*153e*/ 	.short	(.L_956 - .L_955)
	.align		4
.L_955:
        /*1540*/ 	.word	index@(_ZN2at6native43_GLOBAL__N__7cc8d1ed_10_Dropout_cu_0e96ed3824fused_dropout_kernel_vecIN3c108BFloat16EfmLi1ELi8EhEEvNS_4cuda6detail10TensorInfoIKT_T1_EENS7_IS8_SA_EENS7_IT4_SA_EESA_T0_NS_15PhiloxCudaStateE)
        /*1544*/ 	.word	0x00000000


	//----- nvinfo : EIATTR_REGCOUNT
	.align		4
.L_956:
        /*1548*/ 	.byte	0x04, 0x2f
        /*154a*/ 	.short	(.L_958 - .L_957)
	.align		4
.L_957:
        /*154c*/ 	.word	index@(_ZN2at6native43_GLOBAL__N__7cc8d1ed_10_Dropout_cu_0e96ed3824fused_dropout_kernel_vecIN3c108BFloat16EfmLi1ELi4EhEEvNS_4cuda6detail10TensorInfoIKT_T1_EENS7_IS8_SA_EENS7_IT4_SA_EESA_T0_NS_15PhiloxCudaStateE)
        /*1550*/ 	.word	0x00000030


	//----- nvinfo : EIATTR_FRAME_SIZE
	.align		4
.L_958:
        /*1554*/ 	.byte	0x04, 0x11
        /*1556*/ 	.short	(.L_960 - .L_959)
	.align		4
.L_959:
        /*1558*/ 	.word	index@($__internal_7_$__cuda_sm20_dblrcp_rn_slowpath_v3)
        /*155c*/ 	.word	0x00000000


	//----- nvinfo : EIATTR_FRAME_SIZE
	.align		4
.L_960:
        /*1560*/ 	.byte	0x04, 0x11
        /*1562*/ 	.short	(.L_962 - .L_961)
	.align		4
.L_961:
        /*1564*/ 	.word	index@(_ZN2at6native43_GLOBAL__N__7cc8d1ed_10_Dropout_cu_0e96ed3824fused_dropout_kernel_vecIN3c108BFloat16EfmLi1ELi4EhEEvNS_4cuda6detail10TensorInfoIKT_T1_EENS7_IS8_SA_EENS7_IT4_SA_EESA_T0_NS_15PhiloxCudaStateE)
        /*1568*/ 	.word	0x00000000


	//----- nvinfo : EIATTR_REGCOUNT
	.align		4
.L_962:
        /*156c*/ 	.byte	0x04, 0x2f
        /*156e*/ 	.short	(.L_964 - .L_963)
	.align		4
.L_963:
        /*1570*/ 	.word	index@(_ZN2at6native43_GLOBAL__N__7cc8d1ed_10_Dropout_cu_0e96ed3824fused_dropout_kernel_vecIN3c108BFloat16EfmLi1ELi2EhEEvNS_4cuda6detail10TensorInfoIKT_T1_EENS7_IS8_SA_EENS7_IT4_SA_EESA_T0_NS_15PhiloxCudaStateE)
        /*1574*/ 	.word	0x0000002e


	//----- nvinfo : EIATTR_FRAME_SIZE
	.align		4
.L_964:
        /*1578*/ 	.byte	0x04, 0x11
        /*157a*/ 	.short	(.L_966 - .L_965)
	.align		4
.L_965:
        /*157c*/ 	.word	index@($__internal_6_$__cuda_sm20_dblrcp_rn_slowpath_v3)
        /*1580*/ 	.word	0x00000000


	//----- nvinfo : EIATTR_FRAME_SIZE
	.align		4
.L_966:
        /*1584*/ 	.byte	0x04, 0x11
        /*1586*/ 	.short	(.L_968 - .L_967)
	.align		4
.L_967:
        /*1588*/ 	.word	index@(_ZN2at6native43_GLOBAL__N__7cc8d1ed_10_Dropout_cu_0e96ed3824fused_dropout_kernel_vecIN3c108BFloat16EfmLi1ELi2EhEEvNS_4cuda6detail10TensorInfoIKT_T1_EENS7_IS8_SA_EENS7_IT4_SA_EESA_T0_NS_15PhiloxCudaStateE)
        /*158c*/ 	.word	0x00000000


	//----- nvinfo : EIATTR_REGCOUNT
	.align		4
.L_968:
        /*1590*/ 	.byte	0x04, 0x2f
        /*1592*/ 	.short	(.L_970 - .L_969)
	.align		4
.L_969:
        /*1594*/ 	.word	index@(_ZN2at6native43_GLOBAL__N__7cc8d1ed_10_Dropout_cu_0e96ed3820fused_dropout_kernelIN3c108BFloat16EfmLi1ELi1EhEEvNS_4cuda6detail10TensorInfoIKT_T1_EENS7_IS8_SA_EENS7_IT4_SA_EESA_T0_NS_15PhiloxCudaStateE)
        /*1598*/ 	.word	0x0000003c


	//----- nvinfo : EIATTR_FRAME_SIZE
	.align		4
.L_970:
        /*159c*/ 	.byte	0x04, 0x11
        /*159e*/ 	.short	(.L_972 - .L_971)
	.align		4
.L_971:
        /*15a0*/ 	.word	index@($__internal_5_$__cuda_sm20_div_u64)
        /*15a4*/ 	.word	0x00000000


	//----- nvinfo : EIATTR_FRAME_SIZE
	.align		4
.L_972:
        /*15a8*/ 	.byte	0x04, 0x11
        /*15aa*/ 	.short	(.L_974 - .L_973)
	.align		4
.L_973:
        /*15ac*/ 	.word	index@($__internal_4_$__cuda_sm20_dblrcp_rn_slowpath_v3)
        /*15b0*/ 	.word	0x00000000


	//----- nvinfo : EIATTR_FRAME_SIZE
	.align		4
.L_974:
        /*15b4*/ 	.byte	0x04, 0x11
        /*15b6*/ 	.short	(.L_976 - .L_975)
	.align		4
.L_975:
        /*15b8*/ 	.word	index@(_ZN2at6native43_GLOBAL__N__7cc8d1ed_10_Dropout_cu_0e96ed3820fused_dropout_kernelIN3c108BFloat16EfmLi1ELi1EhEEvNS_4cuda6detail10TensorInfoIKT_T1_EENS7_IS8_SA_EENS7_IT4_SA_EESA_T0_NS_15PhiloxCudaStateE)
        /*15bc*/ 	.word	0x00000000


	//----- nvinfo : EIATTR_REGCOUNT
	.align		4
.L_976:
        /*15c0*/ 	.byte	0x04, 0x2f
        /*15c2*/ 	.short	(.L_978 - .L_977)
	.align		4
.L_977:
        /*15c4*/ 	.word	index@(_ZN2at6native43_GLOBAL__N__7cc8d1ed_10_Dropout_cu_0e96ed3820fused_dropout_kernelIN3c108BFloat16EfmLin1ELi1EhEEvNS_4cuda6detail10TensorInfoIKT_T1_EENS7_IS8_SA_EENS7_IT4_SA_EESA_T0_NS_15PhiloxCudaStateE)
        /*15c8*/ 	.word	0x0000003e


	//----- nvinfo : EIATTR_FRAME_SIZE
	.align		4
.L_978:
        /*15cc*/ 	.byte	0x04, 0x11
        /*15ce*/ 	.short	(.L_980 - .L_979)
	.align		4
.L_979:
        /*15d0*/ 	.word	index@($__internal_3_$__cuda_sm20_div_u64)
        /*15d4*/ 	.word	0x00000000


	//----- nvinfo : EIATTR_FRAME_SIZE
	.align		4
.L_980:
        /*15d8*/ 	.byte	0x04, 0x11
        /*15da*/ 	.short	(.L_982 - .L_981)
	.align		4
.L_981:
        /*15dc*/ 	.word	index@($__internal_2_$__cuda_sm20_dblrcp_rn_slowpath_v3)
        /*15e0*/ 	.word	0x00000000


	//----- nvinfo : EIATTR_FRAME_SIZE
	.align		4
.L_982:
        /*15e4*/ 	.byte	0x04, 0x11
        /*15e6*/ 	.short	(.L_984 - .L_983)
	.align		4
.L_983:
        /*15e8*/ 	.word	index@(_ZN2at6native43_GLOBAL__N__7cc8d1ed_10_Dropout_cu_0e96ed3820fused_dropout_kernelIN3c108BFloat16EfmLin1ELi1EhEEvNS_4cuda6detail10TensorInfoIKT_T1_EENS7_IS8_SA_EENS7_IT4_SA_EESA_T0_NS_15PhiloxCudaStateE)
        /*15ec*/ 	.word	0x00000000


	//----- nvinfo : EIATTR_REGCOUNT
	.align		4
.L_984:
        /*15f0*/ 	.byte	0x04, 0x2f
        /*15f2*/ 	.short	(.L_986 - .L_985)
	.align		4
.L_985:
        /*15f4*/ 	.word	index@(_ZN2at6native43_GLOBAL__N__7cc8d1ed_10_Dropout_cu_0e96ed3820fused_dropout_kernelIN3c108BFloat16EfmLin1ELin1EhEEvNS_4cuda6detail10TensorInfoIKT_T1_EENS7_IS8_SA_EENS7_IT4_SA_EESA_T0_NS_15PhiloxCudaStateE)
        /*15f8*/ 	.word	0x0000003c


	//----- nvinfo : EIATTR_FRAME_SIZE
	.align		4
.L_986:
        /*15fc*/ 	.byte	0x04, 0x11
        /*15fe*/ 	.short	(.L_988 - .L_987)
	.align		4
.L_987:
        /*1600*/ 	.word	index@($__internal_1_$__cuda_sm20_div_u64)
        /*1604*/ 	.word	0x00000000


	//----- nvinfo : EIATTR_FRAME_SIZE
	.align		4
.L_988:
        /*1608*/ 	.byte	0x04, 0x11
        /*160a*/ 	.short	(.L_990 - .L_989)
	.align		4
.L_989:
        /*160c*/ 	.word	index@($__internal_0_$__cuda_sm20_dblrcp_rn_slowpath_v3)
        /*1610*/ 	.word	0x00000000


	//----- nvinfo : EIATTR_FRAME_SIZE
	.align		4
.L_990:
        /*1614*/ 	.byte	0x04, 0x11
        /*1616*/ 	.short	(.L_992 - .L_991)
	.align		4
.L_991:
        /*1618*/ 	.word	index@(_ZN2at6native43_GLOBAL__N__7cc8d1ed_10_Dropout_cu_0e96ed3820fused_dropout_kernelIN3c108BFloat16EfmLin1ELin1EhEEvNS_4cuda6detail10TensorInfoIKT_T1_EENS7_IS8_SA_EENS7_IT4_SA_EESA_T0_NS_15PhiloxCudaStateE)
        /*161c*/ 	.word	0x00000000


	//----- nvinfo : EIATTR_MIN_STACK_SIZE
	.align		4
.L_992:
        /*1620*/ 	.byte	0x04, 0x12
        /*1622*/ 	.short	(.L_994 - .L_993)
	.align		4
.L_993:
        /*1624*/ 	.word	index@(_ZN2at6native43_GLOBAL__N__7cc8d1ed_10_Dropout_cu_0e96ed3820fused_dropout_kernelIN3c108BFloat16EfmLin1ELin1EhEEvNS_4cuda6detail10TensorInfoIKT_T1_EENS7_IS8_SA_EENS7_IT4_SA_EESA_T0_NS_15PhiloxCudaStateE)
        /*1628*/ 	.word	0x00000000


	//----- nvinfo : EIATTR_MIN_STACK_SIZE
	.align		4
.L_994:
        /*162c*/ 	.byte	0x04, 0x12
        /*162e*/ 	.short	(.L_996 - .L_995)
	.align		4
.L_995:
        /*1630*/ 	.word	index@(_ZN2at6native43_GLOBAL__N__7cc8d1ed_10_Dropout_cu_0e96ed3820fused_dropout_kernelIN3c108BFloat16EfmLin1ELi1EhEEvNS_4cuda6detail10TensorInfoIKT_T1_EENS7_IS8_SA_EENS7_IT4_SA_EESA_T0_NS_15PhiloxCudaStateE)
        /*1634*/ 	.word	0x00000000


	//----- nvinfo : EIATTR_MIN_STACK_SIZE
	.align		4
.L_996:
        /*1638*/ 	.byte	0x04, 0x12
        /*163a*/ 	.short	(.L_998 - .L_997)
	.align		4
.L_997:
        /*163c*/ 	.word	index@(_ZN2at6native43_GLOBAL__N__7cc8d1ed_10_Dropout_cu_0e96ed3820fused_dropout_kernelIN3c108BFloat16EfmLi1ELi1EhEEvNS_4cuda6detail10TensorInfoIKT_T1_EENS7_IS8_SA_EENS7_IT4_SA_EESA_T0_NS_15PhiloxCudaStateE)
        /*1640*/ 	.word	0x00000000


	//----- nvinfo : EIATTR_MIN_STACK_SIZE
	.align		4
.L_998:
        /*1644*/ 	.byte	0x04, 0x12
        /*1646*/ 	.short	(.L_1000 - .L_999)
	.align		4
.L_999:
        /*1648*/ 	.word	index@(_ZN2at6native43_GLOBAL__N__7cc8d1ed_10_Dropout_cu_0e96ed3824fused_dropout_kernel_vecIN3c108BFloat16EfmLi1ELi2EhEEvNS_4cuda6detail10TensorInfoIKT_T1_EENS7_IS8_SA_EENS7_IT4_SA_EESA_T0_NS_15PhiloxCudaStateE)
        /*164c*/ 	.word	0x00000000


	//----- nvinfo : EIATTR_MIN_STACK_SIZE
	.align		4
.L_1000:
        /*1650*/ 	.byte	0x04, 0x12
        /*1652*/ 	.short	(.L_1002 - .L_1001)
	.align		4
.L_1001:
        /*1654*/ 	.word	index@(_ZN2at6native43_GLOBAL__N__7cc8d1ed_10_Dropout_cu_0e96ed3824fused_dropout_kernel_vecIN3c108BFloat16EfmLi1ELi4EhEEvNS_4cuda6detail10TensorInfoIKT_T1_EENS7_IS8_SA_EENS7_IT4_SA_EESA_T0_NS_15PhiloxCudaStateE)
        /*1658*/ 	.word	0x00000000


	//----- nvinfo : EIATTR_MIN_STACK_SIZE
	.align		4
.L_1002:
        /*165c*/ 	.byte	0x04, 0x12
        /*165e*/ 	.short	(.L_1004 - .L_1003)
	.align		4
.L_1003:
        /*1660*/ 	.word	index@(_ZN2at6native43_GLOBAL__N__7cc8d1ed_10_Dropout_cu_0e96ed3824fused_dropout_kernel_vecIN3c108BFloat16EfmLi1ELi8EhEEvNS_4cuda6detail10TensorInfoIKT_T1_EENS7_IS8_SA_EENS7_IT4_SA_EESA_T0_NS_15PhiloxCudaStateE)
        /*1664*/ 	.word	0x00000000


	//----- nvinfo : EIATTR_MIN_STACK_SIZE
	.align		4
.L_1004:
        /*1668*/ 	.byte	0x04, 0x12
        /*166a*/ 	.short	(.L_1006 - .L_1005)
	.align		4
.L_1005:
        /*166c*/ 	.word	index@(_ZN2at6native43_GLOBAL__N__7cc8d1ed_10_Dropout_cu_0e96ed3824fused_dropout_kernel_vecIN3c108BFloat16EfmLi1ELi16EhEEvNS_4cuda6detail10TensorInfoIKT_T1_EENS7_IS8_SA_EENS7_IT4_SA_EESA_T0_NS_15PhiloxCudaStateE)
        /*1670*/ 	.word	0x00000000


	//----- nvinfo : EIATTR_MIN_STACK_SIZE
	.align		4
.L_1006:
        /*1674*/ 	.byte	0x04, 0x12
        /*1676*/ 	.short	(.L_1008 - .L_1007)
	.align		4
.L_1007:
        /*1678*/ 	.word	index@(_ZN2at6native43_GLOBAL__N__7cc8d1ed_10_Dropout_cu_0e96ed3820fused_dropout_kernelIN3c104HalfEfmLin1ELin1EhEEvNS_4cuda6detail10TensorInfoIKT_T1_EENS7_IS8_SA_EENS7_IT4_SA_EESA_T0_NS_15PhiloxCudaStateE)
        /*167c*/ 	.word	0x00000000


	//----- nvinfo : EIATTR_MIN_STACK_SIZE
	.align		4
.L_1008:
        /*1680*/ 	.byte	0x04, 0x12
        /*1682*/ 	.short	(.L_1010 - .L_1009)
	.align		4
.L_1009:
        /*1684*/ 	.word	index@(_ZN2at6native43_GLOBAL__N__7cc8d1ed_10_Dropout_cu_0e96ed3820fused_dropout_kernelIN3c104HalfEfmLin1ELi1EhEEvNS_4cuda6detail10TensorInfoIKT_T1_EENS7_IS8_SA_EENS7_IT4_SA_EESA_T0_NS_15PhiloxCudaStateE)
        /*1688*/ 	.word	0x00000000


	//----- nvinfo : EIATTR_MIN_STACK_SIZE
	.align		4
.L_1010:
        /*168c*/ 	.byte	0x04, 0x12
        /*168e*/ 	.short	(.L_1012 - .L_1011)
	.align		4
.L_1011:
        /*1690*/ 	.word	index@(_ZN2at6native43_GLOBAL__N__7cc8d1ed_10_Dropout_cu_0e96ed3820fused_dropout_kernelIN3c104HalfEfmLi1ELi1EhEEvNS_4cuda6detail10TensorInfoIKT_T1_EENS7_IS8_SA_EENS7_IT4_SA_EESA_T0_NS_15PhiloxCudaStateE)
        /*1694*/ 	.word	0x00000000


	//----- nvinfo : EIATTR_MIN_STACK_SIZE
	.align		4
.L_1012:
        /*1698*/ 	.byte	0x04, 0x12
        /*169a*/ 	.short	(.L_1014 - .L_1013)
	.align		4
.L_1013:
        /*169c*/ 	.word	index@(_ZN2at6native43_GLOBAL__N__7cc8d1ed_10_Dropout_cu_0e96ed3824fused_dropout_kernel_vecIN3c104HalfEfmLi1ELi2EhEEvNS_4cuda6detail10TensorInfoIKT_T1_EENS7_IS8_SA_EENS7_IT4_SA_EESA_T0_NS_15PhiloxCudaStateE)
        /*16a0*/ 	.word	0x00000000


	//----- nvinfo : EIATTR_MIN_STACK_SIZE
	.align		4
.L_1014:
        /*16a4*/ 	.byte	0x04, 0x12
        /*16a6*/ 	.short	(.L_1016 - .L_1015)
	.align		4
.L_1015:
        /*16a8*/ 	.word	index@(_ZN2at6native43_GLOBAL__N__7cc8d1ed_10_Dropout_cu_0e96ed3824fused_dropout_kernel_vecIN3c104HalfEfmLi1ELi4EhEEvNS_4cuda6detail10TensorInfoIKT_T1_EENS7_IS8_SA_EENS7_IT4_SA_EESA_T0_NS_15PhiloxCudaStateE)
        /*16ac*/ 	.word	0x00000000


	//----- nvinfo : EIATTR_MIN_STACK_SIZE
	.align		4
.L_1016:
        /*16b0*/ 	.byte	0x04, 0x12
        /*16b2*/ 	.short	(.L_1018 - .L_1017)
	.align		4
.L_1017:
        /*16b4*/ 	.word	index@(_ZN2at6native43_GLOBAL__N__7cc8d1ed_10_Dropout_cu_0e96ed3824fused_dropout_kernel_vecIN3c104HalfEfmLi1ELi8EhEEvNS_4cuda6detail10TensorInfoIKT_T1_EENS7_IS8_SA_EENS7_IT4_SA_EESA_T0_NS_15PhiloxCudaStateE)
        /*16b8*/ 	.word	0x00000000


	//----- nvinfo : EIATTR_MIN_STACK_SIZE
	.align		4
.L_1018:
        /*16bc*/ 	.byte	0x04, 0x12
        /*16be*/ 	.short	(.L_1020 - .L_1019)
	.align		4
.L_1019:
        /*16c0*/ 	.word	index@(_ZN2at6native43_GLOBAL__N__7cc8d1ed_10_Dropout_cu_0e96ed3824fused_dropout_kernel_vecIN3c104HalfEfmLi1ELi16EhEEvNS_4cuda6detail10TensorInfoIKT_T1_EENS7_IS8_SA_EENS7_IT4_SA_EESA_T0_NS_15PhiloxCudaStateE)
        /*16c4*/ 	.word	0x00000000


	//----- nvinfo : EIATTR_MIN_STACK_SIZE
	.align		4
.L_1020:
        /*16c8*/ 	.byte	0x04, 0x12
        /*16ca*/ 	.short	(.L_1022 - .L_1021)
	.align		4
.L_1021:
        /*16cc*/ 	.word	index@(_ZN2at6native43_GLOBAL__N__7cc8d1ed_10_Dropout_cu_0e96ed3820fused_dropout_kernelIffmLin1ELin1EhEEvNS_4cuda6detail10TensorInfoIKT_T1_EENS5_IS6_S8_EENS5_IT4_S8_EES8_T0_NS_15PhiloxCudaStateE)
        /*16d0*/ 	.word	0x00000000


	//----- nvinfo : EIATTR_MIN_STACK_SIZE
	.align		4
.L_1022:
        /*16d4*/ 	.byte	0x04, 0x12
        /*16d6*/ 	.short	(.L_1024 - .L_1023)
	.align		4
.L_1023:
        /*16d8*/ 	.word	index@(_ZN2at6native43_GLOBAL__N__7cc8d1ed_10_Dropout_cu_0e96ed3820fused_dropout_kernelIffmLin1ELi1EhEEvNS_4cuda6detail10TensorInfoIKT_T1_EENS5_IS6_S8_EENS5_IT4_S8_EES8_T0_NS_15PhiloxCudaStateE)
        /*16dc*/ 	.word	0x00000000


	//----- nvinfo : EIATTR_MIN_STACK_SIZE
	.align		4
.L_1024:
        /*16e0*/ 	.byte	0x04, 0x12
        /*16e2*/ 	.short	(.L_1026 - .L_1025)
	.align		4
.L_1025:
        /*16e4*/ 	.word	index@(_ZN2at6native43_GLOBAL__N__7cc8d1ed_10_Dropout_cu_0e96ed3820fused_dropout_kernelIffmLi1ELi1EhEEvNS_4cuda6detail10TensorInfoIKT_T1_EENS5_IS6_S8_EENS5_IT4_S8_EES8_T0_NS_15PhiloxCudaStateE)
        /*16e8*/ 	.word	0x00000000


	//----- nvinfo : EIATTR_MIN_STACK_SIZE
	.align		4
.L_1026:
        /*16ec*/ 	.byte	0x04, 0x12
        /*16ee*/ 	.short	(.L_1028 - .L_1027)
	.align		4
.L_1027:
        /*16f0*/ 	.word	index@(_ZN2at6native43_GLOBAL__N__7cc8d1ed_10_Dropout_cu_0e96ed3824fused_dropout_kernel_vecIffmLi1ELi2EhEEvNS_4cuda6detail10TensorInfoIKT_T1_EENS5_IS6_S8_EENS5_IT4_S8_EES8_T0_NS_15PhiloxCudaStateE)
        /*16f4*/ 	.word	0x00000000


	//----- nvinfo : EIATTR_MIN_STACK_SIZE
	.align		4
.L_1028:
        /*16f8*/ 	.byte	0x04, 0x12
        /*16fa*/ 	.short	(.L_1030 - .L_1029)
	.align		4
.L_1029:
        /*16fc*/ 	.word	index@(_ZN2at6native43_GLOBAL__N__7cc8d1ed_10_Dropout_cu_0e96ed3824fused_dropout_kernel_vecIffmLi1ELi4EhEEvNS_4cuda6detail10TensorInfoIKT_T1_EENS5_IS6_S8_EENS5_IT4_S8_EES8_T0_NS_15PhiloxCudaStateE)
        /*1700*/ 	.word	0x00000000


	//----- nvinfo : EIATTR_MIN_STACK_SIZE
	.align		4
.L_1030:
        /*1704*/ 	.byte	0x04, 0x12
        /*1706*/ 	.short	(.L_1032 - .L_1031)
	.align		4
.L_1031:
        /*1708*/ 	.word	index@(_ZN2at6native43_GLOBAL__N__7cc8d1ed_10_Dropout_cu_0e96ed3824fused_dropout_kernel_vecIffmLi1ELi8EhEEvNS_4cuda6detail10TensorInfoIKT_T1_EENS5_IS6_S8_EENS5_IT4_S8_EES8_T0_NS_15PhiloxCudaStateE)
        /*170c*/ 	.word	0x00000000


	//----- nvinfo : EIATTR_MIN_STACK_SIZE
	.align		4
.L_1032:
        /*1710*/ 	.byte	0x04, 0x12
        /*1712*/ 	.short	(.L_1034 - .L_1033)
	.align		4
.L_1033:
        /*1714*/ 	.word	index@(_ZN2at6native43_GLOBAL__N__7cc8d1ed_10_Dropout_cu_0e96ed3824fused_dropout_kernel_vecIffmLi1ELi16EhEEvNS_4cuda6detail10TensorInfoIKT_T1_EENS5_IS6_S8_EENS5_IT4_S8_EES8_T0_NS_15PhiloxCudaStateE)
        /*1718*/ 	.word	0x00000000


	//----- nvinfo : EIATTR_MIN_STACK_SIZE
	.align		4
.L_1034:
        /*171c*/ 	.byte	0x04, 0x12
        /*171e*/ 	.short	(.L_1036 - .L_1035)
	.align		4
.L_1035:
        /*1720*/ 	.word	index@(_ZN2at6native43_GLOBAL__N__7cc8d1ed_10_Dropout_cu_0e96ed3820fused_dropout_kernelIddmLin1ELin1EhEEvNS_4cuda6detail10TensorInfoIKT_T1_EENS5_IS6_S8_EENS5_IT4_S8_EES8_T0_NS_15PhiloxCudaStateE)
        /*1724*/ 	.word	0x00000000


	//----- nvinfo : EIATTR_MIN_STACK_SIZE
	.align		4
.L_1036:
        /*1728*/ 	.byte	0x04, 0x12
        /*172a*/ 	.short	(.L_1038 - .L_1037)
	.align		4
.L_1037:
        /*172c*/ 	.word	index@(_ZN2at6native43_GLOBAL__N__7cc8d1ed_10_Dropout_cu_0e96ed3820fused_dropout_kernelIddmLin1ELi1EhEEvNS_4cuda6detail10TensorInfoIKT_T1_EENS5_IS6_S8_EENS5_IT4_S8_EES8_T0_NS_15PhiloxCudaStateE)
        /*1730*/ 	.word	0x00000000


	//----- nvinfo : EIATTR_MIN_STACK_SIZE
	.align		4
.L_1038:
        /*1734*/ 	.byte	0x04, 0x12
        /*1736*/ 	.short	(.L_1040 - .L_1039)
	.align		4
.L_1039:
        /*1738*/ 	.word	index@(_ZN2at6native43_GLOBAL__N__7cc8d1ed_10_Dropout_cu_0e96ed3820fused_dropout_kernelIddmLi1ELi1EhEEvNS_4cuda6detail10TensorInfoIKT_T1_EENS5_IS6_S8_EENS5_IT4_S8_EES8_T0_NS_15PhiloxCudaStateE)
        /*173c*/ 	.word	0x00000000


	//----- nvinfo : EIATTR_MIN_STACK_SIZE
	.align		4
.L_1040:
        /*1740*/ 	.byte	0x04, 0x12
        /*1742*/ 	.short	(.L_1042 - .L_1041)
	.align		4
.L_1041:
        /*1744*/ 	.word	index@(_ZN2at6native43_GLOBAL__N__7cc8d1ed_10_Dropout_cu_0e96ed3824fused_dropout_kernel_vecIddmLi1ELi2EhEEvNS_4cuda6detail10TensorInfoIKT_T1_EENS5_IS6_S8_EENS5_IT4_S8_EES8_T0_NS_15PhiloxCudaStateE)
        /*1748*/ 	.word	0x00000000


	//----- nvinfo : EIATTR_MIN_STACK_SIZE
	.align		4
.L_1042:
        /*174c*/ 	.byte	0x04, 0x12
        /*174e*/ 	.short	(.L_1044 - .L_1043)
	.align		4
.L_1043:
        /*1750*/ 	.word	index@(_ZN2at6native43_GLOBAL__N__7cc8d1ed_10_Dropout_cu_0e96ed3824fused_dropout_kernel_vecIddmLi1ELi4EhEEvNS_4cuda6detail10TensorInfoIKT_T1_EENS5_IS6_S8_EENS5_IT4_S8_EES8_T0_NS_15PhiloxCudaStateE)
        /*1754*/ 	.word	0x00000000


	//----- nvinfo : EIATTR_MIN_STACK_SIZE
	.align		4
.L_1044:
        /*1758*/ 	.byte	0x04, 0x12
        /*175a*/ 	.short	(.L_1046 - .L_1045)
	.align		4
.L_1045:
        /*175c*/ 	.word	index@(_ZN2at6native43_GLOBAL__N__7cc8d1ed_10_Dropout_cu_0e96ed3824fused_dropout_kernel_vecIddmLi1ELi8EhEEvNS_4cuda6detail10TensorInfoIKT_T1_EENS5_IS6_S8_EENS5_IT4_S8_EES8_T0_NS_15PhiloxCudaStateE)
        /*1760*/ 	.word	0x00000000


	//----- nvinfo : EIATTR_MIN_STACK_SIZE
	.align		4
.L_1046:
        /*1764*/ 	.byte	0x04, 0x12
        /*1766*/ 	.short	(.L_1048 - .L_1047)
	.align		4
.L_1047:
        /*1768*/ 	.word	index@(_ZN2at6native43_GLOBAL__N__7cc8d1ed_10_Dropout_cu_0e96ed3824fused_dropout_kernel_vecIddmLi1ELi16EhEEvNS_4cuda6detail10TensorInfoIKT_T1_EENS5_IS6_S8_EENS5_IT4_S8_EES8_T0_NS_15PhiloxCudaStateE)
        /*176c*/ 	.word	0x00000000


	//----- nvinfo : EIATTR_MIN_STACK_SIZE
	.align		4
.L_1048:
        /*1770*/ 	.byte	0x04, 0x12
        /*1772*/ 	.short	(.L_1050 - .L_1049)
	.align		4
.L_1049:
        /*1774*/ 	.word	index@(_ZN2at6native43_GLOBAL__N__7cc8d1ed_10_Dropout_cu_0e96ed3820fused_dropout_kernelIN3c108BFloat16EfjLin1ELin1EhEEvNS_4cuda6detail10TensorInfoIKT_T1_EENS7_IS8_SA_EENS7_IT4_SA_EESA_T0_NS_15PhiloxCudaStateE)
        /*1778*/ 	.word	0x00000000


	//----- nvinfo : EIATTR_MIN_STACK_SIZE
	.align		4
.L_1050:
        /*177c*/ 	.byte	0x04, 0x12
        /*177e*/ 	.short	(.L_1052 - .L_1051)
	.align		4
.L_1051:
        /*1780*/ 	.word	index@(_ZN2at6native43_GLOBAL__N__7cc8d1ed_10_Dropout_cu_0e96ed3820fused_dropout_kernelIN3c108BFloat16EfjLin1ELi1EhEEvNS_4cuda6detail10TensorInfoIKT_T1_EENS7_IS8_SA_EENS7_IT4_SA_EESA_T0_NS_15PhiloxCudaStateE)
        /*1784*/ 	.word	0x00000000


	//----- nvinfo : EIATTR_MIN_STACK_SIZE
	.align		4
.L_1052:
        /*1788*/ 	.byte	0x04, 0x12
        /*178a*/ 	.short	(.L_1054 - .L_1053)
	.align		4
.L_1053:
        /*178c*/ 	.word	index@(_ZN2at6native43_GLOBAL__N__7cc8d1ed_10_Dropout_cu_0e96ed3820fused_dropout_kernelIN3c108BFloat16EfjLi1ELi1EhEEvNS_4cuda6detail10TensorInfoIKT_T1_EENS7_IS8_SA_EENS7_IT4_SA_EESA_T0_NS_15PhiloxCudaStateE)
        /*1790*/ 	.word	0x00000000


	//----- nvinfo : EIATTR_MIN_STACK_SIZE
	.align		4
.L_1054:
        /*1794*/ 	.byte	0x04, 0x12
        /*1796*/ 	.short	(.L_1056 - .L_1055)
	.align		4
.L_1055:
        /*1798*/ 	.word	index@(_ZN2at6native43_GLOBAL__N__7cc8d1ed_10_Dropout_cu_0e96ed3824fused_dropout_kernel_vecIN3c108BFloat16EfjLi1ELi2EhEEvNS_4cuda6detail10TensorInfoIKT_T1_EENS7_IS8_SA_EENS7_IT4_SA_EESA_T0_NS_15PhiloxCudaStateE)
        /*179c*/ 	.word	0x00000000


	//----- nvinfo : EIATTR_MIN_STACK_SIZE
	.align		4
.L_1056:
        /*17a0*/ 	.byte	0x04, 0x12
        /*17a2*/ 	.short	(.L_1058 - .L_1057)
	.align		4
.L_1057:
        /*17a4*/ 	.word	index@(_ZN2at6native43_GLOBAL__N__7cc8d1ed_10_Dropout_cu_0e96ed3824fused_dropout_kernel_vecIN3c108BFloat16EfjLi1ELi4EhEEvNS_4cuda6detail10TensorInfoIKT_T1_EENS7_IS8_SA_EENS7_IT4_SA_EESA_T0_NS_15PhiloxCudaStateE)
        /*17a8*/ 	.word	0x00000000


	//----- nvinfo : EIATTR_MIN_STACK_SIZE
	.align		4
.L_1058:
        /*17ac*/ 	.byte	0x04, 0x12
        /*17ae*/ 	.short	(.L_1060 - .L_1059)
	.align		4
.L_1059:
        /*17b0*/ 	.word	index@(_ZN2at6native43_GLOBAL__N__7cc8d1ed_10_Dropout_cu_0e96ed3824fused_dropout_kernel_vecIN3c108BFloat16EfjLi1ELi8EhEEvNS_4cuda6detail10TensorInfoIKT_T1_EENS7_IS8_SA_EENS7_IT4_SA_EESA_T0_NS_15PhiloxCudaStateE)
        /*17b4*/ 	.word	0x00000000


	//----- nvinfo : EIATTR_MIN_STACK_SIZE
	.align		4
.L_1060:
        /*17b8*/ 	.byte	0x04, 0x12
        /*17ba*/ 	.short	(.L_1062 - .L_1061)
	.align		4
.L_1061:
        /*17bc*/ 	.word	index@(_ZN2at6native43_GLOBAL__N__7cc8d1ed_10_Dropout_cu_0e96ed3824fused_dropout_kernel_vecIN3c108BFloat16EfjLi1ELi16EhEEvNS_4cuda6detail10TensorInfoIKT_T1_EENS7_IS8_SA_EENS7_IT4_SA_EESA_T0_NS_15PhiloxCudaStateE)
        /*17c0*/ 	.word	0x00000000


	//----- nvinfo : EIATTR_MIN_STACK_SIZE
	.align		4
.L_1062:
        /*17c4*/ 	.byte	0x04, 0x12
        /*17c6*/ 	.short	(.L_1064 - .L_1063)
	.align		4
.L_1063:
        /*17c8*/ 	.word	index@(_ZN2at6native43_GLOBAL__N__7cc8d1ed_10_Dropout_cu_0e96ed3820fused_dropout_kernelIN3c104HalfEfjLin1ELin1EhEEvNS_4cuda6detail10TensorInfoIKT_T1_EENS7_IS8_SA_EENS7_IT4_SA_EESA_T0_NS_15PhiloxCudaStateE)
        /*17cc*/ 	.word	0x00000000


	//----- nvinfo : EIATTR_MIN_STACK_SIZE
	.align		4
.L_1064:
        /*17d0*/ 	.byte	0x04, 0x12
        /*17d2*/ 	.short	(.L_1066 - .L_1065)
	.align		4
.L_1065:
        /*17d4*/ 	.word	index@(_ZN2at6native43_GLOBAL__N__7cc8d1ed_10_Dropout_cu_0e96ed3820fused_dropout_kernelIN3c104HalfEfjLin1ELi1EhEEvNS_4cuda6detail10TensorInfoIKT_T1_EENS7_IS8_SA_EENS7_IT4_SA_EESA_T0_NS_15PhiloxCudaStateE)
        /*17d8*/ 	.word	0x00000000


	//----- nvinfo : EIATTR_MIN_STACK_SIZE
	.align		4
.L_1066:
        /*17dc*/ 	.byte	0x04, 0x12
        /*17de*/ 	.short	(.L_1068 - .L_1067)
	.align		4
.L_1067:
        /*17e0*/ 	.word	index@(_ZN2at6native43_GLOBAL__N__7cc8d1ed_10_Dropout_cu_0e96ed3820fused_dropout_kernelIN3c104HalfEfjLi1ELi1EhEEvNS_4cuda6detail10TensorInfoIKT_T1_EENS7_IS8_SA_EENS7_IT4_SA_EESA_T0_NS_15PhiloxCudaStateE)
        /*17e4*/ 	.word	0x00000000


	//----- nvinfo : EIATTR_MIN_STACK_SIZE
	.align		4
.L_1068:
        /*17e8*/ 	.byte	0x04, 0x12
        /*17ea*/ 	.short	(.L_1070 - .L_1069)
	.align		4
.L_1069:
        /*17ec*/ 	.word	index@(_ZN2at6native43_GLOBAL__N__7cc8d1ed_10_Dropout_cu_0e96ed3824fused_dropout_kernel_vecIN3c104HalfEfjLi1ELi2EhEEvNS_4cuda6detail10TensorInfoIKT_T1_EENS7_IS8_SA_EENS7_IT4_SA_EESA_T0_NS_15PhiloxCudaStateE)
        /*17f0*/ 	.word	0x00000000


	//----- nvinfo : EIATTR_MIN_STACK_SIZE
	.align		4
.L_1070:
        /*17f4*/ 	.byte	0x04, 0x12
        /*17f6*/ 	.short	(.L_1072 - .L_1071)
	.align		4
.L_1071:
        /*17f8*/ 	.word	index@(_ZN2at6native43_GLOBAL__N__7cc8d1ed_10_Dropout_cu_0e96ed3824fused_dropout_kernel_vecIN3c104HalfEfjLi1ELi4EhEEvNS_4cuda6detail10TensorInfoIKT_T1_EENS7_IS8_SA_EENS7_IT4_SA_EESA_T0_NS_15PhiloxCudaStateE)
        /*17fc*/ 	.word	0x00000000


	//----- nvinfo : EIATTR_MIN_STACK_SIZE
	.align		4
.L_1072:
        /*1800*/ 	.byte	0x04, 0x12
        /*1802*/ 	.short	(.L_1074 - .L_1073)
	.align		4
.L_1073:
        /*1804*/ 	.word	index@(_ZN2at6native43_GLOBAL__N__7cc8d1ed_10_Dropout_cu_0e96ed3824fused_dropout_kernel_vecIN3c104HalfEfjLi1ELi8EhEEvNS_4cuda6detail10TensorInfoIKT_T1_EENS7_IS8_SA_EENS7_IT4_SA_EESA_T0_NS_15PhiloxCudaStateE)
        /*1808*/ 	.word	0x00000000


	//----- nvinfo : EIATTR_MIN_STACK_SIZE
	.align		4
.L_1074:
        /*180c*/ 	.byte	0x04, 0x12
        /*180e*/ 	.short	(.L_1076 - .L_1075)
	.align		4
.L_1075:
        /*1810*/ 	.word	index@(_ZN2at6native43_GLOBAL__N__7cc8d1ed_10_Dropout_cu_0e96ed3824fused_dropout_kernel_vecIN3c104HalfEfjLi1ELi16EhEEvNS_4cuda6detail10TensorInfoIKT_T1_EENS7_IS8_SA_EENS7_IT4_SA_EESA_T0_NS_15PhiloxCudaStateE)
        /*1814*/ 	.word	0x00000000


	//----- nvinfo : EIATTR_MIN_STACK_SIZE
	.align		4
.L_1076:
        /*1818*/ 	.byte	0x04, 0x12
        /*181a*/ 	.short	(.L_1078 - .L_1077)
	.align		4
.L_1077:
        /*181c*/ 	.word	index@(_ZN2at6native43_GLOBAL__N__7cc8d1ed_10_Dropout_cu_0e96ed3820fused_dropout_kernelIffjLin1ELin1EhEEvNS_4cuda6detail10TensorInfoIKT_T1_EENS5_IS6_S8_EENS5_IT4_S8_EES8_T0_NS_15PhiloxCudaStateE)
        /*1820*/ 	.word	0x00000000


	//----- nvinfo : EIATTR_MIN_STACK_SIZE
	.align		4
.L_1078:
        /*1824*/ 	.byte	0x04, 0x12
        /*1826*/ 	.short	(.L_1080 - .L_1079)
	.align		4
.L_1079:
        /*1828*/ 	.word	index@(_ZN2at6native43_GLOBAL__N__7cc8d1ed_10_Dropout_cu_0e96ed3820fused_dropout_kernelIffjLin1ELi1EhEEvNS_4cuda6detail10TensorInfoIKT_T1_EENS5_IS6_S8_EENS5_IT4_S8_EES8_T0_NS_15PhiloxCudaStateE)
        /*182c*/ 	.word	0x00000000


	//----- nvinfo : EIATTR_MIN_STACK_SIZE
	.align		4
.L_1080:
        /*1830*/ 	.byte	0x04, 0x12
        /*1832*/ 	.short	(.L_1082 - .L_1081)
	.align		4
.L_1081:
        /*1834*/ 	.word	index@(_ZN2at6native43_GLOBAL__N__7cc8d1ed_10_Dropout_cu_0e96ed3820fused_dropout_kernelIffjLi1ELi1EhEEvNS_4cuda6detail10TensorInfoIKT_T1_EENS5_IS6_S8_EENS5_IT4_S8_EES8_T0_NS_15PhiloxCudaStateE)
        /*1838*/ 	.word	0x00000000


	//----- nvinfo : EIATTR_MIN_STACK_SIZE
	.align		4
.L_1082:
        /*183c*/ 	.byte	0x04, 0x12
        /*183e*/ 	.short	(.L_1084 - .L_1083)
	.align		4
.L_1083:
        /*1840*/ 	.word	index@(_ZN2at6native43_GLOBAL__N__7cc8d1ed_10_Dropout_cu_0e96ed3824fused_dropout_kernel_vecIffjLi1ELi2EhEEvNS_4cuda6detail10TensorInfoIKT_T1_EENS5_IS6_S8_EENS5_IT4_S8_EES8_T0_NS_15PhiloxCudaStateE)
        /*1844*/ 	.word	0x00000000


	//----- nvinfo : EIATTR_MIN_STACK_SIZE
	.align		4
.L_1084:
        /*1848*/ 	.byte	0x04, 0x12
        /*184a*/ 	.short	(.L_1086 - .L_1085)
	.align		4
.L_1085:
        /*184c*/ 	.word	index@(_ZN2at6native43_GLOBAL__N__7cc8d1ed_10_Dropout_cu_0e96ed3824fused_dropout_kernel_vecIffjLi1ELi4EhEEvNS_4cuda6detail10TensorInfoIKT_T1_EENS5_IS6_S8_EENS5_IT4_S8_EES8_T0_NS_15PhiloxCudaStateE)
        /*1850*/ 	.word	0x00000000


	//----- nvinfo : EIATTR_MIN_STACK_SIZE
	.align		4
.L_1086:
        /*1854*/ 	.byte	0x04, 0x12
        /*1856*/ 	.short	(.L_1088 - .L_1087)
	.align		4
.L_1087:
        /*1858*/ 	.word	index@(_ZN2at6native43_GLOBAL__N__7cc8d1ed_10_Dropout_cu_0e96ed3824fused_dropout_kernel_vecIffjLi1ELi8EhEEvNS_4cuda6detail10TensorInfoIKT_T1_EENS5_IS6_S8_EENS5_IT4_S8_EES8_T0_NS_15PhiloxCudaStateE)
        /*185c*/ 	.word	0x00000000


	//----- nvinfo : EIATTR_MIN_STACK_SIZE
	.align		4
.L_1088:
        /*1860*/ 	.byte	0x04, 0x12
        /*1862*/ 	.short	(.L_1090 - .L_1089)
	.align		4
.L_1089:
        /*1864*/ 	.word	index@(_ZN2at6native43_GLOBAL__N__7cc8d1ed_10_Dropout_cu_0e96ed3824fused_dropout_kernel_vecIffjLi1ELi16EhEEvNS_4cuda6detail10TensorInfoIKT_T1_EENS5_IS6_S8_EENS5_IT4_S8_EES8_T0_NS_15PhiloxCudaStateE)
        /*1868*/ 	.word	0x00000000


	//----- nvinfo : EIATTR_MIN_STACK_SIZE
	.align		4
.L_1090:
        /*186c*/ 	.byte	0x04, 0x12
        /*186e*/ 	.short	(.L_1092 - .L_1091)
	.align		4
.L_1091:
        /*1870*/ 	.word	index@(_ZN2at6native43_GLOBAL__N__7cc8d1ed_10_Dropout_cu_0e96ed3820fused_dropout_kernelIddjLin1ELin1EhEEvNS_4cuda6detail10TensorInfoIKT_T1_EENS5_IS6_S8_EENS5_IT4_S8_EES8_T0_NS_15PhiloxCudaStateE)
        /*1874*/ 	.word	0x00000000


	//----- nvinfo : EIATTR_MIN_STACK_SIZE
	.align		4
.L_1092:
        /*1878*/ 	.byte	0x04, 0x12
        /*187a*/ 	.short	(.L_1094 - .L_1093)
	.align		4
.L_1093:
        /*187c*/ 	.word	index@(_ZN2at6native43_GLOBAL__N__7cc8d1ed_10_Dropout_cu_0e96ed3820fused_dropout_kernelIddjLin1ELi1EhEEvNS_4cuda6detail10TensorInfoIKT_T1_EENS5_IS6_S8_EENS5_IT4_S8_EES8_T0_NS_15PhiloxCudaStateE)
        /*1880*/ 	.word	0x00000000


	//----- nvinfo : EIATTR_MIN_STACK_SIZE
	.align		4
.L_1094:
        /*1884*/ 	.byte	0x04, 0x12
        /*1886*/ 	.short	(.L_1096 - .L_1095)
	.align		4
.L_1095:
        /*1888*/ 	.word	index@(_ZN2at6native43_GLOBAL__N__7cc8d1ed_10_Dropout_cu_0e96ed3820fused_dropout_kernelIddjLi1ELi1EhEEvNS_4cuda6detail10TensorInfoIKT_T1_EENS5_IS6_S8_EENS5_IT4_S8_EES8_T0_NS_15PhiloxCudaStateE)
        /*188c*/ 	.word	0x00000000


	//----- nvinfo : EIATTR_MIN_STACK_SIZE
	.align		4
.L_1096:
        /*1890*/ 	.byte	0x04, 0x12
        /*1892*/ 	.short	(.L_1098 - .L_1097)
	.align		4
.L_1097:
        /*1894*/ 	.word	index@(_ZN2at6native43_GLOBAL__N__7cc8d1ed_10_Dropout_cu_0e96ed3824fused_dropout_kernel_vecIddjLi1ELi2EhEEvNS_4cuda6detail10TensorInfoIKT_T1_EENS5_IS6_S8_EENS5_IT4_S8_EES8_T0_NS_15PhiloxCudaStateE)
        /*1898*/ 	.word	0x00000000


	//----- nvinfo : EIATTR_MIN_STACK_SIZE
	.align		4
.L_1098:
        /*189c*/ 	.byte	0x04, 0x12
        /*189e*/ 	.short	(.L_1100 - .L_1099)
	.align		4
.L_1099:
        /*18a0*/ 	.word	index@(_ZN2at6native43_GLOBAL__N__7cc8d1ed_10_Dropout_cu_0e96ed3824fused_dropout_kernel_vecIddjLi1ELi4EhEEvNS_4cuda6detail10TensorInfoIKT_T1_EENS5_IS6_S8_EENS5_IT4_S8_EES8_T0_NS_15PhiloxCudaStateE)
        /*18a4*/ 	.word	0x00000000


	//----- nvinfo : EIATTR_MIN_STACK_SIZE
	.align		4
.L_1100:
        /*18a8*/ 	.byte	0x04, 0x12
        /*18aa*/ 	.short	(.L_1102 - .L_1101)
	.align		4
.L_1101:
        /*18ac*/ 	.word	index@(_ZN2at6native43_GLOBAL__N__7cc8d1ed_10_Dropout_cu_0e96ed3824fused_dropout_kernel_vecIddjLi1ELi8EhEEvNS_4cuda6detail10TensorInfoIKT_T1_EENS5_IS6_S8_EENS5_IT4_S8_EES8_T0_NS_15PhiloxCudaStateE)
        /*18b0*/ 	.word	0x00000000


	//----- nvinfo : EIATTR_MIN_STACK_SIZE
	.align		4
.L_1102:
        /*18b4*/ 	.byte	0x04, 0x12
        /*18b6*/ 	.short	(.L_1104 - .L_1103)
	.align		4
.L_1103:
        /*18b8*/ 	.word	index@(_ZN2at6native43_GLOBAL__N__7cc8d1ed_10_Dropout_cu_0e96ed3824fused_dropout_kernel_vecIddjLi1ELi16EhEEvNS_4cuda6detail10TensorInfoIKT_T1_EENS5_IS6_S8_EENS5_IT4_S8_EES8_T0_NS_15PhiloxCudaStateE)
        /*18bc*/ 	.word	0x00000000


	//----- nvinfo : EIATTR_MIN_STACK_SIZE
	.align		4
.L_1104:
        /*18c0*/ 	.byte	0x04, 0x12
        /*18c2*/ 	.short	(.L_1106 - .L_1105)
	.align		4
.L_1105:
        /*18c4*/ 	.word	index@(_ZN2at6native43_GLOBAL__N__7cc8d1ed_10_Dropout_cu_0e96ed3820fused_dropout_kernelIN3c108BFloat16EfmLin1ELin1EbEEvNS_4cuda6detail10TensorInfoIKT_T1_EENS7_IS8_SA_EENS7_IT4_SA_EESA_T0_NS_15PhiloxCudaStateE)
        /*18c8*/ 	.word	0x00000000


	//----- nvinfo : EIATTR_MIN_STACK_SIZE
	.align		4
.L_1106:
        /*18cc*/ 	.byte	0x04, 0x12
        /*18ce*/ 	.short	(.L_1108 - .L_1107)
	.align		4
.L_1107:
        /*18d0*/ 	.word	index@(_ZN2at6native43_GLOBAL__N__7cc8d1ed_10_Dropout_cu_0e96ed3820fused_dropout_kernelIN3c108BFloat16EfmLin1ELi1EbEEvNS_4cuda6detail10TensorInfoIKT_T1_EENS7_IS8_SA_EENS7_IT4_SA_EESA_T0_NS_15PhiloxCudaStateE)
        /*18d4*/ 	.word	0x00000000


	//----- nvinfo : EIATTR_MIN_STACK_SIZE
	.align		4
.L_1108:
        /*18d8*/ 	.byte	0x04, 0x12
        /*18da*/ 	.short	(.L_1110 - .L_1109)
	.align		4
.L_1109:
        /*18dc*/ 	.word	index@(_ZN2at6native43_GLOBAL__N__7cc8d1ed_10_Dropout_cu_0e96ed3820fused_dropout_kernelIN3c108BFloat16EfmLi1ELi1EbEEvNS_4cuda6detail10TensorInfoIKT_T1_EENS7_IS8_SA_EENS7_IT4_SA_EESA_T0_NS_15PhiloxCudaStateE)
        /*18e0*/ 	.word	0x00000000


	//----- nvinfo : EIATTR_MIN_STACK_SIZE
	.align		4
.L_1110:
        /*18e4*/ 	.byte	0x04, 0x12
        /*18e6*/ 	.short	(.L_1112 - .L_1111)
	.align		4
.L_1111:
        /*18e8*/ 	.word	index@(_ZN2at6native43_GLOBAL__N__7cc8d1ed_10_Dropout_cu_0e96ed3824fused_dropout_kernel_vecIN3c108BFloat16EfmLi1ELi2EbEEvNS_4cuda6detail10TensorInfoIKT_T1_EENS7_IS8_SA_EENS7_IT4_SA_EESA_T0_NS_15PhiloxCudaStateE)
        /*18ec*/ 	.word	0x00000000


	//----- nvinfo : EIATTR_MIN_STACK_SIZE
	.align		4
.L_1112:
        /*18f0*/ 	.byte	0x04, 0x12
        /*18f2*/ 	.short	(.L_1114 - .L_1113)
	.align		4
.L_1113:
        /*18f4*/ 	.word	index@(_ZN2at6native43_GLOBAL__N__7cc8d1ed_10_Dropout_cu_0e96ed3824fused_dropout_kernel_vecIN3c108BFloat16EfmLi1ELi4EbEEvNS_4cuda6detail10TensorInfoIKT_T1_EENS7_IS8_SA_EENS7_IT4_SA_EESA_T0_NS_15PhiloxCudaStateE)
        /*18f8*/ 	.word	0x00000000


	//----- nvinfo : EIATTR_MIN_STACK_SIZE
	.align		4
.L_1114:
        /*18fc*/ 	.byte	0x04, 0x12
        /*18fe*/ 	.short	(.L_1116 - .L_1115)
	.align		4
.L_1115:
        /*1900*/ 	.word	index@(_ZN2at6native43_GLOBAL__N__7cc8d1ed_10_Dropout_cu_0e96ed3824fused_dropout_kernel_vecIN3c108BFloat16EfmLi1ELi8EbEEvNS_4cuda6detail10TensorInfoIKT_T1_EENS7_IS8_SA_EENS7_IT4_SA_EESA_T0_NS_15PhiloxCudaStateE)
        /*1904*/ 	.word	0x00000000


	//----- nvinfo : EIATTR_MIN_STACK_SIZE
	.align		4
.L_1116:
        /*1908*/ 	.byte	0x04, 0x12
        /*190a*/ 	.short	(.L_1118 - .L_1117)
	.align		4
.L_1117:
        /*190c*/ 	.word	index@(_ZN2at6native43_GLOBAL__N__7cc8d1ed_10_Dropout_cu_0e96ed3824fused_dropout_kernel_vecIN3c108BFloat16EfmLi1ELi16EbEEvNS_4cuda6detail10TensorInfoIKT_T1_EENS7_IS8_SA_EENS7_IT4_SA_EESA_T0_NS_15PhiloxCudaStateE)
        /*1910*/ 	.word	0x00000000


	//----- nvinfo : EIATTR_MIN_STACK_SIZE
	.align		4
.L_1118:
        /*1914*/ 	.byte	0x04, 0x12
        /*1916*/ 	.short	(.L_1120 - .L_1119)
	.align		4
.L_1119:
        /*1918*/ 	.word	index@(_ZN2at6native43_GLOBAL__N__7cc8d1ed_10_Dropout_cu_0e96ed3820fused_dropout_kernelIN3c104HalfEfmLin1ELin1EbEEvNS_4cuda6detail10TensorInfoIKT_T1_EENS7_IS8_SA_EENS7_IT4_SA_EESA_T0_NS_15PhiloxCudaStateE)
        /*191c*/ 	.word	0x00000000


	//----- nvinfo : EIATTR_MIN_STACK_SIZE
	.align		4
.L_1120:
        /*1920*/ 	.byte	0x04, 0x12
        /*1922*/ 	.short	(.L_1122 - .L_1121)
	.align		4
.L_1121:
        /*1924*/ 	.word	index@(_ZN2at6native43_GLOBAL__N__7cc8d1ed_10_Dropout_cu_0e96ed3820fused_dropout_kernelIN3c104HalfEfmLin1ELi1EbEEvNS_4cuda6detail10TensorInfoIKT_T1_EENS7_IS8_SA_EENS7_IT4_SA_EESA_T0_NS_15PhiloxCudaStateE)
        /*1928*/ 	.word	0x00000000


	//----- nvinfo : EIATTR_MIN_STACK_SIZE
	.align		4
.L_1122:
        /*192c*/ 	.byte	0x04, 0x12
        /*192e*/ 	.short	(.L_1124 - .L_1123)
	.align		4
.L_1123:
        /*1930*/ 	.word	index@(_ZN2at6native43_GLOBAL__N__7cc8d1ed_10_Dropout_cu_0e96ed3820fused_dropout_kernelIN3c104HalfEfmLi1ELi1EbEEvNS_4cuda6detail10TensorInfoIKT_T1_EENS7_IS8_SA_EENS7_IT4_SA_EESA_T0_NS_15PhiloxCudaStateE)
        /*1934*/ 	.word	0x00000000


	//----- nvinfo : EIATTR_MIN_STACK_SIZE
	.align		4
.L_1124:
        /*1938*/ 	.byte	0x04, 0x12
        /*193a*/ 	.short	(.L_1126 - .L_1125)
	.align		4
.L_1125:
        /*193c*/ 	.word	index@(_ZN2at6native43_GLOBAL__N__7cc8d1ed_10_Dropout_cu_0e96ed3824fused_dropout_kernel_vecIN3c104HalfEfmLi1ELi2EbEEvNS_4cuda6detail10TensorInfoIKT_T1_EENS7_IS8_SA_EENS7_IT4_SA_EESA_T0_NS_15PhiloxCudaStateE)
        /*1940*/ 	.word	0x00000000


	//----- nvinfo : EIATTR_MIN_STACK_SIZE
	.align		4
.L_1126:
        /*1944*/ 	.byte	0x04, 0x12
        /*1946*/ 	.short	(.L_1128 - .L_1127)
	.align		4
.L_1127:
        /*1948*/ 	.word	index@(_ZN2at6native43_GLOBAL__N__7cc8d1ed_10_Dropout_cu_0e96ed3824fused_dropout_kernel_vecIN3c104HalfEfmLi1ELi4EbEEvNS_4cuda6detail10TensorInfoIKT_T1_EENS7_IS8_SA_EENS7_IT4_SA_EESA_T0_NS_15PhiloxCudaStateE)
        /*194c*/ 	.word	0x00000000


	//----- nvinfo : EIATTR_MIN_STACK_SIZE
	.align		4
.L_1128:
        /*1950*/ 	.byte	0x04, 0x12
        /*1952*/ 	.short	(.L_1130 - .L_1129)
	.align		4
.L_1129:
        /*1954*/ 	.word	index@(_ZN2at6native43_GLOBAL__N__7cc8d1ed_10_Dropout_cu_0e96ed3824fused_dropout_kernel_vecIN3c104HalfEfmLi1ELi8EbEEvNS_4cuda6detail10TensorInfoIKT_T1_EENS7_IS8_SA_EENS7_IT4_SA_EESA_T0_NS_15PhiloxCudaStateE)
        /*1958*/ 	.word	0x00000000


	//----- nvinfo : EIATTR_MIN_STACK_SIZE
	.align		4
.L_1130:
        /*195c*/ 	.byte	0x04, 0x12
        /*195e*/ 	.short	(.L_1132 - .L_1131)
	.align		4
.L_1131:
        /*1960*/ 	.word	index@(_ZN2at6native43_GLOBAL__N__7cc8d1ed_10_Dropout_cu_0e96ed3824fused_dropout_kernel_vecIN3c104HalfEfmLi1ELi16EbEEvNS_4cuda6detail10TensorInfoIKT_T1_EENS7_IS8_SA_EENS7_IT4_SA_EESA_T0_NS_15PhiloxCudaStateE)
        /*1964*/ 	.word	0x00000000


	//----- nvinfo : EIATTR_MIN_STACK_SIZE
	.align		4
.L_1132:
        /*1968*/ 	.byte	0x04, 0x12
        /*196a*/ 	.short	(.L_1134 - .L_1133)
	.align		4
.L_1133:
        /*196c*/ 	.word	index@(_ZN2at6native43_GLOBAL__N__7cc8d1ed_10_Dropout_cu_0e96ed3820fused_dropout_kernelIffmLin1ELin1EbEEvNS_4cuda6detail10TensorInfoIKT_T1_EENS5_IS6_S8_EENS5_IT4_S8_EES8_T0_NS_15PhiloxCudaStateE)
        /*1970*/ 	.word	0x00000000


	//----- nvinfo : EIATTR_MIN_STACK_SIZE
	.align		4
.L_1134:
        /*1974*/ 	.byte	0x04, 0x12
        /*1976*/ 	.short	(.L_1136 - .L_1135)
	.align		4
.L_1135:
        /*1978*/ 	.word	index@(_ZN2at6native43_GLOBAL__N__7cc8d1ed_10_Dropout_cu_0e96ed3820fused_dropout_kernelIffmLin1ELi1EbEEvNS_4cuda6detail10TensorInfoIKT_T1_EENS5_IS6_S8_EENS5_IT4_S8_EES8_T0_NS_15PhiloxCudaStateE)
        /*197c*/ 	.word	0x00000000


	//----- nvinfo : EIATTR_MIN_STACK_SIZE
	.align		4
.L_1136:
        /*1980*/ 	.byte	0x04, 0x12
        /*1982*/ 	.short	(.L_1138 - .L_1137)
	.align		4
.L_1137:
        /*1984*/ 	.word	index@(_ZN2at6native43_GLOBAL__N__7cc8d1ed_10_Dropout_cu_0e96ed3820fused_dropout_kernelIffmLi1ELi1EbEEvNS_4cuda6detail10TensorInfoIKT_T1_EENS5_IS6_S8_EENS5_IT4_S8_EES8_T0_NS_15PhiloxCudaStateE)
        /*1988*/ 	.word	0x00000000


	//----- nvinfo : EIATTR_MIN_STACK_SIZE
	.align		4
.L_1138:
        /*198c*/ 	.byte	0x04, 0x12
        /*198e*/ 	.short	(.L_1140 - .L_1139)
	.align		4
.L_1139:
        /*1990*/ 	.word	index@(_ZN2at6native43_GLOBAL__N__7cc8d1ed_10_Dropout_cu_0e96ed3824fused_dropout_kernel_vecIffmLi1ELi2EbEEvNS_4cuda6detail10TensorInfoIKT_T1_EENS5_IS6_S8_EENS5_IT4_S8_EES8_T0_NS_15PhiloxCudaStateE)
        /*1994*/ 	.word	0x00000000


	//----- nvinfo : EIATTR_MIN_STACK_SIZE
	.align		4
.L_1140:
        /*1998*/ 	.byte	0x04, 0x12
        /*199a*/ 	.short	(.L_1142 - .L_1141)
	.align		4
.L_1141:
        /*199c*/ 	.word	index@(_ZN2at6native43_GLOBAL__N__7cc8d1ed_10_Dropout_cu_0e96ed3824fused_dropout_kernel_vecIffmLi1ELi4EbEEvNS_4cuda6detail10TensorInfoIKT_T1_EENS5_IS6_S8_EENS5_IT4_S8_EES8_T0_NS_15PhiloxCudaStateE)
        /*19a0*/ 	.word	0x00000000


	//----- nvinfo : EIATTR_MIN_STACK_SIZE
	.align		4
.L_1142:
        /*19a4*/ 	.byte	0x04, 0x12
        /*19a6*/ 	.short	(.L_1144 - .L_1143)
	.align		4
.L_1143:
        /*19a8*/ 	.word	index@(_ZN2at6native43_GLOBAL__N__7cc8d1ed_10_Dropout_cu_0e96ed3824fused_dropout_kernel_vecIffmLi1ELi8EbEEvNS_4cuda6detail10TensorInfoIKT_T1_EENS5_IS6_S8_EENS5_IT4_S8_EES8_T0_NS_15PhiloxCudaStateE)
        /*19ac*/ 	.word	0x00000000


	//----- nvinfo : EIATTR_MIN_STACK_SIZE
	.align		4
.L_1144:
        /*19b0*/ 	.byte	0x04, 0x12
        /*19b2*/ 	.short	(.L_1146 - .L_1145)
	.align		4
.L_1145:
        /*19b4*/ 	.word	index@(_ZN2at6native43_GLOBAL__N__7cc8d1ed_10_Dropout_cu_0e96ed3824fused_dropout_kernel_vecIffmLi1ELi16EbEEvNS_4cuda6detail10TensorInfoIKT_T1_EENS5_IS6_S8_EENS5_IT4_S8_EES8_T0_NS_15PhiloxCudaStateE)
        /*19b8*/ 	.word	0x00000000


	//----- nvinfo : EIATTR_MIN_STACK_SIZE
	.align		4
.L_1146:
        /*19bc*/ 	.byte	0x04, 0x12
        /*19be*/ 	.short	(.L_1148 - .L_1147)
	.align		4
.L_1147:
        /*19c0*/ 	.word	index@(_ZN2at6native43_GLOBAL__N__7cc8d1ed_10_Dropout_cu_0e96ed3820fused_dropout_kernelIddmLin1ELin1EbEEvNS_4cuda6detail10TensorInfoIKT_T1_EENS5_IS6_S8_EENS5_IT4_S8_EES8_T0_NS_15PhiloxCudaStateE)
        /*19c4*/ 	.word	0x00000000


	//----- nvinfo : EIATTR_MIN_STACK_SIZE
	.align		4
.L_1148:
        /*19c8*/ 	.byte	0x04, 0x12
        /*19ca*/ 	.short	(.L_1150 - .L_1149)
	.align		4
.L_1149:
        /*19cc*/ 	.word	index@(_ZN2at6native43_GLOBAL__N__7cc8d1ed_10_Dropout_cu_0e96ed3820fused_dropout_kernelIddmLin1ELi1EbEEvNS_4cuda6detail10TensorInfoIKT_T1_EENS5_IS6_S8_EENS5_IT4_S8_EES8_T0_NS_15PhiloxCudaStateE)
        /*19d0*/ 	.word	0x00000000


	//----- nvinfo : EIATTR_MIN_STACK_SIZE
	.align		4
.L_1150:
        /*19d4*/ 	.byte	0x04, 0x12
        /*19d6*/ 	.short	(.L_1152 - .L_1151)
	.align		4
.L_1151:
        /*19d8*/ 	.word	index@(_ZN2at6native43_GLOBAL__N__7cc8d1ed_10_Dropout_cu_0e96ed3820fused_dropout_kernelIddmLi1ELi1EbEEvNS_4cuda6detail10TensorInfoIKT_T1_EENS5_IS6_S8_EENS5_IT4_S8_EES8_T0_NS_15PhiloxCudaStateE)
        /*19dc*/ 	.word	0x00000000


	//----- nvinfo : EIATTR_MIN_STACK_SIZE
	.align		4
.L_1152:
        /*19e0*/ 	.byte	0x04, 0x12
        /*19e2*/ 	.short	(.L_1154 - .L_1153)
	.align		4
.L_1153:
        /*19e4*/ 	.word	index@(_ZN2at6native43_GLOBAL__N__7cc8d1ed_10_Dropout_cu_0e96ed3824fused_dropout_kernel_vecIddmLi1ELi2EbEEvNS_4cuda6detail10TensorInfoIKT_T1_EENS5_IS6_S8_EENS5_IT4_S8_EES8_T0_NS_15PhiloxCudaStateE)
        /*19e8*/ 	.word	0x00000000


	//----- nvinfo : EIATTR_MIN_STACK_SIZE
	.align		4
.L_1154:
        /*19ec*/ 	.byte	0x04, 0x12
        /*19ee*/ 	.short	(.L_1156 - .L_1155)
	.align		4
.L_1155:
        /*19f0*/ 	.word	index@(_ZN2at6native43_GLOBAL__N__7cc8d1ed_10_Dropout_cu_0e96ed3824fused_dropout_kernel_vecIddmLi1ELi4EbEEvNS_4cuda6detail10TensorInfoIKT_T1_EENS5_IS6_S8_EENS5_IT4_S8_EES8_T0_NS_15PhiloxCudaStateE)
        /*19f4*/ 	.word	0x00000000


	//----- nvinfo : EIATTR_MIN_STACK_SIZE
	.align		4
.L_1156:
        /*19f8*/ 	.byte	0x04, 0x12
        /*19fa*/ 	.short	(.L_1158 - .L_1157)
	.align		4
.L_1157:
        /*19fc*/ 	.word	index@(_ZN2at6native43_GLOBAL__N__7cc8d1ed_10_Dropout_cu_0e96ed3824fused_dropout_kernel_vecIddmLi1ELi8EbEEvNS_4cuda6detail10TensorInfoIKT_T1_EENS5_IS6_S8_EENS5_IT4_S8_EES8_T0_NS_15PhiloxCudaStateE)
        /*1a00*/ 	.word	0x00000000


	//----- nvinfo : EIATTR_MIN_STACK_SIZE
	.align		4
.L_1158:
        /*1a04*/ 	.byte	0x04, 0x12
        /*1a06*/ 	.short	(.L_1160 - .L_1159)
	.align		4
.L_1159:
        /*1a08*/ 	.word	index@(_ZN2at6native43_GLOBAL__N__7cc8d1ed_10_Dropout_cu_0e96ed3824fused_dropout_kernel_vecIddmLi1ELi16EbEEvNS_4cuda6detail10TensorInfoIKT_T1_EENS5_IS6_S8_EENS5_IT4_S8_EES8_T0_NS_15PhiloxCudaStateE)
        /*1a0c*/ 	.word	0x00000000


	//----- nvinfo : EIATTR_MIN_STACK_SIZE
	.align		4
.L_1160:
        /*1a10*/ 	.byte	0x04, 0x12
        /*1a12*/ 	.short	(.L_1162 - .L_1161)
	.align		4
.L_1161:
        /*1a14*/ 	.word	index@(_ZN2at6native43_GLOBAL__N__7cc8d1ed_10_Dropout_cu_0e96ed3820fused_dropout_kernelIN3c108BFloat16EfjLin1ELin1EbEEvNS_4cuda6detail10TensorInfoIKT_T1_EENS7_IS8_SA_EENS7_IT4_SA_EESA_T0_NS_15PhiloxCudaStateE)
        /*1a18*/ 	.word	0x00000000


	//----- nvinfo : EIATTR_MIN_STACK_SIZE
	.align		4
.L_1162:
        /*1a1c*/ 	.byte	0x04, 0x12
        /*1a1e*/ 	.short	(.L_1164 - .L_1163)
	.align		4
.L_1163:
        /*1a20*/ 	.word	index@(_ZN2at6native43_GLOBAL__N__7cc8d1ed_10_Dropout_cu_0e96ed3820fused_dropout_kernelIN3c108BFloat16EfjLin1ELi1EbEEvNS_4cuda6detail10TensorInfoIKT_T1_EENS7_IS8_SA_EENS7_IT4_SA_EESA_T0_NS_15PhiloxCudaStateE)
        /*1a24*/ 	.word	0x00000000


	//----- nvinfo : EIATTR_MIN_STACK_SIZE
	.align		4
.L_1164:
        /*1a28*/ 	.byte	0x04, 0x12
        /*1a2a*/ 	.short	(.L_1166 - .L_1165)
	.align		4
.L_1165:
        /*1a2c*/ 	.word	index@(_ZN2at6native43_GLOBAL__N__7cc8d1ed_10_Dropout_cu_0e96ed3820fused_dropout_kernelIN3c108BFloat16EfjLi1ELi1EbEEvNS_4cuda6detail10TensorInfoIKT_T1_EENS7_IS8_SA_EENS7_IT4_SA_EESA_T0_NS_15PhiloxCudaStateE)
        /*1a30*/ 	.word	0x00000000


	//----- nvinfo : EIATTR_MIN_STACK_SIZE
	.align		4
.L_1166:
        /*1a34*/ 	.byte	0x04, 0x12
        /*1a36*/ 	.short	(.L_1168 - .L_1167)
	.align		4
.L_1167:
        /*1a38*/ 	.word	index@(_ZN2at6native43_GLOBAL__N__7cc8d1ed_10_Dropout_cu_0e96ed3824fused_dropout_kernel_vecIN3c108BFloat16EfjLi1ELi2EbEEvNS_4cuda6detail10TensorInfoIKT_T1_EENS7_IS8_SA_EENS7_IT4_SA_EESA_T0_NS_15PhiloxCudaStateE)
        /*1a3c*/ 	.word	0x00000000


	//----- nvinfo : EIATTR_MIN_STACK_SIZE
	.align		4
.L_1168:
        /*1a40*/ 	.byte	0x04, 0x12
        /*1a42*/ 	.short	(.L_1170 - .L_1169)
	.align		4
.L_1169:
        /*1a44*/ 	.word	index@(_ZN2at6native43_GLOBAL__N__7cc8d1ed_10_Dropout_cu_0e96ed3824fused_dropout_kernel_vecIN3c108BFloat16EfjLi1ELi4EbEEvNS_4cuda6detail10TensorInfoIKT_T1_EENS7_IS8_SA_EENS7_IT4_SA_EESA_T0_NS_15PhiloxCudaStateE)
        /*1a48*/ 	.word	0x00000000


	//----- nvinfo : EIATTR_MIN_STACK_SIZE
	.align		4
.L_1170:
        /*1a4c*/ 	.byte	0x04, 0x12
        /*1a4e*/ 	.short	(.L_1172 - .L_1171)
	.align		4
.L_1171:
        /*1a50*/ 	.word	index@(_ZN2at6native43_GLOBAL__N__7cc8d1ed_10_Dropout_cu_0e96ed3824fused_dropout_kernel_vecIN3c108BFloat16EfjLi1ELi8EbEEvNS_4cuda6detail10TensorInfoIKT_T1_EENS7_IS8_SA_EENS7_IT4_SA_EESA_T0_NS_15PhiloxCudaStateE)
        /*1a54*/ 	.word	0x00000000


	//----- nvinfo : EIATTR_MIN_STACK_SIZE
	.align		4
.L_1172:
        /*1a58*/ 	.byte	0x04, 0x12
        /*1a5a*/ 	.short	(.L_1174 - .L_1173)
	.align		4
.L_1173:
        /*1a5c*/ 	.word	index@(_ZN2at6native43_GLOBAL__N__7cc8d1ed_10_Dropout_cu_0e96ed3824fused_dropout_kernel_vecIN3c108BFloat16EfjLi1ELi16EbEEvNS_4cuda6detail10TensorInfoIKT_T1_EENS7_IS8_SA_EENS7_IT4_SA_EESA_T0_NS_15PhiloxCudaStateE)
        /*1a60*/ 	.word	0x00000000


	//----- nvinfo : EIATTR_MIN_STACK_SIZE
	.align		4
.L_1174:
        /*1a64*/ 	.byte	0x04, 0x12
        /*1a66*/ 	.short	(.L_1176 - .L_1175)
	.align		4
.L_1175:
        /*1a68*/ 	.word	index@(_ZN2at6native43_GLOBAL__N__7cc8d1ed_10_Dropout_cu_0e96ed3820fused_dropout_kernelIN3c104HalfEfjLin1ELin1EbEEvNS_4cuda6detail10TensorInfoIKT_T1_EENS7_IS8_SA_EENS7_IT4_SA_EESA_T0_NS_15PhiloxCudaStateE)
        /*1a6c*/ 	.word	0x00000000


	//----- nvinfo : EIATTR_MIN_STACK_SIZE
	.align		4
.L_1176:
        /*1a70*/ 	.byte	0x04, 0x12
        /*1a72*/ 	.short	(.L_1178 - .L_1177)
	.align		4
.L_1177:
        /*1a74*/ 	.word	index@(_ZN2at6native43_GLOBAL__N__7cc8d1ed_10_Dropout_cu_0e96ed3820fused_dropout_kernelIN3c104HalfEfjLin1ELi1EbEEvNS_4cuda6detail10TensorInfoIKT_T1_EENS7_IS8_SA_EENS7_IT4_SA_EESA_T0_NS_15PhiloxCudaStateE)
        /*1a78*/ 	.word	0x00000000


	//----- nvinfo : EIATTR_MIN_STACK_SIZE
	.align		4
.L_1178:
        /*1a7c*/ 	.byte	0x04, 0x12
        /*1a7e*/ 	.short	(.L_1180 - .L_1179)
	.align		4
.L_1179:
        /*1a80*/ 	.word	index@(_ZN2at6native43_GLOBAL__N__7cc8d1ed_10_Dropout_cu_0e96ed3820fused_dropout_kernelIN3c104HalfEfjLi1ELi1EbEEvNS_4cuda6detail10TensorInfoIKT_T1_EENS7_IS8_SA_EENS7_IT4_SA_EESA_T0_NS_15PhiloxCudaStateE)
        /*1a84*/ 	.word	0x00000000


	//----- nvinfo : EIATTR_MIN_STACK_SIZE
	.align		4
.L_1180:
        /*1a88*/ 	.byte	0x04, 0x12
        /*1a8a*/ 	.short	(.L_1182 - .L_1181)
	.align		4
.L_1181:
        /*1a8c*/ 	.word	index@(_ZN2at6native43_GLOBAL__N__7cc8d1ed_10_Dropout_cu_0e96ed3824fused_dropout_kernel_vecIN3c104HalfEfjLi1ELi2EbEEvNS_4cuda6detail10TensorInfoIKT_T1_EENS7_IS8_SA_EENS7_IT4_SA_EESA_T0_NS_15PhiloxCudaStateE)
        /*1a90*/ 	.word	0x00000000


	//----- nvinfo : EIATTR_MIN_STACK_SIZE
	.align		4
.L_1182:
        /*1a94*/ 	.byte	0x04, 0x12
        /*1a96*/ 	.short	(.L_1184 - .L_1183)
	.align		4
.L_1183:
        /*1a98*/ 	.word	index@(_ZN2at6native43_GLOBAL__N__7cc8d1ed_10_Dropout_cu_0e96ed3824fused_dropout_kernel_vecIN3c104HalfEfjLi1ELi4EbEEvNS_4cuda6detail10TensorInfoIKT_T1_EENS7_IS8_SA_EENS7_IT4_SA_EESA_T0_NS_15PhiloxCudaStateE)
        /*1a9c*/ 	.word	0x00000000


	//----- nvinfo : EIATTR_MIN_STACK_SIZE
	.align		4
.L_1184:
        /*1aa0*/ 	.byte	0x04, 0x12
        /*1aa2*/ 	.short	(.L_1186 - .L_1185)
	.align		4
.L_1185:
        /*1aa4*/ 	.word	index@(_ZN2at6native43_GLOBAL__N__7cc8d1ed_10_Dropout_cu_0e96ed3824fused_dropout_kernel_vecIN3c104HalfEfjLi1ELi8EbEEvNS_4cuda6detail10TensorInfoIKT_T1_EENS7_IS8_SA_EENS7_IT4_SA_EESA_T0_NS_15PhiloxCudaStateE)
        /*1aa8*/ 	.word	0x00000000


	//----- nvinfo : EIATTR_MIN_STACK_SIZE
	.align		4
.L_1186:
        /*1aac*/ 	.byte	0x04, 0x12
        /*1aae*/ 	.short	(.L_1188 - .L_1187)
	.align		4
.L_1187:
        /*1ab0*/ 	.word	index@(_ZN2at6native43_GLOBAL__N__7cc8d1ed_10_Dropout_cu_0e96ed3824fused_dropout_kernel_vecIN3c104HalfEfjLi1ELi16EbEEvNS_4cuda6detail10TensorInfoIKT_T1_EENS7_IS8_SA_EENS7_IT4_SA_EESA_T0_NS_15PhiloxCudaStateE)
        /*1ab4*/ 	.word	0x00000000


	//----- nvinfo : EIATTR_MIN_STACK_SIZE
	.align		4
.L_1188:
        /*1ab8*/ 	.byte	0x04, 0x12
        /*1aba*/ 	.short	(.L_1190 - .L_1189)
	.align		4
.L_1189:
        /*1abc*/ 	.word	index@(_ZN2at6native43_GLOBAL__N__7cc8d1ed_10_Dropout_cu_0e96ed3820fused_dropout_kernelIffjLin1ELin1EbEEvNS_4cuda6detail10TensorInfoIKT_T1_EENS5_IS6_S8_EENS5_IT4_S8_EES8_T0_NS_15PhiloxCudaStateE)
        /*1ac0*/ 	.word	0x00000000


	//----- nvinfo : EIATTR_MIN_STACK_SIZE
	.align		4
.L_1190:
        /*1ac4*/ 	.byte	0x04, 0x12
        /*1ac6*/ 	.short	(.L_1192 - .L_1191)
	.align		4
.L_1191:
        /*1ac8*/ 	.word	index@(_ZN2at6native43_GLOBAL__N__7cc8d1ed_10_Dropout_cu_0e96ed3820fused_dropout_kernelIffjLin1ELi1EbEEvNS_4cuda6detail10TensorInfoIKT_T1_EENS5_IS6_S8_EENS5_IT4_S8_EES8_T0_NS_15PhiloxCudaStateE)
        /*1acc*/ 	.word	0x00000000


	//----- nvinfo : EIATTR_MIN_STACK_SIZE
	.align		4
.L_1192:
        /*1ad0*/ 	.byte	0x04, 0x12
        /*1ad2*/ 	.short	(.L_1194 - .L_1193)
	.align		4
.L_1193:
        /*1ad4*/ 	.word	index@(_ZN2at6native43_GLOBAL__N__7cc8d1ed_10_Dropout_cu_0e96ed3820fused_dropout_kernelIffjLi1ELi1EbEEvNS_4cuda6detail10TensorInfoIKT_T1_EENS5_IS6_S8_EENS5_IT4_S8_EES8_T0_NS_15PhiloxCudaStateE)
        /*1ad8*/ 	.word	0x00000000


	//----- nvinfo : EIATTR_MIN_STACK_SIZE
	.align		4
.L_1194:
        /*1adc*/ 	.byte	0x04, 0x12
        /*1ade*/ 	.short	(.L_1196 - .L_1195)
	.align		4
.L_1195:
        /*1ae0*/ 	.word	index@(_ZN2at6native43_GLOBAL__N__7cc8d1ed_10_Dropout_cu_0e96ed3824fused_dropout_kernel_vecIffjLi1ELi2EbEEvNS_4cuda6detail10TensorInfoIKT_T1_EENS5_IS6_S8_EENS5_IT4_S8_EES8_T0_NS_15PhiloxCudaStateE)
        /*1ae4*/ 	.word	0x00000000


	//----- nvinfo : EIATTR_MIN_STACK_SIZE
	.align		4
.L_1196:
        /*1ae8*/ 	.byte	0x04, 0x12
        /*1aea*/ 	.short	(.L_1198 - .L_1197)
	.align		4
.L_1197:
        /*1aec*/ 	.word	index@(_ZN2at6native43_GLOBAL__N__7cc8d1ed_10_Dropout_cu_0e96ed3824fused_dropout_kernel_vecIffjLi1ELi4EbEEvNS_4cuda6detail10TensorInfoIKT_T1_EENS5_IS6_S8_EENS5_IT4_S8_EES8_T0_NS_15PhiloxCudaStateE)
        /*1af0*/ 	.word	0x00000000


	//----- nvinfo : EIATTR_MIN_STACK_SIZE
	.align		4
.L_1198:
        /*1af4*/ 	.byte	0x04, 0x12
        /*1af6*/ 	.short	(.L_1200 - .L_1199)
	.align		4
.L_1199:
        /*1af8*/ 	.word	index@(_ZN2at6native43_GLOBAL__N__7cc8d1ed_10_Dropout_cu_0e96ed3824fused_dropout_kernel_vecIffjLi1ELi8EbEEvNS_4cuda6detail10TensorInfoIKT_T1_EENS5_IS6_S8_EENS5_IT4_S8_EES8_T0_NS_15PhiloxCudaStateE)
        /*1afc*/ 	.word	0x00000000


	//----- nvinfo : EIATTR_MIN_STACK_SIZE
	.align		4
.L_1200:
        /*1b00*/ 	.byte	0x04, 0x12
        /*1b02*/ 	.short	(.L_1202 - .L_1201)
	.align		4
.L_1201:
        /*1b04*/ 	.word	index@(_ZN2at6native43_GLOBAL__N__7cc8d1ed_10_Dropout_cu_0e96ed3824fused_dropout_kernel_vecIffjLi1ELi16EbEEvNS_4cuda6detail10TensorInfoIKT_T1_EENS5_IS6_S8_EENS5_IT4_S8_EES8_T0_NS_15PhiloxCudaStateE)
        /*1b08*/ 	.word	0x00000000


	//----- nvinfo : EIATTR_MIN_STACK_SIZE
	.align		4
.L_1202:
        /*1b0c*/ 	.byte	0x04, 0x12
        /*1b0e*/ 	.short	(.L_1204 - .L_1203)
	.align		4
.L_1203:
        /*1b10*/ 	.word	index@(_ZN2at6native43_GLOBAL__N__7cc8d1ed_10_Dropout_cu_0e96ed3820fused_dropout_kernelIddjLin1ELin1EbEEvNS_4cuda6detail10TensorInfoIKT_T1_EENS5_IS6_S8_EENS5_IT4_S8_EES8_T0_NS_15PhiloxCudaStateE)
        /*1b14*/ 	.word	0x00000000


	//----- nvinfo : EIATTR_MIN_STACK_SIZE
	.align		4
.L_1204:
        /*1b18*/ 	.byte	0x04, 0x12
        /*1b1a*/ 	.short	(.L_1206 - .L_1205)
	.align		4
.L_1205:
        /*1b1c*/ 	.word	index@(_ZN2at6native43_GLOBAL__N__7cc8d1ed_10_Dropout_cu_0e96ed3820fused_dropout_kernelIddjLin1ELi1EbEEvNS_4cuda6detail10TensorInfoIKT_T1_EENS5_IS6_S8_EENS5_IT4_S8_EES8_T0_NS_15PhiloxCudaStateE)
        /*1b20*/ 	.word	0x00000000


	//----- nvinfo : EIATTR_MIN_STACK_SIZE
	.align		4
.L_1206:
        /*1b24*/ 	.byte	0x04, 0x12
        /*1b26*/ 	.short	(.L_1208 - .L_1207)
	.align		4
.L_1207:
        /*1b28*/ 	.word	index@(_ZN2at6native43_GLOBAL__N__7cc8d1ed_10_Dropout_cu_0e96ed3820fused_dropout_kernelIddjLi1ELi1EbEEvNS_4cuda6detail10TensorInfoIKT_T1_EENS5_IS6_S8_EENS5_IT4_S8_EES8_T0_NS_15PhiloxCudaStateE)
        /*1b2c*/ 	.word	0x00000000


	//----- nvinfo : EIATTR_MIN_STACK_SIZE
	.align		4
.L_1208:
        /*1b30*/ 	.byte	0x04, 0x12
        /*1b32*/ 	.short	(.L_1210 - .L_1209)
	.align		4
.L_1209:
        /*1b34*/ 	.word	index@(_ZN2at6native43_GLOBAL__N__7cc8d1ed_10_Dropout_cu_0e96ed3824fused_dropout_kernel_vecIddjLi1ELi2EbEEvNS_4cuda6detail10TensorInfoIKT_T1_EENS5_IS6_S8_EENS5_IT4_S8_EES8_T0_NS_15PhiloxCudaStateE)
        /*1b38*/ 	.word	0x00000000


	//----- nvinfo : EIATTR_MIN_STACK_SIZE
	.align		4
.L_1210:
        /*1b3c*/ 	.byte	0x04, 0x12
        /*1b3e*/ 	.short	(.L_1212 - .L_1211)
	.align		4
.L_1211:
        /*1b40*/ 	.word	index@(_ZN2at6native43_GLOBAL__N__7cc8d1ed_10_Dropout_cu_0e96ed3824fused_dropout_kernel_vecIddjLi1ELi4EbEEvNS_4cuda6detail10TensorInfoIKT_T1_EENS5_IS6_S8_EENS5_IT4_S8_EES8_T0_NS_15PhiloxCudaStateE)
        /*1b44*/ 	.word	0x00000000


	//----- nvinfo : EIATTR_MIN_STACK_SIZE
	.align		4
.L_1212:
        /*1b48*/ 	.byte	0x04, 0x12
        /*1b4a*/ 	.short	(.L_1214 - .L_1213)
	.align		4
.L_1213:
        /*1b4c*/ 	.word	index@(_ZN2at6native43_GLOBAL__N__7cc8d1ed_10_Dropout_cu_0e96ed3824fused_dropout_kernel_vecIddjLi1ELi8EbEEvNS_4cuda6detail10TensorInfoIKT_T1_EENS5_IS6_S8_EENS5_IT4_S8_EES8_T0_NS_15PhiloxCudaStateE)
        /*1b50*/ 	.word	0x00000000


	//----- nvinfo : EIATTR_MIN_STACK_SIZE
	.align		4
.L_1214:
        /*1b54*/ 	.byte	0x04, 0x12
        /*1b56*/ 	.short	(.L_1216 - .L_1215)
	.align		4
.L_1215:
        /*1b58*/ 	.word	index@(_ZN2at6native43_GLOBAL__N__7cc8d1ed_10_Dropout_cu_0e96ed3824fused_dropout_kernel_vecIddjLi1ELi16EbEEvNS_4cuda6detail10TensorInfoIKT_T1_EENS5_IS6_S8_EENS5_IT4_S8_EES8_T0_NS_15PhiloxCudaStateE)
        /*1b5c*/ 	.word	0x00000000


	//----- nvinfo : EIATTR_MIN_STACK_SIZE
	.align		4
.L_1216:
        /*1b60*/ 	.byte	0x04, 0x12
        /*1b62*/ 	.short	(.L_1218 - .L_1217)
	.align		4
.L_1217:
        /*1b64*/ 	.word	index@(_ZN2at6native18elementwise_kernelILi128ELi4EZNS0_15gpu_kernel_implIZNS0_43_GLOBAL__N__7cc8d1ed_10_Dropout_cu_0e96ed3819masked_scale_kernelIhN3c108BFloat16EfEEvRNS_6TensorERKS7_SA_T1_EUlS6_hE_EEvRNS_18TensorIteratorBaseERKT_EUliE_EEviSB_)
        /*1b68*/ 	.word	0x00000000


	//----- nvinfo : EIATTR_MIN_STACK_SIZE
	.align		4
.L_1218:
        /*1b6c*/ 	.byte	0x04, 0x12
        /*1b6e*/ 	.short	(.L_1220 - .L_1219)
	.align		4
.L_1219:
        /*1b70*/ 	.word	index@(_ZN2at6native27unrolled_elementwise_kernelIZNS0_43_GLOBAL__N__7cc8d1ed_10_Dropout_cu_0e96ed3819masked_scale_kernelIhN3c108BFloat16EfEEvRNS_6TensorERKS6_S9_T1_EUlS5_hE_St5arrayIPcLm3EELi4E23TrivialOffsetCalculatorILi2EjESF_ILi1EjENS0_6memory12LoadWithCastILi2EEENSI_13StoreWithCastILi1EEEEEviT_T0_T2_T3_T4_T5_)
        /*1b74*/ 	.word	0x00000000


	//----- nvinfo : EIATTR_MIN_STACK_SIZE
	.align		4
.L_1220:
        /*1b78*/ 	.byte	0x04, 0x12
        /*1b7a*/ 	.short	(.L_1222 - .L_1221)
	.align		4
.L_1221:
        /*1b7c*/ 	.word	index@(_ZN2at6native18elementwise_kernelILi128ELi4EZNS0_22gpu_kernel_impl_nocastIZNS0_43_GLOBAL__N__7cc8d1ed_10_Dropout_cu_0e96ed3819masked_scale_kernelIhN3c108BFloat16EfEEvRNS_6TensorERKS7_SA_T1_EUlS6_hE_EEvRNS_18TensorIteratorBaseERKT_EUliE_EEviSB_)
        /*1b80*/ 	.word	0x00000000


	//----- nvinfo : EIATTR_MIN_STACK_SIZE
	.align		4
.L_1222:
        /*1b84*/ 	.byte	0x04, 0x12
        /*1b86*/ 	.short	(.L_1224 - .L_1223)
	.align		4
.L_1223:
        /*1b88*/ 	.word	index@(_ZN2at6native27unrolled_elementwise_kernelIZNS0_43_GLOBAL__N__7cc8d1ed_10_Dropout_cu_0e96ed3819masked_scale_kernelIhN3c108BFloat16EfEEvRNS_6TensorERKS6_S9_T1_EUlS5_hE_St5arrayIPcLm3EELi4E23TrivialOffsetCalculatorILi2EjESF_ILi1EjENS0_6memory15LoadWithoutCastENSI_16StoreWithoutCastEEEviT_T0_T2_T3_T4_T5_)
        /*1b8c*/ 	.word	0x00000000


	//----- nvinfo : EIATTR_MIN_STACK_SIZE
	.align		4
.L_1224:
        /*1b90*/ 	.byte	0x04, 0x12
        /*1b92*/ 	.short	(.L_1226 - .L_1225)
	.align		4
.L_1225:
        /*1b94*/ 	.word	index@(_ZN2at6native29vectorized_elementwise_kernelILi2EZNS0_43_GLOBAL__N__7cc8d1ed_10_Dropout_cu_0e96ed3819masked_scale_kernelIhN3c108BFloat16EfEEvRNS_6TensorERKS6_S9_T1_EUlS5_hE_St5arrayIPcLm3EEEEviT0_SA_)
        /*1b98*/ 	.word	0x00000000


	//----- nvinfo : EIATTR_MIN_STACK_SIZE
	.align		4
.L_1226:
        /*1b9c*/ 	.byte	0x04, 0x12
        /*1b9e*/ 	.short	(.L_1228 - .L_1227)
	.align		4
.L_1227:
        /*1ba0*/ 	.word	index@(_ZN2at6native29vectorized_elementwise_kernelILi4EZNS0_43_GLOBAL__N__7cc8d1ed_10_Dropout_cu_0e96ed3819masked_scale_kernelIhN3c108BFloat16EfEEvRNS_6TensorERKS6_S9_T1_EUlS5_hE_St5arrayIPcLm3EEEEviT0_SA_)
        /*1ba4*/ 	.word	0x00000000


	//----- nvinfo : EIATTR_MIN_STACK_SIZE
	.align		4
.L_1228:
        /*1ba8*/ 	.byte	0x04, 0x12
        /*1baa*/ 	.short	(.L_1230 - .L_1229)
	.align		4
.L_1229:
        /*1bac*/ 	.word	index@(_ZN2at6native29vectorized_elementwise_kernelILi8EZNS0_43_GLOBAL__N__7cc8d1ed_10_Dropout_cu_0e96ed3819masked_scale_kernelIhN3c108BFloat16EfEEvRNS_6TensorERKS6_S9_T1_EUlS5_hE_St5arrayIPcLm3EEEEviT0_SA_)
        /*1bb0*/ 	.word	0x00000000


	//----- nvinfo : EIATTR_MIN_STACK_SIZE
	.align		4
.L_1230:
        /*1bb4*/ 	.byte	0x04, 0x12
        /*1bb6*/ 	.short	(.L_1232 - .L_1231)
	.align		4
.L_1231:
        /*1bb8*/ 	.word	index@(_ZN2at6native18elementwise_kernelILi128ELi4EZNS0_15gpu_kernel_implIZNS0_43_GLOBAL__N__7cc8d1ed_10_Dropout_cu_0e96ed3819masked_scale_kernelIhN3c104HalfEfEEvRNS_6TensorERKS7_SA_T1_EUlS6_hE_EEvRNS_18TensorIteratorBaseERKT_EUliE_EEviSB_)
        /*1bbc*/ 	.word	0x00000000


	//----- nvinfo : EIATTR_MIN_STACK_SIZE
	.align		4
.L_1232:
        /*1bc0*/ 	.byte	0x04, 0x12
        /*1bc2*/ 	.short	(.L_1234 - .L_1233)
	.align		4
.L_1233:
        /*1bc4*/ 	.word	index@(_ZN2at6native27unrolled_elementwise_kernelIZNS0_43_GLOBAL__N__7cc8d1ed_10_Dropout_cu_0e96ed3819masked_scale_kernelIhN3c104HalfEfEEvRNS_6TensorERKS6_S9_T1_EUlS5_hE_St5arrayIPcLm3EELi4E23TrivialOffsetCalculatorILi2EjESF_ILi1EjENS0_6memory12LoadWithCastILi2EEENSI_13StoreWithCastILi1EEEEEviT_T0_T2_T3_T4_T5_)
        /*1bc8*/ 	.word	0x00000000


	//----- nvinfo : EIATTR_MIN_STACK_SIZE
	.align		4
.L_1234:
        /*1bcc*/ 	.byte	0x04, 0x12
        /*1bce*/ 	.short	(.L_1236 - .L_1235)
	.align		4
.L_1235:
        /*1bd0*/ 	.word	index@(_ZN2at6native18elementwise_kernelILi128ELi4EZNS0_22gpu_kernel_impl_nocastIZNS0_43_GLOBAL__N__7cc8d1ed_10_Dropout_cu_0e96ed3819masked_scale_kernelIhN3c104HalfEfEEvRNS_6TensorERKS7_SA_T1_EUlS6_hE_EEvRNS_18TensorIteratorBaseERKT_EUliE_EEviSB_)
        /*1bd4*/ 	.word	0x00000000


	//----- nvinfo : EIATTR_MIN_STACK_SIZE
	.align		4
.L_1236:
        /*1bd8*/ 	.byte	0x04, 0x12
        /*1bda*/ 	.short	(.L_1238 - .L_1237)
	.align		4
.L_1237:
        /*1bdc*/ 	.word	index@(_ZN2at6native27unrolled_elementwise_kernelIZNS0_43_GLOBAL__N__7cc8d1ed_10_Dropout_cu_0e96ed3819masked_scale_kernelIhN3c104HalfEfEEvRNS_6TensorERKS6_S9_T1_EUlS5_hE_St5arrayIPcLm3EELi4E23TrivialOffsetCalculatorILi2EjESF_ILi1EjENS0_6memory15LoadWithoutCastENSI_16StoreWithoutCastEEEviT_T0_T2_T3_T4_T5_)
        /*1be0*/ 	.word	0x00000000


	//----- nvinfo : EIATTR_MIN_STACK_SIZE
	.align		4
.L_1238:
        /*1be4*/ 	.byte	0x04, 0x12
        /*1be6*/ 	.short	(.L_1240 - .L_1239)
	.align		4
.L_1239:
        /*1be8*/ 	.word	index@(_ZN2at6native29vectorized_elementwise_kernelILi2EZNS0_43_GLOBAL__N__7cc8d1ed_10_Dropout_cu_0e96ed3819masked_scale_kernelIhN3c104HalfEfEEvRNS_6TensorERKS6_S9_T1_EUlS5_hE_St5arrayIPcLm3EEEEviT0_SA_)
        /*1bec*/ 	.word	0x00000000


	//----- nvinfo : EIATTR_MIN_STACK_SIZE
	.align		4
.L_1240:
        /*1bf0*/ 	.byte	0x04, 0x12
        /*1bf2*/ 	.short	(.L_1242 - .L_1241)
	.align		4
.L_1241:
        /*1bf4*/ 	.word	index@(_ZN2at6native29vectorized_elementwise_kernelILi4EZNS0_43_GLOBAL__N__7cc8d1ed_10_Dropout_cu_0e96ed3819masked_scale_kernelIhN3c104HalfEfEEvRNS_6TensorERKS6_S9_T1_EUlS5_hE_St5arrayIPcLm3EEEEviT0_SA_)
        /*1bf8*/ 	.word	0x00000000


	//----- nvinfo : EIATTR_MIN_STACK_SIZE
	.align		4
.L_1242:
        /*1bfc*/ 	.byte	0x04, 0x12
        /*1bfe*/ 	.short	(.L_1244 - .L_1243)
	.align		4
.L_1243:
        /*1c00*/ 	.word	index@(_ZN2at6native29vectorized_elementwise_kernelILi8EZNS0_43_GLOBAL__N__7cc8d1ed_10_Dropout_cu_0e96ed3819masked_scale_kernelIhN3c104HalfEfEEvRNS_6TensorERKS6_S9_T1_EUlS5_hE_St5arrayIPcLm3EEEEviT0_SA_)
        /*1c04*/ 	.word	0x00000000


	//----- nvinfo : EIATTR_MIN_STACK_SIZE
	.align		4
.L_1244:
        /*1c08*/ 	.byte	0x04, 0x12
        /*1c0a*/ 	.short	(.L_1246 - .L_1245)
	.align		4
.L_1245:
        /*1c0c*/ 	.word	index@(_ZN2at6native18elementwise_kernelILi128ELi4EZNS0_15gpu_kernel_implIZNS0_43_GLOBAL__N__7cc8d1ed_10_Dropout_cu_0e96ed3819masked_scale_kernelIhffEEvRNS_6TensorERKS5_S8_T1_EUlfhE_EEvRNS_18TensorIteratorBaseERKT_EUliE_EEviS9_)
        /*1c10*/ 	.word	0x00000000


	//----- nvinfo : EIATTR_MIN_STACK_SIZE
	.align		4
.L_1246:
        /*1c14*/ 	.byte	0x04, 0x12
        /*1c16*/ 	.short	(.L_1248 - .L_1247)
	.align		4
.L_1247:
        /*1c18*/ 	.word	index@(_ZN2at6native27unrolled_elementwise_kernelIZNS0_43_GLOBAL__N__7cc8d1ed_10_Dropout_cu_0e96ed3819masked_scale_kernelIhffEEvRNS_6TensorERKS4_S7_T1_EUlfhE_St5arrayIPcLm3EELi4E23TrivialOffsetCalculatorILi2EjESD_ILi1EjENS0_6memory12LoadWithCastILi2EEENSG_13StoreWithCastILi1EEEEEviT_T0_T2_T3_T4_T5_)
        /*1c1c*/ 	.word	0x00000000


	//----- nvinfo : EIATTR_MIN_STACK_SIZE
	.align		4
.L_1248:
        /*1c20*/ 	.byte	0x04, 0x12
        /*1c22*/ 	.short	(.L_1250 - .L_1249)
	.align		4
.L_1249:
        /*1c24*/ 	.word	index@(_ZN2at6native18elementwise_kernelILi128ELi2EZNS0_22gpu_kernel_impl_nocastIZNS0_43_GLOBAL__N__7cc8d1ed_10_Dropout_cu_0e96ed3819masked_scale_kernelIhffEEvRNS_6TensorERKS5_S8_T1_EUlfhE_EEvRNS_18TensorIteratorBaseERKT_EUliE_EEviS9_)
        /*1c28*/ 	.word	0x00000000


	//----- nvinfo : EIATTR_MIN_STACK_SIZE
	.align		4
.L_1250:
        /*1c2c*/ 	.byte	0x04, 0x12
        /*1c2e*/ 	.short	(.L_1252 - .L_1251)
	.align		4
.L_1251:
        /*1c30*/ 	.word	index@(_ZN2at6native27unrolled_elementwise_kernelIZNS0_43_GLOBAL__N__7cc8d1ed_10_Dropout_cu_0e96ed3819masked_scale_kernelIhffEEvRNS_6TensorERKS4_S7_T1_EUlfhE_St5arrayIPcLm3EELi4E23TrivialOffsetCalculatorILi2EjESD_ILi1EjENS0_6memory15LoadWithoutCastENSG_16StoreWithoutCastEEEviT_T0_T2_T3_T4_T5_)
        /*1c34*/ 	.word	0x00000000


	//----- nvinfo : EIATTR_MIN_STACK_SIZE
	.align		4
.L_1252:
        /*1c38*/ 	.byte	0x04, 0x12
        /*1c3a*/ 	.short	(.L_1254 - .L_1253)
	.align		4
.L_1253:
        /*1c3c*/ 	.word	index@(_ZN2at6native29vectorized_elementwise_kernelILi2EZNS0_43_GLOBAL__N__7cc8d1ed_10_Dropout_cu_0e96ed3819masked_scale_kernelIhffEEvRNS_6TensorERKS4_S7_T1_EUlfhE_St5arrayIPcLm3EEEEviT0_S8_)
        /*1c40*/ 	.word	0x00000000


	//----- nvinfo : EIATTR_MIN_STACK_SIZE
	.align		4
.L_1254:
        /*1c44*/ 	.byte	0x04, 0x12
        /*1c46*/ 	.short	(.L_1256 - .L_1255)
	.align		4
.L_1255:
        /*1c48*/ 	.word	index@(_ZN2at6native29vectorized_elementwise_kernelILi4EZNS0_43_GLOBAL__N__7cc8d1ed_10_Dropout_cu_0e96ed3819masked_scale_kernelIhffEEvRNS_6TensorERKS4_S7_T1_EUlfhE_St5arrayIPcLm3EEEEviT0_S8_)
        /*1c4c*/ 	.word	0x00000000


	//----- nvinfo : EIATTR_MIN_STACK_SIZE
	.align		4
.L_1256:
        /*1c50*/ 	.byte	0x04, 0x12
        /*1c52*/ 	.short	(.L_1258 - .L_1257)
	.align		4
.L_1257:
        /*1c54*/ 	.word	index@(_ZN2at6native29vectorized_elementwise_kernelILi8EZNS0_43_GLOBAL__N__7cc8d1ed_10_Dropout_cu_0e96ed3819masked_scale_kernelIhffEEvRNS_6TensorERKS4_S7_T1_EUlfhE_St5arrayIPcLm3EEEEviT0_S8_)
        /*1c58*/ 	.word	0x00000000


	//----- nvinfo : EIATTR_MIN_STACK_SIZE
	.align		4
.L_1258:
        /*1c5c*/ 	.byte	0x04, 0x12
        /*1c5e*/ 	.short	(.L_1260 - .L_1259)
	.align		4
.L_1259:
        /*1c60*/ 	.word	index@(_ZN2at6native18elementwise_kernelILi128ELi4EZNS0_15gpu_kernel_implIZNS0_43_GLOBAL__N__7cc8d1ed_10_Dropout_cu_0e96ed3819masked_scale_kernelIhddEEvRNS_6TensorERKS5_S8_T1_EUldhE_EEvRNS_18TensorIteratorBaseERKT_EUliE_EEviS9_)
        /*1c64*/ 	.word	0x00000000


	//----- nvinfo : EIATTR_MIN_STACK_SIZE
	.align		4
.L_1260:
        /*1c68*/ 	.byte	0x04, 0x12
        /*1c6a*/ 	.short	(.L_1262 - .L_1261)
	.align		4
.L_1261:
        /*1c6c*/ 	.word	index@(_ZN2at6native27unrolled_elementwise_kernelIZNS0_43_GLOBAL__N__7cc8d1ed_10_Dropout_cu_0e96ed3819masked_scale_kernelIhddEEvRNS_6TensorERKS4_S7_T1_EUldhE_St5arrayIPcLm3EELi4E23TrivialOffsetCalculatorILi2EjESD_ILi1EjENS0_6memory12LoadWithCastILi2EEENSG_13StoreWithCastILi1EEEEEviT_T0_T2_T3_T4_T5_)
        /*1c70*/ 	.word	0x00000000


	//----- nvinfo : EIATTR_MIN_STACK_SIZE
	.align		4
.L_1262:
        /*1c74*/ 	.byte	0x04, 0x12
        /*1c76*/ 	.short	(.L_1264 - .L_1263)
	.align		4
.L_1263:
        /*1c78*/ 	.word	index@(_ZN2at6native18elementwise_kernelILi128ELi2EZNS0_22gpu_kernel_impl_nocastIZNS0_43_GLOBAL__N__7cc8d1ed_10_Dropout_cu_0e96ed3819masked_scale_kernelIhddEEvRNS_6TensorERKS5_S8_T1_EUldhE_EEvRNS_18TensorIteratorBaseERKT_EUliE_EEviS9_)
        /*1c7c*/ 	.word	0x00000000


	//----- nvinfo : EIATTR_MIN_STACK_SIZE
	.align		4
.L_1264:
        /*1c80*/ 	.byte	0x04, 0x12
        /*1c82*/ 	.short	(.L_1266 - .L_1265)
	.align		4
.L_1265:
        /*1c84*/ 	.word	index@(_ZN2at6native27unrolled_elementwise_kernelIZNS0_43_GLOBAL__N__7cc8d1ed_10_Dropout_cu_0e96ed3819masked_scale_kernelIhddEEvRNS_6TensorERKS4_S7_T1_EUldhE_St5arrayIPcLm3EELi4E23TrivialOffsetCalculatorILi2EjESD_ILi1EjENS0_6memory15LoadWithoutCastENSG_16StoreWithoutCastEEEviT_T0_T2_T3_T4_T5_)
        /*1c88*/ 	.word	0x00000000


	//----- nvinfo : EIATTR_MIN_STACK_SIZE
	.align		4
.L_1266:
        /*1c8c*/ 	.byte	0x04, 0x12
        /*1c8e*/ 	.short	(.L_1268 - .L_1267)
	.align		4
.L_1267:
        /*1c90*/ 	.word	index@(_ZN2at6native29vectorized_elementwise_kernelILi2EZNS0_43_GLOBAL__N__7cc8d1ed_10_Dropout_cu_0e96ed3819masked_scale_kernelIhddEEvRNS_6TensorERKS4_S7_T1_EUldhE_St5arrayIPcLm3EEEEviT0_S8_)
        /*1c94*/ 	.word	0x00000000


	//----- nvinfo : EIATTR_MIN_STACK_SIZE
	.align		4
.L_1268:
        /*1c98*/ 	.byte	0x04, 0x12
        /*1c9a*/ 	.short	(.L_1270 - .L_1269)
	.align		4
.L_1269:
        /*1c9c*/ 	.word	index@(_ZN2at6native29vectorized_elementwise_kernelILi4EZNS0_43_GLOBAL__N__7cc8d1ed_10_Dropout_cu_0e96ed3819masked_scale_kernelIhddEEvRNS_6TensorERKS4_S7_T1_EUldhE_St5arrayIPcLm3EEEEviT0_S8_)
        /*1ca0*/ 	.word	0x00000000


	//----- nvinfo : EIATTR_MIN_STACK_SIZE
	.align		4
.L_1270:
        /*1ca4*/ 	.byte	0x04, 0x12
        /*1ca6*/ 	.short	(.L_1272 - .L_1271)
	.align		4
.L_1271:
        /*1ca8*/ 	.word	index@(_ZN2at6native29vectorized_elementwise_kernelILi8EZNS0_43_GLOBAL__N__7cc8d1ed_10_Dropout_cu_0e96ed3819masked_scale_kernelIhddEEvRNS_6TensorERKS4_S7_T1_EUldhE_St5arrayIPcLm3EEEEviT0_S8_)
        /*1cac*/ 	.word	0x00000000


	//----- nvinfo : EIATTR_MIN_STACK_SIZE
	.align		4
.L_1272:
        /*1cb0*/ 	.byte	0x04, 0x12
        /*1cb2*/ 	.short	(.L_1274 - .L_1273)
	.align		4
.L_1273:
        /*1cb4*/ 	.word	index@(_ZN2at6native18elementwise_kernelILi128ELi4EZNS0_15gpu_kernel_implIZNS0_43_GLOBAL__N__7cc8d1ed_10_Dropout_cu_0e96ed3819masked_scale_kernelIbN3c108BFloat16EfEEvRNS_6TensorERKS7_SA_T1_EUlS6_bE_EEvRNS_18TensorIteratorBaseERKT_EUliE_EEviSB_)
        /*1cb8*/ 	.word	0x00000000


	//----- nvinfo : EIATTR_MIN_STACK_SIZE
	.align		4
.L_1274:
        /*1cbc*/ 	.byte	0x04, 0x12
        /*1cbe*/ 	.short	(.L_1276 - .L_1275)
	.align		4
.L_1275:
        /*1cc0*/ 	.word	index@(_ZN2at6native27unrolled_elementwise_kernelIZNS0_43_GLOBAL__N__7cc8d1ed_10_Dropout_cu_0e96ed3819masked_scale_kernelIbN3c108BFloat16EfEEvRNS_6TensorERKS6_S9_T1_EUlS5_bE_St5arrayIPcLm3EELi4E23TrivialOffsetCalculatorILi2EjESF_ILi1EjENS0_6memory12LoadWithCastILi2EEENSI_13StoreWithCastILi1EEEEEviT_T0_T2_T3_T4_T5_)
        /*1cc4*/ 	.word	0x00000000


	//----- nvinfo : EIATTR_MIN_STACK_SIZE
	.align		4
.L_1276:
        /*1cc8*/ 	.byte	0x04, 0x12
        /*1cca*/ 	.short	(.L_1278 - .L_1277)
	.align		4
.L_1277:
        /*1ccc*/ 	.word	index@(_ZN2at6native18elementwise_kernelILi128ELi4EZNS0_22gpu_kernel_impl_nocastIZNS0_43_GLOBAL__N__7cc8d1ed_10_Dropout_cu_0e96ed3819masked_scale_kernelIbN3c108BFloat16EfEEvRNS_6TensorERKS7_SA_T1_EUlS6_bE_EEvRNS_18TensorIteratorBaseERKT_EUliE_EEviSB_)
        /*1cd0*/ 	.word	0x00000000


	//----- nvinfo : EIATTR_MIN_STACK_SIZE
	.align		4
.L_1278:
        /*1cd4*/ 	.byte	0x04, 0x12
        /*1cd6*/ 	.short	(.L_1280 - .L_1279)
	.align		4
.L_1279:
        /*1cd8*/ 	.word	index@(_ZN2at6native27unrolled_elementwise_kernelIZNS0_43_GLOBAL__N__7cc8d1ed_10_Dropout_cu_0e96ed3819masked_scale_kernelIbN3c108BFloat16EfEEvRNS_6TensorERKS6_S9_T1_EUlS5_bE_St5arrayIPcLm3EELi4E23TrivialOffsetCalculatorILi2EjESF_ILi1EjENS0_6memory15LoadWithoutCastENSI_16StoreWithoutCastEEEviT_T0_T2_T3_T4_T5_)
        /*1cdc*/ 	.word	0x00000000


	//----- nvinfo : EIATTR_MIN_STACK_SIZE
	.align		4
.L_1280:
        /*1ce0*/ 	.byte	0x04, 0x12
        /*1ce2*/ 	.short	(.L_1282 - .L_1281)
	.align		4
.L_1281:
        /*1ce4*/ 	.word	index@(_ZN2at6native29vectorized_elementwise_kernelILi2EZNS0_43_GLOBAL__N__7cc8d1ed_10_Dropout_cu_0e96ed3819masked_scale_kernelIbN3c108BFloat16EfEEvRNS_6TensorERKS6_S9_T1_EUlS5_bE_St5arrayIPcLm3EEEEviT0_SA_)
        /*1ce8*/ 	.word	0x00000000


	//----- nvinfo : EIATTR_MIN_STACK_SIZE
	.align		4
.L_1282:
        /*1cec*/ 	.byte	0x04, 0x12
        /*1cee*/ 	.short	(.L_1284 - .L_1283)
	.align		4
.L_1283:
        /*1cf0*/ 	.word	index@(_ZN2at6native29vectorized_elementwise_kernelILi4EZNS0_43_GLOBAL__N__7cc8d1ed_10_Dropout_cu_0e96ed3819masked_scale_kernelIbN3c108BFloat16EfEEvRNS_6TensorERKS6_S9_T1_EUlS5_bE_St5arrayIPcLm3EEEEviT0_SA_)
        /*1cf4*/ 	.word	0x00000000


	//----- nvinfo : EIATTR_MIN_STACK_SIZE
	.align		4
.L_1284:
        /*1cf8*/ 	.byte	0x04, 0x12
        /*1cfa*/ 	.short	(.L_1286 - .L_1285)
	.align		4
.L_1285:
        /*1cfc*/ 	.word	index@(_ZN2at6native29vectorized_elementwise_kernelILi8EZNS0_43_GLOBAL__N__7cc8d1ed_10_Dropout_cu_0e96ed3819masked_scale_kernelIbN3c108BFloat16EfEEvRNS_6TensorERKS6_S9_T1_EUlS5_bE_St5arrayIPcLm3EEEEviT0_SA_)
        /*1d00*/ 	.word	0x00000000


	//----- nvinfo : EIATTR_MIN_STACK_SIZE
	.align		4
.L_1286:
        /*1d04*/ 	.byte	0x04, 0x12
        /*1d06*/ 	.short	(.L_1288 - .L_1287)
	.align		4
.L_1287:
        /*1d08*/ 	.word	index@(_ZN2at6native18elementwise_kernelILi128ELi4EZNS0_15gpu_kernel_implIZNS0_43_GLOBAL__N__7cc8d1ed_10_Dropout_cu_0e96ed3819masked_scale_kernelIbN3c104HalfEfEEvRNS_6TensorERKS7_SA_T1_EUlS6_bE_EEvRNS_18TensorIteratorBaseERKT_EUliE_EEviSB_)
        /*1d0c*/ 	.word	0x00000000


	//----- nvinfo : EIATTR_MIN_STACK_SIZE
	.align		4
.L_1288:
        /*1d10*/ 	.byte	0x04, 0x12
        /*1d12*/ 	.short	(.L_1290 - .L_1289)
	.align		4
.L_1289:
        /*1d14*/ 	.word	index@(_ZN2at6native27unrolled_elementwise_kernelIZNS0_43_GLOBAL__N__7cc8d1ed_10_Dropout_cu_0e96ed3819masked_scale_kernelIbN3c104HalfEfEEvRNS_6TensorERKS6_S9_T1_EUlS5_bE_St5arrayIPcLm3EELi4E23TrivialOffsetCalculatorILi2EjESF_ILi1EjENS0_6memory12LoadWithCastILi2EEENSI_13StoreWithCastILi1EEEEEviT_T0_T2_T3_T4_T5_)
        /*1d18*/ 	.word	0x00000000


	//----- nvinfo : EIATTR_MIN_STACK_SIZE
	.align		4
.L_1290:
        /*1d1c*/ 	.byte	0x04, 0x12
        /*1d1e*/ 	.short	(.L_1292 - .L_1291)
	.align		4
.L_1291:
        /*1d20*/ 	.word	index@(_ZN2at6native18elementwise_kernelILi128ELi4EZNS0_22gpu_kernel_impl_nocastIZNS0_43_GLOBAL__N__7cc8d1ed_10_Dropout_cu_0e96ed3819masked_scale_kernelIbN3c104HalfEfEEvRNS_6TensorERKS7_SA_T1_EUlS6_bE_EEvRNS_18TensorIteratorBaseERKT_EUliE_EEviSB_)
        /*1d24*/ 	.word	0x00000000


	//----- nvinfo : EIATTR_MIN_STACK_SIZE
	.align		4
.L_1292:
        /*1d28*/ 	.byte	0x04, 0x12
        /*1d2a*/ 	.short	(.L_1294 - .L_1293)
	.align		4
.L_1293:
        /*1d2c*/ 	.word	index@(_ZN2at6native27unrolled_elementwise_kernelIZNS0_43_GLOBAL__N__7cc8d1ed_10_Dropout_cu_0e96ed3819masked_scale_kernelIbN3c104HalfEfEEvRNS_6TensorERKS6_S9_T1_EUlS5_bE_St5arrayIPcLm3EELi4E23TrivialOffsetCalculatorILi2EjESF_ILi1EjENS0_6memory15LoadWithoutCastENSI_16StoreWithoutCastEEEviT_T0_T2_T3_T4_T5_)
        /*1d30*/ 	.word	0x00000000


	//----- nvinfo : EIATTR_MIN_STACK_SIZE
	.align		4
.L_1294:
        /*1d34*/ 	.byte	0x04, 0x12
        /*1d36*/ 	.short	(.L_1296 - .L_1295)
	.align		4
.L_1295:
        /*1d38*/ 	.word	index@(_ZN2at6native29vectorized_elementwise_kernelILi2EZNS0_43_GLOBAL__N__7cc8d1ed_10_Dropout_cu_0e96ed3819masked_scale_kernelIbN3c104HalfEfEEvRNS_6TensorERKS6_S9_T1_EUlS5_bE_St5arrayIPcLm3EEEEviT0_SA_)
        /*1d3c*/ 	.word	0x00000000


	//----- nvinfo : EIATTR_MIN_STACK_SIZE
	.align		4
.L_1296:
        /*1d40*/ 	.byte	0x04, 0x12
        /*1d42*/ 	.short	(.L_1298 - .L_1297)
	.align		4
.L_1297:
        /*1d44*/ 	.word	index@(_ZN2at6native29vectorized_elementwise_kernelILi4EZNS0_43_GLOBAL__N__7cc8d1ed_10_Dropout_cu_0e96ed3819masked_scale_kernelIbN3c104HalfEfEEvRNS_6TensorERKS6_S9_T1_EUlS5_bE_St5arrayIPcLm3EEEEviT0_SA_)
        /*1d48*/ 	.word	0x00000000


	//----- nvinfo : EIATTR_MIN_STACK_SIZE
	.align		4
.L_1298:
        /*1d4c*/ 	.byte	0x04, 0x12
        /*1d4e*/ 	.short	(.L_1300 - .L_1299)
	.align		4
.L_1299:
        /*1d50*/ 	.word	index@(_ZN2at6native29vectorized_elementwise_kernelILi8EZNS0_43_GLOBAL__N__7cc8d1ed_10_Dropout_cu_0e96ed3819masked_scale_kernelIbN3c104HalfEfEEvRNS_6TensorERKS6_S9_T1_EUlS5_bE_St5arrayIPcLm3EEEEviT0_SA_)
        /*1d54*/ 	.word	0x00000000


	//----- nvinfo : EIATTR_MIN_STACK_SIZE
	.align		4
.L_1300:
        /*1d58*/ 	.byte	0x04, 0x12
        /*1d5a*/ 	.short	(.L_1302 - .L_1301)
	.align		4
.L_1301:
        /*1d5c*/ 	.word	index@(_ZN2at6native18elementwise_kernelILi128ELi4EZNS0_15gpu_kernel_implIZNS0_43_GLOBAL__N__7cc8d1ed_10_Dropout_cu_0e96ed3819masked_scale_kernelIbffEEvRNS_6TensorERKS5_S8_T1_EUlfbE_EEvRNS_18TensorIteratorBaseERKT_EUliE_EEviS9_)
        /*1d60*/ 	.word	0x00000000


	//----- nvinfo : EIATTR_MIN_STACK_SIZE
	.align		4
.L_1302:
        /*1d64*/ 	.byte	0x04, 0x12
        /*1d66*/ 	.short	(.L_1304 - .L_1303)
	.align		4
.L_1303:
        /*1d68*/ 	.word	index@(_ZN2at6native27unrolled_elementwise_kernelIZNS0_43_GLOBAL__N__7cc8d1ed_10_Dropout_cu_0e96ed3819masked_scale_kernelIbffEEvRNS_6TensorERKS4_S7_T1_EUlfbE_St5arrayIPcLm3EELi4E23TrivialOffsetCalculatorILi2EjESD_ILi1EjENS0_6memory12LoadWithCastILi2EEENSG_13StoreWithCastILi1EEEEEviT_T0_T2_T3_T4_T5_)
        /*1d6c*/ 	.word	0x00000000


	//----- nvinfo : EIATTR_MIN_STACK_SIZE
	.align		4
.L_1304:
        /*1d70*/ 	.byte	0x04, 0x12
        /*1d72*/ 	.short	(.L_1306 - .L_1305)
	.align		4
.L_1305:
        /*1d74*/ 	.word	index@(_ZN2at6native18elementwise_kernelILi128ELi2EZNS0_22gpu_kernel_impl_nocastIZNS0_43_GLOBAL__N__7cc8d1ed_10_Dropout_cu_0e96ed3819masked_scale_kernelIbffEEvRNS_6TensorERKS5_S8_T1_EUlfbE_EEvRNS_18TensorIteratorBaseERKT_EUliE_EEviS9_)
        /*1d78*/ 	.word	0x00000000


	//----- nvinfo : EIATTR_MIN_STACK_SIZE
	.align		4
.L_1306:
        /*1d7c*/ 	.byte	0x04, 0x12
        /*1d7e*/ 	.short	(.L_1308 - .L_1307)
	.align		4
.L_1307:
        /*1d80*/ 	.word	index@(_ZN2at6native27unrolled_elementwise_kernelIZNS0_43_GLOBAL__N__7cc8d1ed_10_Dropout_cu_0e96ed3819masked_scale_kernelIbffEEvRNS_6TensorERKS4_S7_T1_EUlfbE_St5arrayIPcLm3EELi4E23TrivialOffsetCalculatorILi2EjESD_ILi1EjENS0_6memory15LoadWithoutCastENSG_16StoreWithoutCastEEEviT_T0_T2_T3_T4_T5_)
        /*1d84*/ 	.word	0x00000000


	//----- nvinfo : EIATTR_MIN_STACK_SIZE
	.align		4
.L_1308:
        /*1d88*/ 	.byte	0x04, 0x12
        /*1d8a*/ 	.short	(.L_1310 - .L_1309)
	.align		4
.L_1309:
        /*1d8c*/ 	.word	index@(_ZN2at6native29vectorized_elementwise_kernelILi2EZNS0_43_GLOBAL__N__7cc8d1ed_10_Dropout_cu_0e96ed3819masked_scale_kernelIbffEEvRNS_6TensorERKS4_S7_T1_EUlfbE_St5arrayIPcLm3EEEEviT0_S8_)
        /*1d90*/ 	.word	0x00000000


	//----- nvinfo : EIATTR_MIN_STACK_SIZE
	.align		4
.L_1310:
        /*1d94*/ 	.byte	0x04, 0x12
        /*1d96*/ 	.short	(.L_1312 - .L_1311)
	.align		4
.L_1311:
        /*1d98*/ 	.word	index@(_ZN2at6native29vectorized_elementwise_kernelILi4EZNS0_43_GLOBAL__N__7cc8d1ed_10_Dropout_cu_0e96ed3819masked_scale_kernelIbffEEvRNS_6TensorERKS4_S7_T1_EUlfbE_St5arrayIPcLm3EEEEviT0_S8_)
        /*1d9c*/ 	.word	0x00000000


	//----- nvinfo : EIATTR_MIN_STACK_SIZE
	.align		4
.L_1312:
        /*1da0*/ 	.byte	0x04, 0x12
        /*1da2*/ 	.short	(.L_1314 - .L_1313)
	.align		4
.L_1313:
        /*1da4*/ 	.word	index@(_ZN2at6native29vectorized_elementwise_kernelILi8EZNS0_43_GLOBAL__N__7cc8d1ed_10_Dropout_cu_0e96ed3819masked_scale_kernelIbffEEvRNS_6TensorERKS4_S7_T1_EUlfbE_St5arrayIPcLm3EEEEviT0_S8_)
        /*1da8*/ 	.word	0x00000000


	//----- nvinfo : EIATTR_MIN_STACK_SIZE
	.align		4
.L_1314:
        /*1dac*/ 	.byte	0x04, 0x12
        /*1dae*/ 	.short	(.L_1316 - .L_1315)
	.align		4
.L_1315:
        /*1db0*/ 	.word	index@(_ZN2at6native18elementwise_kernelILi128ELi4EZNS0_15gpu_kernel_implIZNS0_43_GLOBAL__N__7cc8d1ed_10_Dropout_cu_0e96ed3819masked_scale_kernelIbddEEvRNS_6TensorERKS5_S8_T1_EUldbE_EEvRNS_18TensorIteratorBaseERKT_EUliE_EEviS9_)
        /*1db4*/ 	.word	0x00000000


	//----- nvinfo : EIATTR_MIN_STACK_SIZE
	.align		4
.L_1316:
        /*1db8*/ 	.byte	0x04, 0x12
        /*1dba*/ 	.short	(.L_1318 - .L_1317)
	.align		4
.L_1317:
        /*1dbc*/ 	.word	index@(_ZN2at6native27unrolled_elementwise_kernelIZNS0_43_GLOBAL__N__7cc8d1ed_10_Dropout_cu_0e96ed3819masked_scale_kernelIbddEEvRNS_6TensorERKS4_S7_T1_EUldbE_St5arrayIPcLm3EELi4E23TrivialOffsetCalculatorILi2EjESD_ILi1EjENS0_6memory12LoadWithCastILi2EEENSG_13StoreWithCastILi1EEEEEviT_T0_T2_T3_T4_T5_)
        /*1dc0*/ 	.word	0x00000000


	//----- nvinfo : EIATTR_MIN_STACK_SIZE
	.align		4
.L_1318:
        /*1dc4*/ 	.byte	0x04, 0x12
        /*1dc6*/ 	.short	(.L_1320 - .L_1319)
	.align		4
.L_1319:
        /*1dc8*/ 	.word	index@(_ZN2at6native18elementwise_kernelILi128ELi2EZNS0_22gpu_kernel_impl_nocastIZNS0_43_GLOBAL__N__7cc8d1ed_10_Dropout_cu_0e96ed3819masked_scale_kernelIbddEEvRNS_6TensorERKS5_S8_T1_EUldbE_EEvRNS_18TensorIteratorBaseERKT_EUliE_EEviS9_)
        /*1dcc*/ 	.word	0x00000000


	//----- nvinfo : EIATTR_MIN_STACK_SIZE
	.align		4
.L_1320:
        /*1dd0*/ 	.byte	0x04, 0x12
        /*1dd2*/ 	.short	(.L_1322 - .L_1321)
	.align		4
.L_1321:
        /*1dd4*/ 	.word	index@(_ZN2at6native27unrolled_elementwise_kernelIZNS0_43_GLOBAL__N__7cc8d1ed_10_Dropout_cu_0e96ed3819masked_scale_kernelIbddEEvRNS_6TensorERKS4_S7_T1_EUldbE_St5arrayIPcLm3EELi4E23TrivialOffsetCalculatorILi2EjESD_ILi1EjENS0_6memory15LoadWithoutCastENSG_16StoreWithoutCastEEEviT_T0_T2_T3_T4_T5_)
        /*1dd8*/ 	.word	0x00000000


	//----- nvinfo : EIATTR_MIN_STACK_SIZE
	.align		4
.L_1322:
        /*1ddc*/ 	.byte	0x04, 0x12
        /*1dde*/ 	.short	(.L_1324 - .L_1323)
	.align		4
.L_1323:
        /*1de0*/ 	.word	index@(_ZN2at6native29vectorized_elementwise_kernelILi2EZNS0_43_GLOBAL__N__7cc8d1ed_10_Dropout_cu_0e96ed3819masked_scale_kernelIbddEEvRNS_6TensorERKS4_S7_T1_EUldbE_St5arrayIPcLm3EEEEviT0_S8_)
        /*1de4*/ 	.word	0x00000000


	//----- nvinfo : EIATTR_MIN_STACK_SIZE
	.align		4
.L_1324:
        /*1de8*/ 	.byte	0x04, 0x12
        /*1dea*/ 	.short	(.L_1326 - .L_1325)
	.align		4
.L_1325:
        /*1dec*/ 	.word	index@(_ZN2at6native29vectorized_elementwise_kernelILi4EZNS0_43_GLOBAL__N__7cc8d1ed_10_Dropout_cu_0e96ed3819masked_scale_kernelIbddEEvRNS_6TensorERKS4_S7_T1_EUldbE_St5arrayIPcLm3EEEEviT0_S8_)
        /*1df0*/ 	.word	0x00000000


	//----- nvinfo : EIATTR_MIN_STACK_SIZE
	.align		4
.L_1326:
        /*1df4*/ 	.byte	0x04, 0x12
        /*1df6*/ 	.short	(.L_1328 - .L_1327)
	.align		4
.L_1327:
        /*1df8*/ 	.word	index@(_ZN2at6native29vectorized_elementwise_kernelILi8EZNS0_43_GLOBAL__N__7cc8d1ed_10_Dropout_cu_0e96ed3819masked_scale_kernelIbddEEvRNS_6TensorERKS4_S7_T1_EUldbE_St5arrayIPcLm3EEEEviT0_S8_)
        /*1dfc*/ 	.word	0x00000000
.L_1328:


//--------------------- .nv.compat                --------------------------
	.section	.nv.compat,"",@"SHT_CUDA_COMPAT_INFO"
	.align	4
        /*0000*/ 	.byte	0x02, 0x09, 0x01, 0x00, 0x02, 0x02, 0x01, 0x00, 0x02, 0x05, 0x05, 0x00, 0x03, 0x07, 0x01, 0x01
        /*0010*/ 	.byte	0x02, 0x03, 0x00, 0x00, 0x02, 0x06, 0x01, 0x00, 0x04, 0x0b, 0x08, 0x00, 0x00, 0x00, 0x00, 0x00
        /*0020*/ 	.byte	0x00, 0x00, 0x00, 0x00


//--------------------- .nv.info._ZN2at6native43_GLOBAL__N__7cc8d1ed_10_Dropout_cu_0e96ed3820fused_dropout_kernelIN3c108BFloat16EfmLin1ELin1EhEEvNS_4cuda6detail10TensorInfoIKT_T1_EENS7_IS8_SA_EENS7_IT4_SA_EESA_T0_NS_15PhiloxCudaStateE --------------------------
	.section	.nv.info._ZN2at6native43_GLOBAL__N__7cc8d1ed_10_Dropout_cu_0e96ed3820fused_dropout_kernelIN3c108BFloat16EfmLin1ELin1EhEEvNS_4cuda6detail10TensorInfoIKT_T1_EENS7_IS8_SA_EENS7_IT4_SA_EESA_T0_NS_15PhiloxCudaStateE,"",@"SHT_CUDA_INFO"
	.sectionflags	@""
	.align	4


	//----- nvinfo : EIATTR_CUDA_API_VERSION
	.align		4
        /*0000*/ 	.byte	0x04, 0x37
        /*0002*/ 	.short	(.L_1330 - .L_1329)
.L_1329:
        /*0004*/ 	.word	0x00000082


	//----- nvinfo : EIATTR_KPARAM_INFO
	.align		4
.L_1330:
        /*0008*/ 	.byte	0x04, 0x17
        /*000a*/ 	.short	(.L_1332 - .L_1331)
.L_1331:
        /*000c*/ 	.word	0x00000000
        /*0010*/ 	.short	0x0005
        /*0012*/ 	.short	0x04f0
        /*0014*/ 	.byte	0x00, 0xf0, 0x61, 0x00


	//----- nvinfo : EIATTR_KPARAM_INFO
	.align		4
.L_1332:
        /*0018*/ 	.byte	0x04, 0x17
        /*001a*/ 	.short	(.L_1334 - .L_1333)
.L_1333:
        /*001c*/ 	.word	0x00000000
        /*0020*/ 	.short	0x0004
        /*0022*/ 	.short	0x04e8
        /*0024*/ 	.byte	0x00, 0xf0, 0x11, 0x00


	//----- nvinfo : EIATTR_KPARAM_INFO
	.align		4
.L_1334:
        /*0028*/ 	.byte	0x04, 0x17
        /*002a*/ 	.short	(.L_1336 - .L_1335)
.L_1335:
        /*002c*/ 	.word	0x00000000
        /*0030*/ 	.short	0x0003
        /*0032*/ 	.short	0x04e0
        /*0034*/ 	.byte	0x00, 0xf0, 0x21, 0x00


	//----- nvinfo : EIATTR_KPARAM_INFO
	.align		4
.L_1336:
        /*0038*/ 	.byte	0x04, 0x17
        /*003a*/ 	.short	(.L_1338 - .L_1337)
.L_1337:
        /*003c*/ 	.word	0x00000000
        /*0040*/ 	.short	0x0002
        /*0042*/ 	.short	0x0340
        /*0044*/ 	.byte	0x00, 0xf0, 0x81, 0x06


	//----- nvinfo : EIATTR_KPARAM_INFO
	.align		4
.L_1338:
        /*0048*/ 	.byte	0x04, 0x17
        /*004a*/ 	.short	(.L_1340 - .L_1339)
.L_1339:
        /*004c*/ 	.word	0x00000000
        /*0050*/ 	.short	0x0001
        /*0052*/ 	.short	0x01a0
        /*0054*/ 	.byte	0x00, 0xf0, 0x81, 0x06


	//----- nvinfo : EIATTR_KPARAM_INFO
	.align		4
.L_1340:
        /*0058*/ 	.byte	0x04, 0x17
        /*005a*/ 	.short	(.L_1342 - .L_1341)
.L_1341:
        /*005c*/ 	.word	0x00000000
        /*0060*/ 	.short	0x0000
        /*0062*/ 	.short	0x0000
        /*0064*/ 	.byte	0x00, 0xf0, 0x81, 0x06


	//----- nvinfo : EIATTR_SPARSE_MMA_MASK
	.align		4
.L_1342:
        /*0068*/ 	.byte	0x03, 0x50
        /*006a*/ 	.short	0x0000


	//----- nvinfo : EIATTR_MAXREG_COUNT
	.align		4
        /*006c*/ 	.byte	0x03, 0x1b
        /*006e*/ 	.short	0x0040


	//----- nvinfo : EIATTR_NUM_BARRIERS
	.align		4
        /*0070*/ 	.byte	0x02, 0x4c
        /*0072*/ 	.byte	0x01
	.zero		1


	//----- nvinfo : EIATTR_MERCURY_ISA_VERSION
	.align		4
        /*0074*/ 	.byte	0x03, 0x5f
        /*0076*/ 	.short	0x0101


	//----- nvinfo : EIATTR_EXIT_INSTR_OFFSETS
	.align		4
        /*0078*/ 	.byte	0x04, 0x1c
        /*007a*/ 	.short	(.L_1344 - .L_1343)


	//   ....[0]....
.L_1343:
        /*007c*/ 	.word	0x00000a30


	//   ....[1]....
        /*0080*/ 	.word	0x0000dc10


	//----- nvinfo : EIATTR_MAX_THREADS
	.align		4
.L_1344:
        /*0084*/ 	.byte	0x04, 0x05
        /*0086*/ 	.short	(.L_1346 - .L_1345)
.L_1345:
        /*0088*/ 	.word	0x00000100
        /*008c*/ 	.word	0x00000001
        /*0090*/ 	.word	0x00000001


	//----- nvinfo : EIATTR_CRS_STACK_SIZE
	.align		4
.L_1346:
        /*0094*/ 	.byte	0x04, 0x1e
        /*0096*/ 	.short	(.L_1348 - .L_1347)
.L_1347:
        /*0098*/ 	.word	0x00000000


	//----- nvinfo : EIATTR_CBANK_PARAM_SIZE
	.align		4
.L_1348:
        /*009c*/ 	.byte	0x03, 0x19
        /*009e*/ 	.short	0x0508


	//----- nvinfo : EIATTR_PARAM_CBANK
	.align		4
        /*00a0*/ 	.byte	0x04, 0x0a
        /*00a2*/ 	.short	(.L_1350 - .L_1349)
	.align		4
.L_1349:
        /*00a4*/ 	.word	index@(.nv.constant0._ZN2at6native43_GLOBAL__N__7cc8d1ed_10_Dropout_cu_0e96ed3820fused_dropout_kernelIN3c108BFloat16EfmLin1ELin1EhEEvNS_4cuda6detail10TensorInfoIKT_T1_EENS7_IS8_SA_EENS7_IT4_SA_EESA_T0_NS_15PhiloxCudaStateE)
        /*00a8*/ 	.short	0x0210
        /*00aa*/ 	.short	0x0508


	//----- nvinfo : EIATTR_SW_WAR
	.align		4
.L_1350:
        /*00ac*/ 	.byte	0x04, 0x36
        /*00ae*/ 	.short	(.L_1352 - .L_1351)
.L_1351:
        /*00b0*/ 	.word	0x00000008
.L_1352:


//--------------------- .nv.info._ZN2at6native43_GLOBAL__N__7cc8d1ed_10_Dropout_cu_0e96ed3820fused_dropout_kernelIN3c108BFloat16EfmLin1ELi1EhEEvNS_4cuda6detail10TensorInfoIKT_T1_EENS7_IS8_SA_EENS7_IT4_SA_EESA_T0_NS_15PhiloxCudaStateE --------------------------
	.section	.nv.info._ZN2at6native43_GLOBAL__N__7cc8d1ed_10_Dropout_cu_0e96ed3820fused_dropout_kernelIN3c108BFloat16EfmLin1ELi1EhEEvNS_4cuda6detail10TensorInfoIKT_T1_EENS7_IS8_SA_EENS7_IT4_SA_EESA_T0_NS_15PhiloxCudaStateE,"",@"SHT_CUDA_INFO"
	.sectionflags	@""
	.align	4


	//----- nvinfo : EIATTR_CUDA_API_VERSION
	.align		4
        /*0000*/ 	.byte	0x04, 0x37
        /*0002*/ 	.short	(.L_1354 - .L_1353)
.L_1353:
        /*0004*/ 	.word	0x00000082


	//----- nvinfo : EIATTR_KPARAM_INFO
	.align		4
.L_1354:
        /*0008*/ 	.byte	0x04, 0x17
        /*000a*/ 	.short	(.L_1356 - .L_1355)
.L_1355:
        /*000c*/ 	.word	0x00000000
        /*0010*/ 	.short	0x0005
        /*0012*/ 	.short	0x04f0
        /*0014*/ 	.byte	0x00, 0xf0, 0x61, 0x00


	//----- nvinfo : EIATTR_KPARAM_INFO
	.align		4
.L_1356:
        /*0018*/ 	.byte	0x04, 0x17
        /*001a*/ 	.short	(.L_1358 - .L_1357)
.L_1357:
        /*001c*/ 	.word	0x00000000
        /*0020*/ 	.short	0x0004
        /*0022*/ 	.short	0x04e8
        /*0024*/ 	.byte	0x00, 0xf0, 0x11, 0x00


	//----- nvinfo : EIATTR_KPARAM_INFO
	.align		4
.L_1358:
        /*0028*/ 	.byte	0x04, 0x17
        /*002a*/ 	.short	(.L_1360 - .L_1359)
.L_1359:
        /*002c*/ 	.word	0x00000000
        /*0030*/ 	.short	0x0003
        /*0032*/ 	.short	0x04e0
        /*0034*/ 	.byte	0x00, 0xf0, 0x21, 0x00


	//----- nvinfo : EIATTR_KPARAM_INFO
	.align		4
.L_1360:
        /*0038*/ 	.byte	0x04, 0x17
        /*003a*/ 	.short	(.L_1362 - .L_1361)
.L_1361:
        /*003c*/ 	.word	0x00000000
        /*0040*/ 	.short	0x0002
        /*0042*/ 	.short	0x0340
        /*0044*/ 	.byte	0x00, 0xf0, 0x81, 0x06


	//----- nvinfo : EIATTR_KPARAM_INFO
	.align		4
.L_1362:
        /*0048*/ 	.byte	0x04, 0x17
        /*004a*/ 	.short	(.L_1364 - .L_1363)
.L_1363:
        /*004c*/ 	.word	0x00000000
        /*0050*/ 	.short	0x0001
        /*0052*/ 	.short	0x01a0
        /*0054*/ 	.byte	0x00, 0xf0, 0x81, 0x06


	//----- nvinfo : EIATTR_KPARAM_INFO
	.align		4
.L_1364:
        /*0058*/ 	.byte	0x04, 0x17
        /*005a*/ 	.short	(.L_1366 - .L_1365)
.L_1365:
        /*005c*/ 	.word	0x00000000
        /*0060*/ 	.short	0x0000
        /*0062*/ 	.short	0x0000
        /*0064*/ 	.byte	0x00, 0xf0, 0x81, 0x06


	//----- nvinfo : EIATTR_SPARSE_MMA_MASK
	.align		4
.L_1366:
        /*0068*/ 	.byte	0x03, 0x50
        /*006a*/ 	.short	0x0000


	//----- nvinfo : EIATTR_MAXREG_COUNT
	.align		4
        /*006c*/ 	.byte	0x03, 0x1b
        /*006e*/ 	.short	0x0040


	//----- nvinfo : EIATTR_NUM_BARRIERS
	.align		4
        /*0070*/ 	.byte	0x02, 0x4c
        /*0072*/ 	.byte	0x01
	.zero		1


	//----- nvinfo : EIATTR_MERCURY_ISA_VERSION
	.align		4
        /*0074*/ 	.byte	0x03, 0x5f
        /*0076*/ 	.short	0x0101


	//----- nvinfo : EIATTR_EXIT_INSTR_OFFSETS
	.align		4
        /*0078*/ 	.byte	0x04, 0x1c
        /*007a*/ 	.short	(.L_1368 - .L_1367)


	//   ....[0]....
.L_1367:
        /*007c*/ 	.word	0x00000a50


	//   ....[1]....
        /*0080*/ 	.word	0x00007e90


	//----- nvinfo : EIATTR_MAX_THREADS
	.align		4
.L_1368:
        /*0084*/ 	.byte	0x04, 0x05
        /*0086*/ 	.short	(.L_1370 - .L_1369)
.L_1369:
        /*0088*/ 	.word	0x00000100
        /*008c*/ 	.word	0x00000001
        /*0090*/ 	.word	0x00000001


	//----- nvinfo : EIATTR_CRS_STACK_SIZE
	.align		4
.L_1370:
        /*0094*/ 	.byte	0x04, 0x1e
        /*0096*/ 	.short	(.L_1372 - .L_1371)
.L_1371:
        /*0098*/ 	.word	0x00000000


	//----- nvinfo : EIATTR_CBANK_PARAM_SIZE
	.align		4
.L_1372:
        /*009c*/ 	.byte	0x03, 0x19
        /*009e*/ 	.short	0x0508


	//----- nvinfo : EIATTR_PARAM_CBANK
	.align		4
        /*00a0*/ 	.byte	0x04, 0x0a
        /*00a2*/ 	.short	(.L_1374 - .L_1373)
	.align		4
.L_1373:
        /*00a4*/ 	.word	index@(.nv.constant0._ZN2at6native43_GLOBAL__N__7cc8d1ed_10_Dropout_cu_0e96ed3820fused_dropout_kernelIN3c108BFloat16EfmLin1ELi1EhEEvNS_4cuda6detail10TensorInfoIKT_T1_EENS7_IS8_SA_EENS7_IT4_SA_EESA_T0_NS_15PhiloxCudaStateE)
        /*00a8*/ 	.short	0x0210
        /*00aa*/ 	.short	0x0508


	//----- nvinfo : EIATTR_SW_WAR
	.align		4
.L_1374:
        /*00ac*/ 	.byte	0x04, 0x36
        /*00ae*/ 	.short	(.L_1376 - .L_1375)
.L_1375:
        /*00b0*/ 	.word	0x00000008
.L_1376:


//--------------------- .nv.info._ZN2at6native43_GLOBAL__N__7cc8d1ed_10_Dropout_cu_0e96ed3820fused_dropout_kernelIN3c108BFloat16EfmLi1ELi1EhEEvNS_4cuda6detail10TensorInfoIKT_T1_EENS7_IS8_SA_EENS7_IT4_SA_EESA_T0_NS_15PhiloxCudaStateE --------------------------
	.section	.nv.info._ZN2at6native43_GLOBAL__N__7cc8d1ed_10_Dropout_cu_0e96ed3820fused_dropout_kernelIN3c108BFloat16EfmLi1ELi1EhEEvNS_4cuda6detail10TensorInfoIKT_T1_EENS7_IS8_SA_EENS7_IT4_SA_EESA_T0_NS_15PhiloxCudaStateE,"",@"SHT_CUDA_INFO"
	.sectionflags	@""
	.align	4


	//----- nvinfo : EIATTR_CUDA_API_VERSION
	.align		4
        /*0000*/ 	.byte	0x04, 0x37
        /*0002*/ 	.short	(.L_1378 - .L_1377)
.L_1377:
        /*0004*/ 	.word	0x00000082


	//----- nvinfo : EIATTR_KPARAM_INFO
	.align		4
.L_1378:
        /*0008*/ 	.byte	0x04, 0x17
        /*000a*/ 	.short	(.L_1380 - .L_1379)
.L_1379:
        /*000c*/ 	.word	0x00000000
        /*0010*/ 	.short	0x0005
        /*0012*/ 	.short	0x04f0
        /*0014*/ 	.byte	0x00, 0xf0, 0x61, 0x00


	//----- nvinfo : EIATTR_KPARAM_INFO
	.align		4
.L_1380:
        /*0018*/ 	.byte	0x04, 0x17
        /*001a*/ 	.short	(.L_1382 - .L_1381)
.L_1381:
        /*001c*/ 	.word	0x00000000
        /*0020*/ 	.short	0x0004
        /*0022*/ 	.short	0x04e8
        /*0024*/ 	.byte	0x00, 0xf0, 0x11, 0x00


	//----- nvinfo : EIATTR_KPARAM_INFO
	.align		4
.L_1382:
        /*0028*/ 	.byte	0x04, 0x17
        /*002a*/ 	.short	(.L_1384 - .L_1383)
.L_1383:
        /*002c*/ 	.word	0x00000000
        /*0030*/ 	.short	0x0003
        /*0032*/ 	.short	0x04e0
        /*0034*/ 	.byte	0x00, 0xf0, 0x21, 0x00


	//----- nvinfo : EIATTR_KPARAM_INFO
	.align		4
.L_1384:
        /*0038*/ 	.byte	0x04, 0x17
        /*003a*/ 	.short	(.L_1386 - .L_1385)
.L_1385:
        /*003c*/ 	.word	0x00000000
        /*0040*/ 	.short	0x0002
        /*0042*/ 	.short	0x0340
        /*0044*/ 	.byte	0x00, 0xf0, 0x81, 0x06


	//----- nvinfo : EIATTR_KPARAM_INFO
	.align		4
.L_1386:
        /*0048*/ 	.byte	0x04, 0x17
        /*004a*/ 	.short	(.L_1388 - .L_1387)
.L_1387:
        /*004c*/ 	.word	0x00000000
        /*0050*/ 	.short	0x0001
        /*0052*/ 	.short	0x01a0
        /*0054*/ 	.byte	0x00, 0xf0, 0x81, 0x06


	//----- nvinfo : EIATTR_KPARAM_INFO
	.align		4
.L_1388:
        /*0058*/ 	.byte	0x04, 0x17
        /*005a*/ 	.short	(.L_1390 - .L_1389)
.L_1389:
        /*005c*/ 	.word	0x00000000
        /*0060*/ 	.short	0x0000
        /*0062*/ 	.short	0x0000
        /*0064*/ 	.byte	0x00, 0xf0, 0x81, 0x06


	//----- nvinfo : EIATTR_SPARSE_MMA_MASK
	.align		4
.L_1390:
        /*0068*/ 	.byte	0x03, 0x50
        /*006a*/ 	.short	0x0000


	//----- nvinfo : EIATTR_MAXREG_COUNT
	.align		4
        /*006c*/ 	.byte	0x03, 0x1b
        /*006e*/ 	.short	0x0040


	//----- nvinfo : EIATTR_NUM_BARRIERS
	.align		4
        /*0070*/ 	.byte	0x02, 0x4c
        /*0072*/ 	.byte	0x01
	.zero		1


	//----- nvinfo : EIATTR_MERCURY_ISA_VERSION
	.align		4
        /*0074*/ 	.byte	0x03, 0x5f
        /*0076*/ 	.short	0x0101


	//----- nvinfo : EIATTR_EXIT_INSTR_OFFSETS
	.align		4
        /*0078*/ 	.byte	0x04, 0x1c
        /*007a*/ 	.short	(.L_1392 - .L_1391)


	//   ....[0]....
.L_1391:
        /*007c*/ 	.word	0x00000940


	//   ....[1]....
        /*0080*/ 	.word	0x000018a0


	//----- nvinfo : EIATTR_MAX_THREADS
	.align		4
.L_1392:
        /*0084*/ 	.byte	0x04, 0x05
        /*0086*/ 	.short	(.L_1394 - .L_1393)
.L_1393:
        /*0088*/ 	.word	0x00000100
        /*008c*/ 	.word	0x00000001
        /*0090*/ 	.word	0x00000001


	//----- nvinfo : EIATTR_CRS_STACK_SIZE
	.align		4
.L_1394:
        /*0094*/ 	.byte	0x04, 0x1e
        /*0096*/ 	.short	(.L_1396 - .L_1395)
.L_1395:
        /*0098*/ 	.word	0x00000000


	//----- nvinfo : EIATTR_CBANK_PARAM_SIZE
	.align		4
.L_1396:
        /*009c*/ 	.byte	0x03, 0x19
        /*009e*/ 	.short	0x0508


	//----- nvinfo : EIATTR_PARAM_CBANK
	.align		4
        /*00a0*/ 	.byte	0x04, 0x0a
        /*00a2*/ 	.short	(.L_1398 - .L_1397)
	.align		4
.L_1397:
        /*00a4*/ 	.word	index@(.nv.constant0._ZN2at6native43_GLOBAL__N__7cc8d1ed_10_Dropout_cu_0e96ed3820fused_dropout_kernelIN3c108BFloat16EfmLi1ELi1EhEEvNS_4cuda6detail10TensorInfoIKT_T1_EENS7_IS8_SA_EENS7_IT4_SA_EESA_T0_NS_15PhiloxCudaStateE)
        /*00a8*/ 	.short	0x0210
        /*00aa*/ 	.short	0x0508


	//----- nvinfo : EIATTR_SW_WAR
	.align		4
.L_1398:
        /*00ac*/ 	.byte	0x04, 0x36
        /*00ae*/ 	.short	(.L_1400 - .L_1399)
.L_1399:
        /*00b0*/ 	.word	0x00000008
.L_1400:


//--------------------- .nv.info._ZN2at6native43_GLOBAL__N__7cc8d1ed_10_Dropout_cu_0e96ed3824fused_dropout_kernel_vecIN3c108BFloat16EfmLi1ELi2EhEEvNS_4cuda6detail10TensorInfoIKT_T1_EENS7_IS8_SA_EENS7_IT4_SA_EESA_T0_NS_15PhiloxCudaStateE --------------------------
	.section	.nv.info._ZN2at6native43_GLOBAL__N__7cc8d1ed_10_Dropout_cu_0e96ed3824fused_dropout_kernel_vecIN3c108BFloat16EfmLi1ELi2EhEEvNS_4cuda6detail10TensorInfoIKT_T1_EENS7_IS8_SA_EENS7_IT4_SA_EESA_T0_NS_15PhiloxCudaStateE,"",@"SHT_CUDA_INFO"
	.sectionflags	@""
	.align	4


	//----- nvinfo : EIATTR_CUDA_API_VERSION
	.align		4
        /*0000*/ 	.byte	0x04, 0x37
        /*0002*/ 	.short	(.L_1402 - .L_1401)
.L_1401:
        /*0004*/ 	.word	0x00000082


	//----- nvinfo : EIATTR_KPARAM_INFO
	.align		4
.L_1402:
        /*0008*/ 	.byte	0x04, 0x17
        /*000a*/ 	.short	(.L_1404 - .L_1403)
.L_1403:
        /*000c*/ 	.word	0x00000000
        /*0010*/ 	.short	0x0005
        /*0012*/ 	.short	0x04f0
        /*0014*/ 	.byte	0x00, 0xf0, 0x61, 0x00


	//----- nvinfo : EIATTR_KPARAM_INFO
	.align		4
.L_1404:
        /*0018*/ 	.byte	0x04, 0x17
        /*001a*/ 	.short	(.L_1406 - .L_1405)
.L_1405:
        /*001c*/ 	.word	0x00000000
        /*0020*/ 	.short	0x0004
        /*0022*/ 	.short	0x04e8
        /*0024*/ 	.byte	0x00, 0xf0, 0x11, 0x00


	//----- nvinfo : EIATTR_KPARAM_INFO
	.align		4
.L_1406:
        /*0028*/ 	.byte	0x04, 0x17
        /*002a*/ 	.short	(.L_1408 - .L_1407)
.L_1407:
        /*002c*/ 	.word	0x00000000
        /*0030*/ 	.short	0x0003
        /*0032*/ 	.short	0x04e0
        /*0034*/ 	.byte	0x00, 0xf0, 0x21, 0x00


	//----- nvinfo : EIATTR_KPARAM_INFO
	.align		4
.L_1408:
        /*0038*/ 	.byte	0x04, 0x17
        /*003a*/ 	.short	(.L_1410 - .L_1409)
.L_1409:
        /*003c*/ 	.word	0x00000000
        /*0040*/ 	.short	0x0002
        /*0042*/ 	.short	0x0340
        /*0044*/ 	.byte	0x00, 0xf0, 0x81, 0x06


	//----- nvinfo : EIATTR_KPARAM_INFO
	.align		4
.L_1410:
        /*0048*/ 	.byte	0x04, 0x17
        /*004a*/ 	.short	(.L_1412 - .L_1411)
.L_1411:
        /*004c*/ 	.word	0x00000000
        /*0050*/ 	.short	0x0001
        /*0052*/ 	.short	0x01a0
        /*0054*/ 	.byte	0x00, 0xf0, 0x81, 0x06


	//----- nvinfo : EIATTR_KPARAM_INFO
	.align		4
.L_1412:
        /*0058*/ 	.byte	0x04, 0x17
        /*005a*/ 	.short	(.L_1414 - .L_1413)
.L_1413:
        /*005c*/ 	.word	0x00000000
        /*0060*/ 	.short	0x0000
        /*0062*/ 	.short	0x0000
        /*0064*/ 	.byte	0x00, 0xf0, 0x81, 0x06


	//----- nvinfo : EIATTR_SPARSE_MMA_MASK
	.align		4
.L_1414:
        /*0068*/ 	.byte	0x03, 0x50
        /*006a*/ 	.short	0x0000


	//----- nvinfo : EIATTR_MAXREG_COUNT
	.align		4
        /*006c*/ 	.byte	0x03, 0x1b
        /*006e*/ 	.short	0x0040


	//----- nvinfo : EIATTR_NUM_BARRIERS
	.align		4
        /*0070*/ 	.byte	0x02, 0x4c
        /*0072*/ 	.byte	0x01
	.zero		1


	//----- nvinfo : EIATTR_MERCURY_ISA_VERSION
	.align		4
        /*0074*/ 	.byte	0x03, 0x5f
        /*0076*/ 	.short	0x0101


	//----- nvinfo : EIATTR_EXIT_INSTR_OFFSETS
	.align		4
        /*0078*/ 	.byte	0x04, 0x1c
        /*007a*/ 	.short	(.L_1416 - .L_1415)


	//   ....[0]....
.L_1415:
        /*007c*/ 	.word	0x00000180


	//   ....[1]....
        /*0080*/ 	.word	0x00000e30


	//----- nvinfo : EIATTR_MAX_THREADS
	.align		4
.L_1416:
        /*0084*/ 	.byte	0x04, 0x05
        /*0086*/ 	.short	(.L_1418 - .L_1417)
.L_1417:
        /*0088*/ 	.word	0x00000100
        /*008c*/ 	.word	0x00000001
        /*0090*/ 	.word	0x00000001


	//----- nvinfo : EIATTR_CRS_STACK_SIZE
	.align		4
.L_1418:
        /*0094*/ 	.byte	0x04, 0x1e
        /*0096*/ 	.short	(.L_1420 - .L_1419)
.L_1419:
        /*0098*/ 	.word	0x00000000


	//----- nvinfo : EIATTR_CBANK_PARAM_SIZE
	.align		4
.L_1420:
        /*009c*/ 	.byte	0x03, 0x19
        /*009e*/ 	.short	0x0508


	//----- nvinfo : EIATTR_PARAM_CBANK
	.align		4
        /*00a0*/ 	.byte	0x04, 0x0a
        /*00a2*/ 	.short	(.L_1422 - .L_1421)
	.align		4
.L_1421:
        /*00a4*/ 	.word	index@(.nv.constant0._ZN2at6native43_GLOBAL__N__7cc8d1ed_10_Dropout_cu_0e96ed3824fused_dropout_kernel_vecIN3c108BFloat16EfmLi1ELi2EhEEvNS_4cuda6detail10TensorInfoIKT_T1_EENS7_IS8_SA_EENS7_IT4_SA_EESA_T0_NS_15PhiloxCudaStateE)
        /*00a8*/ 	.short	0x0210
        /*00aa*/ 	.short	0x0508


	//----- nvinfo : EIATTR_SW_WAR
	.align		4
.L_1422:
        /*00ac*/ 	.byte	0x04, 0x36
        /*00ae*/ 	.short	(.L_1424 - .L_1423)
.L_1423:
        /*00b0*/ 	.word	0x00000008
.L_1424:


//--------------------- .nv.info._ZN2at6native43_GLOBAL__N__7cc8d1ed_10_Dropout_cu_0e96ed3824fused_dropout_kernel_vecIN3c108BFloat16EfmLi1ELi4EhEEvNS_4cuda6detail10TensorInfoIKT_T1_EENS7_IS8_SA_EENS7_IT4_SA_EESA_T0_NS_15PhiloxCudaStateE --------------------------
	.section	.nv.info._ZN2at6native43_GLOBAL__N__7cc8d1ed_10_Dropout_cu_0e96ed3824fused_dropout_kernel_vecIN3c108BFloat16EfmLi1ELi4EhEEvNS_4cuda6detail10TensorInfoIKT_T1_EENS7_IS8_SA_EENS7_IT4_SA_EESA_T0_NS_15PhiloxCudaStateE,"",@"SHT_CUDA_INFO"
	.sectionflags	@""
	.align	4


	//----- nvinfo : EIATTR_CUDA_API_VERSION
	.align		4
        /*0000*/ 	.byte	0x04, 0x37
        /*0002*/ 	.short	(.L_1426 - .L_1425)
.L_1425:
        /*0004*/ 	.word	0x00000082


	//----- nvinfo : EIATTR_KPARAM_INFO
	.align		4
.L_1426:
        /*0008*/ 	.byte	0x04, 0x17
        /*000a*/ 	.short	(.L_1428 - .L_1427)
.L_1427:
        /*000c*/ 	.word	0x00000000
        /*0010*/ 	.short	0x0005
        /*0012*/ 	.short	0x04f0
        /*0014*/ 	.byte	0x00, 0xf0, 0x61, 0x00


	//----- nvinfo : EIATTR_KPARAM_INFO
	.align		4
.L_1428:
        /*0018*/ 	.byte	0x04, 0x17
        /*001a*/ 	.short	(.L_1430 - .L_1429)
.L_1429:
        /*001c*/ 	.word	0x00000000
        /*0020*/ 	.short	0x0004
        /*0022*/ 	.short	0x04e8
        /*0024*/ 	.byte	0x00, 0xf0, 0x11, 0x00


	//----- nvinfo : EIATTR_KPARAM_INFO
	.align		4
.L_1430:
        /*0028*/ 	.byte	0x04, 0x17
        /*002a*/ 	.short	(.L_1432 - .L_1431)
.L_1431:
        /*002c*/ 	.word	0x00000000
        /*0030*/ 	.short	0x0003
        /*0032*/ 	.short	0x04e0
        /*0034*/ 	.byte	0x00, 0xf0, 0x21, 0x00


	//----- nvinfo : EIATTR_KPARAM_INFO
	.align		4
.L_1432:
        /*0038*/ 	.byte	0x04, 0x17
        /*003a*/ 	.short	(.L_1434 - .L_1433)
.L_1433:
        /*003c*/ 	.word	0x00000000
        /*0040*/ 	.short	0x0002
        /*0042*/ 	.short	0x0340
        /*0044*/ 	.byte	0x00, 0xf0, 0x81, 0x06


	//----- nvinfo : EIATTR_KPARAM_INFO
	.align		4
.L_1434:
        /*0048*/ 	.byte	0x04, 0x17
        /*004a*/ 	.short	(.L_1436 - .L_1435)
.L_1435:
        /*004c*/ 	.word	0x00000000
        /*0050*/ 	.short	0x0001
        /*0052*/ 	.short	0x01a0
        /*0054*/ 	.byte	0x00, 0xf0, 0x81, 0x06


	//----- nvinfo : EIATTR_KPARAM_INFO
	.align		4
.L_1436:
        /*0058*/ 	.byte	0x04, 0x17
        /*005a*/ 	.short	(.L_1438 - .L_1437)
.L_1437:
        /*005c*/ 	.word	0x00000000
        /*0060*/ 	.short	0x0000
        /*0062*/ 	.short	0x0000
        /*0064*/ 	.byte	0x00, 0xf0, 0x81, 0x06


	//----- nvinfo : EIATTR_SPARSE_MMA_MASK
	.align		4
.L_1438:
        /*0068*/ 	.byte	0x03, 0x50
        /*006a*/ 	.short	0x0000


	//----- nvinfo : EIATTR_MAXREG_COUNT
	.align		4
        /*006c*/ 	.byte	0x03, 0x1b
        /*006e*/ 	.short	0x0040


	//----- nvinfo : EIATTR_NUM_BARRIERS
	.align		4
        /*0070*/ 	.byte	0x02, 0x4c
        /*0072*/ 	.byte	0x01
	.zero		1


	//----- nvinfo : EIATTR_MERCURY_ISA_VERSION
	.align		4
        /*0074*/ 	.byte	0x03, 0x5f
        /*0076*/ 	.short	0x0101


	//----- nvinfo : EIATTR_EXIT_INSTR_OFFSETS
	.align		4
        /*0078*/ 	.byte	0x04, 0x1c
        /*007a*/ 	.short	(.L_1440 - .L_1439)


	//   ....[0]....
.L_1439:
        /*007c*/ 	.word	0x00000180


	//   ....[1]....
        /*0080*/ 	.word	0x00000ff0


	//----- nvinfo : EIATTR_MAX_THREADS
	.align		4
.L_1440:
        /*0084*/ 	.byte	0x04, 0x05
        /*0086*/ 	.short	(.L_1442 - .L_1441)
.L_1441:
        /*0088*/ 	.word	0x00000100
        /*008c*/ 	.word	0x00000001
        /*0090*/ 	.word	0x00000001


	//----- nvinfo : EIATTR_CRS_STACK_SIZE
	.align		4
.L_1442:
        /*0094*/ 	.byte	0x04, 0x1e
        /*0096*/ 	.short	(.L_1444 - .L_1443)
.L_1443:
        /*0098*/ 	.word	0x00000000


	//----- nvinfo : EIATTR_CBANK_PARAM_SIZE
	.align		4
.L_1444:
        /*009c*/ 	.byte	0x03, 0x19
        /*009e*/ 	.short	0x0508


	//----- nvinfo : EIATTR_PARAM_CBANK
	.align		4
        /*00a0*/ 	.byte	0x04, 0x0a
        /*00a2*/ 	.short	(.L_1446 - .L_1445)
	.align		4
.L_1445:
        /*00a4*/ 	.word	index@(.nv.constant0._ZN2at6native43_GLOBAL__N__7cc8d1ed_10_Dropout_cu_0e96ed3824fused_dropout_kernel_vecIN3c108BFloat16EfmLi1ELi4EhEEvNS_4cuda6detail10TensorInfoIKT_T1_EENS7_IS8_SA_EENS7_IT4_SA_EESA_T0_NS_15PhiloxCudaStateE)
        /*00a8*/ 	.short	0x0210
        /*00aa*/ 	.short	0x0508


	//----- nvinfo : EIATTR_SW_WAR
	.align		4
.L_1446:
        /*00ac*/ 	.byte	0x04, 0x36
        /*00ae*/ 	.short	(.L_1448 - .L_1447)
.L_1447:
        /*00b0*/ 	.word	0x00000008
.L_1448:


//--------------------- .nv.info._ZN2at6native43_GLOBAL__N__7cc8d1ed_10_Dropout_cu_0e96ed3824fused_dropout_kernel_vecIN3c108BFloat16EfmLi1ELi8EhEEvNS_4cuda6detail10TensorInfoIKT_T1_EENS7_IS8_SA_EENS7_IT4_SA_EESA_T0_NS_15PhiloxCudaStateE --------------------------
	.section	.nv.info._ZN2at6native43_GLOBAL__N__7cc8d1ed_10_Dropout_cu_0e96ed3824fused_dropout_kernel_vecIN3c108BFloat16EfmLi1ELi8EhEEvNS_4cuda6detail10TensorInfoIKT_T1_EENS7_IS8_SA_EENS7_IT4_SA_EESA_T0_NS_15PhiloxCudaStateE,"",@"SHT_CUDA_INFO"
	.sectionflags	@""
	.align	4


	//----- nvinfo : EIATTR_CUDA_API_VERSION
	.align		4
        /*0000*/ 	.byte	0x04, 0x37
        /*0002*/ 	.short	(.L_1450 - .L_1449)
.L_1449:
        /*0004*/ 	.word	0x00000082


	//----- nvinfo : EIATTR_KPARAM_INFO
	.align		4
.L_1450:
        /*0008*/ 	.byte	0x04, 0x17
        /*000a*/ 	.short	(.L_1452 - .L_1451)
.L_1451:
        /*000c*/ 	.word	0x00000000
        /*0010*/ 	.short	0x0005
        /*0012*/ 	.short	0x04f0
        /*0014*/ 	.byte	0x00, 0xf0, 0x61, 0x00


	//----- nvinfo : EIATTR_KPARAM_INFO
	.align		4
.L_1452:
        /*0018*/ 	.byte	0x04, 0x17
        /*001a*/ 	.short	(.L_1454 - .L_1453)
.L_1453:
        /*001c*/ 	.word	0x00000000
        /*0020*/ 	.short	0x0004
        /*0022*/ 	.short	0x04e8
        /*0024*/ 	.byte	0x00, 0xf0, 0x11, 0x00


	//----- nvinfo : EIATTR_KPARAM_INFO
	.align		4
.L_1454:
        /*0028*/ 	.byte	0x04, 0x17
        /*002a*/ 	.short	(.L_1456 - .L_1455)
.L_1455:
        /*002c*/ 	.word	0x00000000
        /*0030*/ 	.short	0x0003
        /*0032*/ 	.short	0x04e0
        /*0034*/ 	.byte	0x00, 0xf0, 0x21, 0x00


	//----- nvinfo : EIATTR_KPARAM_INFO
	.align		4
.L_1456:
        /*0038*/ 	.byte	0x04, 0x17
        /*003a*/ 	.short	(.L_1458 - .L_1457)
.L_1457:
        /*003c*/ 	.word	0x00000000
        /*0040*/ 	.short	0x0002
        /*0042*/ 	.short	0x0340
        /*0044*/ 	.byte	0x00, 0xf0, 0x81, 0x06


	//----- nvinfo : EIATTR_KPARAM_INFO
	.align		4
.L_1458:
        /*0048*/ 	.byte	0x04, 0x17
        /*004a*/ 	.short	(.L_1460 - .L_1459)
.L_1459:
        /*004c*/ 	.word	0x00000000
        /*0050*/ 	.short	0x0001
        /*0052*/ 	.short	0x01a0
        /*0054*/ 	.byte	0x00, 0xf0, 0x81, 0x06


	//----- nvinfo : EIATTR_KPARAM_INFO
	.align		4
.L_1460:
        /*0058*/ 	.byte	0x04, 0x17
        /*005a*/ 	.short	(.L_1462 - .L_1461)
.L_1461:
        /*005c*/ 	.word	0x00000000
        /*0060*/ 	.short	0x0000
        /*0062*/ 	.short	0x0000
        /*0064*/ 	.byte	0x00, 0xf0, 0x81, 0x06


	//----- nvinfo : EIATTR_SPARSE_MMA_MASK
	.align		4
.L_1462:
        /*0068*/ 	.byte	0x03, 0x50
        /*006a*/ 	.short	0x0000


	//----- nvinfo : EIATTR_MAXREG_COUNT
	.align		4
        /*006c*/ 	.byte	0x03, 0x1b
        /*006e*/ 	.short	0x0040


	//----- nvinfo : EIATTR_NUM_BARRIERS
	.align		4
        /*0070*/ 	.byte	0x02, 0x4c
        /*0072*/ 	.byte	0x01
	.zero		1


	//----- nvinfo : EIATTR_MERCURY_ISA_VERSION
	.align		4
        /*0074*/ 	.byte	0x03, 0x5f
        /*0076*/ 	.short	0x0101


	//----- nvinfo : EIATTR_EXIT_INSTR_OFFSETS
	.align		4
        /*0078*/ 	.byte	0x04, 0x1c
        /*007a*/ 	.short	(.L_1464 - .L_1463)


	//   ....[0]....
.L_1463:
        /*007c*/ 	.word	0x000001a0


	//   ....[1]....
        /*0080*/ 	.word	0x000020c0


	//----- nvinfo : EIATTR_MAX_THREADS
	.align		4
.L_1464:
        /*0084*/ 	.byte	0x04, 0x05
        /*0086*/ 	.short	(.L_1466 - .L_1465)
.L_1465:
        /*0088*/ 	.word	0x00000100
        /*008c*/ 	.word	0x00000001
        /*0090*/ 	.word	0x00000001


	//----- nvinfo : EIATTR_CRS_STACK_SIZE
	.align		4
.L_1466:
        /*0094*/ 	.byte	0x04, 0x1e
        /*0096*/ 	.short	(.L_1468 - .L_1467)
.L_1467:
        /*0098*/ 	.word	0x00000000


	//----- nvinfo : EIATTR_CBANK_PARAM_SIZE
	.align		4
.L_1468:
        /*009c*/ 	.byte	0x03, 0x19
        /*009e*/ 	.short	0x0508


	//----- nvinfo : EIATTR_PARAM_CBANK
	.align		4
        /*00a0*/ 	.byte	0x04, 0x0a
        /*00a2*/ 	.short	(.L_1470 - .L_1469)
	.align		4
.L_1469:
        /*00a4*/ 	.word	index@(.nv.constant0._ZN2at6native43_GLOBAL__N__7cc8d1ed_10_Dropout_cu_0e96ed3824fused_dropout_kernel_vecIN3c108BFloat16EfmLi1ELi8EhEEvNS_4cuda6detail10TensorInfoIKT_T1_EENS7_IS8_SA_EENS7_IT4_SA_EESA_T0_NS_15PhiloxCudaStateE)
        /*00a8*/ 	.short	0x0210
        /*00aa*/ 	.short	0x0508


	//----- nvinfo : EIATTR_SW_WAR
	.align		4
.L_1470:
        /*00ac*/ 	.byte	0x04, 0x36
        /*00ae*/ 	.short	(.L_1472 - .L_1471)
.L_1471:
        /*00b0*/ 	.word	0x00000008
.L_1472:


//--------------------- .nv.info._ZN2at6native43_GLOBAL__N__7cc8d1ed_10_Dropout_cu_0e96ed3824fused_dropout_kernel_vecIN3c108BFloat16EfmLi1ELi16EhEEvNS_4cuda6detail10TensorInfoIKT_T1_EENS7_IS8_SA_EENS7_IT4_SA_EESA_T0_NS_15PhiloxCudaStateE --------------------------
	.section	.nv.info._ZN2at6native43_GLOBAL__N__7cc8d1ed_10_Dropout_cu_0e96ed3824fused_dropout_kernel_vecIN3c108BFloat16EfmLi1ELi16EhEEvNS_4cuda6detail10TensorInfoIKT_T1_EENS7_IS8_SA_EENS7_IT4_SA_EESA_T0_NS_15PhiloxCudaStateE,"",@"SHT_CUDA_INFO"
	.sectionflags	@""
	.align	4


	//----- nvinfo : EIATTR_CUDA_API_VERSION
	.align		4
        /*0000*/ 	.byte	0x04, 0x37
        /*0002*/ 	.short	(.L_1474 - .L_1473)
.L_1473:
        /*0004*/ 	.word	0x00000082


	//----- nvinfo : EIATTR_KPARAM_INFO
	.align		4
.L_1474:
        /*0008*/ 	.byte	0x04, 0x17
        /*000a*/ 	.short	(.L_1476 - .L_1475)
.L_1475:
        /*000c*/ 	.word	0x00000000
        /*0010*/ 	.short	0x0005
        /*0012*/ 	.short	0x04f0
        /*0014*/ 	.byte	0x00, 0xf0, 0x61, 0x00


	//----- nvinfo : EIATTR_KPARAM_INFO
	.align		4
.L_1476:
        /*0018*/ 	.byte	0x04, 0x17
        /*001a*/ 	.short	(.L_1478 - .L_1477)
.L_1477:
        /*001c*/ 	.word	0x00000000
        /*0020*/ 	.short	0x0004
        /*0022*/ 	.short	0x04e8
        /*0024*/ 	.byte	0x00, 0xf0, 0x11, 0x00


	//----- nvinfo : EIATTR_KPARAM_INFO
	.align		4
.L_1478:
        /*0028*/ 	.byte	0x04, 0x17
        /*002a*/ 	.short	(.L_1480 - .L_1479)
.L_1479:
        /*002c*/ 	.word	0x00000000
        /*0030*/ 	.short	0x0003
        /*0032*/ 	.short	0x04e0
        /*0034*/ 	.byte	0x00, 0xf0, 0x21, 0x00


	//----- nvinfo : EIATTR_KPARAM_INFO
	.align		4
.L_1480:
        /*0038*/ 	.byte	0x04, 0x17
        /*003a*/ 	.short	(.L_1482 - .L_1481)
.L_1481:
        /*003c*/ 	.word	0x00000000
        /*0040*/ 	.short	0x0002
        /*0042*/ 	.short	0x0340
        /*0044*/ 	.byte	0x00, 0xf0, 0x81, 0x06


	//----- nvinfo : EIATTR_KPARAM_INFO
	.align		4
.L_1482:
        /*0048*/ 	.byte	0x04, 0x17
        /*004a*/ 	.short	(.L_1484 - .L_1483)
.L_1483:
        /*004c*/ 	.word	0x00000000
        /*0050*/ 	.short	0x0001
        /*0052*/ 	.short	0x01a0
        /*0054*/ 	.byte	0x00, 0xf0, 0x81, 0x06


	//----- nvinfo : EIATTR_KPARAM_INFO
	.align		4
.L_1484:
        /*0058*/ 	.byte	0x04, 0x17
        /*005a*/ 	.short	(.L_1486 - .L_1485)
.L_1485:
        /*005c*/ 	.word	0x00000000
        /*0060*/ 	.short	0x0000
        /*0062*/ 	.short	0x0000
        /*0064*/ 	.byte	0x00, 0xf0, 0x81, 0x06


	//----- nvinfo : EIATTR_SPARSE_MMA_MASK
	.align		4
.L_1486:
        /*0068*/ 	.byte	0x03, 0x50
        /*006a*/ 	.short	0x0000


	//----- nvinfo : EIATTR_MAXREG_COUNT
	.align		4
        /*006c*/ 	.byte	0x03, 0x1b
        /*006e*/ 	.short	0x0040


	//----- nvinfo : EIATTR_NUM_BARRIERS
	.align		4
        /*0070*/ 	.byte	0x02, 0x4c
        /*0072*/ 	.byte	0x01
	.zero		1


	//----- nvinfo : EIATTR_MERCURY_ISA_VERSION
	.align		4
        /*0074*/ 	.byte	0x03, 0x5f
        /*0076*/ 	.short	0x0101


	//----- nvinfo : EIATTR_EXIT_INSTR_OFFSETS
	.align		4
        /*0078*/ 	.byte	0x04, 0x1c
        /*007a*/ 	.short	(.L_1488 - .L_1487)


	//   ....[0]....
.L_1487:
        /*007c*/ 	.word	0x00000560


	//   ....[1]....
        /*0080*/ 	.word	0x00003910


	//----- nvinfo : EIATTR_MAX_THREADS
	.align		4
.L_1488:
        /*0084*/ 	.byte	0x04, 0x05
        /*0086*/ 	.short	(.L_1490 - .L_1489)
.L_1489:
        /*0088*/ 	.word	0x00000100
        /*008c*/ 	.word	0x00000001
        /*0090*/ 	.word	0x00000001


	//----- nvinfo : EIATTR_CRS_STACK_SIZE
	.align		4
.L_1490:
        /*0094*/ 	.byte	0x04, 0x1e
        /*0096*/ 	.short	(.L_1492 - .L_1491)
.L_1491:
        /*0098*/ 	.word	0x00000000


	//----- nvinfo : EIATTR_CBANK_PARAM_SIZE
	.align		4
.L_1492:
        /*009c*/ 	.byte	0x03, 0x19
        /*009e*/ 	.short	0x0508


	//----- nvinfo : EIATTR_PARAM_CBANK
	.align		4
        /*00a0*/ 	.byte	0x04, 0x0a
        /*00a2*/ 	.short	(.L_1494 - .L_1493)
	.align		4
.L_1493:
        /*00a4*/ 	.word	index@(.nv.constant0._ZN2at6native43_GLOBAL__N__7cc8d1ed_10_Dropout_cu_0e96ed3824fused_dropout_kernel_vecIN3c108BFloat16EfmLi1ELi16EhEEvNS_4cuda6detail10TensorInfoIKT_T1_EENS7_IS8_SA_EENS7_IT4_SA_EESA_T0_NS_15PhiloxCudaStateE)
        /*00a8*/ 	.short	0x0210
        /*00aa*/ 	.short	0x0508


	//----- nvinfo : EIATTR_SW_WAR
	.align		4
.L_1494:
        /*00ac*/ 	.byte	0x04, 0x36
        /*00ae*/ 	.short	(.L_1496 - .L_1495)
.L_1495:
        /*00b0*/ 	.word	0x00000008
.L_1496:


//--------------------- .nv.info._ZN2at6native43_GLOBAL__N__7cc8d1ed_10_Dropout_cu_0e96ed3820fused_dropout_kernelIN3c104HalfEfmLin1ELin1EhEEvNS_4cuda6detail10TensorInfoIKT_T1_EENS7_IS8_SA_EENS7_IT4_SA_EESA_T0_NS_15PhiloxCudaStateE --------------------------
	.section	.nv.info._ZN2at6native43_GLOBAL__N__7cc8d1ed_10_Dropout_cu_0e96ed3820fused_dropout_kernelIN3c104HalfEfmLin1ELin1EhEEvNS_4cuda6detail10TensorInfoIKT_T1_EENS7_IS8_SA_EENS7_IT4_SA_EESA_T0_NS_15PhiloxCudaStateE,"",@"SHT_CUDA_INFO"
	.sectionflags	@""
	.align	4


	//----- nvinfo : EIATTR_CUDA_API_VERSION
	.align		4
        /*0000*/ 	.byte	0x04, 0x37
        /*0002*/ 	.short	(.L_1498 - .L_1497)
.L_1497:
        /*0004*/ 	.word	0x00000082


	//----- nvinfo : EIATTR_KPARAM_INFO
	.align		4
.L_1498:
        /*0008*/ 	.byte	0x04, 0x17
        /*000a*/ 	.short	(.L_1500 - .L_1499)
.L_1499:
        /*000c*/ 	.word	0x00000000
        /*0010*/ 	.short	0x0005
        /*0012*/ 	.short	0x04f0
        /*0014*/ 	.byte	0x00, 0xf0, 0x61, 0x00


	//----- nvinfo : EIATTR_KPARAM_INFO
	.align		4
.L_1500:
        /*0018*/ 	.byte	0x04, 0x17
        /*001a*/ 	.short	(.L_1502 - .L_1501)
.L_1501:
        /*001c*/ 	.word	0x00000000
        /*0020*/ 	.short	0x0004
        /*0022*/ 	.short	0x04e8
        /*0024*/ 	.byte	0x00, 0xf0, 0x11, 0x00


	//----- nvinfo : EIATTR_KPARAM_INFO
	.align		4
.L_1502:
        /*0028*/ 	.byte	0x04, 0x17
        /*002a*/ 	.short	(.L_1504 - .L_1503)
.L_1503:
        /*002c*/ 	.word	0x00000000
        /*0030*/ 	.short	0x0003
        /*0032*/ 	.short	0x04e0
        /*0034*/ 	.byte	0x00, 0xf0, 0x21, 0x00


	//----- nvinfo : EIATTR_KPARAM_INFO
	.align		4
.L_1504:
        /*0038*/ 	.byte	0x04, 0x17
        /*003a*/ 	.short	(.L_1506 - .L_1505)
.L_1505:
        /*003c*/ 	.word	0x00000000
        /*0040*/ 	.short	0x0002
        /*0042*/ 	.short	0x0340
        /*0044*/ 	.byte	0x00, 0xf0, 0x81, 0x06


	//----- nvinfo : EIATTR_KPARAM_INFO
	.align		4
.L_1506:
        /*0048*/ 	.byte	0x04, 0x17
        /*004a*/ 	.short	(.L_1508 - .L_1507)
.L_1507:
        /*004c*/ 	.word	0x00000000
        /*0050*/ 	.short	0x0001
        /*0052*/ 	.short	0x01a0
        /*0054*/ 	.byte	0x00, 0xf0, 0x81, 0x06


	//----- nvinfo : EIATTR_KPARAM_INFO
	.align		4
.L_1508:
        /*0058*/ 	.byte	0x04, 0x17
        /*005a*/ 	.short	(.L_1510 - .L_1509)
.L_1509:
        /*005c*/ 	.word	0x00000000
        /*0060*/ 	.short	0x0000
        /*0062*/ 	.short	0x0000
        /*0064*/ 	.byte	0x00, 0xf0, 0x81, 0x06


	//----- nvinfo : EIATTR_SPARSE_MMA_MASK
	.align		4
.L_1510:
        /*0068*/ 	.byte	0x03, 0x50
        /*006a*/ 	.short	0x0000


	//----- nvinfo : EIATTR_MAXREG_COUNT
	.align		4
        /*006c*/ 	.byte	0x03, 0x1b
        /*006e*/ 	.short	0x0040


	//----- nvinfo : EIATTR_NUM_BARRIERS
	.align		4
        /*0070*/ 	.byte	0x02, 0x4c
        /*0072*/ 	.byte	0x01
	.zero		1


	//----- nvinfo : EIATTR_MERCURY_ISA_VERSION
	.align		4
        /*0074*/ 	.byte	0x03, 0x5f
        /*0076*/ 	.short	0x0101


	//----- nvinfo : EIATTR_EXIT_INSTR_OFFSETS
	.align		4
        /*0078*/ 	.byte	0x04, 0x1c
        /*007a*/ 	.short	(.L_1512 - .L_1511)


	//   ....[0]....
.L_1511:
        /*007c*/ 	.word	0x00000a30


	//   ....[1]....
        /*0080*/ 	.word	0x0000dc10


	//----- nvinfo : EIATTR_MAX_THREADS
	.align		4
.L_1512:
        /*0084*/ 	.byte	0x04, 0x05
        /*0086*/ 	.short	(.L_1514 - .L_1513)
.L_1513:
        /*0088*/ 	.word	0x00000100
        /*008c*/ 	.word	0x00000001
        /*0090*/ 	.word	0x00000001


	//----- nvinfo : EIATTR_CRS_STACK_SIZE
	.align		4
.L_1514:
        /*0094*/ 	.byte	0x04, 0x1e
        /*0096*/ 	.short	(.L_1516 - .L_1515)
.L_1515:
        /*0098*/ 	.word	0x00000000


	//----- nvinfo : EIATTR_CBANK_PARAM_SIZE
	.align		4
.L_1516:
        /*009c*/ 	.byte	0x03, 0x19
        /*009e*/ 	.short	0x0508


	//----- nvinfo : EIATTR_PARAM_CBANK
	.align		4
        /*00a0*/ 	.byte	0x04, 0x0a
        /*00a2*/ 	.short	(.L_1518 - .L_1517)
	.align		4
.L_1517:
        /*00a4*/ 	.word	index@(.nv.constant0._ZN2at6native43_GLOBAL__N__7cc8d1ed_10_Dropout_cu_0e96ed3820fused_dropout_kernelIN3c104HalfEfmLin1ELin1EhEEvNS_4cuda6detail10TensorInfoIKT_T1_EENS7_IS8_SA_EENS7_IT4_SA_EESA_T0_NS_15PhiloxCudaStateE)
        /*00a8*/ 	.short	0x0210
        /*00aa*/ 	.short	0x0508


	//----- nvinfo : EIATTR_SW_WAR
	.align		4
.L_1518:
        /*00ac*/ 	.byte	0x04, 0x36
        /*00ae*/ 	.short	(.L_1520 - .L_1519)
.L_1519:
        /*00b0*/ 	.word	0x00000008
.L_1520:


//--------------------- .nv.info._ZN2at6native43_GLOBAL__N__7cc8d1ed_10_Dropout_cu_0e96ed3820fused_dropout_kernelIN3c104HalfEfmLin1ELi1EhEEvNS_4cuda6detail10TensorInfoIKT_T1_EENS7_IS8_SA_EENS7_IT4_SA_EESA_T0_NS_15PhiloxCudaStateE --------------------------
	.section	.nv.info._ZN2at6native43_GLOBAL__N__7cc8d1ed_10_Dropout_cu_0e96ed3820fused_dropout_kernelIN3c104HalfEfmLin1ELi1EhEEvNS_4cuda6detail10TensorInfoIKT_T1_EENS7_IS8_SA_EENS7_IT4_SA_EESA_T0_NS_15PhiloxCudaStateE,"",@"SHT_CUDA_INFO"
	.sectionflags	@""
	.align	4


	//----- nvinfo : EIATTR_CUDA_API_VERSION
	.align		4
        /*0000*/ 	.byte	0x04, 0x37
        /*0002*/ 	.short	(.L_1522 - .L_1521)
.L_1521:
        /*0004*/ 	.word	0x00000082


	//----- nvinfo : EIATTR_KPARAM_INFO
	.align		4
.L_1522:
        /*0008*/ 	.byte	0x04, 0x17
        /*000a*/ 	.short	(.L_1524 - .L_1523)
.L_1523:
        /*000c*/ 	.word	0x00000000
        /*0010*/ 	.short	0x0005
        /*0012*/ 	.short	0x04f0
        /*0014*/ 	.byte	0x00, 0xf0, 0x61, 0x00


	//----- nvinfo : EIATTR_KPARAM_INFO
	.align		4
.L_1524:
        /*0018*/ 	.byte	0x04, 0x17
        /*001a*/ 	.short	(.L_1526 - .L_1525)
.L_1525:
        /*001c*/ 	.word	0x00000000
        /*0020*/ 	.short	0x0004
        /*0022*/ 	.short	0x04e8
        /*0024*/ 	.byte	0x00, 0xf0, 0x11, 0x00


	//----- nvinfo : EIATTR_KPARAM_INFO
	.align		4
.L_1526:
        /*0028*/ 	.byte	0x04, 0x17
        /*002a*/ 	.short	(.L_1528 - .L_1527)
.L_1527:
        /*002c*/ 	.word	0x00000000
        /*0030*/ 	.short	0x0003
        /*0032*/ 	.short	0x04e0
        /*0034*/ 	.byte	0x00, 0xf0, 0x21, 0x00


	//----- nvinfo : EIATTR_KPARAM_INFO
	.align		4
.L_1528:
        /*0038*/ 	.byte	0x04, 0x17
        /*003a*/ 	.short	(.L_1530 - .L_1529)
.L_1529:
        /*003c*/ 	.word	0x00000000
        /*0040*/ 	.short	0x0002
        /*0042*/ 	.short	0x0340
        /*0044*/ 	.byte	0x00, 0xf0, 0x81, 0x06


	//----- nvinfo : EIATTR_KPARAM_INFO
	.align		4
.L_1530:
        /*0048*/ 	.byte	0x04, 0x17
        /*004a*/ 	.short	(.L_1532 - .L_1531)
.L_1531:
        /*004c*/ 	.word	0x00000000
        /*0050*/ 	.short	0x0001
        /*0052*/ 	.short	0x01a0
        /*0054*/ 	.byte	0x00, 0xf0, 0x81, 0x06


	//----- nvinfo : EIATTR_KPARAM_INFO
	.align		4
.L_1532:
        /*0058*/ 	.byte	0x04, 0x17
        /*005a*/ 	.short	(.L_1534 - .L_1533)
.L_1533:
        /*005c*/ 	.word	0x00000000
        /*0060*/ 	.short	0x0000
        /*0062*/ 	.short	0x0000
        /*0064*/ 	.byte	0x00, 0xf0, 0x81, 0x06


	//----- nvinfo : EIATTR_SPARSE_MMA_MASK
	.align		4
.L_1534:
        /*0068*/ 	.byte	0x03, 0x50
        /*006a*/ 	.short	0x0000


	//----- nvinfo : EIATTR_MAXREG_COUNT
	.align		4
        /*006c*/ 	.byte	0x03, 0x1b
        /*006e*/ 	.short	0x0040


	//----- nvinfo : EIATTR_NUM_BARRIERS
	.align		4
        /*0070*/ 	.byte	0x02, 0x4c
        /*0072*/ 	.byte	0x01
	.zero		1


	//----- nvinfo : EIATTR_MERCURY_ISA_VERSION
	.align		4
        /*0074*/ 	.byte	0x03, 0x5f
        /*0076*/ 	.short	0x0101


	//----- nvinfo : EIATTR_EXIT_INSTR_OFFSETS
	.align		4
        /*0078*/ 	.byte	0x04, 0x1c
        /*007a*/ 	.short	(.L_1536 - .L_1535)


	//   ....[0]....
.L_1535:
        /*007c*/ 	.word	0x00000a50


	//   ....[1]....
        /*0080*/ 	.word	0x00007e90


	//----- nvinfo : EIATTR_MAX_THREADS
	.align		4
.L_1536:
        /*0084*/ 	.byte	0x04, 0x05
        /*0086*/ 	.short	(.L_1538 - .L_1537)
.L_1537:
        /*0088*/ 	.word	0x00000100
        /*008c*/ 	.word	0x00000001
        /*0090*/ 	.word	0x00000001


	//----- nvinfo : EIATTR_CRS_STACK_SIZE
	.align		4
.L_1538:
        /*0094*/ 	.byte	0x04, 0x1e
        /*0096*/ 	.short	(.L_1540 - .L_1539)
.L_1539:
        /*0098*/ 	.word	0x00000000


	//----- nvinfo : EIATTR_CBANK_PARAM_SIZE
	.align		4
.L_1540:
        /*009c*/ 	.byte	0x03, 0x19
        /*009e*/ 	.short	0x0508


	//----- nvinfo : EIATTR_PARAM_CBANK
	.align		4
        /*00a0*/ 	.byte	0x04, 0x0a
        /*00a2*/ 	.short	(.L_1542 - .L_1541)
	.align		4
.L_1541:
        /*00a4*/ 	.word	index@(.nv.constant0._ZN2at6native43_GLOBAL__N__7cc8d1ed_10_Dropout_cu_0e96ed3820fused_dropout_kernelIN3c104HalfEfmLin1ELi1EhEEvNS_4cuda6detail10TensorInfoIKT_T1_EENS7_IS8_SA_EENS7_IT4_SA_EESA_T0_NS_15PhiloxCudaStateE)
        /*00a8*/ 	.short	0x0210
        /*00aa*/ 	.short	0x0508


	//----- nvinfo : EIATTR_SW_WAR
	.align		4
.L_1542:
        /*00ac*/ 	.byte	0x04, 0x36
        /*00ae*/ 	.short	(.L_1544 - .L_1543)
.L_1543:
        /*00b0*/ 	.word	0x00000008
.L_1544:


//--------------------- .nv.info._ZN2at6native43_GLOBAL__N__7cc8d1ed_10_Dropout_cu_0e96ed3820fused_dropout_kernelIN3c104HalfEfmLi1ELi1EhEEvNS_4cuda6detail10TensorInfoIKT_T1_EENS7_IS8_SA_EENS7_IT4_SA_EESA_T0_NS_15PhiloxCudaStateE --------------------------
	.section	.nv.info._ZN2at6native43_GLOBAL__N__7cc8d1ed_10_Dropout_cu_0e96ed3820fused_dropout_kernelIN3c104HalfEfmLi1ELi1EhEEvNS_4cuda6detail10TensorInfoIKT_T1_EENS7_IS8_SA_EENS7_IT4_SA_EESA_T0_NS_15PhiloxCudaStateE,"",@"SHT_CUDA_INFO"
	.sectionflags	@""
	.align	4


	//----- nvinfo : EIATTR_CUDA_API_VERSION
	.align		4
        /*0000*/ 	.byte	0x04, 0x37
        /*0002*/ 	.short	(.L_1546 - .L_1545)
.L_1545:
        /*0004*/ 	.word	0x00000082


	//----- nvinfo : EIATTR_KPARAM_INFO
	.align		4
.L_1546:
        /*0008*/ 	.byte	0x04, 0x17
        /*000a*/ 	.short	(.L_1548 - .L_1547)
.L_1547:
        /*000c*/ 	.word	0x00000000
        /*0010*/ 	.short	0x0005
        /*0012*/ 	.short	0x04f0
        /*0014*/ 	.byte	0x00, 0xf0, 0x61, 0x00


	//----- nvinfo : EIATTR_KPARAM_INFO
	.align		4
.L_1548:
        /*0018*/ 	.byte	0x04, 0x17
        /*001a*/ 	.short	(.L_1550 - .L_1549)
.L_1549:
        /*001c*/ 	.word	0x00000000
        /*0020*/ 	.short	0x0004
        /*0022*/ 	.short	0x04e8
        /*0024*/ 	.byte	0x00, 0xf0, 0x11, 0x00


	//----- nvinfo : EIATTR_KPARAM_INFO
	.align		4
.L_1550:
        /*0028*/ 	.byte	0x04, 0x17
        /*002a*/ 	.short	(.L_1552 - .L_1551)
.L_1551:
        /*002c*/ 	.word	0x00000000
        /*0030*/ 	.short	0x0003
        /*0032*/ 	.short	0x04e0
        /*0034*/ 	.byte	0x00, 0xf0, 0x21, 0x00


	//----- nvinfo : EIATTR_KPARAM_INFO
	.align		4
.L_1552:
        /*0038*/ 	.byte	0x04, 0x17
        /*003a*/ 	.short	(.L_1554 - .L_1553)
.L_1553:
        /*003c*/ 	.word	0x00000000
        /*0040*/ 	.short	0x0002
        /*0042*/ 	.short	0x0340
        /*0044*/ 	.byte	0x00, 0xf0, 0x81, 0x06


	//----- nvinfo : EIATTR_KPARAM_INFO
	.align		4
.L_1554:
        /*0048*/ 	.byte	0x04, 0x17
        /*004a*/ 	.short	(.L_1556 - .L_1555)
.L_1555:
        /*004c*/ 	.word	0x00000000
        /*0050*/ 	.short	0x0001
        /*0052*/ 	.short	0x01a0
        /*0054*/ 	.byte	0x00, 0xf0, 0x81, 0x06


	//----- nvinfo : EIATTR_KPARAM_INFO
	.align		4
.L_1556:
        /*0058*/ 	.byte	0x04, 0x17
        /*005a*/ 	.short	(.L_1558 - .L_1557)
.L_1557:
        /*005c*/ 	.word	0x00000000
        /*0060*/ 	.short	0x0000
        /*0062*/ 	.short	0x0000
        /*0064*/ 	.byte	0x00, 0xf0, 0x81, 0x06


	//----- nvinfo : EIATTR_SPARSE_MMA_MASK
	.align		4
.L_1558:
        /*0068*/ 	.byte	0x03, 0x50
        /*006a*/ 	.short	0x0000


	//----- nvinfo : EIATTR_MAXREG_COUNT
	.align		4
        /*006c*/ 	.byte	0x03, 0x1b
        /*006e*/ 	.short	0x0040


	//----- nvinfo : EIATTR_NUM_BARRIERS
	.align		4
        /*0070*/ 	.byte	0x02, 0x4c
        /*0072*/ 	.byte	0x01
	.zero		1


	//----- nvinfo : EIATTR_MERCURY_ISA_VERSION
	.align		4
        /*0074*/ 	.byte	0x03, 0x5f
        /*0076*/ 	.short	0x0101


	//----- nvinfo : EIATTR_EXIT_INSTR_OFFSETS
	.align		4
        /*0078*/ 	.byte	0x04, 0x1c
        /*007a*/ 	.short	(.L_1560 - .L_1559)


	//   ....[0]....
.L_1559:
        /*007c*/ 	.word	0x00000940


	//   ....[1]....
        /*0080*/ 	.word	0x000018a0


	//----- nvinfo : EIATTR_MAX_THREADS
	.align		4
.L_1560:
        /*0084*/ 	.byte	0x04, 0x05
        /*0086*/ 	.short	(.L_1562 - .L_1561)
.L_1561:
        /*0088*/ 	.word	0x00000100
        /*008c*/ 	.word	0x00000001
        /*0090*/ 	.word	0x00000001


	//----- nvinfo : EIATTR_CRS_STACK_SIZE
	.align		4
.L_1562:
        /*0094*/ 	.byte	0x04, 0x1e
        /*0096*/ 	.short	(.L_1564 - .L_1563)
.L_1563:
        /*0098*/ 	.word	0x00000000


	//----- nvinfo : EIATTR_CBANK_PARAM_SIZE
	.align		4
.L_1564:
        /*009c*/ 	.byte	0x03, 0x19
        /*009e*/ 	.short	0x0508


	//----- nvinfo : EIATTR_PARAM_CBANK
	.align		4
        /*00a0*/ 	.byte	0x04, 0x0a
        /*00a2*/ 	.short	(.L_1566 - .L_1565)
	.align		4
.L_1565:
        /*00a4*/ 	.word	index@(.nv.constant0._ZN2at6native43_GLOBAL__N__7cc8d1ed_10_Dropout_cu_0e96ed3820fused_dropout_kernelIN3c104HalfEfmLi1ELi1EhEEvNS_4cuda6detail10TensorInfoIKT_T1_EENS7_IS8_SA_EENS7_IT4_SA_EESA_T0_NS_15PhiloxCudaStateE)
        /*00a8*/ 	.short	0x0210
        /*00aa*/ 	.short	0x0508


	//----- nvinfo : EIATTR_SW_WAR
	.align		4
.L_1566:
        /*00ac*/ 	.byte	0x04, 0x36
        /*00ae*/ 	.short	(.L_1568 - .L_1567)
.L_1567:
        /*00b0*/ 	.word	0x00000008
.L_1568:


//--------------------- .nv.info._ZN2at6native43_GLOBAL__N__7cc8d1ed_10_Dropout_cu_0e96ed3824fused_dropout_kernel_vecIN3c104HalfEfmLi1ELi2EhEEvNS_4cuda6detail10TensorInfoIKT_T1_EENS7_IS8_SA_EENS7_IT4_SA_EESA_T0_NS_15PhiloxCudaStateE --------------------------
	.section	.nv.info._ZN2at6native43_GLOBAL__N__7cc8d1ed_10_Dropout_cu_0e96ed3824fused_dropout_kernel_vecIN3c104HalfEfmLi1ELi2EhEEvNS_4cuda6detail10TensorInfoIKT_T1_EENS7_IS8_SA_EENS7_IT4_SA_EESA_T0_NS_15PhiloxCudaStateE,"",@"SHT_CUDA_INFO"
	.sectionflags	@""
	.align	4


	//----- nvinfo : EIATTR_CUDA_API_VERSION
	.align		4
        /*0000*/ 	.byte	0x04, 0x37
        /*0002*/ 	.short	(.L_1570 - .L_1569)
.L_1569:
        /*0004*/ 	.word	0x00000082


	//----- nvinfo : EIATTR_KPARAM_INFO
	.align		4
.L_1570:
        /*0008*/ 	.byte	0x04, 0x17
        /*000a*/ 	.short	(.L_1572 - .L_1571)
.L_1571:
        /*000c*/ 	.word	0x00000000
        /*0010*/ 	.short	0x0005
        /*0012*/ 	.short	0x04f0
        /*0014*/ 	.byte	0x00, 0xf0, 0x61, 0x00


	//----- nvinfo : EIATTR_KPARAM_INFO
	.align		4
.L_1572:
        /*0018*/ 	.byte	0x04, 0x17
        /*001a*/ 	.short	(.L_1574 - .L_1573)
.L_1573:
        /*001c*/ 	.word	0x00000000
        /*0020*/ 	.short	0x0004
        /*0022*/ 	.short	0x04e8
        /*0024*/ 	.byte	0x00, 0xf0, 0x11, 0x00


	//----- nvinfo : EIATTR_KPARAM_INFO
	.align		4
.L_1574:
        /*0028*/ 	.byte	0x04, 0x17
        /*002a*/ 	.short	(.L_1576 - .L_1575)
.L_1575:
        /*002c*/ 	.word	0x00000000
        /*0030*/ 	.short	0x0003
        /*0032*/ 	.short	0x04e0
        /*0034*/ 	.byte	0x00, 0xf0, 0x21, 0x00


	//----- nvinfo : EIATTR_KPARAM_INFO
	.align		4
.L_1576:
        /*0038*/ 	.byte	0x04, 0x17
        /*003a*/ 	.short	(.L_1578 - .L_1577)
.L_1577:
        /*003c*/ 	.word	0x00000000
        /*0040*/ 	.short	0x0002
        /*0042*/ 	.short	0x0340
        /*0044*/ 	.byte	0x00, 0xf0, 0x81, 0x06


	//----- nvinfo : EIATTR_KPARAM_INFO
	.align		4
.L_1578:
        /*0048*/ 	.byte	0x04, 0x17
        /*004a*/ 	.short	(.L_1580 - .L_1579)
.L_1579:
        /*004c*/ 	.word	0x00000000
        /*0050*/ 	.short	0x0001
        /*0052*/ 	.short	0x01a0
        /*0054*/ 	.byte	0x00, 0xf0, 0x81, 0x06


	//----- nvinfo : EIATTR_KPARAM_INFO
	.align		4
.L_1580:
        /*0058*/ 	.byte	0x04, 0x17
        /*005a*/ 	.short	(.L_1582 - .L_1581)
.L_1581:
        /*005c*/ 	.word	0x00000000
        /*0060*/ 	.short	0x0000
        /*0062*/ 	.short	0x0000
        /*0064*/ 	.byte	0x00, 0xf0, 0x81, 0x06


	//----- nvinfo : EIATTR_SPARSE_MMA_MASK
	.align		4
.L_1582:
        /*0068*/ 	.byte	0x03, 0x50
        /*006a*/ 	.short	0x0000


	//----- nvinfo : EIATTR_MAXREG_COUNT
	.align		4
        /*006c*/ 	.byte	0x03, 0x1b
        /*006e*/ 	.short	0x0040


	//----- nvinfo : EIATTR_NUM_BARRIERS
	.align		4
        /*0070*/ 	.byte	0x02, 0x4c
        /*0072*/ 	.byte	0x01
	.zero		1


	//----- nvinfo : EIATTR_MERCURY_ISA_VERSION
	.align		4
        /*0074*/ 	.byte	0x03, 0x5f
        /*0076*/ 	.short	0x0101


	//----- nvinfo : EIATTR_EXIT_INSTR_OFFSETS
	.align		4
        /*0078*/ 	.byte	0x04, 0x1c
        /*007a*/ 	.short	(.L_1584 - .L_1583)


	//   ....[0]....
.L_1583:
        /*007c*/ 	.word	0x00000180


	//   ....[1]....
        /*0080*/ 	.word	0x00000e20


	//----- nvinfo : EIATTR_MAX_THREADS
	.align		4
.L_1584:
        /*0084*/ 	.byte	0x04, 0x05
        /*0086*/ 	.short	(.L_1586 - .L_1585)
.L_1585:
        /*0088*/ 	.word	0x00000100
        /*008c*/ 	.word	0x00000001
        /*0090*/ 	.word	0x00000001


	//----- nvinfo : EIATTR_CRS_STACK_SIZE
	.align		4
.L_1586:
        /*0094*/ 	.byte	0x04, 0x1e
        /*0096*/ 	.short	(.L_1588 - .L_1587)
.L_1587:
        /*0098*/ 	.word	0x00000000


	//----- nvinfo : EIATTR_CBANK_PARAM_SIZE
	.align		4
.L_1588:
        /*009c*/ 	.byte	0x03, 0x19
        /*009e*/ 	.short	0x0508


	//----- nvinfo : EIATTR_PARAM_CBANK
	.align		4
        /*00a0*/ 	.byte	0x04, 0x0a
        /*00a2*/ 	.short	(.L_1590 - .L_1589)
	.align		4
.L_1589:
        /*00a4*/ 	.word	index@(.nv.constant0._ZN2at6native43_GLOBAL__N__7cc8d1ed_10_Dropout_cu_0e96ed3824fused_dropout_kernel_vecIN3c104HalfEfmLi1ELi2EhEEvNS_4cuda6detail10TensorInfoIKT_T1_EENS7_IS8_SA_EENS7_IT4_SA_EESA_T0_NS_15PhiloxCudaStateE)
        /*00a8*/ 	.short	0x0210
        /*00aa*/ 	.short	0x0508


	//----- nvinfo : EIATTR_SW_WAR
	.align		4
.L_1590:
        /*00ac*/ 	.byte	0x04, 0x36
        /*00ae*/ 	.short	(.L_1592 - .L_1591)
.L_1591:
        /*00b0*/ 	.word	0x00000008
.L_1592:


//--------------------- .nv.info._ZN2at6native43_GLOBAL__N__7cc8d1ed_10_Dropout_cu_0e96ed3824fused_dropout_kernel_vecIN3c104HalfEfmLi1ELi4EhEEvNS_4cuda6detail10TensorInfoIKT_T1_EENS7_IS8_SA_EENS7_IT4_SA_EESA_T0_NS_15PhiloxCudaStateE --------------------------
	.section	.nv.info._ZN2at6native43_GLOBAL__N__7cc8d1ed_10_Dropout_cu_0e96ed3824fused_dropout_kernel_vecIN3c104HalfEfmLi1ELi4EhEEvNS_4cuda6detail10TensorInfoIKT_T1_EENS7_IS8_SA_EENS7_IT4_SA_EESA_T0_NS_15PhiloxCudaStateE,"",@"SHT_CUDA_INFO"
	.sectionflags	@""
	.align	4


	//----- nvinfo : EIATTR_CUDA_API_VERSION
	.align		4
        /*0000*/ 	.byte	0x04, 0x37
        /*0002*/ 	.short	(.L_1594 - .L_1593)
.L_1593:
        /*0004*/ 	.word	0x00000082


	//----- nvinfo : EIATTR_KPARAM_INFO
	.align		4
.L_1594:
        /*0008*/ 	.byte	0x04, 0x17
        /*000a*/ 	.short	(.L_1596 - .L_1595)
.L_1595:
        /*000c*/ 	.word	0x00000000
        /*0010*/ 	.short	0x0005
        /*0012*/ 	.short	0x04f0
        /*0014*/ 	.byte	0x00, 0xf0, 0x61, 0x00


	//----- nvinfo : EIATTR_KPARAM_INFO
	.align		4
.L_1596:
        /*0018*/ 	.byte	0x04, 0x17
        /*001a*/ 	.short	(.L_1598 - .L_1597)
.L_1597:
        /*001c*/ 	.word	0x00000000
        /*0020*/ 	.short	0x0004
        /*0022*/ 	.short	0x04e8
        /*0024*/ 	.byte	0x00, 0xf0, 0x11, 0x00


	//----- nvinfo : EIATTR_KPARAM_INFO
	.align		4
.L_1598:
        /*0028*/ 	.byte	0x04, 0x17
        /*002a*/ 	.short	(.L_1600 - .L_1599)
.L_1599:
        /*002c*/ 	.word	0x00000000
        /*0030*/ 	.short	0x0003
        /*0032*/ 	.short	0x04e0
        /*0034*/ 	.byte	0x00, 0xf0, 0x21, 0x00


	//----- nvinfo : EIATTR_KPARAM_INFO
	.align		4
.L_1600:
        /*0038*/ 	.byte	0x04, 0x17
        /*003a*/ 	.short	(.L_1602 - .L_1601)
.L_1601:
        /*003c*/ 	.word	0x00000000
        /*0040*/ 	.short	0x0002
        /*0042*/ 	.short	0x0340
        /*0044*/ 	.byte	0x00, 0xf0, 0x81, 0x06


	//----- nvinfo : EIATTR_KPARAM_INFO
	.align		4
.L_1602:
        /*0048*/ 	.byte	0x04, 0x17
        /*004a*/ 	.short	(.L_1604 - .L_1603)
.L_1603:
        /*004c*/ 	.word	0x00000000
        /*0050*/ 	.short	0x0001
        /*0052*/ 	.short	0x01a0
        /*0054*/ 	.byte	0x00, 0xf0, 0x81, 0x06


	//----- nvinfo : EIATTR_KPARAM_INFO
	.align		4
.L_1604:
        /*0058*/ 	.byte	0x04, 0x17
        /*005a*/ 	.short	(.L_1606 - .L_1605)
.L_1605:
        /*005c*/ 	.word	0x00000000
        /*0060*/ 	.short	0x0000
        /*0062*/ 	.short	0x0000
        /*0064*/ 	.byte	0x00, 0xf0, 0x81, 0x06


	//----- nvinfo : EIATTR_SPARSE_MMA_MASK
	.align		4
.L_1606:
        /*0068*/ 	.byte	0x03, 0x50
        /*006a*/ 	.short	0x0000


	//----- nvinfo : EIATTR_MAXREG_COUNT
	.align		4
        /*006c*/ 	.byte	0x03, 0x1b
        /*006e*/ 	.short	0x0040


	//----- nvinfo : EIATTR_NUM_BARRIERS
	.align		4
        /*0070*/ 	.byte	0x02, 0x4c
        /*0072*/ 	.byte	0x01
	.zero		1


	//----- nvinfo : EIATTR_MERCURY_ISA_VERSION
	.align		4
        /*0074*/ 	.byte	0x03, 0x5f
        /*0076*/ 	.short	0x0101


	//----- nvinfo : EIATTR_EXIT_INSTR_OFFSETS
	.align		4
        /*0078*/ 	.byte	0x04, 0x1c
        /*007a*/ 	.short	(.L_1608 - .L_1607)


	//   ....[0]....
.L_1607:
        /*007c*/ 	.word	0x00000180


	//   ....[1]....
        /*0080*/ 	.word	0x00000fd0


	//----- nvinfo : EIATTR_MAX_THREADS
	.align		4
.L_1608:
        /*0084*/ 	.byte	0x04, 0x05
        /*0086*/ 	.short	(.L_1610 - .L_1609)
.L_1609:
        /*0088*/ 	.word	0x00000100
        /*008c*/ 	.word	0x00000001
        /*0090*/ 	.word	0x00000001


	//----- nvinfo : EIATTR_CRS_STACK_SIZE
	.align		4
.L_1610:
        /*0094*/ 	.byte	0x04, 0x1e
        /*0096*/ 	.short	(.L_1612 - .L_1611)
.L_1611:
        /*0098*/ 	.word	0x00000000


	//----- nvinfo : EIATTR_CBANK_PARAM_SIZE
	.align		4
.L_1612:
        /*009c*/ 	.byte	0x03, 0x19
        /*009e*/ 	.short	0x0508


	//----- nvinfo : EIATTR_PARAM_CBANK
	.align		4
        /*00a0*/ 	.byte	0x04, 0x0a
        /*00a2*/ 	.short	(.L_1614 - .L_1613)
	.align		4
.L_1613:
        /*00a4*/ 	.word	index@(.nv.constant0._ZN2at6native43_GLOBAL__N__7cc8d1ed_10_Dropout_cu_0e96ed3824fused_dropout_kernel_vecIN3c104HalfEfmLi1ELi4EhEEvNS_4cuda6detail10TensorInfoIKT_T1_EENS7_IS8_SA_EENS7_IT4_SA_EESA_T0_NS_15PhiloxCudaStateE)
        /*00a8*/ 	.short	0x0210
        /*00aa*/ 	.short	0x0508


	//----- nvinfo : EIATTR_SW_WAR
	.align		4
.L_1614:
        /*00ac*/ 	.byte	0x04, 0x36
        /*00ae*/ 	.short	(.L_1616 - .L_1615)
.L_1615:
        /*00b0*/ 	.word	0x00000008
.L_1616:


//--------------------- .nv.info._ZN2at6native43_GLOBAL__N__7cc8d1ed_10_Dropout_cu_0e96ed3824fused_dropout_kernel_vecIN3c104HalfEfmLi1ELi8EhEEvNS_4cuda6detail10TensorInfoIKT_T1_EENS7_IS8_SA_EENS7_IT4_SA_EESA_T0_NS_15PhiloxCudaStateE --------------------------
	.section	.nv.info._ZN2at6native43_GLOBAL__N__7cc8d1ed_10_Dropout_cu_0e96ed3824fused_dropout_kernel_vecIN3c104HalfEfmLi1ELi8EhEEvNS_4cuda6detail10TensorInfoIKT_T1_EENS7_IS8_SA_EENS7_IT4_SA_EESA_T0_NS_15PhiloxCudaStateE,"",@"SHT_CUDA_INFO"
	.sectionflags	@""
	.align	4


	//----- nvinfo : EIATTR_CUDA_API_VERSION
	.align		4
        /*0000*/ 	.byte	0x04, 0x37
        /*0002*/ 	.short	(.L_1618 - .L_1617)
.L_1617:
        /*0004*/ 	.word	0x00000082


	//----- nvinfo : EIATTR_KPARAM_INFO
	.align		4
.L_1618:
        /*0008*/ 	.byte	0x04, 0x17
        /*000a*/ 	.short	(.L_1620 - .L_1619)
.L_1619:
        /*000c*/ 	.word	0x00000000
        /*0010*/ 	.short	0x0005
        /*0012*/ 	.short	0x04f0
        /*0014*/ 	.byte	0x00, 0xf0, 0x61, 0x00


	//----- nvinfo : EIATTR_KPARAM_INFO
	.align		4
.L_1620:
        /*0018*/ 	.byte	0x04, 0x17
        /*001a*/ 	.short	(.L_1622 - .L_1621)
.L_1621:
        /*001c*/ 	.word	0x00000000
        /*0020*/ 	.short	0x0004
        /*0022*/ 	.short	0x04e8
        /*0024*/ 	.byte	0x00, 0xf0, 0x11, 0x00


	//----- nvinfo : EIATTR_KPARAM_INFO
	.align		4
.L_1622:
        /*0028*/ 	.byte	0x04, 0x17
        /*002a*/ 	.short	(.L_1624 - .L_1623)
.L_1623:
        /*002c*/ 	.word	0x00000000
        /*0030*/ 	.short	0x0003
        /*0032*/ 	.short	0x04e0
        /*0034*/ 	.byte	0x00, 0xf0, 0x21, 0x00


	//----- nvinfo : EIATTR_KPARAM_INFO
	.align		4
.L_1624:
        /*0038*/ 	.byte	0x04, 0x17
        /*003a*/ 	.short	(.L_1626 - .L_1625)
.L_1625:
        /*003c*/ 	.word	0x00000000
        /*0040*/ 	.short	0x0002
        /*0042*/ 	.short	0x0340
        /*0044*/ 	.byte	0x00, 0xf0, 0x81, 0x06


	//----- nvinfo : EIATTR_KPARAM_INFO
	.align		4
.L_1626:
        /*0048*/ 	.byte	0x04, 0x17
        /*004a*/ 	.short	(.L_1628 - .L_1627)
.L_1627:
        /*004c*/ 	.word	0x00000000
        /*0050*/ 	.short	0x0001
        /*0052*/ 	.short	0x01a0
        /*0054*/ 	.byte	0x00, 0xf0, 0x81, 0x06


	//----- nvinfo : EIATTR_KPARAM_INFO
	.align		4
.L_1628:
        /*0058*/ 	.byte	0x04, 0x17
        /*005a*/ 	.short	(.L_1630 - .L_1629)
.L_1629:
        /*005c*/ 	.word	0x00000000
        /*0060*/ 	.short	0x0000
        /*0062*/ 	.short	0x0000
        /*0064*/ 	.byte	0x00, 0xf0, 0x81, 0x06


	//----- nvinfo : EIATTR_SPARSE_MMA_MASK
	.align		4
.L_1630:
        /*0068*/ 	.byte	0x03, 0x50
        /*006a*/ 	.short	0x0000


	//----- nvinfo : EIATTR_MAXREG_COUNT
	.align		4
        /*006c*/ 	.byte	0x03, 0x1b
        /*006e*/ 	.short	0x0040


	//----- nvinfo : EIATTR_NUM_BARRIERS
	.align		4
        /*0070*/ 	.byte	0x02, 0x4c
        /*0072*/ 	.byte	0x01
	.zero		1


	//----- nvinfo : EIATTR_MERCURY_ISA_VERSION
	.align		4
        /*0074*/ 	.byte	0x03, 0x5f
        /*0076*/ 	.short	0x0101


	//----- nvinfo : EIATTR_EXIT_INSTR_OFFSETS
	.align		4
        /*0078*/ 	.byte	0x04, 0x1c
        /*007a*/ 	.short	(.L_1632 - .L_1631)


	//   ....[0]....
.L_1631:
        /*007c*/ 	.word	0x000001a0


	//   ....[1]....
        /*0080*/ 	.word	0x00002060


	//----- nvinfo : EIATTR_MAX_THREADS
	.align		4
.L_1632:
        /*0084*/ 	.byte	0x04, 0x05
        /*0086*/ 	.short	(.L_1634 - .L_1633)
.L_1633:
        /*0088*/ 	.word	0x00000100
        /*008c*/ 	.word	0x00000001
        /*0090*/ 	.word	0x00000001


	//----- nvinfo : EIATTR_CRS_STACK_SIZE
	.align		4
.L_1634:
        /*0094*/ 	.byte	0x04, 0x1e
        /*0096*/ 	.short	(.L_1636 - .L_1635)
.L_1635:
        /*0098*/ 	.word	0x00000000


	//----- nvinfo : EIATTR_CBANK_PARAM_SIZE
	.align		4
.L_1636:
        /*009c*/ 	.byte	0x03, 0x19
        /*009e*/ 	.short	0x0508


	//----- nvinfo : EIATTR_PARAM_CBANK
	.align		4
        /*00a0*/ 	.byte	0x04, 0x0a
        /*00a2*/ 	.short	(.L_1638 - .L_1637)
	.align		4
.L_1637:
        /*00a4*/ 	.word	index@(.nv.constant0._ZN2at6native43_GLOBAL__N__7cc8d1ed_10_Dropout_cu_0e96ed3824fused_dropout_kernel_vecIN3c104HalfEfmLi1ELi8EhEEvNS_4cuda6detail10TensorInfoIKT_T1_EENS7_IS8_SA_EENS7_IT4_SA_EESA_T0_NS_15PhiloxCudaStateE)
        /*00a8*/ 	.short	0x0210
        /*00aa*/ 	.short	0x0508


	//----- nvinfo : EIATTR_SW_WAR
	.align		4
.L_1638:
        /*00ac*/ 	.byte	0x04, 0x36
        /*00ae*/ 	.short	(.L_1640 - .L_1639)
.L_1639:
        /*00b0*/ 	.word	0x00000008
.L_1640:


//--------------------- .nv.info._ZN2at6native43_GLOBAL__N__7cc8d1ed_10_Dropout_cu_0e96ed3824fused_dropout_kernel_vecIN3c104HalfEfmLi1ELi16EhEEvNS_4cuda6detail10TensorInfoIKT_T1_EENS7_IS8_SA_EENS7_IT4_SA_EESA_T0_NS_15PhiloxCudaStateE --------------------------
	.section	.nv.info._ZN2at6native43_GLOBAL__N__7cc8d1ed_10_Dropout_cu_0e96ed3824fused_dropout_kernel_vecIN3c104HalfEfmLi1ELi16EhEEvNS_4cuda6detail10TensorInfoIKT_T1_EENS7_IS8_SA_EENS7_IT4_SA_EESA_T0_NS_15PhiloxCudaStateE,"",@"SHT_CUDA_INFO"
	.sectionflags	@""
	.align	4


	//----- nvinfo : EIATTR_CUDA_API_VERSION
	.align		4
        /*0000*/ 	.byte	0x04, 0x37
        /*0002*/ 	.short	(.L_1642 - .L_1641)
.L_1641:
        /*0004*/ 	.word	0x00000082


	//----- nvinfo : EIATTR_KPARAM_INFO
	.align		4
.L_1642:
        /*0008*/ 	.byte	0x04, 0x17
        /*000a*/ 	.short	(.L_1644 - .L_1643)
.L_1643:
        /*000c*/ 	.word	0x00000000
        /*0010*/ 	.short	0x0005
        /*0012*/ 	.short	0x04f0
        /*0014*/ 	.byte	0x00, 0xf0, 0x61, 0x00


	//----- nvinfo : EIATTR_KPARAM_INFO
	.align		4
.L_1644:
        /*0018*/ 	.byte	0x04, 0x17
        /*001a*/ 	.short	(.L_1646 - .L_1645)
.L_1645:
        /*001c*/ 	.word	0x00000000
        /*0020*/ 	.short	0x0004
        /*0022*/ 	.short	0x04e8
        /*0024*/ 	.byte	0x00, 0xf0, 0x11, 0x00


	//----- nvinfo : EIATTR_KPARAM_INFO
	.align		4
.L_1646:
        /*0028*/ 	.byte	0x04, 0x17
        /*002a*/ 	.short	(.L_1648 - .L_1647)
.L_1647:
        /*002c*/ 	.word	0x00000000
        /*0030*/ 	.short	0x0003
        /*0032*/ 	.short	0x04e0
        /*0034*/ 	.byte	0x00, 0xf0, 0x21, 0x00


	//----- nvinfo : EIATTR_KPARAM_INFO
	.align		4
.L_1648:
        /*0038*/ 	.byte	0x04, 0x17
        /*003a*/ 	.short	(.L_1650 - .L_1649)
.L_1649:
        /*003c*/ 	.word	0x00000000
        /*0040*/ 	.short	0x0002
        /*0042*/ 	.short	0x0340
        /*0044*/ 	.byte	0x00, 0xf0, 0x81, 0x06


	//----- nvinfo : EIATTR_KPARAM_INFO
	.align		4
.L_1650:
        /*0048*/ 	.byte	0x04, 0x17
        /*004a*/ 	.short	(.L_1652 - .L_1651)
.L_1651:
        /*004c*/ 	.word	0x00000000
        /*0050*/ 	.short	0x0001
        /*0052*/ 	.short	0x01a0
        /*0054*/ 	.byte	0x00, 0xf0, 0x81, 0x06


	//----- nvinfo : EIATTR_KPARAM_INFO
	.align		4
.L_1652:
        /*0058*/ 	.byte	0x04, 0x17
        /*005a*/ 	.short	(.L_1654 - .L_1653)
.L_1653:
        /*005c*/ 	.word	0x00000000
        /*0060*/ 	.short	0x0000
        /*0062*/ 	.short	0x0000
        /*0064*/ 	.byte	0x00, 0xf0, 0x81, 0x06


	//----- nvinfo : EIATTR_SPARSE_MMA_MASK
	.align		4
.L_1654:
        /*0068*/ 	.byte	0x03, 0x50
        /*006a*/ 	.short	0x0000


	//----- nvinfo : EIATTR_MAXREG_COUNT
	.align		4
        /*006c*/ 	.byte	0x03, 0x1b
        /*006e*/ 	.short	0x0040


	//----- nvinfo : EIATTR_NUM_BARRIERS
	.align		4
        /*0070*/ 	.byte	0x02, 0x4c
        /*0072*/ 	.byte	0x01
	.zero		1


	//----- nvinfo : EIATTR_MERCURY_ISA_VERSION
	.align		4
        /*0074*/ 	.byte	0x03, 0x5f
        /*0076*/ 	.short	0x0101


	//----- nvinfo : EIATTR_EXIT_INSTR_OFFSETS
	.align		4
        /*0078*/ 	.byte	0x04, 0x1c
        /*007a*/ 	.short	(.L_1656 - .L_1655)


	//   ....[0]....
.L_1655:
        /*007c*/ 	.word	0x00000560


	//   ....[1]....
        /*0080*/ 	.word	0x000038b0


	//----- nvinfo : EIATTR_MAX_THREADS
	.align		4
.L_1656:
        /*0084*/ 	.byte	0x04, 0x05
        /*0086*/ 	.short	(.L_1658 - .L_1657)
.L_1657:
        /*0088*/ 	.word	0x00000100
        /*008c*/ 	.word	0x00000001
        /*0090*/ 	.word	0x00000001


	//----- nvinfo : EIATTR_CRS_STACK_SIZE
	.align		4
.L_1658:
        /*0094*/ 	.byte	0x04, 0x1e
        /*0096*/ 	.short	(.L_1660 - .L_1659)
.L_1659:
        /*0098*/ 	.word	0x00000000


	//----- nvinfo : EIATTR_CBANK_PARAM_SIZE
	.align		4
.L_1660:
        /*009c*/ 	.byte	0x03, 0x19
        /*009e*/ 	.short	0x0508


	//----- nvinfo : EIATTR_PARAM_CBANK
	.align		4
        /*00a0*/ 	.byte	0x04, 0x0a
        /*00a2*/ 	.short	(.L_1662 - .L_1661)
	.align		4
.L_1661:
        /*00a4*/ 	.word	index@(.nv.constant0._ZN2at6native43_GLOBAL__N__7cc8d1ed_10_Dropout_cu_0e96ed3824fused_dropout_kernel_vecIN3c104HalfEfmLi1ELi16EhEEvNS_4cuda6detail10TensorInfoIKT_T1_EENS7_IS8_SA_EENS7_IT4_SA_EESA_T0_NS_15PhiloxCudaStateE)
        /*00a8*/ 	.short	0x0210
        /*00aa*/ 	.short	0x0508


	//----- nvinfo : EIATTR_SW_WAR
	.align		4
.L_1662:
        /*00ac*/ 	.byte	0x04, 0x36
        /*00ae*/ 	.short	(.L_1664 - .L_1663)
.L_1663:
        /*00b0*/ 	.word	0x00000008
.L_1664:


//--------------------- .nv.info._ZN2at6native43_GLOBAL__N__7cc8d1ed_10_Dropout_cu_0e96ed3820fused_dropout_kernelIffmLin1ELin1EhEEvNS_4cuda6detail10TensorInfoIKT_T1_EENS5_IS6_S8_EENS5_IT4_S8_EES8_T0_NS_15PhiloxCudaStateE --------------------------
	.section	.nv.info._ZN2at6native43_GLOBAL__N__7cc8d1ed_10_Dropout_cu_0e96ed3820fused_dropout_kernelIffmLin1ELin1EhEEvNS_4cuda6detail10TensorInfoIKT_T1_EENS5_IS6_S8_EENS5_IT4_S8_EES8_T0_NS_15PhiloxCudaStateE,"",@"SHT_CUDA_INFO"
	.sectionflags	@""
	.align	4


	//----- nvinfo : EIATTR_CUDA_API_VERSION
	.align		4
        /*0000*/ 	.byte	0x04, 0x37
        /*0002*/ 	.short	(.L_1666 - .L_1665)
.L_1665:
        /*0004*/ 	.word	0x00000082


	//----- nvinfo : EIATTR_KPARAM_INFO
	.align		4
.L_1666:
        /*0008*/ 	.byte	0x04, 0x17
        /*000a*/ 	.short	(.L_1668 - .L_1667)
.L_1667:
        /*000c*/ 	.word	0x00000000
        /*0010*/ 	.short	0x0005
        /*0012*/ 	.short	0x04f0
        /*0014*/ 	.byte	0x00, 0xf0, 0x61, 0x00


	//----- nvinfo : EIATTR_KPARAM_INFO
	.align		4
.L_1668:
        /*0018*/ 	.byte	0x04, 0x17
        /*001a*/ 	.short	(.L_1670 - .L_1669)
.L_1669:
        /*001c*/ 	.word	0x00000000
        /*0020*/ 	.short	0x0004
        /*0022*/ 	.short	0x04e8
        /*0024*/ 	.byte	0x00, 0xf0, 0x11, 0x00


	//----- nvinfo : EIATTR_KPARAM_INFO
	.align		4
.L_1670:
        /*0028*/ 	.byte	0x04, 0x17
        /*002a*/ 	.short	(.L_1672 - .L_1671)
.L_1671:
        /*002c*/ 	.word	0x00000000
        /*0030*/ 	.short	0x0003
        /*0032*/ 	.short	0x04e0
        /*0034*/ 	.byte	0x00, 0xf0, 0x21, 0x00


	//----- nvinfo : EIATTR_KPARAM_INFO
	.align		4
.L_1672:
        /*0038*/ 	.byte	0x04, 0x17
        /*003a*/ 	.short	(.L_1674 - .L_1673)
.L_1673:
        /*003c*/ 	.word	0x00000000
        /*0040*/ 	.short	0x0002
        /*0042*/ 	.short	0x0340
        /*0044*/ 	.byte	0x00, 0xf0, 0x81, 0x06


	//----- nvinfo : EIATTR_KPARAM_INFO
	.align		4
.L_1674:
        /*0048*/ 	.byte	0x04, 0x17
        /*004a*/ 	.short	(.L_1676 - .L_1675)
.L_1675:
        /*004c*/ 	.word	0x00000000
        /*0050*/ 	.short	0x0001
        /*0052*/ 	.short	0x01a0
        /*0054*/ 	.byte	0x00, 0xf0, 0x81, 0x06


	//----- nvinfo : EIATTR_KPARAM_INFO
	.align		4
.L_1676:
        /*0058*/ 	.byte	0x04, 0x17
        /*005a*/ 	.short	(.L_1678 - .L_1677)
.L_1677:
        /*005c*/ 	.word	0x00000000
        /*0060*/ 	.short	0x0000
        /*0062*/ 	.short	0x0000
        /*0064*/ 	.byte	0x00, 0xf0, 0x81, 0x06


	//----- nvinfo : EIATTR_SPARSE_MMA_MASK
	.align		4
.L_1678:
        /*0068*/ 	.byte	0x03, 0x50
        /*006a*/ 	.short	0x0000


	//----- nvinfo : EIATTR_MAXREG_COUNT
	.align		4
        /*006c*/ 	.byte	0x03, 0x1b
        /*006e*/ 	.short	0x0040


	//----- nvinfo : EIATTR_NUM_BARRIERS
	.align		4
        /*0070*/ 	.byte	0x02, 0x4c
        /*0072*/ 	.byte	0x01
	.zero		1


	//----- nvinfo : EIATTR_MERCURY_ISA_VERSION
	.align		4
        /*0074*/ 	.byte	0x03, 0x5f
        /*0076*/ 	.short	0x0101


	//----- nvinfo : EIATTR_EXIT_INSTR_OFFSETS
	.align		4
        /*0078*/ 	.byte	0x04, 0x1c
        /*007a*/ 	.short	(.L_1680 - .L_1679)


	//   ....[0]....
.L_1679:
        /*007c*/ 	.word	0x00000a30


	//   ....[1]....
        /*0080*/ 	.word	0x0000db90


	//----- nvinfo : EIATTR_MAX_THREADS
	.align		4
.L_1680:
        /*0084*/ 	.byte	0x04, 0x05
        /*0086*/ 	.short	(.L_1682 - .L_1681)
.L_1681:
        /*0088*/ 	.word	0x00000100
        /*008c*/ 	.word	0x00000001
        /*0090*/ 	.word	0x00000001


	//----- nvinfo : EIATTR_CRS_STACK_SIZE
	.align		4
.L_1682:
        /*0094*/ 	.byte	0x04, 0x1e
        /*0096*/ 	.short	(.L_1684 - .L_1683)
.L_1683:
        /*0098*/ 	.word	0x00000000


	//----- nvinfo : EIATTR_CBANK_PARAM_SIZE
	.align		4
.L_1684:
        /*009c*/ 	.byte	0x03, 0x19
        /*009e*/ 	.short	0x0508


	//----- nvinfo : EIATTR_PARAM_CBANK
	.align		4
        /*00a0*/ 	.byte	0x04, 0x0a
        /*00a2*/ 	.short	(.L_1686 - .L_1685)
	.align		4
.L_1685:
        /*00a4*/ 	.word	index@(.nv.constant0._ZN2at6native43_GLOBAL__N__7cc8d1ed_10_Dropout_cu_0e96ed3820fused_dropout_kernelIffmLin1ELin1EhEEvNS_4cuda6detail10TensorInfoIKT_T1_EENS5_IS6_S8_EENS5_IT4_S8_EES8_T0_NS_15PhiloxCudaStateE)
        /*00a8*/ 	.short	0x0210
        /*00aa*/ 	.short	0x0508


	//----- nvinfo : EIATTR_SW_WAR
	.align		4
.L_1686:
        /*00ac*/ 	.byte	0x04, 0x36
        /*00ae*/ 	.short	(.L_1688 - .L_1687)
.L_1687:
        /*00b0*/ 	.word	0x00000008
.L_1688:


//--------------------- .nv.info._ZN2at6native43_GLOBAL__N__7cc8d1ed_10_Dropout_cu_0e96ed3820fused_dropout_kernelIffmLin1ELi1EhEEvNS_4cuda6detail10TensorInfoIKT_T1_EENS5_IS6_S8_EENS5_IT4_S8_EES8_T0_NS_15PhiloxCudaStateE --------------------------
	.section	.nv.info._ZN2at6native43_GLOBAL__N__7cc8d1ed_10_Dropout_cu_0e96ed3820fused_dropout_kernelIffmLin1ELi1EhEEvNS_4cuda6detail10TensorInfoIKT_T1_EENS5_IS6_S8_EENS5_IT4_S8_EES8_T0_NS_15PhiloxCudaStateE,"",@"SHT_CUDA_INFO"
	.sectionflags	@""
	.align	4


	//----- nvinfo : EIATTR_CUDA_API_VERSION
	.align		4
        /*0000*/ 	.byte	0x04, 0x37
        /*0002*/ 	.short	(.L_1690 - .L_1689)
.L_1689:
        /*0004*/ 	.word	0x00000082


	//----- nvinfo : EIATTR_KPARAM_INFO
	.align		4
.L_1690:
        /*0008*/ 	.byte	0x04, 0x17
        /*000a*/ 	.short	(.L_1692 - .L_1691)
.L_1691:
        /*000c*/ 	.word	0x00000000
        /*0010*/ 	.short	0x0005
        /*0012*/ 	.short	0x04f0
        /*0014*/ 	.byte	0x00, 0xf0, 0x61, 0x00


	//----- nvinfo : EIATTR_KPARAM_INFO
	.align		4
.L_1692:
        /*0018*/ 	.byte	0x04, 0x17
        /*001a*/ 	.short	(.L_1694 - .L_1693)
.L_1693:
        /*001c*/ 	.word	0x00000000
        /*0020*/ 	.short	0x0004
        /*0022*/ 	.short	0x04e8
        /*0024*/ 	.byte	0x00, 0xf0, 0x11, 0x00


	//----- nvinfo : EIATTR_KPARAM_INFO
	.align		4
.L_1694:
        /*0028*/ 	.byte	0x04, 0x17
        /*002a*/ 	.short	(.L_1696 - .L_1695)
.L_1695:
        /*002c*/ 	.word	0x00000000
        /*0030*/ 	.short	0x0003
        /*0032*/ 	.short	0x04e0
        /*0034*/ 	.byte	0x00, 0xf0, 0x21, 0x00


	//----- nvinfo : EIATTR_KPARAM_INFO
	.align		4
.L_1696:
        /*0038*/ 	.byte	0x04, 0x17
        /*003a*/ 	.short	(.L_1698 - .L_1697)
.L_1697:
        /*003c*/ 	.word	0x00000000
        /*0040*/ 	.short	0x0002
        /*0042*/ 	.short	0x0340
        /*0044*/ 	.byte	0x00, 0xf0, 0x81, 0x06


	//----- nvinfo : EIATTR_KPARAM_INFO
	.align		4
.L_1698:
        /*0048*/ 	.byte	0x04, 0x17
        /*004a*/ 	.short	(.L_1700 - .L_1699)
.L_1699:
        /*004c*/ 	.word	0x00000000
        /*0050*/ 	.short	0x0001
        /*0052*/ 	.short	0x01a0
        /*0054*/ 	.byte	0x00, 0xf0, 0x81, 0x06


	//----- nvinfo : EIATTR_KPARAM_INFO
	.align		4
.L_1700:
        /*0058*/ 	.byte	0x04, 0x17
        /*005a*/ 	.short	(.L_1702 - .L_1701)
.L_1701:
        /*005c*/ 	.word	0x00000000
        /*0060*/ 	.short	0x0000
        /*0062*/ 	.short	0x0000
        /*0064*/ 	.byte	0x00, 0xf0, 0x81, 0x06


	//----- nvinfo : EIATTR_SPARSE_MMA_MASK
	.align		4
.L_1702:
        /*0068*/ 	.byte	0x03, 0x50
        /*006a*/ 	.short	0x0000


	//----- nvinfo : EIATTR_MAXREG_COUNT
	.align		4
        /*006c*/ 	.byte	0x03, 0x1b
        /*006e*/ 	.short	0x0040


	//----- nvinfo : EIATTR_NUM_BARRIERS
	.align		4
        /*0070*/ 	.byte	0x02, 0x4c
        /*0072*/ 	.byte	0x01
	.zero		1


	//----- nvinfo : EIATTR_MERCURY_ISA_VERSION
	.align		4
        /*0074*/ 	.byte	0x03, 0x5f
        /*0076*/ 	.short	0x0101


	//----- nvinfo : EIATTR_EXIT_INSTR_OFFSETS
	.align		4
        /*0078*/ 	.byte	0x04, 0x1c
        /*007a*/ 	.short	(.L_1704 - .L_1703)


	//   ....[0]....
.L_1703:
        /*007c*/ 	.word	0x00000a50


	//   ....[1]....
        /*0080*/ 	.word	0x00007e10


	//----- nvinfo : EIATTR_MAX_THREADS
	.align		4
.L_1704:
        /*0084*/ 	.byte	0x04, 0x05
        /*0086*/ 	.short	(.L_1706 - .L_1705)
.L_1705:
        /*0088*/ 	.word	0x00000100
        /*008c*/ 	.word	0x00000001
        /*0090*/ 	.word	0x00000001


	//----- nvinfo : EIATTR_CRS_STACK_SIZE
	.align		4
.L_1706:
        /*0094*/ 	.byte	0x04, 0x1e
        /*0096*/ 	.short	(.L_1708 - .L_1707)
.L_1707:
        /*0098*/ 	.word	0x00000000


	//----- nvinfo : EIATTR_CBANK_PARAM_SIZE
	.align		4
.L_1708:
        /*009c*/ 	.byte	0x03, 0x19
        /*009e*/ 	.short	0x0508


	//----- nvinfo : EIATTR_PARAM_CBANK
	.align		4
        /*00a0*/ 	.byte	0x04, 0x0a
        /*00a2*/ 	.short	(.L_1710 - .L_1709)
	.align		4
.L_1709:
        /*00a4*/ 	.word	index@(.nv.constant0._ZN2at6native43_GLOBAL__N__7cc8d1ed_10_Dropout_cu_0e96ed3820fused_dropout_kernelIffmLin1ELi1EhEEvNS_4cuda6detail10TensorInfoIKT_T1_EENS5_IS6_S8_EENS5_IT4_S8_EES8_T0_NS_15PhiloxCudaStateE)
        /*00a8*/ 	.short	0x0210
        /*00aa*/ 	.short	0x0508


	//----- nvinfo : EIATTR_SW_WAR
	.align		4
.L_1710:
        /*00ac*/ 	.byte	0x04, 0x36
        /*00ae*/ 	.short	(.L_1712 - .L_1711)
.L_1711:
        /*00b0*/ 	.word	0x00000008
.L_1712:


//--------------------- .nv.info._ZN2at6native43_GLOBAL__N__7cc8d1ed_10_Dropout_cu_0e96ed3820fused_dropout_kernelIffmLi1ELi1EhEEvNS_4cuda6detail10TensorInfoIKT_T1_EENS5_IS6_S8_EENS5_IT4_S8_EES8_T0_NS_15PhiloxCudaStateE --------------------------
	.section	.nv.info._ZN2at6native43_GLOBAL__N__7cc8d1ed_10_Dropout_cu_0e96ed3820fused_dropout_kernelIffmLi1ELi1EhEEvNS_4cuda6detail10TensorInfoIKT_T1_EENS5_IS6_S8_EENS5_IT4_S8_EES8_T0_NS_15PhiloxCudaStateE,"",@"SHT_CUDA_INFO"
	.sectionflags	@""
	.align	4


	//----- nvinfo : EIATTR_CUDA_API_VERSION
	.align		4
        /*0000*/ 	.byte	0x04, 0x37
        /*0002*/ 	.short	(.L_1714 - .L_1713)
.L_1713:
        /*0004*/ 	.word	0x00000082


	//----- nvinfo : EIATTR_KPARAM_INFO
	.align		4
.L_1714:
        /*0008*/ 	.byte	0x04, 0x17
        /*000a*/ 	.short	(.L_1716 - .L_1715)
.L_1715:
        /*000c*/ 	.word	0x00000000
        /*0010*/ 	.short	0x0005
        /*0012*/ 	.short	0x04f0
        /*0014*/ 	.byte	0x00, 0xf0, 0x61, 0x00


	//----- nvinfo : EIATTR_KPARAM_INFO
	.align		4
.L_1716:
        /*0018*/ 	.byte	0x04, 0x17
        /*001a*/ 	.short	(.L_1718 - .L_1717)
.L_1717:
        /*001c*/ 	.word	0x00000000
        /*0020*/ 	.short	0x0004
        /*0022*/ 	.short	0x04e8
        /*0024*/ 	.byte	0x00, 0xf0, 0x11, 0x00


	//----- nvinfo : EIATTR_KPARAM_INFO
	.align		4
.L_1718:
        /*0028*/ 	.byte	0x04, 0x17
        /*002a*/ 	.short	(.L_1720 - .L_1719)
.L_1719:
        /*002c*/ 	.word	0x00000000
        /*0030*/ 	.short	0x0003
        /*0032*/ 	.short	0x04e0
        /*0034*/ 	.byte	0x00, 0xf0, 0x21, 0x00


	//----- nvinfo : EIATTR_KPARAM_INFO
	.align		4
.L_1720:
        /*0038*/ 	.byte	0x04, 0x17
        /*003a*/ 	.short	(.L_1722 - .L_1721)
.L_1721:
        /*003c*/ 	.word	0x00000000
        /*0040*/ 	.short	0x0002
        /*0042*/ 	.short	0x0340
        /*0044*/ 	.byte	0x00, 0xf0, 0x81, 0x06


	//----- nvinfo : EIATTR_KPARAM_INFO
	.align		4
.L_1722:
        /*0048*/ 	.byte	0x04, 0x17
        /*004a*/ 	.short	(.L_1724 - .L_1723)
.L_1723:
        /*004c*/ 	.word	0x00000000
        /*0050*/ 	.short	0x0001
        /*0052*/ 	.short	0x01a0
        /*0054*/ 	.byte	0x00, 0xf0, 0x81, 0x06


	//----- nvinfo : EIATTR_KPARAM_INFO
	.align		4
.L_1724:
        /*0058*/ 	.byte	0x04, 0x17
        /*005a*/ 	.short	(.L_1726 - .L_1725)
.L_1725:
        /*005c*/ 	.word	0x00000000
        /*0060*/ 	.short	0x0000
        /*0062*/ 	.short	0x0000
        /*0064*/ 	.byte	0x00, 0xf0, 0x81, 0x06


	//----- nvinfo : EIATTR_SPARSE_MMA_MASK
	.align		4
.L_1726:
        /*0068*/ 	.byte	0x03, 0x50
        /*006a*/ 	.short	0x0000


	//----- nvinfo : EIATTR_MAXREG_COUNT
	.align		4
        /*006c*/ 	.byte	0x03, 0x1b
        /*006e*/ 	.short	0x0040


	//----- nvinfo : EIATTR_NUM_BARRIERS
	.align		4
        /*0070*/ 	.byte	0x02, 0x4c
        /*0072*/ 	.byte	0x01
	.zero		1


	//----- nvinfo : EIATTR_MERCURY_ISA_VERSION
	.align		4
        /*0074*/ 	.byte	0x03, 0x5f
        /*0076*/ 	.short	0x0101


	//----- nvinfo : EIATTR_EXIT_INSTR_OFFSETS
	.align		4
        /*0078*/ 	.byte	0x04, 0x1c
        /*007a*/ 	.short	(.L_1728 - .L_1727)


	//   ....[0]....
.L_1727:
        /*007c*/ 	.word	0x00000940


	//   ....[1]....
        /*0080*/ 	.word	0x00001820


	//----- nvinfo : EIATTR_MAX_THREADS
	.align		4
.L_1728:
        /*0084*/ 	.byte	0x04, 0x05
        /*0086*/ 	.short	(.L_1730 - .L_1729)
.L_1729:
        /*0088*/ 	.word	0x00000100
        /*008c*/ 	.word	0x00000001
        /*0090*/ 	.word	0x00000001


	//----- nvinfo : EIATTR_CRS_STACK_SIZE
	.align		4
.L_1730:
        /*0094*/ 	.byte	0x04, 0x1e
        /*0096*/ 	.short	(.L_1732 - .L_1731)
.L_1731:
        /*0098*/ 	.word	0x00000000


	//----- nvinfo : EIATTR_CBANK_PARAM_SIZE
	.align		4
.L_1732:
        /*009c*/ 	.byte	0x03, 0x19
        /*009e*/ 	.short	0x0508


	//----- nvinfo : EIATTR_PARAM_CBANK
	.align		4
        /*00a0*/ 	.byte	0x04, 0x0a
        /*00a2*/ 	.short	(.L_1734 - .L_1733)
	.align		4
.L_1733:
        /*00a4*/ 	.word	index@(.nv.constant0._ZN2at6native43_GLOBAL__N__7cc8d1ed_10_Dropout_cu_0e96ed3820fused_dropout_kernelIffmLi1ELi1EhEEvNS_4cuda6detail10TensorInfoIKT_T1_EENS5_IS6_S8_EENS5_IT4_S8_EES8_T0_NS_15PhiloxCudaStateE)
        /*00a8*/ 	.short	0x0210
        /*00aa*/ 	.short	0x0508


	//----- nvinfo : EIATTR_SW_WAR
	.align		4
.L_1734:
        /*00ac*/ 	.byte	0x04, 0x36
        /*00ae*/ 	.short	(.L_1736 - .L_1735)
.L_1735:
        /*00b0*/ 	.word	0x00000008
.L_1736:


//--------------------- .nv.info._ZN2at6native43_GLOBAL__N__7cc8d1ed_10_Dropout_cu_0e96ed3824fused_dropout_kernel_vecIffmLi1ELi2EhEEvNS_4cuda6detail10TensorInfoIKT_T1_EENS5_IS6_S8_EENS5_IT4_S8_EES8_T0_NS_15PhiloxCudaStateE --------------------------
	.section	.nv.info._ZN2at6native43_GLOBAL__N__7cc8d1ed_10_Dropout_cu_0e96ed3824fused_dropout_kernel_vecIffmLi1ELi2EhEEvNS_4cuda6detail10TensorInfoIKT_T1_EENS5_IS6_S8_EENS5_IT4_S8_EES8_T0_NS_15PhiloxCudaStateE,"",@"SHT_CUDA_INFO"
	.sectionflags	@""
	.align	4


	//----- nvinfo : EIATTR_CUDA_API_VERSION
	.align		4
        /*0000*/ 	.byte	0x04, 0x37
        /*0002*/ 	.short	(.L_1738 - .L_1737)
.L_1737:
        /*0004*/ 	.word	0x00000082


	//----- nvinfo : EIATTR_KPARAM_INFO
	.align		4
.L_1738:
        /*0008*/ 	.byte	0x04, 0x17
        /*000a*/ 	.short	(.L_1740 - .L_1739)
.L_1739:
        /*000c*/ 	.word	0x00000000
        /*0010*/ 	.short	0x0005
        /*0012*/ 	.short	0x04f0
        /*0014*/ 	.byte	0x00, 0xf0, 0x61, 0x00


	//----- nvinfo : EIATTR_KPARAM_INFO
	.align		4
.L_1740:
        /*0018*/ 	.byte	0x04, 0x17
        /*001a*/ 	.short	(.L_1742 - .L_1741)
.L_1741:
        /*001c*/ 	.word	0x00000000
        /*0020*/ 	.short	0x0004
        /*0022*/ 	.short	0x04e8
        /*0024*/ 	.byte	0x00, 0xf0, 0x11, 0x00


	//----- nvinfo : EIATTR_KPARAM_INFO
	.align		4
.L_1742:
        /*0028*/ 	.byte	0x04, 0x17
        /*002a*/ 	.short	(.L_1744 - .L_1743)
.L_1743:
        /*002c*/ 	.word	0x00000000
        /*0030*/ 	.short	0x0003
        /*0032*/ 	.short	0x04e0
        /*0034*/ 	.byte	0x00, 0xf0, 0x21, 0x00


	//----- nvinfo : EIATTR_KPARAM_INFO
	.align		4
.L_1744:
        /*0038*/ 	.byte	0x04, 0x17
        /*003a*/ 	.short	(.L_1746 - .L_1745)
.L_1745:
        /*003c*/ 	.word	0x00000000
        /*0040*/ 	.short	0x0002
        /*0042*/ 	.short	0x0340
        /*0044*/ 	.byte	0x00, 0xf0, 0x81, 0x06


	//----- nvinfo : EIATTR_KPARAM_INFO
	.align		4
.L_1746:
        /*0048*/ 	.byte	0x04, 0x17
        /*004a*/ 	.short	(.L_1748 - .L_1747)
.L_1747:
        /*004c*/ 	.word	0x00000000
        /*0050*/ 	.short	0x0001
        /*0052*/ 	.short	0x01a0
        /*0054*/ 	.byte	0x00, 0xf0, 0x81, 0x06


	//----- nvinfo : EIATTR_KPARAM_INFO
	.align		4
.L_1748:
        /*0058*/ 	.byte	0x04, 0x17
        /*005a*/ 	.short	(.L_1750 - .L_1749)
.L_1749:
        /*005c*/ 	.word	0x00000000
        /*0060*/ 	.short	0x0000
        /*0062*/ 	.short	0x0000
        /*0064*/ 	.byte	0x00, 0xf0, 0x81, 0x06


	//----- nvinfo : EIATTR_SPARSE_MMA_MASK
	.align		4
.L_1750:
        /*0068*/ 	.byte	0x03, 0x50
        /*006a*/ 	.short	0x0000


	//----- nvinfo : EIATTR_MAXREG_COUNT
	.align		4
        /*006c*/ 	.byte	0x03, 0x1b
        /*006e*/ 	.short	0x0040


	//----- nvinfo : EIATTR_NUM_BARRIERS
	.align		4
        /*0070*/ 	.byte	0x02, 0x4c
        /*0072*/ 	.byte	0x01
	.zero		1


	//----- nvinfo : EIATTR_MERCURY_ISA_VERSION
	.align		4
        /*0074*/ 	.byte	0x03, 0x5f
        /*0076*/ 	.short	0x0101


	//----- nvinfo : EIATTR_EXIT_INSTR_OFFSETS
	.align		4
        /*0078*/ 	.byte	0x04, 0x1c
        /*007a*/ 	.short	(.L_1752 - .L_1751)


	//   ....[0]....
.L_1751:
        /*007c*/ 	.word	0x00000190


	//   ....[1]....
        /*0080*/ 	.word	0x00000e00


	//----- nvinfo : EIATTR_MAX_THREADS
	.align		4
.L_1752:
        /*0084*/ 	.byte	0x04, 0x05
        /*0086*/ 	.short	(.L_1754 - .L_1753)
.L_1753:
        /*0088*/ 	.word	0x00000100
        /*008c*/ 	.word	0x00000001
        /*0090*/ 	.word	0x00000001


	//----- nvinfo : EIATTR_CRS_STACK_SIZE
	.align		4
.L_1754:
        /*0094*/ 	.byte	0x04, 0x1e
        /*0096*/ 	.short	(.L_1756 - .L_1755)
.L_1755:
        /*0098*/ 	.word	0x00000000


	//----- nvinfo : EIATTR_CBANK_PARAM_SIZE
	.align		4
.L_1756:
        /*009c*/ 	.byte	0x03, 0x19
        /*009e*/ 	.short	0x0508


	//----- nvinfo : EIATTR_PARAM_CBANK
	.align		4
        /*00a0*/ 	.byte	0x04, 0x0a
        /*00a2*/ 	.short	(.L_1758 - .L_1757)
	.align		4
.L_1757:
        /*00a4*/ 	.word	index@(.nv.constant0._ZN2at6native43_GLOBAL__N__7cc8d1ed_10_Dropout_cu_0e96ed3824fused_dropout_kernel_vecIffmLi1ELi2EhEEvNS_4cuda6detail10TensorInfoIKT_T1_EENS5_IS6_S8_EENS5_IT4_S8_EES8_T0_NS_15PhiloxCudaStateE)
        /*00a8*/ 	.short	0x0210
        /*00aa*/ 	.short	0x0508


	//----- nvinfo : EIATTR_SW_WAR
	.align		4
.L_1758:
        /*00ac*/ 	.byte	0x04, 0x36
        /*00ae*/ 	.short	(.L_1760 - .L_1759)
.L_1759:
        /*00b0*/ 	.word	0x00000008
.L_1760:


//--------------------- .nv.info._ZN2at6native43_GLOBAL__N__7cc8d1ed_10_Dropout_cu_0e96ed3824fused_dropout_kernel_vecIffmLi1ELi4EhEEvNS_4cuda6detail10TensorInfoIKT_T1_EENS5_IS6_S8_EENS5_IT4_S8_EES8_T0_NS_15PhiloxCudaStateE --------------------------
	.section	.nv.info._ZN2at6native43_GLOBAL__N__7cc8d1ed_10_Dropout_cu_0e96ed3824fused_dropout_kernel_vecIffmLi1ELi4EhEEvNS_4cuda6detail10TensorInfoIKT_T1_EENS5_IS6_S8_EENS5_IT4_S8_EES8_T0_NS_15PhiloxCudaStateE,"",@"SHT_CUDA_INFO"
	.sectionflags	@""
	.align	4


	//----- nvinfo : EIATTR_CUDA_API_VERSION
	.align		4
        /*0000*/ 	.byte	0x04, 0x37
        /*0002*/ 	.short	(.L_1762 - .L_1761)
.L_1761:
        /*0004*/ 	.word	0x00000082


	//----- nvinfo : EIATTR_KPARAM_INFO
	.align		4
.L_1762:
        /*0008*/ 	.byte	0x04, 0x17
        /*000a*/ 	.short	(.L_1764 - .L_1763)
.L_1763:
        /*000c*/ 	.word	0x00000000
        /*0010*/ 	.short	0x0005
        /*0012*/ 	.short	0x04f0
        /*0014*/ 	.byte	0x00, 0xf0, 0x61, 0x00


	//----- nvinfo : EIATTR_KPARAM_INFO
	.align		4
.L_1764:
        /*0018*/ 	.byte	0x04, 0x17
        /*001a*/ 	.short	(.L_1766 - .L_1765)
.L_1765:
        /*001c*/ 	.word	0x00000000
        /*0020*/ 	.short	0x0004
        /*0022*/ 	.short	0x04e8
        /*0024*/ 	.byte	0x00, 0xf0, 0x11, 0x00


	//----- nvinfo : EIATTR_KPARAM_INFO
	.align		4
.L_1766:
        /*0028*/ 	.byte	0x04, 0x17
        /*002a*/ 	.short	(.L_1768 - .L_1767)
.L_1767:
        /*002c*/ 	.word	0x00000000
        /*0030*/ 	.short	0x0003
        /*0032*/ 	.short	0x04e0
        /*0034*/ 	.byte	0x00, 0xf0, 0x21, 0x00


	//----- nvinfo : EIATTR_KPARAM_INFO
	.align		4
.L_1768:
        /*0038*/ 	.byte	0x04, 0x17
        /*003a*/ 	.short	(.L_1770 - .L_1769)
.L_1769:
        /*003c*/ 	.word	0x00000000
        /*0040*/ 	.short	0x0002
        /*0042*/ 	.short	0x0340
        /*0044*/ 	.byte	0x00, 0xf0, 0x81, 0x06


	//----- nvinfo : EIATTR_KPARAM_INFO
	.align		4
.L_1770:
        /*0048*/ 	.byte	0x04, 0x17
        /*004a*/ 	.short	(.L_1772 - .L_1771)
.L_1771:
        /*004c*/ 	.word	0x00000000
        /*0050*/ 	.short	0x0001
        /*0052*/ 	.short	0x01a0
        /*0054*/ 	.byte	0x00, 0xf0, 0x81, 0x06


	//----- nvinfo : EIATTR_KPARAM_INFO
	.align		4
.L_1772:
        /*0058*/ 	.byte	0x04, 0x17
        /*005a*/ 	.short	(.L_1774 - .L_1773)
.L_1773:
        /*005c*/ 	.word	0x00000000
        /*0060*/ 	.short	0x0000
        /*0062*/ 	.short	0x0000
        /*0064*/ 	.byte	0x00, 0xf0, 0x81, 0x06


	//----- nvinfo : EIATTR_SPARSE_MMA_MASK
	.align		4
.L_1774:
        /*0068*/ 	.byte	0x03, 0x50
        /*006a*/ 	.short	0x0000


	//----- nvinfo : EIATTR_MAXREG_COUNT
	.align		4
        /*006c*/ 	.byte	0x03, 0x1b
        /*006e*/ 	.short	0x0040


	//----- nvinfo : EIATTR_NUM_BARRIERS
	.align		4
        /*0070*/ 	.byte	0x02, 0x4c
        /*0072*/ 	.byte	0x01
	.zero		1


	//----- nvinfo : EIATTR_MERCURY_ISA_VERSION
	.align		4
        /*0074*/ 	.byte	0x03, 0x5f
        /*0076*/ 	.short	0x0101


	//----- nvinfo : EIATTR_EXIT_INSTR_OFFSETS
	.align		4
        /*0078*/ 	.byte	0x04, 0x1c
        /*007a*/ 	.short	(.L_1776 - .L_1775)


	//   ....[0]....
.L_1775:
        /*007c*/ 	.word	0x00000180


	//   ....[1]....
        /*0080*/ 	.word	0x00000fa0


	//----- nvinfo : EIATTR_MAX_THREADS
	.align		4
.L_1776:
        /*0084*/ 	.byte	0x04, 0x05
        /*0086*/ 	.short	(.L_1778 - .L_1777)
.L_1777:
        /*0088*/ 	.word	0x00000100
        /*008c*/ 	.word	0x00000001
        /*0090*/ 	.word	0x00000001


	//----- nvinfo : EIATTR_CRS_STACK_SIZE
	.align		4
.L_1778:
        /*0094*/ 	.byte	0x04, 0x1e
        /*0096*/ 	.short	(.L_1780 - .L_1779)
.L_1779:
        /*0098*/ 	.word	0x00000000


	//----- nvinfo : EIATTR_CBANK_PARAM_SIZE
	.align		4
.L_1780:
        /*009c*/ 	.byte	0x03, 0x19
        /*009e*/ 	.short	0x0508


	//----- nvinfo : EIATTR_PARAM_CBANK
	.align		4
        /*00a0*/ 	.byte	0x04, 0x0a
        /*00a2*/ 	.short	(.L_1782 - .L_1781)
	.align		4
.L_1781:
        /*00a4*/ 	.word	index@(.nv.constant0._ZN2at6native43_GLOBAL__N__7cc8d1ed_10_Dropout_cu_0e96ed3824fused_dropout_kernel_vecIffmLi1ELi4EhEEvNS_4cuda6detail10TensorInfoIKT_T1_EENS5_IS6_S8_EENS5_IT4_S8_EES8_T0_NS_15PhiloxCudaStateE)
        /*00a8*/ 	.short	0x0210
        /*00aa*/ 	.short	0x0508


	//----- nvinfo : EIATTR_SW_WAR
	.align		4
.L_1782:
        /*00ac*/ 	.byte	0x04, 0x36
        /*00ae*/ 	.short	(.L_1784 - .L_1783)
.L_1783:
        /*00b0*/ 	.word	0x00000008
.L_1784:


//--------------------- .nv.info._ZN2at6native43_GLOBAL__N__7cc8d1ed_10_Dropout_cu_0e96ed3824fused_dropout_kernel_vecIffmLi1ELi8EhEEvNS_4cuda6detail10TensorInfoIKT_T1_EENS5_IS6_S8_EENS5_IT4_S8_EES8_T0_NS_15PhiloxCudaStateE --------------------------
	.section	.nv.info._ZN2at6native43_GLOBAL__N__7cc8d1ed_10_Dropout_cu_0e96ed3824fused_dropout_kernel_vecIffmLi1ELi8EhEEvNS_4cuda6detail10TensorInfoIKT_T1_EENS5_IS6_S8_EENS5_IT4_S8_EES8_T0_NS_15PhiloxCudaStateE,"",@"SHT_CUDA_INFO"
	.sectionflags	@""
	.align	4


	//----- nvinfo : EIATTR_CUDA_API_VERSION
	.align		4
        /*0000*/ 	.byte	0x04, 0x37
        /*0002*/ 	.short	(.L_1786 - .L_1785)
.L_1785:
        /*0004*/ 	.word	0x00000082


	//----- nvinfo : EIATTR_KPARAM_INFO
	.align		4
.L_1786:
        /*0008*/ 	.byte	0x04, 0x17
        /*000a*/ 	.short	(.L_1788 - .L_1787)
.L_1787:
        /*000c*/ 	.word	0x00000000
        /*0010*/ 	.short	0x0005
        /*0012*/ 	.short	0x04f0
        /*0014*/ 	.byte	0x00, 0xf0, 0x61, 0x00


	//----- nvinfo : EIATTR_KPARAM_INFO
	.align		4
.L_1788:
        /*0018*/ 	.byte	0x04, 0x17
        /*001a*/ 	.short	(.L_1790 - .L_1789)
.L_1789:
        /*001c*/ 	.word	0x00000000
        /*0020*/ 	.short	0x0004
        /*0022*/ 	.short	0x04e8
        /*0024*/ 	.byte	0x00, 0xf0, 0x11, 0x00


	//----- nvinfo : EIATTR_KPARAM_INFO
	.align		4
.L_1790:
        /*0028*/ 	.byte	0x04, 0x17
        /*002a*/ 	.short	(.L_1792 - .L_1791)
.L_1791:
        /*002c*/ 	.word	0x00000000
        /*0030*/ 	.short	0x0003
        /*0032*/ 	.short	0x04e0
        /*0034*/ 	.byte	0x00, 0xf0, 0x21, 0x00


	//----- nvinfo : EIATTR_KPARAM_INFO
	.align		4
.L_1792:
        /*0038*/ 	.byte	0x04, 0x17
        /*003a*/ 	.short	(.L_1794 - .L_1793)
.L_1793:
        /*003c*/ 	.word	0x00000000
        /*0040*/ 	.short	0x0002
        /*0042*/ 	.short	0x0340
        /*0044*/ 	.byte	0x00, 0xf0, 0x81, 0x06


	//----- nvinfo : EIATTR_KPARAM_INFO
	.align		4
.L_1794:
        /*0048*/ 	.byte	0x04, 0x17
        /*004a*/ 	.short	(.L_1796 - .L_1795)
.L_1795:
        /*004c*/ 	.word	0x00000000
        /*0050*/ 	.short	0x0001
        /*0052*/ 	.short	0x01a0
        /*0054*/ 	.byte	0x00, 0xf0, 0x81, 0x06


	//----- nvinfo : EIATTR_KPARAM_INFO
	.align		4
.L_1796:
        /*0058*/ 	.byte	0x04, 0x17
        /*005a*/ 	.short	(.L_1798 - .L_1797)
.L_1797:
        /*005c*/ 	.word	0x00000000
        /*0060*/ 	.short	0x0000
        /*0062*/ 	.short	0x0000
        /*0064*/ 	.byte	0x00, 0xf0, 0x81, 0x06


	//----- nvinfo : EIATTR_SPARSE_MMA_MASK
	.align		4
.L_1798:
        /*0068*/ 	.byte	0x03, 0x50
        /*006a*/ 	.short	0x0000


	//----- nvinfo : EIATTR_MAXREG_COUNT
	.align		4
        /*006c*/ 	.byte	0x03, 0x1b
        /*006e*/ 	.short	0x0040


	//----- nvinfo : EIATTR_NUM_BARRIERS
	.align		4
        /*0070*/ 	.byte	0x02, 0x4c
        /*0072*/ 	.byte	0x01
	.zero		1


	//----- nvinfo : EIATTR_MERCURY_ISA_VERSION
	.align		4
        /*0074*/ 	.byte	0x03, 0x5f
        /*0076*/ 	.short	0x0101


	//----- nvinfo : EIATTR_EXIT_INSTR_OFFSETS
	.align		4
        /*0078*/ 	.byte	0x04, 0x1c
        /*007a*/ 	.short	(.L_1800 - .L_1799)


	//   ....[0]....
.L_1799:
        /*007c*/ 	.word	0x000001a0


	//   ....[1]....
        /*0080*/ 	.word	0x00001fa0


	//----- nvinfo : EIATTR_MAX_THREADS
	.align		4
.L_1800:
        /*0084*/ 	.byte	0x04, 0x05
        /*0086*/ 	.short	(.L_1802 - .L_1801)
.L_1801:
        /*0088*/ 	.word	0x00000100
        /*008c*/ 	.word	0x00000001
        /*0090*/ 	.word	0x00000001


	//----- nvinfo : EIATTR_CRS_STACK_SIZE
	.align		4
.L_1802:
        /*0094*/ 	.byte	0x04, 0x1e
        /*0096*/ 	.short	(.L_1804 - .L_1803)
.L_1803:
        /*0098*/ 	.word	0x00000000


	//----- nvinfo : EIATTR_CBANK_PARAM_SIZE
	.align		4
.L_1804:
        /*009c*/ 	.byte	0x03, 0x19
        /*009e*/ 	.short	0x0508


	//----- nvinfo : EIATTR_PARAM_CBANK
	.align		4
        /*00a0*/ 	.byte	0x04, 0x0a
        /*00a2*/ 	.short	(.L_1806 - .L_1805)
	.align		4
.L_1805:
        /*00a4*/ 	.word	index@(.nv.constant0._ZN2at6native43_GLOBAL__N__7cc8d1ed_10_Dropout_cu_0e96ed3824fused_dropout_kernel_vecIffmLi1ELi8EhEEvNS_4cuda6detail10TensorInfoIKT_T1_EENS5_IS6_S8_EENS5_IT4_S8_EES8_T0_NS_15PhiloxCudaStateE)
        /*00a8*/ 	.short	0x0210
        /*00aa*/ 	.short	0x0508


	//----- nvinfo : EIATTR_SW_WAR
	.align		4
.L_1806:
        /*00ac*/ 	.byte	0x04, 0x36
        /*00ae*/ 	.short	(.L_1808 - .L_1807)
.L_1807:
        /*00b0*/ 	.word	0x00000008
.L_1808:


//--------------------- .nv.info._ZN2at6native43_GLOBAL__N__7cc8d1ed_10_Dropout_cu_0e96ed3824fused_dropout_kernel_vecIffmLi1ELi16EhEEvNS_4cuda6detail10TensorInfoIKT_T1_EENS5_IS6_S8_EENS5_IT4_S8_EES8_T0_NS_15PhiloxCudaStateE --------------------------
	.section	.nv.info._ZN2at6native43_GLOBAL__N__7cc8d1ed_10_Dropout_cu_0e96ed3824fused_dropout_kernel_vecIffmLi1ELi16EhEEvNS_4cuda6detail10TensorInfoIKT_T1_EENS5_IS6_S8_EENS5_IT4_S8_EES8_T0_NS_15PhiloxCudaStateE,"",@"SHT_CUDA_INFO"
	.sectionflags	@""
	.align	4


	//----- nvinfo : EIATTR_CUDA_API_VERSION
	.align		4
        /*0000*/ 	.byte	0x04, 0x37
        /*0002*/ 	.short	(.L_1810 - .L_1809)
.L_1809:
        /*0004*/ 	.word	0x00000082


	//----- nvinfo : EIATTR_KPARAM_INFO
	.align		4
.L_1810:
        /*0008*/ 	.byte	0x04, 0x17
        /*000a*/ 	.short	(.L_1812 - .L_1811)
.L_1811:
        /*000c*/ 	.word	0x00000000
        /*0010*/ 	.short	0x0005
        /*0012*/ 	.short	0x04f0
        /*0014*/ 	.byte	0x00, 0xf0, 0x61, 0x00


	//----- nvinfo : EIATTR_KPARAM_INFO
	.align		4
.L_1812:
        /*0018*/ 	.byte	0x04, 0x17
        /*001a*/ 	.short	(.L_1814 - .L_1813)
.L_1813:
        /*001c*/ 	.word	0x00000000
        /*0020*/ 	.short	0x0004
        /*0022*/ 	.short	0x04e8
        /*0024*/ 	.byte	0x00, 0xf0, 0x11, 0x00


	//----- nvinfo : EIATTR_KPARAM_INFO
	.align		4
.L_1814:
        /*0028*/ 	.byte	0x04, 0x17
        /*002a*/ 	.short	(.L_1816 - .L_1815)
.L_1815:
        /*002c*/ 	.word	0x00000000
        /*0030*/ 	.short	0x0003
        /*0032*/ 	.short	0x04e0
        /*0034*/ 	.byte	0x00, 0xf0, 0x21, 0x00


	//----- nvinfo : EIATTR_KPARAM_INFO
	.align		4
.L_1816:
        /*0038*/ 	.byte	0x04, 0x17
        /*003a*/ 	.short	(.L_1818 - .L_1817)
.L_1817:
        /*003c*/ 	.word	0x00000000
        /*0040*/ 	.short	0x0002
        /*0042*/ 	.short	0x0340
        /*0044*/ 	.byte	0x00, 0xf0, 0x81, 0x06


	//----- nvinfo : EIATTR_KPARAM_INFO
	.align		4
.L_1818:
        /*0048*/ 	.byte	0x04, 0x17
        /*004a*/ 	.short	(.L_1820 - .L_1819)
.L_1819:
        /*004c*/ 	.word	0x00000000
        /*0050*/ 	.short	0x0001
        /*0052*/ 	.short	0x01a0
        /*0054*/ 	.byte	0x00, 0xf0, 0x81, 0x06


	//----- nvinfo : EIATTR_KPARAM_INFO
	.align		4
.L_1820:
        /*0058*/ 	.byte	0x04, 0x17
        /*005a*/ 	.short	(.L_1822 - .L_1821)
.L_1821:
        /*005c*/ 	.word	0x00000000
        /*0060*/ 	.short	0x0000
        /*0062*/ 	.short	0x0000
        /*0064*/ 	.byte	0x00, 0xf0, 0x81, 0x06


	//----- nvinfo : EIATTR_SPARSE_MMA_MASK
	.align		4
.L_1822:
        /*0068*/ 	.byte	0x03, 0x50
        /*006a*/ 	.short	0x0000


	//----- nvinfo : EIATTR_MAXREG_COUNT
	.align		4
        /*006c*/ 	.byte	0x03, 0x1b
        /*006e*/ 	.short	0x0040


	//----- nvinfo : EIATTR_NUM_BARRIERS
	.align		4
        /*0070*/ 	.byte	0x02, 0x4c
        /*0072*/ 	.byte	0x01
	.zero		1


	//----- nvinfo : EIATTR_MERCURY_ISA_VERSION
	.align		4
        /*0074*/ 	.byte	0x03, 0x5f
        /*0076*/ 	.short	0x0101


	//----- nvinfo : EIATTR_EXIT_INSTR_OFFSETS
	.align		4
        /*0078*/ 	.byte	0x04, 0x1c
        /*007a*/ 	.short	(.L_1824 - .L_1823)


	//   ....[0]....
.L_1823:
        /*007c*/ 	.word	0x00000560


	//   ....[1]....
        /*0080*/ 	.word	0x00003710


	//----- nvinfo : EIATTR_MAX_THREADS
	.align		4
.L_1824:
        /*0084*/ 	.byte	0x04, 0x05
        /*0086*/ 	.short	(.L_1826 - .L_1825)
.L_1825:
        /*0088*/ 	.word	0x00000100
        /*008c*/ 	.word	0x00000001
        /*0090*/ 	.word	0x00000001


	//----- nvinfo : EIATTR_CRS_STACK_SIZE
	.align		4
.L_1826:
        /*0094*/ 	.byte	0x04, 0x1e
        /*0096*/ 	.short	(.L_1828 - .L_1827)
.L_1827:
        /*0098*/ 	.word	0x00000000


	//----- nvinfo : EIATTR_CBANK_PARAM_SIZE
	.align		4
.L_1828:
        /*009c*/ 	.byte	0x03, 0x19
        /*009e*/ 	.short	0x0508


	//----- nvinfo : EIATTR_PARAM_CBANK
	.align		4
        /*00a0*/ 	.byte	0x04, 0x0a
        /*00a2*/ 	.short	(.L_1830 - .L_1829)
	.align		4
.L_1829:
        /*00a4*/ 	.word	index@(.nv.constant0._ZN2at6native43_GLOBAL__N__7cc8d1ed_10_Dropout_cu_0e96ed3824fused_dropout_kernel_vecIffmLi1ELi16EhEEvNS_4cuda6detail10TensorInfoIKT_T1_EENS5_IS6_S8_EENS5_IT4_S8_EES8_T0_NS_15PhiloxCudaStateE)
        /*00a8*/ 	.short	0x0210
        /*00aa*/ 	.short	0x0508


	//----- nvinfo : EIATTR_SW_WAR
	.align		4
.L_1830:
        /*00ac*/ 	.byte	0x04, 0x36
        /*00ae*/ 	.short	(.L_1832 - .L_1831)
.L_1831:
        /*00b0*/ 	.word	0x00000008
.L_1832:


//--------------------- .nv.info._ZN2at6native43_GLOBAL__N__7cc8d1ed_10_Dropout_cu_0e96ed3820fused_dropout_kernelIddmLin1ELin1EhEEvNS_4cuda6detail10TensorInfoIKT_T1_EENS5_IS6_S8_EENS5_IT4_S8_EES8_T0_NS_15PhiloxCudaStateE --------------------------
	.section	.nv.info._ZN2at6native43_GLOBAL__N__7cc8d1ed_10_Dropout_cu_0e96ed3820fused_dropout_kernelIddmLin1ELin1EhEEvNS_4cuda6detail10TensorInfoIKT_T1_EENS5_IS6_S8_EENS5_IT4_S8_EES8_T0_NS_15PhiloxCudaStateE,"",@"SHT_CUDA_INFO"
	.sectionflags	@""
	.align	4


	//----- nvinfo : EIATTR_CUDA_API_VERSION
	.align		4
        /*0000*/ 	.byte	0x04, 0x37
        /*0002*/ 	.short	(.L_1834 - .L_1833)
.L_1833:
        /*0004*/ 	.word	0x00000082


	//----- nvinfo : EIATTR_KPARAM_INFO
	.align		4
.L_1834:
        /*0008*/ 	.byte	0x04, 0x17
        /*000a*/ 	.short	(.L_1836 - .L_1835)
.L_1835:
        /*000c*/ 	.word	0x00000000
        /*0010*/ 	.short	0x0005
        /*0012*/ 	.short	0x04f0
        /*0014*/ 	.byte	0x00, 0xf0, 0x61, 0x00


	//----- nvinfo : EIATTR_KPARAM_INFO
	.align		4
.L_1836:
        /*0018*/ 	.byte	0x04, 0x17
        /*001a*/ 	.short	(.L_1838 - .L_1837)
.L_1837:
        /*001c*/ 	.word	0x00000000
        /*0020*/ 	.short	0x0004
        /*0022*/ 	.short	0x04e8
        /*0024*/ 	.byte	0x00, 0xf0, 0x21, 0x00


	//----- nvinfo : EIATTR_KPARAM_INFO
	.align		4
.L_1838:
        /*0028*/ 	.byte	0x04, 0x17
        /*002a*/ 	.short	(.L_1840 - .L_1839)
.L_1839:
        /*002c*/ 	.word	0x00000000
        /*0030*/ 	.short	0x0003
        /*0032*/ 	.short	0x04e0
        /*0034*/ 	.byte	0x00, 0xf0, 0x21, 0x00


	//----- nvinfo : EIATTR_KPARAM_INFO
	.align		4
.L_1840:
        /*0038*/ 	.byte	0x04, 0x17
        /*003a*/ 	.short	(.L_1842 - .L_1841)
.L_1841:
        /*003c*/ 	.word	0x00000000
        /*0040*/ 	.short	0x0002
        /*0042*/ 	.short	0x0340
        /*0044*/ 	.byte	0x00, 0xf0, 0x81, 0x06


	//----- nvinfo : EIATTR_KPARAM_INFO
	.align		4
.L_1842:
        /*0048*/ 	.byte	0x04, 0x17
        /*004a*/ 	.short	(.L_1844 - .L_1843)
.L_1843:
        /*004c*/ 	.word	0x00000000
        /*0050*/ 	.short	0x0001
        /*0052*/ 	.short	0x01a0
        /*0054*/ 	.byte	0x00, 0xf0, 0x81, 0x06


	//----- nvinfo : EIATTR_KPARAM_INFO
	.align		4
.L_1844:
        /*0058*/ 	.byte	0x04, 0x17
        /*005a*/ 	.short	(.L_1846 - .L_1845)
.L_1845:
        /*005c*/ 	.word	0x00000000
        /*0060*/ 	.short	0x0000
        /*0062*/ 	.short	0x0000
        /*0064*/ 	.byte	0x00, 0xf0, 0x81, 0x06


	//----- nvinfo : EIATTR_SPARSE_MMA_MASK
	.align		4
.L_1846:
        /*0068*/ 	.byte	0x03, 0x50
        /*006a*/ 	.short	0x0000


	//----- nvinfo : EIATTR_MAXREG_COUNT
	.align		4
        /*006c*/ 	.byte	0x03, 0x1b
        /*006e*/ 	.short	0x0040


	//----- nvinfo : EIATTR_NUM_BARRIERS
	.align		4
        /*0070*/ 	.byte	0x02, 0x4c
        /*0072*/ 	.byte	0x01
	.zero		1


	//----- nvinfo : EIATTR_MERCURY_ISA_VERSION
	.align		4
        /*0074*/ 	.byte	0x03, 0x5f
        /*0076*/ 	.short	0x0101


	//----- nvinfo : EIATTR_EXIT_INSTR_OFFSETS
	.align		4
        /*0078*/ 	.byte	0x04, 0x1c
        /*007a*/ 	.short	(.L_1848 - .L_1847)


	//   ....[0]....
.L_1847:
        /*007c*/ 	.word	0x000009f0


	//   ....[1]....
        /*0080*/ 	.word	0x0000df80


	//----- nvinfo : EIATTR_MAX_THREADS
	.align		4
.L_1848:
        /*0084*/ 	.byte	0x04, 0x05
        /*0086*/ 	.short	(.L_1850 - .L_1849)
.L_1849:
        /*0088*/ 	.word	0x00000100
        /*008c*/ 	.word	0x00000001
        /*0090*/ 	.word	0x00000001


	//----- nvinfo : EIATTR_CRS_STACK_SIZE
	.align		4
.L_1850:
        /*0094*/ 	.byte	0x04, 0x1e
        /*0096*/ 	.short	(.L_1852 - .L_1851)
.L_1851:
        /*0098*/ 	.word	0x00000000


	//----- nvinfo : EIATTR_CBANK_PARAM_SIZE
	.align		4
.L_1852:
        /*009c*/ 	.byte	0x03, 0x19
        /*009e*/ 	.short	0x0508


	//----- nvinfo : EIATTR_PARAM_CBANK
	.align		4
        /*00a0*/ 	.byte	0x04, 0x0a
        /*00a2*/ 	.short	(.L_1854 - .L_1853)
	.align		4
.L_1853:
        /*00a4*/ 	.word	index@(.nv.constant0._ZN2at6native43_GLOBAL__N__7cc8d1ed_10_Dropout_cu_0e96ed3820fused_dropout_kernelIddmLin1ELin1EhEEvNS_4cuda6detail10TensorInfoIKT_T1_EENS5_IS6_S8_EENS5_IT4_S8_EES8_T0_NS_15PhiloxCudaStateE)
        /*00a8*/ 	.short	0x0210
        /*00aa*/ 	.short	0x0508


	//----- nvinfo : EIATTR_SW_WAR
	.align		4
.L_1854:
        /*00ac*/ 	.byte	0x04, 0x36
        /*00ae*/ 	.short	(.L_1856 - .L_1855)
.L_1855:
        /*00b0*/ 	.word	0x00000008
.L_1856:


//--------------------- .nv.info._ZN2at6native43_GLOBAL__N__7cc8d1ed_10_Dropout_cu_0e96ed3820fused_dropout_kernelIddmLin1ELi1EhEEvNS_4cuda6detail10TensorInfoIKT_T1_EENS5_IS6_S8_EENS5_IT4_S8_EES8_T0_NS_15PhiloxCudaStateE --------------------------
	.section	.nv.info._ZN2at6native43_GLOBAL__N__7cc8d1ed_10_Dropout_cu_0e96ed3820fused_dropout_kernelIddmLin1ELi1EhEEvNS_4cuda6detail10TensorInfoIKT_T1_EENS5_IS6_S8_EENS5_IT4_S8_EES8_T0_NS_15PhiloxCudaStateE,"",@"SHT_CUDA_INFO"
	.sectionflags	@""
	.align	4


	//----- nvinfo : EIATTR_CUDA_API_VERSION
	.align		4
        /*0000*/ 	.byte	0x04, 0x37
        /*0002*/ 	.short	(.L_1858 - .L_1857)
.L_1857:
        /*0004*/ 	.word	0x00000082


	//----- nvinfo : EIATTR_KPARAM_INFO
	.align		4
.L_1858:
        /*0008*/ 	.byte	0x04, 0x17
        /*000a*/ 	.short	(.L_1860 - .L_1859)
.L_1859:
        /*000c*/ 	.word	0x00000000
        /*0010*/ 	.short	0x0005
        /*0012*/ 	.short	0x04f0
        /*0014*/ 	.byte	0x00, 0xf0, 0x61, 0x00


	//----- nvinfo : EIATTR_KPARAM_INFO
	.align		4
.L_1860:
        /*0018*/ 	.byte	0x04, 0x17
        /*001a*/ 	.short	(.L_1862 - .L_1861)
.L_1861:
        /*001c*/ 	.word	0x00000000
        /*0020*/ 	.short	0x0004
        /*0022*/ 	.short	0x04e8
        /*0024*/ 	.byte	0x00, 0xf0, 0x21, 0x00


	//----- nvinfo : EIATTR_KPARAM_INFO
	.align		4
.L_1862:
        /*0028*/ 	.byte	0x04, 0x17
        /*002a*/ 	.short	(.L_1864 - .L_1863)
.L_1863:
        /*002c*/ 	.word	0x00000000
        /*0030*/ 	.short	0x0003
        /*0032*/ 	.short	0x04e0
        /*0034*/ 	.byte	0x00, 0xf0, 0x21, 0x00


	//----- nvinfo : EIATTR_KPARAM_INFO
	.align		4
.L_1864:
        /*0038*/ 	.byte	0x04, 0x17
        /*003a*/ 	.short	(.L_1866 - .L_1865)
.L_1865:
        /*003c*/ 	.word	0x00000000
        /*0040*/ 	.short	0x0002
        /*0042*/ 	.short	0x0340
        /*0044*/ 	.byte	0x00, 0xf0, 0x81, 0x06


	//----- nvinfo : EIATTR_KPARAM_INFO
	.align		4
.L_1866:
        /*0048*/ 	.byte	0x04, 0x17
        /*004a*/ 	.short	(.L_1868 - .L_1867)
.L_1867:
        /*004c*/ 	.word	0x00000000
        /*0050*/ 	.short	0x0001
        /*0052*/ 	.short	0x01a0
        /*0054*/ 	.byte	0x00, 0xf0, 0x81, 0x06


	//----- nvinfo : EIATTR_KPARAM_INFO
	.align		4
.L_1868:
        /*0058*/ 	.byte	0x04, 0x17
        /*005a*/ 	.short	(.L_1870 - .L_1869)
.L_1869:
        /*005c*/ 	.word	0x00000000
        /*0060*/ 	.short	0x0000
        /*0062*/ 	.short	0x0000
        /*0064*/ 	.byte	0x00, 0xf0, 0x81, 0x06


	//----- nvinfo : EIATTR_SPARSE_MMA_MASK
	.align		4
.L_1870:
        /*0068*/ 	.byte	0x03, 0x50
        /*006a*/ 	.short	0x0000


	//----- nvinfo : EIATTR_MAXREG_COUNT
	.align		4
        /*006c*/ 	.byte	0x03, 0x1b
        /*006e*/ 	.short	0x0040


	//----- nvinfo : EIATTR_NUM_BARRIERS
	.align		4
        /*0070*/ 	.byte	0x02, 0x4c
        /*0072*/ 	.byte	0x01
	.zero		1


	//----- nvinfo : EIATTR_MERCURY_ISA_VERSION
	.align		4
        /*0074*/ 	.byte	0x03, 0x5f
        /*0076*/ 	.short	0x0101


	//----- nvinfo : EIATTR_EXIT_INSTR_OFFSETS
	.align		4
        /*0078*/ 	.byte	0x04, 0x1c
        /*007a*/ 	.short	(.L_1872 - .L_1871)


	//   ....[0]....
.L_1871:
        /*007c*/ 	.word	0x000009d0


	//   ....[1]....
        /*0080*/ 	.word	0x000079c0


	//----- nvinfo : EIATTR_MAX_THREADS
	.align		4
.L_1872:
        /*0084*/ 	.byte	0x04, 0x05
        /*0086*/ 	.short	(.L_1874 - .L_1873)
.L_1873:
        /*0088*/ 	.word	0x00000100
        /*008c*/ 	.word	0x00000001
        /*0090*/ 	.word	0x00000001


	//----- nvinfo : EIATTR_CRS_STACK_SIZE
	.align		4
.L_1874:
        /*0094*/ 	.byte	0x04, 0x1e
        /*0096*/ 	.short	(.L_1876 - .L_1875)
.L_1875:
        /*0098*/ 	.word	0x00000000


	//----- nvinfo : EIATTR_CBANK_PARAM_SIZE
	.align		4
.L_1876:
        /*009c*/ 	.byte	0x03, 0x19
        /*009e*/ 	.short	0x0508


	//----- nvinfo : EIATTR_PARAM_CBANK
	.align		4
        /*00a0*/ 	.byte	0x04, 0x0a
        /*00a2*/ 	.short	(.L_1878 - .L_1877)
	.align		4
.L_1877:
        /*00a4*/ 	.word	index@(.nv.constant0._ZN2at6native43_GLOBAL__N__7cc8d1ed_10_Dropout_cu_0e96ed3820fused_dropout_kernelIddmLin1ELi1EhEEvNS_4cuda6detail10TensorInfoIKT_T1_EENS5_IS6_S8_EENS5_IT4_S8_EES8_T0_NS_15PhiloxCudaStateE)
        /*00a8*/ 	.short	0x0210
        /*00aa*/ 	.short	0x0508


	//----- nvinfo : EIATTR_SW_WAR
	.align		4
.L_1878:
        /*00ac*/ 	.byte	0x04, 0x36
        /*00ae*/ 	.short	(.L_1880 - .L_1879)
.L_1879:
        /*00b0*/ 	.word	0x00000008
.L_1880:


//--------------------- .nv.info._ZN2at6native43_GLOBAL__N__7cc8d1ed_10_Dropout_cu_0e96ed3820fused_dropout_kernelIddmLi1ELi1EhEEvNS_4cuda6detail10TensorInfoIKT_T1_EENS5_IS6_S8_EENS5_IT4_S8_EES8_T0_NS_15PhiloxCudaStateE --------------------------
	.section	.nv.info._ZN2at6native43_GLOBAL__N__7cc8d1ed_10_Dropout_cu_0e96ed3820fused_dropout_kernelIddmLi1ELi1EhEEvNS_4cuda6detail10TensorInfoIKT_T1_EENS5_IS6_S8_EENS5_IT4_S8_EES8_T0_NS_15PhiloxCudaStateE,"",@"SHT_CUDA_INFO"
	.sectionflags	@""
	.align	4


	//----- nvinfo : EIATTR_CUDA_API_VERSION
	.align		4
        /*0000*/ 	.byte	0x04, 0x37
        /*0002*/ 	.short	(.L_1882 - .L_1881)
.L_1881:
        /*0004*/ 	.word	0x00000082


	//----- nvinfo : EIATTR_KPARAM_INFO
	.align		4
.L_1882:
        /*0008*/ 	.byte	0x04, 0x17
        /*000a*/ 	.short	(.L_1884 - .L_1883)
.L_1883:
        /*000c*/ 	.word	0x00000000
        /*0010*/ 	.short	0x0005
        /*0012*/ 	.short	0x04f0
        /*0014*/ 	.byte	0x00, 0xf0, 0x61, 0x00


	//----- nvinfo : EIATTR_KPARAM_INFO
	.align		4
.L_1884:
        /*0018*/ 	.byte	0x04, 0x17
        /*001a*/ 	.short	(.L_1886 - .L_1885)
.L_1885:
        /*001c*/ 	.word	0x00000000
        /*0020*/ 	.short	0x0004
        /*0022*/ 	.short	0x04e8
        /*0024*/ 	.byte	0x00, 0xf0, 0x21, 0x00


	//----- nvinfo : EIATTR_KPARAM_INFO
	.align		4
.L_1886:
        /*0028*/ 	.byte	0x04, 0x17
        /*002a*/ 	.short	(.L_1888 - .L_1887)
.L_1887:
        /*002c*/ 	.word	0x00000000
        /*0030*/ 	.short	0x0003
        /*0032*/ 	.short	0x04e0
        /*0034*/ 	.byte	0x00, 0xf0, 0x21, 0x00


	//----- nvinfo : EIATTR_KPARAM_INFO
	.align		4
.L_1888:
        /*0038*/ 	.byte	0x04, 0x17
        /*003a*/ 	.short	(.L_1890 - .L_1889)
.L_1889:
        /*003c*/ 	.word	0x00000000
        /*0040*/ 	.short	0x0002
        /*0042*/ 	.short	0x0340
        /*0044*/ 	.byte	0x00, 0xf0, 0x81, 0x06


	//----- nvinfo : EIATTR_KPARAM_INFO
	.align		4
.L_1890:
        /*0048*/ 	.byte	0x04, 0x17
        /*004a*/ 	.short	(.L_1892 - .L_1891)
.L_1891:
        /*004c*/ 	.word	0x00000000
        /*0050*/ 	.short	0x0001
        /*0052*/ 	.short	0x01a0
        /*0054*/ 	.byte	0x00, 0xf0, 0x81, 0x06


	//----- nvinfo : EIATTR_KPARAM_INFO
	.align		4
.L_1892:
        /*0058*/ 	.byte	0x04, 0x17
        /*005a*/ 	.short	(.L_1894 - .L_1893)
.L_1893:
        /*005c*/ 	.word	0x00000000
        /*0060*/ 	.short	0x0000
        /*0062*/ 	.short	0x0000
        /*0064*/ 	.byte	0x00, 0xf0, 0x81, 0x06


	//----- nvinfo : EIATTR_SPARSE_MMA_MASK
	.align		4
.L_1894:
        /*0068*/ 	.byte	0x03, 0x50
        /*006a*/ 	.short	0x0000


	//----- nvinfo : EIATTR_MAXREG_COUNT
	.align		4
        /*006c*/ 	.byte	0x03, 0x1b
        /*006e*/ 	.short	0x0040


	//----- nvinfo : EIATTR_NUM_BARRIERS
	.align		4
        /*0070*/ 	.byte	0x02, 0x4c
        /*0072*/ 	.byte	0x01
	.zero		1


	//----- nvinfo : EIATTR_MERCURY_ISA_VERSION
	.align		4
        /*0074*/ 	.byte	0x03, 0x5f
        /*0076*/ 	.short	0x0101


	//----- nvinfo : EIATTR_EXIT_INSTR_OFFSETS
	.align		4
        /*0078*/ 	.byte	0x04, 0x1c
        /*007a*/ 	.short	(.L_1896 - .L_1895)


	//   ....[0]....
.L_1895:
        /*007c*/ 	.word	0x000008e0


	//   ....[1]....
        /*0080*/ 	.word	0x00001900


	//----- nvinfo : EIATTR_MAX_THREADS
	.align		4
.L_1896:
        /*0084*/ 	.byte	0x04, 0x05
        /*0086*/ 	.short	(.L_1898 - .L_1897)
.L_1897:
        /*0088*/ 	.word	0x00000100
        /*008c*/ 	.word	0x00000001
        /*0090*/ 	.word	0x00000001


	//----- nvinfo : EIATTR_CRS_STACK_SIZE
	.align		4
.L_1898:
        /*0094*/ 	.byte	0x04, 0x1e
        /*0096*/ 	.short	(.L_1900 - .L_1899)
.L_1899:
        /*0098*/ 	.word	0x00000000


	//----- nvinfo : EIATTR_CBANK_PARAM_SIZE
	.align		4
.L_1900:
        /*009c*/ 	.byte	0x03, 0x19
        /*009e*/ 	.short	0x0508


	//----- nvinfo : EIATTR_PARAM_CBANK
	.align		4
        /*00a0*/ 	.byte	0x04, 0x0a
        /*00a2*/ 	.short	(.L_1902 - .L_1901)
	.align		4
.L_1901:
        /*00a4*/ 	.word	index@(.nv.constant0._ZN2at6native43_GLOBAL__N__7cc8d1ed_10_Dropout_cu_0e96ed3820fused_dropout_kernelIddmLi1ELi1EhEEvNS_4cuda6detail10TensorInfoIKT_T1_EENS5_IS6_S8_EENS5_IT4_S8_EES8_T0_NS_15PhiloxCudaStateE)
        /*00a8*/ 	.short	0x0210
        /*00aa*/ 	.short	0x0508


	//----- nvinfo : EIATTR_SW_WAR
	.align		4
.L_1902:
        /*00ac*/ 	.byte	0x04, 0x36
        /*00ae*/ 	.short	(.L_1904 - .L_1903)
.L_1903:
        /*00b0*/ 	.word	0x00000008
.L_1904:


//--------------------- .nv.info._ZN2at6native43_GLOBAL__N__7cc8d1ed_10_Dropout_cu_0e96ed3824fused_dropout_kernel_vecIddmLi1ELi2EhEEvNS_4cuda6detail10TensorInfoIKT_T1_EENS5_IS6_S8_EENS5_IT4_S8_EES8_T0_NS_15PhiloxCudaStateE --------------------------
	.section	.nv.info._ZN2at6native43_GLOBAL__N__7cc8d1ed_10_Dropout_cu_0e96ed3824fused_dropout_kernel_vecIddmLi1ELi2EhEEvNS_4cuda6detail10TensorInfoIKT_T1_EENS5_IS6_S8_EENS5_IT4_S8_EES8_T0_NS_15PhiloxCudaStateE,"",@"SHT_CUDA_INFO"
	.sectionflags	@""
	.align	4


	//----- nvinfo : EIATTR_CUDA_API_VERSION
	.align		4
        /*0000*/ 	.byte	0x04, 0x37
        /*0002*/ 	.short	(.L_1906 - .L_1905)
.L_1905:
        /*0004*/ 	.word	0x00000082


	//----- nvinfo : EIATTR_KPARAM_INFO
	.align		4
.L_1906:
        /*0008*/ 	.byte	0x04, 0x17
        /*000a*/ 	.short	(.L_1908 - .L_1907)
.L_1907:
        /*000c*/ 	.word	0x00000000
        /*0010*/ 	.short	0x0005
        /*0012*/ 	.short	0x04f0
        /*0014*/ 	.byte	0x00, 0xf0, 0x61, 0x00


	//----- nvinfo : EIATTR_KPARAM_INFO
	.align		4
.L_1908:
        /*0018*/ 	.byte	0x04, 0x17
        /*001a*/ 	.short	(.L_1910 - .L_1909)
.L_1909:
        /*001c*/ 	.word	0x00000000
        /*0020*/ 	.short	0x0004
        /*0022*/ 	.short	0x04e8
        /*0024*/ 	.byte	0x00, 0xf0, 0x21, 0x00


	//----- nvinfo : EIATTR_KPARAM_INFO
	.align		4
.L_1910:
        /*0028*/ 	.byte	0x04, 0x17
        /*002a*/ 	.short	(.L_1912 - .L_1911)
.L_1911:
        /*002c*/ 	.word	0x00000000
        /*0030*/ 	.short	0x0003
        /*0032*/ 	.short	0x04e0
        /*0034*/ 	.byte	0x00, 0xf0, 0x21, 0x00


	//----- nvinfo : EIATTR_KPARAM_INFO
	.align		4
.L_1912:
        /*0038*/ 	.byte	0x04, 0x17
        /*003a*/ 	.short	(.L_1914 - .L_1913)
.L_1913:
        /*003c*/ 	.word	0x00000000
        /*0040*/ 	.short	0x0002
        /*0042*/ 	.short	0x0340
        /*0044*/ 	.byte	0x00, 0xf0, 0x81, 0x06


	//----- nvinfo : EIATTR_KPARAM_INFO
	.align		4
.L_1914:
        /*0048*/ 	.byte	0x04, 0x17
        /*004a*/ 	.short	(.L_1916 - .L_1915)
.L_1915:
        /*004c*/ 	.word	0x00000000
        /*0050*/ 	.short	0x0001
        /*0052*/ 	.short	0x01a0
        /*0054*/ 	.byte	0x00, 0xf0, 0x81, 0x06


	//----- nvinfo : EIATTR_KPARAM_INFO
	.align		4
.L_1916:
        /*0058*/ 	.byte	0x04, 0x17
        /*005a*/ 	.short	(.L_1918 - .L_1917)
.L_1917:
        /*005c*/ 	.word	0x00000000
        /*0060*/ 	.short	0x0000
        /*0062*/ 	.short	0x0000
        /*0064*/ 	.byte	0x00, 0xf0, 0x81, 0x06


	//----- nvinfo : EIATTR_SPARSE_MMA_MASK
	.align		4
.L_1918:
        /*0068*/ 	.byte	0x03, 0x50
        /*006a*/ 	.short	0x0000


	//----- nvinfo : EIATTR_MAXREG_COUNT
	.align		4
        /*006c*/ 	.byte	0x03, 0x1b
        /*006e*/ 	.short	0x0040


	//----- nvinfo : EIATTR_NUM_BARRIERS
	.align		4
        /*0070*/ 	.byte	0x02, 0x4c
        /*0072*/ 	.byte	0x01
	.zero		1


	//----- nvinfo : EIATTR_MERCURY_ISA_VERSION
	.align		4
        /*0074*/ 	.byte	0x03, 0x5f
        /*0076*/ 	.short	0x0101


	//----- nvinfo : EIATTR_EXIT_INSTR_OFFSETS
	.align		4
        /*0078*/ 	.byte	0x04, 0x1c
        /*007a*/ 	.short	(.L_1920 - .L_1919)


	//   ....[0]....
.L_1919:
        /*007c*/ 	.word	0x00000240


	//   ....[1]....
        /*0080*/ 	.word	0x00000e50


	//----- nvinfo : EIATTR_MAX_THREADS
	.align		4
.L_1920:
        /*0084*/ 	.byte	0x04, 0x05
        /*0086*/ 	.short	(.L_1922 - .L_1921)
.L_1921:
        /*0088*/ 	.word	0x00000100
        /*008c*/ 	.word	0x00000001
        /*0090*/ 	.word	0x00000001


	//----- nvinfo : EIATTR_CRS_STACK_SIZE
	.align		4
.L_1922:
        /*0094*/ 	.byte	0x04, 0x1e
        /*0096*/ 	.short	(.L_1924 - .L_1923)
.L_1923:
        /*0098*/ 	.word	0x00000000


	//----- nvinfo : EIATTR_CBANK_PARAM_SIZE
	.align		4
.L_1924:
        /*009c*/ 	.byte	0x03, 0x19
        /*009e*/ 	.short	0x0508


	//----- nvinfo : EIATTR_PARAM_CBANK
	.align		4
        /*00a0*/ 	.byte	0x04, 0x0a
        /*00a2*/ 	.short	(.L_1926 - .L_1925)
	.align		4
.L_1925:
        /*00a4*/ 	.word	index@(.nv.constant0._ZN2at6native43_GLOBAL__N__7cc8d1ed_10_Dropout_cu_0e96ed3824fused_dropout_kernel_vecIddmLi1ELi2EhEEvNS_4cuda6detail10TensorInfoIKT_T1_EENS5_IS6_S8_EENS5_IT4_S8_EES8_T0_NS_15PhiloxCudaStateE)
        /*00a8*/ 	.short	0x0210
        /*00aa*/ 	.short	0x0508


	//----- nvinfo : EIATTR_SW_WAR
	.align		4
.L_1926:
        /*00ac*/ 	.byte	0x04, 0x36
        /*00ae*/ 	.short	(.L_1928 - .L_1927)
.L_1927:
        /*00b0*/ 	.word	0x00000008
.L_1928:


//--------------------- .nv.info._ZN2at6native43_GLOBAL__N__7cc8d1ed_10_Dropout_cu_0e96ed3824fused_dropout_kernel_vecIddmLi1ELi4EhEEvNS_4cuda6detail10TensorInfoIKT_T1_EENS5_IS6_S8_EENS5_IT4_S8_EES8_T0_NS_15PhiloxCudaStateE --------------------------
	.section	.nv.info._ZN2at6native43_GLOBAL__N__7cc8d1ed_10_Dropout_cu_0e96ed3824fused_dropout_kernel_vecIddmLi1ELi4EhEEvNS_4cuda6detail10TensorInfoIKT_T1_EENS5_IS6_S8_EENS5_IT4_S8_EES8_T0_NS_15PhiloxCudaStateE,"",@"SHT_CUDA_INFO"
	.sectionflags	@""
	.align	4


	//----- nvinfo : EIATTR_CUDA_API_VERSION
	.align		4
        /*0000*/ 	.byte	0x04, 0x37
        /*0002*/ 	.short	(.L_1930 - .L_1929)
.L_1929:
        /*0004*/ 	.word	0x00000082


	//----- nvinfo : EIATTR_KPARAM_INFO
	.align		4
.L_1930:
        /*0008*/ 	.byte	0x04, 0x17
        /*000a*/ 	.short	(.L_1932 - .L_1931)
.L_1931:
        /*000c*/ 	.word	0x00000000
        /*0010*/ 	.short	0x0005
        /*0012*/ 	.short	0x04f0
        /*0014*/ 	.byte	0x00, 0xf0, 0x61, 0x00


	//----- nvinfo : EIATTR_KPARAM_INFO
	.align		4
.L_1932:
        /*0018*/ 	.byte	0x04, 0x17
        /*001a*/ 	.short	(.L_1934 - .L_1933)
.L_1933:
        /*001c*/ 	.word	0x00000000
        /*0020*/ 	.short	0x0004
        /*0022*/ 	.short	0x04e8
        /*0024*/ 	.byte	0x00, 0xf0, 0x21, 0x00


	//----- nvinfo : EIATTR_KPARAM_INFO
	.align		4
.L_1934:
        /*0028*/ 	.byte	0x04, 0x17
        /*002a*/ 	.short	(.L_1936 - .L_1935)
.L_1935:
        /*002c*/ 	.word	0x00000000
        /*0030*/ 	.short	0x0003
        /*0032*/ 	.short	0x04e0
        /*0034*/ 	.byte	0x00, 0xf0, 0x21, 0x00


	//----- nvinfo : EIATTR_KPARAM_INFO
	.align		4
.L_1936:
        /*0038*/ 	.byte	0x04, 0x17
        /*003a*/ 	.short	(.L_1938 - .L_1937)
.L_1937:
        /*003c*/ 	.word	0x00000000
        /*0040*/ 	.short	0x0002
        /*0042*/ 	.short	0x0340
        /*0044*/ 	.byte	0x00, 0xf0, 0x81, 0x06


	//----- nvinfo : EIATTR_KPARAM_INFO
	.align		4
.L_1938:
        /*0048*/ 	.byte	0x04, 0x17
        /*004a*/ 	.short	(.L_1940 - .L_1939)
.L_1939:
        /*004c*/ 	.word	0x00000000
        /*0050*/ 	.short	0x0001
        /*0052*/ 	.short	0x01a0
        /*0054*/ 	.byte	0x00, 0xf0, 0x81, 0x06


	//----- nvinfo : EIATTR_KPARAM_INFO
	.align		4
.L_1940:
        /*0058*/ 	.byte	0x04, 0x17
        /*005a*/ 	.short	(.L_1942 - .L_1941)
.L_1941:
        /*005c*/ 	.word	0x00000000
        /*0060*/ 	.short	0x0000
        /*0062*/ 	.short	0x0000
        /*0064*/ 	.byte	0x00, 0xf0, 0x81, 0x06


	//----- nvinfo : EIATTR_SPARSE_MMA_MASK
	.align		4
.L_1942:
        /*0068*/ 	.byte	0x03, 0x50
        /*006a*/ 	.short	0x0000


	//----- nvinfo : EIATTR_MAXREG_COUNT
	.align		4
        /*006c*/ 	.byte	0x03, 0x1b
        /*006e*/ 	.short	0x0040


	//----- nvinfo : EIATTR_NUM_BARRIERS
	.align		4
        /*0070*/ 	.byte	0x02, 0x4c
        /*0072*/ 	.byte	0x01
	.zero		1


	//----- nvinfo : EIATTR_MERCURY_ISA_VERSION
	.align		4
        /*0074*/ 	.byte	0x03, 0x5f
        /*0076*/ 	.short	0x0101


	//----- nvinfo : EIATTR_EXIT_INSTR_OFFSETS
	.align		4
        /*0078*/ 	.byte	0x04, 0x1c
        /*007a*/ 	.short	(.L_1944 - .L_1943)


	//   ....[0]....
.L_1943:
        /*007c*/ 	.word	0x00000240


	//   ....[1]....
        /*0080*/ 	.word	0x00001070


	//----- nvinfo : EIATTR_MAX_THREADS
	.align		4
.L_1944:
        /*0084*/ 	.byte	0x04, 0x05
        /*0086*/ 	.short	(.L_1946 - .L_1945)
.L_1945:
        /*0088*/ 	.word	0x00000100
        /*008c*/ 	.word	0x00000001
        /*0090*/ 	.word	0x00000001


	//----- nvinfo : EIATTR_CRS_STACK_SIZE
	.align		4
.L_1946:
        /*0094*/ 	.byte	0x04, 0x1e
        /*0096*/ 	.short	(.L_1948 - .L_1947)
.L_1947:
        /*0098*/ 	.word	0x00000000


	//----- nvinfo : EIATTR_CBANK_PARAM_SIZE
	.align		4
.L_1948:
        /*009c*/ 	.byte	0x03, 0x19
        /*009e*/ 	.short	0x0508


	//----- nvinfo : EIATTR_PARAM_CBANK
	.align		4
        /*00a0*/ 	.byte	0x04, 0x0a
        /*00a2*/ 	.short	(.L_1950 - .L_1949)
	.align		4
.L_1949:
        /*00a4*/ 	.word	index@(.nv.constant0._ZN2at6native43_GLOBAL__N__7cc8d1ed_10_Dropout_cu_0e96ed3824fused_dropout_kernel_vecIddmLi1ELi4EhEEvNS_4cuda6detail10TensorInfoIKT_T1_EENS5_IS6_S8_EENS5_IT4_S8_EES8_T0_NS_15PhiloxCudaStateE)
        /*00a8*/ 	.short	0x0210
        /*00aa*/ 	.short	0x0508


	//----- nvinfo : EIATTR_SW_WAR
	.align		4
.L_1950:
        /*00ac*/ 	.byte	0x04, 0x36
        /*00ae*/ 	.short	(.L_1952 - .L_1951)
.L_1951:
        /*00b0*/ 	.word	0x00000008
.L_1952:


//--------------------- .nv.info._ZN2at6native43_GLOBAL__N__7cc8d1ed_10_Dropout_cu_0e96ed3824fused_dropout_kernel_vecIddmLi1ELi8EhEEvNS_4cuda6detail10TensorInfoIKT_T1_EENS5_IS6_S8_EENS5_IT4_S8_EES8_T0_NS_15PhiloxCudaStateE --------------------------
	.section	.nv.info._ZN2at6native43_GLOBAL__N__7cc8d1ed_10_Dropout_cu_0e96ed3824fused_dropout_kernel_vecIddmLi1ELi8EhEEvNS_4cuda6detail10TensorInfoIKT_T1_EENS5_IS6_S8_EENS5_IT4_S8_EES8_T0_NS_15PhiloxCudaStateE,"",@"SHT_CUDA_INFO"
	.sectionflags	@""
	.align	4


	//----- nvinfo : EIATTR_CUDA_API_VERSION
	.align		4
        /*0000*/ 	.byte	0x04, 0x37
        /*0002*/ 	.short	(.L_1954 - .L_1953)
.L_1953:
        /*0004*/ 	.word	0x00000082


	//----- nvinfo : EIATTR_KPARAM_INFO
	.align		4
.L_1954:
        /*0008*/ 	.byte	0x04, 0x17
        /*000a*/ 	.short	(.L_1956 - .L_1955)
.L_1955:
        /*000c*/ 	.word	0x00000000
        /*0010*/ 	.short	0x0005
        /*0012*/ 	.short	0x04f0
        /*0014*/ 	.byte	0x00, 0xf0, 0x61, 0x00


	//----- nvinfo : EIATTR_KPARAM_INFO
	.align		4
.L_1956:
        /*0018*/ 	.byte	0x04, 0x17
        /*001a*/ 	.short	(.L_1958 - .L_1957)
.L_1957:
        /*001c*/ 	.word	0x00000000
        /*0020*/ 	.short	0x0004
        /*0022*/ 	.short	0x04e8
        /*0024*/ 	.byte	0x00, 0xf0, 0x21, 0x00


	//----- nvinfo : EIATTR_KPARAM_INFO
	.align		4
.L_1958:
        /*0028*/ 	.byte	0x04, 0x17
        /*002a*/ 	.short	(.L_1960 - .L_1959)
.L_1959:
        /*002c*/ 	.word	0x00000000
        /*0030*/ 	.short	0x0003
        /*0032*/ 	.short	0x04e0
        /*0034*/ 	.byte	0x00, 0xf0, 0x21, 0x00


	//----- nvinfo : EIATTR_KPARAM_INFO
	.align		4
.L_1960:
        /*0038*/ 	.byte	0x04, 0x17
        /*003a*/ 	.short	(.L_1962 - .L_1961)
.L_1961:
        /*003c*/ 	.word	0x00000000
        /*0040*/ 	.short	0x0002
        /*0042*/ 	.short	0x0340
        /*0044*/ 	.byte	0x00, 0xf0, 0x81, 0x06


	//----- nvinfo : EIATTR_KPARAM_INFO
	.align		4
.L_1962:
        /*0048*/ 	.byte	0x04, 0x17
        /*004a*/ 	.short	(.L_1964 - .L_1963)
.L_1963:
        /*004c*/ 	.word	0x00000000
        /*0050*/ 	.short	0x0001
        /*0052*/ 	.short	0x01a0
        /*0054*/ 	.byte	0x00, 0xf0, 0x81, 0x06


	//----- nvinfo : EIATTR_KPARAM_INFO
	.align		4
.L_1964:
        /*0058*/ 	.byte	0x04, 0x17
        /*005a*/ 	.short	(.L_1966 - .L_1965)
.L_1965:
        /*005c*/ 	.word	0x00000000
        /*0060*/ 	.short	0x0000
        /*0062*/ 	.short	0x0000
        /*0064*/ 	.byte	0x00, 0xf0, 0x81, 0x06


	//----- nvinfo : EIATTR_SPARSE_MMA_MASK
	.align		4
.L_1966:
        /*0068*/ 	.byte	0x03, 0x50
        /*006a*/ 	.short	0x0000


	//----- nvinfo : EIATTR_MAXREG_COUNT
	.align		4
        /*006c*/ 	.byte	0x03, 0x1b
        /*006e*/ 	.short	0x0040


	//----- nvinfo : EIATTR_NUM_BARRIERS
	.align		4
        /*0070*/ 	.byte	0x02, 0x4c
        /*0072*/ 	.byte	0x01
	.zero		1


	//----- nvinfo : EIATTR_MERCURY_ISA_VERSION
	.align		4
        /*0074*/ 	.byte	0x03, 0x5f
        /*0076*/ 	.short	0x0101


	//----- nvinfo : EIATTR_EXIT_INSTR_OFFSETS
	.align		4
        /*0078*/ 	.byte	0x04, 0x1c
        /*007a*/ 	.short	(.L_1968 - .L_1967)


	//   ....[0]....
.L_1967:
        /*007c*/ 	.word	0x00000560


	//   ....[1]....
        /*0080*/ 	.word	0x00002210


	//----- nvinfo : EIATTR_MAX_THREADS
	.align		4
.L_1968:
        /*0084*/ 	.byte	0x04, 0x05
        /*0086*/ 	.short	(.L_1970 - .L_1969)
.L_1969:
        /*0088*/ 	.word	0x00000100
        /*008c*/ 	.word	0x00000001
        /*0090*/ 	.word	0x00000001


	//----- nvinfo : EIATTR_CRS_STACK_SIZE
	.align		4
.L_1970:
        /*0094*/ 	.byte	0x04, 0x1e
        /*0096*/ 	.short	(.L_1972 - .L_1971)
.L_1971:
        /*0098*/ 	.word	0x00000000


	//----- nvinfo : EIATTR_CBANK_PARAM_SIZE
	.align		4
.L_1972:
        /*009c*/ 	.byte	0x03, 0x19
        /*009e*/ 	.short	0x0508


	//----- nvinfo : EIATTR_PARAM_CBANK
	.align		4
        /*00a0*/ 	.byte	0x04, 0x0a
        /*00a2*/ 	.short	(.L_1974 - .L_1973)
	.align		4
.L_1973:
        /*00a4*/ 	.word	index@(.nv.constant0._ZN2at6native43_GLOBAL__N__7cc8d1ed_10_Dropout_cu_0e96ed3824fused_dropout_kernel_vecIddmLi1ELi8EhEEvNS_4cuda6detail10TensorInfoIKT_T1_EENS5_IS6_S8_EENS5_IT4_S8_EES8_T0_NS_15PhiloxCudaStateE)
        /*00a8*/ 	.short	0x0210
        /*00aa*/ 	.short	0x0508


	//----- nvinfo : EIATTR_SW_WAR
	.align		4
.L_1974:
        /*00ac*/ 	.byte	0x04, 0x36
        /*00ae*/ 	.short	(.L_1976 - .L_1975)
.L_1975:
        /*00b0*/ 	.word	0x00000008
.L_1976:


//--------------------- .nv.info._ZN2at6native43_GLOBAL__N__7cc8d1ed_10_Dropout_cu_0e96ed3824fused_dropout_kernel_vecIddmLi1ELi16EhEEvNS_4cuda6detail10TensorInfoIKT_T1_EENS5_IS6_S8_EENS5_IT4_S8_EES8_T0_NS_15PhiloxCudaStateE --------------------------
	.section	.nv.info._ZN2at6native43_GLOBAL__N__7cc8d1ed_10_Dropout_cu_0e96ed3824fused_dropout_kernel_vecIddmLi1ELi16EhEEvNS_4cuda6detail10TensorInfoIKT_T1_EENS5_IS6_S8_EENS5_IT4_S8_EES8_T0_NS_15PhiloxCudaStateE,"",@"SHT_CUDA_INFO"
	.sectionflags	@""
	.align	4


	//----- nvinfo : EIATTR_CUDA_API_VERSION
	.align		4
        /*0000*/ 	.byte	0x04, 0x37
        /*0002*/ 	.short	(.L_1978 - .L_1977)
.L_1977:
        /*0004*/ 	.word	0x00000082


	//----- nvinfo : EIATTR_KPARAM_INFO
	.align		4
.L_1978:
        /*0008*/ 	.byte	0x04, 0x17
        /*000a*/ 	.short	(.L_1980 - .L_1979)
.L_1979:
        /*000c*/ 	.word	0x00000000
        /*0010*/ 	.short	0x0005
        /*0012*/ 	.short	0x04f0
        /*0014*/ 	.byte	0x00, 0xf0, 0x61, 0x00


	//----- nvinfo : EIATTR_KPARAM_INFO
	.align		4
.L_1980:
        /*0018*/ 	.byte	0x04, 0x17
        /*001a*/ 	.short	(.L_1982 - .L_1981)
.L_1981:
        /*001c*/ 	.word	0x00000000
        /*0020*/ 	.short	0x0004
        /*0022*/ 	.short	0x04e8
        /*0024*/ 	.byte	0x00, 0xf0, 0x21, 0x00


	//----- nvinfo : EIATTR_KPARAM_INFO
	.align		4
.L_1982:
        /*0028*/ 	.byte	0x04, 0x17
        /*002a*/ 	.short	(.L_1984 - .L_1983)
.L_1983:
        /*002c*/ 	.word	0x00000000
        /*0030*/ 	.short	0x0003
        /*0032*/ 	.short	0x04e0
        /*0034*/ 	.byte	0x00, 0xf0, 0x21, 0x00


	//----- nvinfo : EIATTR_KPARAM_INFO
	.align		4
.L_1984:
        /*0038*/ 	.byte	0x04, 0x17
        /*003a*/ 	.short	(.L_1986 - .L_1985)
.L_1985:
        /*003c*/ 	.word	0x00000000
        /*0040*/ 	.short	0x0002
        /*0042*/ 	.short	0x0340
        /*0044*/ 	.byte	0x00, 0xf0, 0x81, 0x06


	//----- nvinfo : EIATTR_KPARAM_INFO
	.align		4
.L_1986:
        /*0048*/ 	.byte	0x04, 0x17
        /*004a*/ 	.short	(.L_1988 - .L_1987)
.L_1987:
        /*004c*/ 	.word	0x00000000
        /*0050*/ 	.short	0x0001
        /*0052*/ 	.short	0x01a0
        /*0054*/ 	.byte	0x00, 0xf0, 0x81, 0x06


	//----- nvinfo : EIATTR_KPARAM_INFO
	.align		4
.L_1988:
        /*0058*/ 	.byte	0x04, 0x17
        /*005a*/ 	.short	(.L_1990 - .L_1989)
.L_1989:
        /*005c*/ 	.word	0x00000000
        /*0060*/ 	.short	0x0000
        /*0062*/ 	.short	0x0000
        /*0064*/ 	.byte	0x00, 0xf0, 0x81, 0x06


	//----- nvinfo : EIATTR_SPARSE_MMA_MASK
	.align		4
.L_1990:
        /*0068*/ 	.byte	0x03, 0x50
        /*006a*/ 	.short	0x0000


	//----- nvinfo : EIATTR_MAXREG_COUNT
	.align		4
        /*006c*/ 	.byte	0x03, 0x1b
        /*006e*/ 	.short	0x0040


	//----- nvinfo : EIATTR_NUM_BARRIERS
	.align		4
        /*0070*/ 	.byte	0x02, 0x4c
        /*0072*/ 	.byte	0x01
	.zero		1


	//----- nvinfo : EIATTR_MERCURY_ISA_VERSION
	.align		4
        /*0074*/ 	.byte	0x03, 0x5f
        /*0076*/ 	.short	0x0101


	//----- nvinfo : EIATTR_EXIT_INSTR_OFFSETS
	.align		4
        /*0078*/ 	.byte	0x04, 0x1c
        /*007a*/ 	.short	(.L_1992 - .L_1991)


	//   ....[0]....
.L_1991:
        /*007c*/ 	.word	0x000005e0


	//   ....[1]....
        /*0080*/ 	.word	0x00003f80


	//----- nvinfo : EIATTR_MAX_THREADS
	.align		4
.L_1992:
        /*0084*/ 	.byte	0x04, 0x05
        /*0086*/ 	.short	(.L_1994 - .L_1993)
.L_1993:
        /*0088*/ 	.word	0x00000100
        /*008c*/ 	.word	0x00000001
        /*0090*/ 	.word	0x00000001


	//----- nvinfo : EIATTR_CRS_STACK_SIZE
	.align		4
.L_1994:
        /*0094*/ 	.byte	0x04, 0x1e
        /*0096*/ 	.short	(.L_1996 - .L_1995)
.L_1995:
        /*0098*/ 	.word	0x00000000


	//----- nvinfo : EIATTR_CBANK_PARAM_SIZE
	.align		4
.L_1996:
        /*009c*/ 	.byte	0x03, 0x19
        /*009e*/ 	.short	0x0508


	//----- nvinfo : EIATTR_PARAM_CBANK
	.align		4
        /*00a0*/ 	.byte	0x04, 0x0a
        /*00a2*/ 	.short	(.L_1998 - .L_1997)
	.align		4
.L_1997:
        /*00a4*/ 	.word	index@(.nv.constant0._ZN2at6native43_GLOBAL__N__7cc8d1ed_10_Dropout_cu_0e96ed3824fused_dropout_kernel_vecIddmLi1ELi16EhEEvNS_4cuda6detail10TensorInfoIKT_T1_EENS5_IS6_S8_EENS5_IT4_S8_EES8_T0_NS_15PhiloxCudaStateE)
        /*00a8*/ 	.short	0x0210
        /*00aa*/ 	.short	0x0508


	//----- nvinfo : EIATTR_SW_WAR
	.align		4
.L_1998:
        /*00ac*/ 	.byte	0x04, 0x36
        /*00ae*/ 	.short	(.L_2000 - .L_1999)
.L_1999:
        /*00b0*/ 	.word	0x00000008
.L_2000:


//--------------------- .nv.info._ZN2at6native43_GLOBAL__N__7cc8d1ed_10_Dropout_cu_0e96ed3820fused_dropout_kernelIN3c108BFloat16EfjLin1ELin1EhEEvNS_4cuda6detail10TensorInfoIKT_T1_EENS7_IS8_SA_EENS7_IT4_SA_EESA_T0_NS_15PhiloxCudaStateE --------------------------
	.section	.nv.info._ZN2at6native43_GLOBAL__N__7cc8d1ed_10_Dropout_cu_0e96ed3820fused_dropout_kernelIN3c108BFloat16EfjLin1ELin1EhEEvNS_4cuda6detail10TensorInfoIKT_T1_EENS7_IS8_SA_EENS7_IT4_SA_EESA_T0_NS_15PhiloxCudaStateE,"",@"SHT_CUDA_INFO"
	.sectionflags	@""
	.align	4


	//----- nvinfo : EIATTR_CUDA_API_VERSION
	.align		4
        /*0000*/ 	.byte	0x04, 0x37
        /*0002*/ 	.short	(.L_2002 - .L_2001)
.L_2001:
        /*0004*/ 	.word	0x00000082


	//----- nvinfo : EIATTR_KPARAM_INFO
	.align		4
.L_2002:
        /*0008*/ 	.byte	0x04, 0x17
        /*000a*/ 	.short	(.L_2004 - .L_2003)
.L_2003:
        /*000c*/ 	.word	0x00000000
        /*0010*/ 	.short	0x0005
        /*0012*/ 	.short	0x0290
        /*0014*/ 	.byte	0x00, 0xf0, 0x61, 0x00


	//----- nvinfo : EIATTR_KPARAM_INFO
	.align		4
.L_2004:
        /*0018*/ 	.byte	0x04, 0x17
        /*001a*/ 	.short	(.L_2006 - .L_2005)
.L_2005:
        /*001c*/ 	.word	0x00000000
        /*0020*/ 	.short	0x0004
        /*0022*/ 	.short	0x028c
        /*0024*/ 	.byte	0x00, 0xf0, 0x11, 0x00


	//----- nvinfo : EIATTR_KPARAM_INFO
	.align		4
.L_2006:
        /*0028*/ 	.byte	0x04, 0x17
        /*002a*/ 	.short	(.L_2008 - .L_2007)
.L_2007:
        /*002c*/ 	.word	0x00000000
        /*0030*/ 	.short	0x0003
        /*0032*/ 	.short	0x0288
        /*0034*/ 	.byte	0x00, 0xf0, 0x11, 0x00


	//----- nvinfo : EIATTR_KPARAM_INFO
	.align		4
.L_2008:
        /*0038*/ 	.byte	0x04, 0x17
        /*003a*/ 	.short	(.L_2010 - .L_2009)
.L_2009:
        /*003c*/ 	.word	0x00000000
        /*0040*/ 	.short	0x0002
        /*0042*/ 	.short	0x01b0
        /*0044*/ 	.byte	0x00, 0xf0, 0x61, 0x03


	//----- nvinfo : EIATTR_KPARAM_INFO
	.align		4
.L_2010:
        /*0048*/ 	.byte	0x04, 0x17
        /*004a*/ 	.short	(.L_2012 - .L_2011)
.L_2011:
        /*004c*/ 	.word	0x00000000
        /*0050*/ 	.short	0x0001
        /*0052*/ 	.short	0x00d8
        /*0054*/ 	.byte	0x00, 0xf0, 0x61, 0x03


	//----- nvinfo : EIATTR_KPARAM_INFO
	.align		4
.L_2012:
        /*0058*/ 	.byte	0x04, 0x17
        /*005a*/ 	.short	(.L_2014 - .L_2013)
.L_2013:
        /*005c*/ 	.word	0x00000000
        /*0060*/ 	.short	0x0000
        /*0062*/ 	.short	0x0000
        /*0064*/ 	.byte	0x00, 0xf0, 0x61, 0x03


	//----- nvinfo : EIATTR_SPARSE_MMA_MASK
	.align		4
.L_2014:
        /*0068*/ 	.byte	0x03, 0x50
        /*006a*/ 	.short	0x0000


	//----- nvinfo : EIATTR_MAXREG_COUNT
	.align		4
        /*006c*/ 	.byte	0x03, 0x1b
        /*006e*/ 	.short	0x0040


	//----- nvinfo : EIATTR_NUM_BARRIERS
	.align		4
        /*0070*/ 	.byte	0x02, 0x4c
        /*0072*/ 	.byte	0x01
	.zero		1


	//----- nvinfo : EIATTR_MERCURY_ISA_VERSION
	.align		4
        /*0074*/ 	.byte	0x03, 0x5f
        /*0076*/ 	.short	0x0101


	//----- nvinfo : EIATTR_EXIT_INSTR_OFFSETS
	.align		4
        /*0078*/ 	.byte	0x04, 0x1c
        /*007a*/ 	.short	(.L_2016 - .L_2015)


	//   ....[0]....
.L_2015:
        /*007c*/ 	.word	0x000007e0


	//   ....[1]....
        /*0080*/ 	.word	0x00007750


	//----- nvinfo : EIATTR_MAX_THREADS
	.align		4
.L_2016:
        /*0084*/ 	.byte	0x04, 0x05
        /*0086*/ 	.short	(.L_2018 - .L_2017)
.L_2017:
        /*0088*/ 	.word	0x00000100
        /*008c*/ 	.word	0x00000001
        /*0090*/ 	.word	0x00000001


	//----- nvinfo : EIATTR_CRS_STACK_SIZE
	.align		4
.L_2018:
        /*0094*/ 	.byte	0x04, 0x1e
        /*0096*/ 	.short	(.L_2020 - .L_2019)
.L_2019:
        /*0098*/ 	.word	0x00000000


	//----- nvinfo : EIATTR_CBANK_PARAM_SIZE
	.align		4
.L_2020:
        /*009c*/ 	.byte	0x03, 0x19
        /*009e*/ 	.short	0x02a8


	//----- nvinfo : EIATTR_PARAM_CBANK
	.align		4
        /*00a0*/ 	.byte	0x04, 0x0a
        /*00a2*/ 	.short	(.L_2022 - .L_2021)
	.align		4
.L_2021:
        /*00a4*/ 	.word	index@(.nv.constant0._ZN2at6native43_GLOBAL__N__7cc8d1ed_10_Dropout_cu_0e96ed3820fused_dropout_kernelIN3c108BFloat16EfjLin1ELin1EhEEvNS_4cuda6detail10TensorInfoIKT_T1_EENS7_IS8_SA_EENS7_IT4_SA_EESA_T0_NS_15PhiloxCudaStateE)
        /*00a8*/ 	.short	0x0210
        /*00aa*/ 	.short	0x02a8


	//----- nvinfo : EIATTR_SW_WAR
	.align		4
.L_2022:
        /*00ac*/ 	.byte	0x04, 0x36
        /*00ae*/ 	.short	(.L_2024 - .L_2023)
.L_2023:
        /*00b0*/ 	.word	0x00000008
.L_2024:


//--------------------- .nv.info._ZN2at6native43_GLOBAL__N__7cc8d1ed_10_Dropout_cu_0e96ed3820fused_dropout_kernelIN3c108BFloat16EfjLin1ELi1EhEEvNS_4cuda6detail10TensorInfoIKT_T1_EENS7_IS8_SA_EENS7_IT4_SA_EESA_T0_NS_15PhiloxCudaStateE --------------------------
	.section	.nv.info._ZN2at6native43_GLOBAL__N__7cc8d1ed_10_Dropout_cu_0e96ed3820fused_dropout_kernelIN3c108BFloat16EfjLin1ELi1EhEEvNS_4cuda6detail10TensorInfoIKT_T1_EENS7_IS8_SA_EENS7_IT4_SA_EESA_T0_NS_15PhiloxCudaStateE,"",@"SHT_CUDA_INFO"
	.sectionflags	@""
	.align	4


	//----- nvinfo : EIATTR_CUDA_API_VERSION
	.align		4
        /*0000*/ 	.byte	0x04, 0x37
        /*0002*/ 	.short	(.L_2026 - .L_2025)
.L_2025:
        /*0004*/ 	.word	0x00000082


	//----- nvinfo : EIATTR_KPARAM_INFO
	.align		4
.L_2026:
        /*0008*/ 	.byte	0x04, 0x17
        /*000a*/ 	.short	(.L_2028 - .L_2027)
.L_2027:
        /*000c*/ 	.word	0x00000000
        /*0010*/ 	.short	0x0005
        /*0012*/ 	.short	0x0290
        /*0014*/ 	.byte	0x00, 0xf0, 0x61, 0x00


	//----- nvinfo : EIATTR_KPARAM_INFO
	.align		4
.L_2028:
        /*0018*/ 	.byte	0x04, 0x17
        /*001a*/ 	.short	(.L_2030 - .L_2029)
.L_2029:
        /*001c*/ 	.word	0x00000000
        /*0020*/ 	.short	0x0004
        /*0022*/ 	.short	0x028c
        /*0024*/ 	.byte	0x00, 0xf0, 0x11, 0x00


	//----- nvinfo : EIATTR_KPARAM_INFO
	.align		4
.L_2030:
        /*0028*/ 	.byte	0x04, 0x17
        /*002a*/ 	.short	(.L_2032 - .L_2031)
.L_2031:
        /*002c*/ 	.word	0x00000000
        /*0030*/ 	.short	0x0003
        /*0032*/ 	.short	0x0288
        /*0034*/ 	.byte	0x00, 0xf0, 0x11, 0x00


	//----- nvinfo : EIATTR_KPARAM_INFO
	.align		4
.L_2032:
        /*0038*/ 	.byte	0x04, 0x17
        /*003a*/ 	.short	(.L_2034 - .L_2033)
.L_2033:
        /*003c*/ 	.word	0x00000000
        /*0040*/ 	.short	0x0002
        /*0042*/ 	.short	0x01b0
        /*0044*/ 	.byte	0x00, 0xf0, 0x61, 0x03


	//----- nvinfo : EIATTR_KPARAM_INFO
	.align		4
.L_2034:
        /*0048*/ 	.byte	0x04, 0x17
        /*004a*/ 	.short	(.L_2036 - .L_2035)
.L_2035:
        /*004c*/ 	.word	0x00000000
        /*0050*/ 	.short	0x0001
        /*0052*/ 	.short	0x00d8
        /*0054*/ 	.byte	0x00, 0xf0, 0x61, 0x03


	//----- nvinfo : EIATTR_KPARAM_INFO
	.align		4
.L_2036:
        /*0058*/ 	.byte	0x04, 0x17
        /*005a*/ 	.short	(.L_2038 - .L_2037)
.L_2037:
        /*005c*/ 	.word	0x00000000
        /*0060*/ 	.short	0x0000
        /*0062*/ 	.short	0x0000
        /*0064*/ 	.byte	0x00, 0xf0, 0x61, 0x03


	//----- nvinfo : EIATTR_SPARSE_MMA_MASK
	.align		4
.L_2038:
        /*0068*/ 	.byte	0x03, 0x50
        /*006a*/ 	.short	0x0000


	//----- nvinfo : EIATTR_MAXREG_COUNT
	.align		4
        /*006c*/ 	.byte	0x03, 0x1b
        /*006e*/ 	.short	0x0040


	//----- nvinfo : EIATTR_NUM_BARRIERS
	.align		4
        /*0070*/ 	.byte	0x02, 0x4c
        /*0072*/ 	.byte	0x01
	.zero		1


	//----- nvinfo : EIATTR_MERCURY_ISA_VERSION
	.align		4
        /*0074*/ 	.byte	0x03, 0x5f
        /*0076*/ 	.short	0x0101


	//----- nvinfo : EIATTR_EXIT_INSTR_OFFSETS
	.align		4
        /*0078*/ 	.byte	0x04, 0x1c
        /*007a*/ 	.short	(.L_2040 - .L_2039)


	//   ....[0]....
.L_2039:
        /*007c*/ 	.word	0x000007e0


	//   ....[1]....
        /*0080*/ 	.word	0x00004640


	//----- nvinfo : EIATTR_MAX_THREADS
	.align		4
.L_2040:
        /*0084*/ 	.byte	0x04, 0x05
        /*0086*/ 	.short	(.L_2042 - .L_2041)
.L_2041:
        /*0088*/ 	.word	0x00000100
        /*008c*/ 	.word	0x00000001
        /*0090*/ 	.word	0x00000001


	//----- nvinfo : EIATTR_CRS_STACK_SIZE
	.align		4
.L_2042:
        /*0094*/ 	.byte	0x04, 0x1e
        /*0096*/ 	.short	(.L_2044 - .L_2043)
.L_2043:
        /*0098*/ 	.word	0x00000000


	//----- nvinfo : EIATTR_CBANK_PARAM_SIZE
	.align		4
.L_2044:
        /*009c*/ 	.byte	0x03, 0x19
        /*009e*/ 	.short	0x02a8


	//----- nvinfo : EIATTR_PARAM_CBANK
	.align		4
        /*00a0*/ 	.byte	0x04, 0x0a
        /*00a2*/ 	.short	(.L_2046 - .L_2045)
	.align		4
.L_2045:
        /*00a4*/ 	.word	index@(.nv.constant0._ZN2at6native43_GLOBAL__N__7cc8d1ed_10_Dropout_cu_0e96ed3820fused_dropout_kernelIN3c108BFloat16EfjLin1ELi1EhEEvNS_4cuda6detail10TensorInfoIKT_T1_EENS7_IS8_SA_EENS7_IT4_SA_EESA_T0_NS_15PhiloxCudaStateE)
        /*00a8*/ 	.short	0x0210
        /*00aa*/ 	.short	0x02a8


	//----- nvinfo : EIATTR_SW_WAR
	.align		4
.L_2046:
        /*00ac*/ 	.byte	0x04, 0x36
        /*00ae*/ 	.short	(.L_2048 - .L_2047)
.L_2047:
        /*00b0*/ 	.word	0x00000008
.L_2048:


//--------------------- .nv.info._ZN2at6native43_GLOBAL__N__7cc8d1ed_10_Dropout_cu_0e96ed3820fused_dropout_kernelIN3c108BFloat16EfjLi1ELi1EhEEvNS_4cuda6detail10TensorInfoIKT_T1_EENS7_IS8_SA_EENS7_IT4_SA_EESA_T0_NS_15PhiloxCudaStateE --------------------------
	.section	.nv.info._ZN2at6native43_GLOBAL__N__7cc8d1ed_10_Dropout_cu_0e96ed3820fused_dropout_kernelIN3c108BFloat16EfjLi1ELi1EhEEvNS_4cuda6detail10TensorInfoIKT_T1_EENS7_IS8_SA_EENS7_IT4_SA_EESA_T0_NS_15PhiloxCudaStateE,"",@"SHT_CUDA_INFO"
	.sectionflags	@""
	.align	4


	//----- nvinfo : EIATTR_CUDA_API_VERSION
	.align		4
        /*0000*/ 	.byte	0x04, 0x37
        /*0002*/ 	.short	(.L_2050 - .L_2049)
.L_2049:
        /*0004*/ 	.word	0x00000082


	//----- nvinfo : EIATTR_KPARAM_INFO
	.align		4
.L_2050:
        /*0008*/ 	.byte	0x04, 0x17
        /*000a*/ 	.short	(.L_2052 - .L_2051)
.L_2051:
        /*000c*/ 	.word	0x00000000
        /*0010*/ 	.short	0x0005
        /*0012*/ 	.short	0x0290
        /*0014*/ 	.byte	0x00, 0xf0, 0x61, 0x00


	//----- nvinfo : EIATTR_KPARAM_INFO
	.align		4
.L_2052:
        /*0018*/ 	.byte	0x04, 0x17
        /*001a*/ 	.short	(.L_2054 - .L_2053)
.L_2053:
        /*001c*/ 	.word	0x00000000
        /*0020*/ 	.short	0x0004
        /*0022*/ 	.short	0x028c
        /*0024*/ 	.byte	0x00, 0xf0, 0x11, 0x00


	//----- nvinfo : EIATTR_KPARAM_INFO
	.align		4
.L_2054:
        /*0028*/ 	.byte	0x04, 0x17
        /*002a*/ 	.short	(.L_2056 - .L_2055)
.L_2055:
        /*002c*/ 	.word	0x00000000
        /*0030*/ 	.short	0x0003
        /*0032*/ 	.short	0x0288
        /*0034*/ 	.byte	0x00, 0xf0, 0x11, 0x00


	//----- nvinfo : EIATTR_KPARAM_INFO
	.align		4
.L_2056:
        /*0038*/ 	.byte	0x04, 0x17
        /*003a*/ 	.short	(.L_2058 - .L_2057)
.L_2057:
        /*003c*/ 	.word	0x00000000
        /*0040*/ 	.short	0x0002
        /*0042*/ 	.short	0x01b0
        /*0044*/ 	.byte	0x00, 0xf0, 0x61, 0x03


	//----- nvinfo : EIATTR_KPARAM_INFO
	.align		4
.L_2058:
        /*0048*/ 	.byte	0x04, 0x17
        /*004a*/ 	.short	(.L_2060 - .L_2059)
.L_2059:
        /*004c*/ 	.word	0x00000000
        /*0050*/ 	.short	0x0001
        /*0052*/ 	.short	0x00d8
        /*0054*/ 	.byte	0x00, 0xf0, 0x61, 0x03


	//----- nvinfo : EIATTR_KPARAM_INFO
	.align		4
.L_2060:
        /*0058*/ 	.byte	0x04, 0x17
        /*005a*/ 	.short	(.L_2062 - .L_2061)
.L_2061:
        /*005c*/ 	.word	0x00000000
        /*0060*/ 	.short	0x0000
        /*0062*/ 	.short	0x0000
        /*0064*/ 	.byte	0x00, 0xf0, 0x61, 0x03


	//----- nvinfo : EIATTR_SPARSE_MMA_MASK
	.align		4
.L_2062:
        /*0068*/ 	.byte	0x03, 0x50
        /*006a*/ 	.short	0x0000


	//----- nvinfo : EIATTR_MAXREG_COUNT
	.align		4
        /*006c*/ 	.byte	0x03, 0x1b
        /*006e*/ 	.short	0x0040


	//----- nvinfo : EIATTR_NUM_BARRIERS
	.align		4
        /*0070*/ 	.byte	0x02, 0x4c
        /*0072*/ 	.byte	0x01
	.zero		1


	//----- nvinfo : EIATTR_MERCURY_ISA_VERSION
	.align		4
        /*0074*/ 	.byte	0x03, 0x5f
        /*0076*/ 	.short	0x0101


	//----- nvinfo : EIATTR_EXIT_INSTR_OFFSETS
	.align		4
        /*0078*/ 	.byte	0x04, 0x1c
        /*007a*/ 	.short	(.L_2064 - .L_2063)


	//   ....[0]....
.L_2063:
        /*007c*/ 	.word	0x000007e0


	//   ....[1]....
        /*0080*/ 	.word	0x00001460


	//----- nvinfo : EIATTR_MAX_THREADS
	.align		4
.L_2064:
        /*0084*/ 	.byte	0x04, 0x05
        /*0086*/ 	.short	(.L_2066 - .L_2065)
.L_2065:
        /*0088*/ 	.word	0x00000100
        /*008c*/ 	.word	0x00000001
        /*0090*/ 	.word	0x00000001


	//----- nvinfo : EIATTR_CRS_STACK_SIZE
	.align		4
.L_2066:
        /*0094*/ 	.byte	0x04, 0x1e
        /*0096*/ 	.short	(.L_2068 - .L_2067)
.L_2067:
        /*0098*/ 	.word	0x00000000


	//----- nvinfo : EIATTR_CBANK_PARAM_SIZE
	.align		4
.L_2068:
        /*009c*/ 	.byte	0x03, 0x19
        /*009e*/ 	.short	0x02a8


	//----- nvinfo : EIATTR_PARAM_CBANK
	.align		4
        /*00a0*/ 	.byte	0x04, 0x0a
        /*00a2*/ 	.short	(.L_2070 - .L_2069)
	.align		4
.L_2069:
        /*00a4*/ 	.word	index@(.nv.constant0._ZN2at6native43_GLOBAL__N__7cc8d1ed_10_Dropout_cu_0e96ed3820fused_dropout_kernelIN3c108BFloat16EfjLi1ELi1EhEEvNS_4cuda6detail10TensorInfoIKT_T1_EENS7_IS8_SA_EENS7_IT4_SA_EESA_T0_NS_15PhiloxCudaStateE)
        /*00a8*/ 	.short	0x0210
        /*00aa*/ 	.short	0x02a8


	//----- nvinfo : EIATTR_SW_WAR
	.align		4
.L_2070:
        /*00ac*/ 	.byte	0x04, 0x36
        /*00ae*/ 	.short	(.L_2072 - .L_2071)
.L_2071:
        /*00b0*/ 	.word	0x00000008
.L_2072:


//--------------------- .nv.info._ZN2at6native43_GLOBAL__N__7cc8d1ed_10_Dropout_cu_0e96ed3824fused_dropout_kernel_vecIN3c108BFloat16EfjLi1ELi2EhEEvNS_4cuda6detail10TensorInfoIKT_T1_EENS7_IS8_SA_EENS7_IT4_SA_EESA_T0_NS_15PhiloxCudaStateE --------------------------
	.section	.nv.info._ZN2at6native43_GLOBAL__N__7cc8d1ed_10_Dropout_cu_0e96ed3824fused_dropout_kernel_vecIN3c108BFloat16EfjLi1ELi2EhEEvNS_4cuda6detail10TensorInfoIKT_T1_EENS7_IS8_SA_EENS7_IT4_SA_EESA_T0_NS_15PhiloxCudaStateE,"",@"SHT_CUDA_INFO"
	.sectionflags	@""
	.align	4


	//----- nvinfo : EIATTR_CUDA_API_VERSION
	.align		4
        /*0000*/ 	.byte	0x04, 0x37
        /*0002*/ 	.short	(.L_2074 - .L_2073)
.L_2073:
        /*0004*/ 	.word	0x00000082


	//----- nvinfo : EIATTR_KPARAM_INFO
	.align		4
.L_2074:
        /*0008*/ 	.byte	0x04, 0x17
        /*000a*/ 	.short	(.L_2076 - .L_2075)
.L_2075:
        /*000c*/ 	.word	0x00000000
        /*0010*/ 	.short	0x0005
        /*0012*/ 	.short	0x0290
        /*0014*/ 	.byte	0x00, 0xf0, 0x61, 0x00


	//----- nvinfo : EIATTR_KPARAM_INFO
	.align		4
.L_2076:
        /*0018*/ 	.byte	0x04, 0x17
        /*001a*/ 	.short	(.L_2078 - .L_2077)
.L_2077:
        /*001c*/ 	.word	0x00000000
        /*0020*/ 	.short	0x0004
        /*0022*/ 	.short	0x028c
        /*0024*/ 	.byte	0x00, 0xf0, 0x11, 0x00


	//----- nvinfo : EIATTR_KPARAM_INFO
	.align		4
.L_2078:
        /*0028*/ 	.byte	0x04, 0x17
        /*002a*/ 	.short	(.L_2080 - .L_2079)
.L_2079:
        /*002c*/ 	.word	0x00000000
        /*0030*/ 	.short	0x0003
        /*0032*/ 	.short	0x0288
        /*0034*/ 	.byte	0x00, 0xf0, 0x11, 0x00


	//----- nvinfo : EIATTR_KPARAM_INFO
	.align		4
.L_2080:
        /*0038*/ 	.byte	0x04, 0x17
        /*003a*/ 	.short	(.L_2082 - .L_2081)
.L_2081:
        /*003c*/ 	.word	0x00000000
        /*0040*/ 	.short	0x0002
        /*0042*/ 	.short	0x01b0
        /*0044*/ 	.byte	0x00, 0xf0, 0x61, 0x03


	//----- nvinfo : EIATTR_KPARAM_INFO
	.align		4
.L_2082:
        /*0048*/ 	.byte	0x04, 0x17
        /*004a*/ 	.short	(.L_2084 - .L_2083)
.L_2083:
        /*004c*/ 	.word	0x00000000
        /*0050*/ 	.short	0x0001
        /*0052*/ 	.short	0x00d8
        /*0054*/ 	.byte	0x00, 0xf0, 0x61, 0x03


	//----- nvinfo : EIATTR_KPARAM_INFO
	.align		4
.L_2084:
        /*0058*/ 	.byte	0x04, 0x17
        /*005a*/ 	.short	(.L_2086 - .L_2085)
.L_2085:
        /*005c*/ 	.word	0x00000000
        /*0060*/ 	.short	0x0000
        /*0062*/ 	.short	0x0000
        /*0064*/ 	.byte	0x00, 0xf0, 0x61, 0x03


	//----- nvinfo : EIATTR_SPARSE_MMA_MASK
	.align		4
.L_2086:
        /*0068*/ 	.byte	0x03, 0x50
        /*006a*/ 	.short	0x0000


	//----- nvinfo : EIATTR_MAXREG_COUNT
	.align		4
        /*006c*/ 	.byte	0x03, 0x1b
        /*006e*/ 	.short	0x0040


	//----- nvinfo : EIATTR_NUM_BARRIERS
	.align		4
        /*0070*/ 	.byte	0x02, 0x4c
        /*0072*/ 	.byte	0x01
	.zero		1


	//----- nvinfo : EIATTR_MERCURY_ISA_VERSION
	.align		4
        /*0074*/ 	.byte	0x03, 0x5f
        /*0076*/ 	.short	0x0101


	//----- nvinfo : EIATTR_EXIT_INSTR_OFFSETS
	.align		4
        /*0078*/ 	.byte	0x04, 0x1c
        /*007a*/ 	.short	(.L_2088 - .L_2087)


	//   ....[0]....
.L_2087:
        /*007c*/ 	.word	0x00000190


	//   ....[1]....
        /*0080*/ 	.word	0x00000e10


	//----- nvinfo : EIATTR_MAX_THREADS
	.align		4
.L_2088:
        /*0084*/ 	.byte	0x04, 0x05
        /*0086*/ 	.short	(.L_2090 - .L_2089)
.L_2089:
        /*0088*/ 	.word	0x00000100
        /*008c*/ 	.word	0x00000001
        /*0090*/ 	.word	0x00000001


	//----- nvinfo : EIATTR_CRS_STACK_SIZE
	.align		4
.L_2090:
        /*0094*/ 	.byte	0x04, 0x1e
        /*0096*/ 	.short	(.L_2092 - .L_2091)
.L_2091:
        /*0098*/ 	.word	0x00000000


	//----- nvinfo : EIATTR_CBANK_PARAM_SIZE
	.align		4
.L_2092:
        /*009c*/ 	.byte	0x03, 0x19
        /*009e*/ 	.short	0x02a8


	//----- nvinfo : EIATTR_PARAM_CBANK
	.align		4
        /*00a0*/ 	.byte	0x04, 0x0a
        /*00a2*/ 	.short	(.L_2094 - .L_2093)
	.align		4
.L_2093:
        /*00a4*/ 	.word	index@(.nv.constant0._ZN2at6native43_GLOBAL__N__7cc8d1ed_10_Dropout_cu_0e96ed3824fused_dropout_kernel_vecIN3c108BFloat16EfjLi1ELi2EhEEvNS_4cuda6detail10TensorInfoIKT_T1_EENS7_IS8_SA_EENS7_IT4_SA_EESA_T0_NS_15PhiloxCudaStateE)
        /*00a8*/ 	.short	0x0210
        /*00aa*/ 	.short	0x02a8


	//----- nvinfo : EIATTR_SW_WAR
	.align		4
.L_2094:
        /*00ac*/ 	.byte	0x04, 0x36
        /*00ae*/ 	.short	(.L_2096 - .L_2095)
.L_2095:
        /*00b0*/ 	.word	0x00000008
.L_2096:


//--------------------- .nv.info._ZN2at6native43_GLOBAL__N__7cc8d1ed_10_Dropout_cu_0e96ed3824fused_dropout_kernel_vecIN3c108BFloat16EfjLi1ELi4EhEEvNS_4cuda6detail10TensorInfoIKT_T1_EENS7_IS8_SA_EENS7_IT4_SA_EESA_T0_NS_15PhiloxCudaStateE --------------------------
	.section	.nv.info._ZN2at6native43_GLOBAL__N__7cc8d1ed_10_Dropout_cu_0e96ed3824fused_dropout_kernel_vecIN3c108BFloat16EfjLi1ELi4EhEEvNS_4cuda6detail10TensorInfoIKT_T1_EENS7_IS8_SA_EENS7_IT4_SA_EESA_T0_NS_15PhiloxCudaStateE,"",@"SHT_CUDA_INFO"
	.sectionflags	@""
	.align	4


	//----- nvinfo : EIATTR_CUDA_API_VERSION
	.align		4
        /*0000*/ 	.byte	0x04, 0x37
        /*0002*/ 	.short	(.L_2098 - .L_2097)
.L_2097:
        /*0004*/ 	.word	0x00000082


	//----- nvinfo : EIATTR_KPARAM_INFO
	.align		4
.L_2098:
        /*0008*/ 	.byte	0x04, 0x17
        /*000a*/ 	.short	(.L_2100 - .L_2099)
.L_2099:
        /*000c*/ 	.word	0x00000000
        /*0010*/ 	.short	0x0005
        /*0012*/ 	.short	0x0290
        /*0014*/ 	.byte	0x00, 0xf0, 0x61, 0x00


	//----- nvinfo : EIATTR_KPARAM_INFO
	.align		4
.L_2100:
        /*0018*/ 	.byte	0x04, 0x17
        /*001a*/ 	.short	(.L_2102 - .L_2101)
.L_2101:
        /*001c*/ 	.word	0x00000000
        /*0020*/ 	.short	0x0004
        /*0022*/ 	.short	0x028c
        /*0024*/ 	.byte	0x00, 0xf0, 0x11, 0x00


	//----- nvinfo : EIATTR_KPARAM_INFO
	.align		4
.L_2102:
        /*0028*/ 	.byte	0x04, 0x17
        /*002a*/ 	.short	(.L_2104 - .L_2103)
.L_2103:
        /*002c*/ 	.word	0x00000000
        /*0030*/ 	.short	0x0003
        /*0032*/ 	.short	0x0288
        /*0034*/ 	.byte	0x00, 0xf0, 0x11, 0x00


	//----- nvinfo : EIATTR_KPARAM_INFO
	.align		4
.L_2104:
        /*0038*/ 	.byte	0x04, 0x17
        /*003a*/ 	.short	(.L_2106 - .L_2105)
.L_2105:
        /*003c*/ 	.word	0x00000000
        /*0040*/ 	.short	0x0002
        /*0042*/ 	.short	0x01b0
        /*0044*/ 	.byte	0x00, 0xf0, 0x61, 0x03


	//----- nvinfo : EIATTR_KPARAM_INFO
	.align		4
.L_2106:
        /*0048*/ 	.byte	0x04, 0x17
        /*004a*/ 	.short	(.L_2108 - .L_2107)
.L_2107:
        /*004c*/ 	.word	0x00000000
        /*0050*/ 	.short	0x0001
        /*0052*/ 	.short	0x00d8
        /*0054*/ 	.byte	0x00, 0xf0, 0x61, 0x03


	//----- nvinfo : EIATTR_KPARAM_INFO
	.align		4
.L_2108:
        /*0058*/ 	.byte	0x04, 0x17
        /*005a*/ 	.short	(.L_2110 - .L_2109)
.L_2109:
        /*005c*/ 	.word	0x00000000
        /*0060*/ 	.short	0x0000
        /*0062*/ 	.short	0x0000
        /*0064*/ 	.byte	0x00, 0xf0, 0x61, 0x03


	//----- nvinfo : EIATTR_SPARSE_MMA_MASK
	.align		4
.L_2110:
        /*0068*/ 	.byte	0x03, 0x50
        /*006a*/ 	.short	0x0000


	//----- nvinfo : EIATTR_MAXREG_COUNT
	.align		4
        /*006c*/ 	.byte	0x03, 0x1b
        /*006e*/ 	.short	0x0040


	//----- nvinfo : EIATTR_NUM_BARRIERS
	.align		4
        /*0070*/ 	.byte	0x02, 0x4c
        /*0072*/ 	.byte	0x01
	.zero		1


	//----- nvinfo : EIATTR_MERCURY_ISA_VERSION
	.align		4
        /*0074*/ 	.byte	0x03, 0x5f
        /*0076*/ 	.short	0x0101


	//----- nvinfo : EIATTR_EXIT_INSTR_OFFSETS
	.align		4
        /*0078*/ 	.byte	0x04, 0x1c
        /*007a*/ 	.short	(.L_2112 - .L_2111)


	//   ....[0]....
.L_2111:
        /*007c*/ 	.word	0x00000170


	//   ....[1]....
        /*0080*/ 	.word	0x00000f70


	//----- nvinfo : EIATTR_MAX_THREADS
	.align		4
.L_2112:
        /*0084*/ 	.byte	0x04, 0x05
        /*0086*/ 	.short	(.L_2114 - .L_2113)
.L_2113:
        /*0088*/ 	.word	0x00000100
        /*008c*/ 	.word	0x00000001
        /*0090*/ 	.word	0x00000001


	//----- nvinfo : EIATTR_CRS_STACK_SIZE
	.align		4
.L_2114:
        /*0094*/ 	.byte	0x04, 0x1e
        /*0096*/ 	.short	(.L_2116 - .L_2115)
.L_2115:
        /*0098*/ 	.word	0x00000000


	//----- nvinfo : EIATTR_CBANK_PARAM_SIZE
	.align		4
.L_2116:
        /*009c*/ 	.byte	0x03, 0x19
        /*009e*/ 	.short	0x02a8


	//----- nvinfo : EIATTR_PARAM_CBANK
	.align		4
        /*00a0*/ 	.byte	0x04, 0x0a
        /*00a2*/ 	.short	(.L_2118 - .L_2117)
	.align		4
.L_2117:
        /*00a4*/ 	.word	index@(.nv.constant0._ZN2at6native43_GLOBAL__N__7cc8d1ed_10_Dropout_cu_0e96ed3824fused_dropout_kernel_vecIN3c108BFloat16EfjLi1ELi4EhEEvNS_4cuda6detail10TensorInfoIKT_T1_EENS7_IS8_SA_EENS7_IT4_SA_EESA_T0_NS_15PhiloxCudaStateE)
        /*00a8*/ 	.short	0x0210
        /*00aa*/ 	.short	0x02a8


	//----- nvinfo : EIATTR_SW_WAR
	.align		4
.L_2118:
        /*00ac*/ 	.byte	0x04, 0x36
        /*00ae*/ 	.short	(.L_2120 - .L_2119)
.L_2119:
        /*00b0*/ 	.word	0x00000008
.L_2120:


//--------------------- .nv.info._ZN2at6native43_GLOBAL__N__7cc8d1ed_10_Dropout_cu_0e96ed3824fused_dropout_kernel_vecIN3c108BFloat16EfjLi1ELi8EhEEvNS_4cuda6detail10TensorInfoIKT_T1_EENS7_IS8_SA_EENS7_IT4_SA_EESA_T0_NS_15PhiloxCudaStateE --------------------------
	.section	.nv.info._ZN2at6native43_GLOBAL__N__7cc8d1ed_10_Dropout_cu_0e96ed3824fused_dropout_kernel_vecIN3c108BFloat16EfjLi1ELi8EhEEvNS_4cuda6detail10TensorInfoIKT_T1_EENS7_IS8_SA_EENS7_IT4_SA_EESA_T0_NS_15PhiloxCudaStateE,"",@"SHT_CUDA_INFO"
	.sectionflags	@""
	.align	4


	//----- nvinfo : EIATTR_CUDA_API_VERSION
	.align		4
        /*0000*/ 	.byte	0x04, 0x37
        /*0002*/ 	.short	(.L_2122 - .L_2121)
.L_2121:
        /*0004*/ 	.word	0x00000082


	//----- nvinfo : EIATTR_KPARAM_INFO
	.align		4
.L_2122:
        /*0008*/ 	.byte	0x04, 0x17
        /*000a*/ 	.short	(.L_2124 - .L_2123)
.L_2123:
        /*000c*/ 	.word	0x00000000
        /*0010*/ 	.short	0x0005
        /*0012*/ 	.short	0x0290
        /*0014*/ 	.byte	0x00, 0xf0, 0x61, 0x00


	//----- nvinfo : EIATTR_KPARAM_INFO
	.align		4
.L_2124:
        /*0018*/ 	.byte	0x04, 0x17
        /*001a*/ 	.short	(.L_2126 - .L_2125)
.L_2125:
        /*001c*/ 	.word	0x00000000
        /*0020*/ 	.short	0x0004
        /*0022*/ 	.short	0x028c
        /*0024*/ 	.byte	0x00, 0xf0, 0x11, 0x00


	//----- nvinfo : EIATTR_KPARAM_INFO
	.align		4
.L_2126:
        /*0028*/ 	.byte	0x04, 0x17
        /*002a*/ 	.short	(.L_2128 - .L_2127)
.L_2127:
        /*002c*/ 	.word	0x00000000
        /*0030*/ 	.short	0x0003
        /*0032*/ 	.short	0x0288
        /*0034*/ 	.byte	0x00, 0xf0, 0x11, 0x00


	//----- nvinfo : EIATTR_KPARAM_INFO
	.align		4
.L_2128:
        /*0038*/ 	.byte	0x04, 0x17
        /*003a*/ 	.short	(.L_2130 - .L_2129)
.L_2129:
        /*003c*/ 	.word	0x00000000
        /*0040*/ 	.short	0x0002
        /*0042*/ 	.short	0x01b0
        /*0044*/ 	.byte	0x00, 0xf0, 0x61, 0x03


	//----- nvinfo : EIATTR_KPARAM_INFO
	.align		4
.L_2130:
        /*0048*/ 	.byte	0x04, 0x17
        /*004a*/ 	.short	(.L_2132 - .L_2131)
.L_2131:
        /*004c*/ 	.word	0x00000000
        /*0050*/ 	.short	0x0001
        /*0052*/ 	.short	0x00d8
        /*0054*/ 	.byte	0x00, 0xf0, 0x61, 0x03


	//----- nvinfo : EIATTR_KPARAM_INFO
	.align		4
.L_2132:
        /*0058*/ 	.byte	0x04, 0x17
        /*005a*/ 	.short	(.L_2134 - .L_2133)
.L_2133:
        /*005c*/ 	.word	0x00000000
        /*0060*/ 	.short	0x0000
        /*0062*/ 	.short	0x0000
        /*0064*/ 	.byte	0x00, 0xf0, 0x61, 0x03


	//----- nvinfo : EIATTR_SPARSE_MMA_MASK
	.align		4
.L_2134:
        /*0068*/ 	.byte	0x03, 0x50
        /*006a*/ 	.short	0x0000


	//----- nvinfo : EIATTR_MAXREG_COUNT
	.align		4
        /*006c*/ 	.byte	0x03, 0x1b
        /*006e*/ 	.short	0x0040


	//----- nvinfo : EIATTR_NUM_BARRIERS
	.align		4
        /*0070*/ 	.byte	0x02, 0x4c
        /*0072*/ 	.byte	0x01
	.zero		1


	//----- nvinfo : EIATTR_MERCURY_ISA_VERSION
	.align		4
        /*0074*/ 	.byte	0x03, 0x5f
        /*0076*/ 	.short	0x0101


	//----- nvinfo : EIATTR_EXIT_INSTR_OFFSETS
	.align		4
        /*0078*/ 	.byte	0x04, 0x1c
        /*007a*/ 	.short	(.L_2136 - .L_2135)


	//   ....[0]....
.L_2135:
        /*007c*/ 	.word	0x00000170


	//   ....[1]....
        /*0080*/ 	.word	0x00002010


	//----- nvinfo : EIATTR_MAX_THREADS
	.align		4
.L_2136:
        /*0084*/ 	.byte	0x04, 0x05
        /*0086*/ 	.short	(.L_2138 - .L_2137)
.L_2137:
        /*0088*/ 	.word	0x00000100
        /*008c*/ 	.word	0x00000001
        /*0090*/ 	.word	0x00000001


	//----- nvinfo : EIATTR_CRS_STACK_SIZE
	.align		4
.L_2138:
        /*0094*/ 	.byte	0x04, 0x1e
        /*0096*/ 	.short	(.L_2140 - .L_2139)
.L_2139:
        /*0098*/ 	.word	0x00000000


	//----- nvinfo : EIATTR_CBANK_PARAM_SIZE
	.align		4
.L_2140:
        /*009c*/ 	.byte	0x03, 0x19
        /*009e*/ 	.short	0x02a8


	//----- nvinfo : EIATTR_PARAM_CBANK
	.align		4
        /*00a0*/ 	.byte	0x04, 0x0a
        /*00a2*/ 	.short	(.L_2142 - .L_2141)
	.align		4
.L_2141:
        /*00a4*/ 	.word	index@(.nv.constant0._ZN2at6native43_GLOBAL__N__7cc8d1ed_10_Dropout_cu_0e96ed3824fused_dropout_kernel_vecIN3c108BFloat16EfjLi1ELi8EhEEvNS_4cuda6detail10TensorInfoIKT_T1_EENS7_IS8_SA_EENS7_IT4_SA_EESA_T0_NS_15PhiloxCudaStateE)
        /*00a8*/ 	.short	0x0210
        /*00aa*/ 	.short	0x02a8


	//----- nvinfo : EIATTR_SW_WAR
	.align		4
.L_2142:
        /*00ac*/ 	.byte	0x04, 0x36
        /*00ae*/ 	.short	(.L_2144 - .L_2143)
.L_2143:
        /*00b0*/ 	.word	0x00000008
.L_2144:


//--------------------- .nv.info._ZN2at6native43_GLOBAL__N__7cc8d1ed_10_Dropout_cu_0e96ed3824fused_dropout_kernel_vecIN3c108BFloat16EfjLi1ELi16EhEEvNS_4cuda6detail10TensorInfoIKT_T1_EENS7_IS8_SA_EENS7_IT4_SA_EESA_T0_NS_15PhiloxCudaStateE --------------------------
	.section	.nv.info._ZN2at6native43_GLOBAL__N__7cc8d1ed_10_Dropout_cu_0e96ed3824fused_dropout_kernel_vecIN3c108BFloat16EfjLi1ELi16EhEEvNS_4cuda6detail10TensorInfoIKT_T1_EENS7_IS8_SA_EENS7_IT4_SA_EESA_T0_NS_15PhiloxCudaStateE,"",@"SHT_CUDA_INFO"
	.sectionflags	@""
	.align	4


	//----- nvinfo : EIATTR_CUDA_API_VERSION
	.align		4
        /*0000*/ 	.byte	0x04, 0x37
        /*0002*/ 	.short	(.L_2146 - .L_2145)
.L_2145:
        /*0004*/ 	.word	0x00000082


	//----- nvinfo : EIATTR_KPARAM_INFO
	.align		4
.L_2146:
        /*0008*/ 	.byte	0x04, 0x17
        /*000a*/ 	.short	(.L_2148 - .L_2147)
.L_2147:
        /*000c*/ 	.word	0x00000000
        /*0010*/ 	.short	0x0005
        /*0012*/ 	.short	0x0290
        /*0014*/ 	.byte	0x00, 0xf0, 0x61, 0x00


	//----- nvinfo : EIATTR_KPARAM_INFO
	.align		4
.L_2148:
        /*0018*/ 	.byte	0x04, 0x17
        /*001a*/ 	.short	(.L_2150 - .L_2149)
.L_2149:
        /*001c*/ 	.word	0x00000000
        /*0020*/ 	.short	0x0004
        /*0022*/ 	.short	0x028c
        /*0024*/ 	.byte	0x00, 0xf0, 0x11, 0x00


	//----- nvinfo : EIATTR_KPARAM_INFO
	.align		4
.L_2150:
        /*0028*/ 	.byte	0x04, 0x17
        /*002a*/ 	.short	(.L_2152 - .L_2151)
.L_2151:
        /*002c*/ 	.word	0x00000000
        /*0030*/ 	.short	0x0003
        /*0032*/ 	.short	0x0288
        /*0034*/ 	.byte	0x00, 0xf0, 0x11, 0x00


	//----- nvinfo : EIATTR_KPARAM_INFO
	.align		4
.L_2152:
        /*0038*/ 	.byte	0x04, 0x17
        /*003a*/ 	.short	(.L_2154 - .L_2153)
.L_2153:
        /*003c*/ 	.word	0x00000000
        /*0040*/ 	.short	0x0002
        /*0042*/ 	.short	0x01b0
        /*0044*/ 	.byte	0x00, 0xf0, 0x61, 0x03


	//----- nvinfo : EIATTR_KPARAM_INFO
	.align		4
.L_2154:
        /*0048*/ 	.byte	0x04, 0x17
        /*004a*/ 	.short	(.L_2156 - .L_2155)
.L_2155:
        /*004c*/ 	.word	0x00000000
        /*0050*/ 	.short	0x0001
        /*0052*/ 	.short	0x00d8
        /*0054*/ 	.byte	0x00, 0xf0, 0x61, 0x03


	//----- nvinfo : EIATTR_KPARAM_INFO
	.align		4
.L_2156:
        /*0058*/ 	.byte	0x04, 0x17
        /*005a*/ 	.short	(.L_2158 - .L_2157)
.L_2157:
        /*005c*/ 	.word	0x00000000
        /*0060*/ 	.short	0x0000
        /*0062*/ 	.short	0x0000
        /*0064*/ 	.byte	0x00, 0xf0, 0x61, 0x03


	//----- nvinfo : EIATTR_SPARSE_MMA_MASK
	.align		4
.L_2158:
        /*0068*/ 	.byte	0x03, 0x50
        /*006a*/ 	.short	0x0000


	//----- nvinfo : EIATTR_MAXREG_COUNT
	.align		4
        /*006c*/ 	.byte	0x03, 0x1b
        /*006e*/ 	.short	0x0040


	//----- nvinfo : EIATTR_NUM_BARRIERS
	.align		4
        /*0070*/ 	.byte	0x02, 0x4c
        /*0072*/ 	.byte	0x01
	.zero		1


	//----- nvinfo : EIATTR_MERCURY_ISA_VERSION
	.align		4
        /*0074*/ 	.byte	0x03, 0x5f
        /*0076*/ 	.short	0x0101


	//----- nvinfo : EIATTR_EXIT_INSTR_OFFSETS
	.align		4
        /*0078*/ 	.byte	0x04, 0x1c
        /*007a*/ 	.short	(.L_2160 - .L_2159)


	//   ....[0]....
.L_2159:
        /*007c*/ 	.word	0x00000530


	//   ....[1]....
        /*0080*/ 	.word	0x00003860


	//----- nvinfo : EIATTR_MAX_THREADS
	.align		4
.L_2160:
        /*0084*/ 	.byte	0x04, 0x05
        /*0086*/ 	.short	(.L_2162 - .L_2161)
.L_2161:
        /*0088*/ 	.word	0x00000100
        /*008c*/ 	.word	0x00000001
        /*0090*/ 	.word	0x00000001


	//----- nvinfo : EIATTR_CRS_STACK_SIZE
	.align		4
.L_2162:
        /*0094*/ 	.byte	0x04, 0x1e
        /*0096*/ 	.short	(.L_2164 - .L_2163)
.L_2163:
        /*0098*/ 	.word	0x00000000


	//----- nvinfo : EIATTR_CBANK_PARAM_SIZE
	.align		4
.L_2164:
        /*009c*/ 	.byte	0x03, 0x19
        /*009e*/ 	.short	0x02a8


	//----- nvinfo : EIATTR_PARAM_CBANK
	.align		4
        /*00a0*/ 	.byte	0x04, 0x0a
        /*00a2*/ 	.short	(.L_2166 - .L_2165)
	.align		4
.L_2165:
        /*00a4*/ 	.word	index@(.nv.constant0._ZN2at6native43_GLOBAL__N__7cc8d1ed_10_Dropout_cu_0e96ed3824fused_dropout_kernel_vecIN3c108BFloat16EfjLi1ELi16EhEEvNS_4cuda6detail10TensorInfoIKT_T1_EENS7_IS8_SA_EENS7_IT4_SA_EESA_T0_NS_15PhiloxCudaStateE)
        /*00a8*/ 	.short	0x0210
        /*00aa*/ 	.short	0x02a8


	//----- nvinfo : EIATTR_SW_WAR
	.align		4
.L_2166:
        /*00ac*/ 	.byte	0x04, 0x36
        /*00ae*/ 	.short	(.L_2168 - .L_2167)
.L_2167:
        /*00b0*/ 	.word	0x00000008
.L_2168:


//--------------------- .nv.info._ZN2at6native43_GLOBAL__N__7cc8d1ed_10_Dropout_cu_0e96ed3820fused_dropout_kernelIN3c104HalfEfjLin1ELin1EhEEvNS_4cuda6detail10TensorInfoIKT_T1_EENS7_IS8_SA_EENS7_IT4_SA_EESA_T0_NS_15PhiloxCudaStateE --------------------------
	.section	.nv.info._ZN2at6native43_GLOBAL__N__7cc8d1ed_10_Dropout_cu_0e96ed3820fused_dropout_kernelIN3c104HalfEfjLin1ELin1EhEEvNS_4cuda6detail10TensorInfoIKT_T1_EENS7_IS8_SA_EENS7_IT4_SA_EESA_T0_NS_15PhiloxCudaStateE,"",@"SHT_CUDA_INFO"
	.sectionflags	@""
	.align	4


	//----- nvinfo : EIATTR_CUDA_API_VERSION
	.align		4
        /*0000*/ 	.byte	0x04, 0x37
        /*0002*/ 	.short	(.L_2170 - .L_2169)
.L_2169:
        /*0004*/ 	.word	0x00000082


	//----- nvinfo : EIATTR_KPARAM_INFO
	.align		4
.L_2170:
        /*0008*/ 	.byte	0x04, 0x17
        /*000a*/ 	.short	(.L_2172 - .L_2171)
.L_2171:
        /*000c*/ 	.word	0x00000000
        /*0010*/ 	.short	0x0005
        /*0012*/ 	.short	0x0290
        /*0014*/ 	.byte	0x00, 0xf0, 0x61, 0x00


	//----- nvinfo : EIATTR_KPARAM_INFO
	.align		4
.L_2172:
        /*0018*/ 	.byte	0x04, 0x17
        /*001a*/ 	.short	(.L_2174 - .L_2173)
.L_2173:
        /*001c*/ 	.word	0x00000000
        /*0020*/ 	.short	0x0004
        /*0022*/ 	.short	0x028c
        /*0024*/ 	.byte	0x00, 0xf0, 0x11, 0x00


	//----- nvinfo : EIATTR_KPARAM_INFO
	.align		4
.L_2174:
        /*0028*/ 	.byte	0x04, 0x17
        /*002a*/ 	.short	(.L_2176 - .L_2175)
.L_2175:
        /*002c*/ 	.word	0x00000000
        /*0030*/ 	.short	0x0003
        /*0032*/ 	.short	0x0288
        /*0034*/ 	.byte	0x00, 0xf0, 0x11, 0x00


	//----- nvinfo : EIATTR_KPARAM_INFO
	.align		4
.L_2176:
        /*0038*/ 	.byte	0x04, 0x17
        /*003a*/ 	.short	(.L_2178 - .L_2177)
.L_2177:
        /*003c*/ 	.word	0x00000000
        /*0040*/ 	.short	0x0002
        /*0042*/ 	.short	0x01b0
        /*0044*/ 	.byte	0x00, 0xf0, 0x61, 0x03


	//----- nvinfo : EIATTR_KPARAM_INFO
	.align		4
.L_2178:
        /*0048*/ 	.byte	0x04, 0x17
        /*004a*/ 	.short	(.L_2180 - .L_2179)
.L_2179:
        /*004c*/ 	.word	0x00000000
        /*0050*/ 	.short	0x0001
        /*0052*/ 	.short	0x00d8
        /*0054*/ 	.byte	0x00, 0xf0, 0x61, 0x03


	//----- nvinfo : EIATTR_KPARAM_INFO
	.align		4
.L_2180:
        /*0058*/ 	.byte	0x04, 0x17
        /*005a*/ 	.short	(.L_2182 - .L_2181)
.L_2181:
        /*005c*/ 	.word	0x00000000
        /*0060*/ 	.short	0x0000
        /*0062*/ 	.short	0x0000
        /*0064*/ 	.byte	0x00, 0xf0, 0x61, 0x03


	//----- nvinfo : EIATTR_SPARSE_MMA_MASK
	.align		4
.L_2182:
        /*0068*/ 	.byte	0x03, 0x50
        /*006a*/ 	.short	0x0000


	//----- nvinfo : EIATTR_MAXREG_COUNT
	.align		4
        /*006c*/ 	.byte	0x03, 0x1b
        /*006e*/ 	.short	0x0040


	//----- nvinfo : EIATTR_NUM_BARRIERS
	.align		4
        /*0070*/ 	.byte	0x02, 0x4c
        /*0072*/ 	.byte	0x01
	.zero		1


	//----- nvinfo : EIATTR_MERCURY_ISA_VERSION
	.align		4
        /*0074*/ 	.byte	0x03, 0x5f
        /*0076*/ 	.short	0x0101


	//----- nvinfo : EIATTR_EXIT_INSTR_OFFSETS
	.align		4
        /*0078*/ 	.byte	0x04, 0x1c
        /*007a*/ 	.short	(.L_2184 - .L_2183)


	//   ....[0]....
.L_2183:
        /*007c*/ 	.word	0x000007e0


	//   ....[1]....
        /*0080*/ 	.word	0x00007750


	//----- nvinfo : EIATTR_MAX_THREADS
	.align		4
.L_2184:
        /*0084*/ 	.byte	0x04, 0x05
        /*0086*/ 	.short	(.L_2186 - .L_2185)
.L_2185:
        /*0088*/ 	.word	0x00000100
        /*008c*/ 	.word	0x00000001
        /*0090*/ 	.word	0x00000001


	//----- nvinfo : EIATTR_CRS_STACK_SIZE
	.align		4
.L_2186:
        /*0094*/ 	.byte	0x04, 0x1e
        /*0096*/ 	.short	(.L_2188 - .L_2187)
.L_2187:
        /*0098*/ 	.word	0x00000000


	//----- nvinfo : EIATTR_CBANK_PARAM_SIZE
	.align		4
.L_2188:
        /*009c*/ 	.byte	0x03, 0x19
        /*009e*/ 	.short	0x02a8


	//----- nvinfo : EIATTR_PARAM_CBANK
	.align		4
        /*00a0*/ 	.byte	0x04, 0x0a
        /*00a2*/ 	.short	(.L_2190 - .L_2189)
	.align		4
.L_2189:
        /*00a4*/ 	.word	index@(.nv.constant0._ZN2at6native43_GLOBAL__N__7cc8d1ed_10_Dropout_cu_0e96ed3820fused_dropout_kernelIN3c104HalfEfjLin1ELin1EhEEvNS_4cuda6detail10TensorInfoIKT_T1_EENS7_IS8_SA_EENS7_IT4_SA_EESA_T0_NS_15PhiloxCudaStateE)
        /*00a8*/ 	.short	0x0210
        /*00aa*/ 	.short	0x02a8


	//----- nvinfo : EIATTR_SW_WAR
	.align		4
.L_2190:
        /*00ac*/ 	.byte	0x04, 0x36
        /*00ae*/ 	.short	(.L_2192 - .L_2191)
.L_2191:
        /*00b0*/ 	.word	0x00000008
.L_2192:


//--------------------- .nv.info._ZN2at6native43_GLOBAL__N__7cc8d1ed_10_Dropout_cu_0e96ed3820fused_dropout_kernelIN3c104HalfEfjLin1ELi1EhEEvNS_4cuda6detail10TensorInfoIKT_T1_EENS7_IS8_SA_EENS7_IT4_SA_EESA_T0_NS_15PhiloxCudaStateE --------------------------
	.section	.nv.info._ZN2at6native43_GLOBAL__N__7cc8d1ed_10_Dropout_cu_0e96ed3820fused_dropout_kernelIN3c104HalfEfjLin1ELi1EhEEvNS_4cuda6detail10TensorInfoIKT_T1_EENS7_IS8_SA_EENS7_IT4_SA_EESA_T0_NS_15PhiloxCudaStateE,"",@"SHT_CUDA_INFO"
	.sectionflags	@""
	.align	4


	//----- nvinfo : EIATTR_CUDA_API_VERSION
	.align		4
        /*0000*/ 	.byte	0x04, 0x37
        /*0002*/ 	.short	(.L_2194 - .L_2193)
.L_2193:
        /*0004*/ 	.word	0x00000082


	//----- nvinfo : EIATTR_KPARAM_INFO
	.align		4
.L_2194:
        /*0008*/ 	.byte	0x04, 0x17
        /*000a*/ 	.short	(.L_2196 - .L_2195)
.L_2195:
        /*000c*/ 	.word	0x00000000
        /*0010*/ 	.short	0x0005
        /*0012*/ 	.short	0x0290
        /*0014*/ 	.byte	0x00, 0xf0, 0x61, 0x00


	//----- nvinfo : EIATTR_KPARAM_INFO
	.align		4
.L_2196:
        /*0018*/ 	.byte	0x04, 0x17
        /*001a*/ 	.short	(.L_2198 - .L_2197)
.L_2197:
        /*001c*/ 	.word	0x00000000
        /*0020*/ 	.short	0x0004
        /*0022*/ 	.short	0x028c
        /*0024*/ 	.byte	0x00, 0xf0, 0x11, 0x00


	//----- nvinfo : EIATTR_KPARAM_INFO
	.align		4
.L_2198:
        /*0028*/ 	.byte	0x04, 0x17
        /*002a*/ 	.short	(.L_2200 - .L_2199)
.L_2199:
        /*002c*/ 	.word	0x00000000
        /*0030*/ 	.short	0x0003
        /*0032*/ 	.short	0x0288
        /*0034*/ 	.byte	0x00, 0xf0, 0x11, 0x00


	//----- nvinfo : EIATTR_KPARAM_INFO
	.align		4
.L_2200:
        /*0038*/ 	.byte	0x04, 0x17
        /*003a*/ 	.short	(.L_2202 - .L_2201)
.L_2201:
        /*003c*/ 	.word	0x00000000
        /*0040*/ 	.short	0x0002
        /*0042*/ 	.short	0x01b0
        /*0044*/ 	.byte	0x00, 0xf0, 0x61, 0x03


	//----- nvinfo : EIATTR_KPARAM_INFO
	.align		4
.L_2202:
        /*0048*/ 	.byte	0x04, 0x17
        /*004a*/ 	.short	(.L_2204 - .L_2203)
.L_2203:
        /*004c*/ 	.word	0x00000000
        /*0050*/ 	.short	0x0001
        /*0052*/ 	.short	0x00d8
        /*0054*/ 	.byte	0x00, 0xf0, 0x61, 0x03


	//----- nvinfo : EIATTR_KPARAM_INFO
	.align		4
.L_2204:
        /*0058*/ 	.byte	0x04, 0x17
        /*005a*/ 	.short	(.L_2206 - .L_2205)
.L_2205:
        /*005c*/ 	.word	0x00000000
        /*0060*/ 	.short	0x0000
        /*0062*/ 	.short	0x0000
        /*0064*/ 	.byte	0x00, 0xf0, 0x61, 0x03


	//----- nvinfo : EIATTR_SPARSE_MMA_MASK
	.align		4
.L_2206:
        /*0068*/ 	.byte	0x03, 0x50
        /*006a*/ 	.short	0x0000


	//----- nvinfo : EIATTR_MAXREG_COUNT
	.align		4
        /*006c*/ 	.byte	0x03, 0x1b
        /*006e*/ 	.short	0x0040


	//----- nvinfo : EIATTR_NUM_BARRIERS
	.align		4
        /*0070*/ 	.byte	0x02, 0x4c
        /*0072*/ 	.byte	0x01
	.zero		1


	//----- nvinfo : EIATTR_MERCURY_ISA_VERSION
	.align		4
        /*0074*/ 	.byte	0x03, 0x5f
        /*0076*/ 	.short	0x0101


	//----- nvinfo : EIATTR_EXIT_INSTR_OFFSETS
	.align		4
        /*0078*/ 	.byte	0x04, 0x1c
        /*007a*/ 	.short	(.L_2208 - .L_2207)


	//   ....[0]....
.L_2207:
        /*007c*/ 	.word	0x000007e0


	//   ....[1]....
        /*0080*/ 	.word	0x00004640


	//----- nvinfo : EIATTR_MAX_THREADS
	.align		4
.L_2208:
        /*0084*/ 	.byte	0x04, 0x05
        /*0086*/ 	.short	(.L_2210 - .L_2209)
.L_2209:
        /*0088*/ 	.word	0x00000100
        /*008c*/ 	.word	0x00000001
        /*0090*/ 	.word	0x00000001


	//----- nvinfo : EIATTR_CRS_STACK_SIZE
	.align		4
.L_2210:
        /*0094*/ 	.byte	0x04, 0x1e
        /*0096*/ 	.short	(.L_2212 - .L_2211)
.L_2211:
        /*0098*/ 	.word	0x00000000


	//----- nvinfo : EIATTR_CBANK_PARAM_SIZE
	.align		4
.L_2212:
        /*009c*/ 	.byte	0x03, 0x19
        /*009e*/ 	.short	0x02a8


	//----- nvinfo : EIATTR_PARAM_CBANK
	.align		4
        /*00a0*/ 	.byte	0x04, 0x0a
        /*00a2*/ 	.short	(.L_2214 - .L_2213)
	.align		4
.L_2213:
        /*00a4*/ 	.word	index@(.nv.constant0._ZN2at6native43_GLOBAL__N__7cc8d1ed_10_Dropout_cu_0e96ed3820fused_dropout_kernelIN3c104HalfEfjLin1ELi1EhEEvNS_4cuda6detail10TensorInfoIKT_T1_EENS7_IS8_SA_EENS7_IT4_SA_EESA_T0_NS_15PhiloxCudaStateE)
        /*00a8*/ 	.short	0x0210
        /*00aa*/ 	.short	0x02a8


	//----- nvinfo : EIATTR_SW_WAR
	.align		4
.L_2214:
        /*00ac*/ 	.byte	0x04, 0x36
        /*00ae*/ 	.short	(.L_2216 - .L_2215)
.L_2215:
        /*00b0*/ 	.word	0x00000008
.L_2216:


//--------------------- .nv.info._ZN2at6native43_GLOBAL__N__7cc8d1ed_10_Dropout_cu_0e96ed3820fused_dropout_kernelIN3c104HalfEfjLi1ELi1EhEEvNS_4cuda6detail10TensorInfoIKT_T1_EENS7_IS8_SA_EENS7_IT4_SA_EESA_T0_NS_15PhiloxCudaStateE --------------------------
	.section	.nv.info._ZN2at6native43_GLOBAL__N__7cc8d1ed_10_Dropout_cu_0e96ed3820fused_dropout_kernelIN3c104HalfEfjLi1ELi1EhEEvNS_4cuda6detail10TensorInfoIKT_T1_EENS7_IS8_SA_EENS7_IT4_SA_EESA_T0_NS_15PhiloxCudaStateE,"",@"SHT_CUDA_INFO"
	.sectionflags	@""
	.align	4


	//----- nvinfo : EIATTR_CUDA_API_VERSION
	.align		4
        /*0000*/ 	.byte	0x04, 0x37
        /*0002*/ 	.short	(.L_2218 - .L_2217)
.L_2217:
        /*0004*/ 	.word	0x00000082


	//----- nvinfo : EIATTR_KPARAM_INFO
	.align		4
.L_2218:
        /*0008*/ 	.byte	0x04, 0x17
        /*000a*/ 	.short	(.L_2220 - .L_2219)
.L_2219:
        /*000c*/ 	.word	0x00000000
        /*0010*/ 	.short	0x0005
        /*0012*/ 	.short	0x0290
        /*0014*/ 	.byte	0x00, 0xf0, 0x61, 0x00


	//----- nvinfo : EIATTR_KPARAM_INFO
	.align		4
.L_2220:
        /*0018*/ 	.byte	0x04, 0x17
        /*001a*/ 	.short	(.L_2222 - .L_2221)
.L_2221:
        /*001c*/ 	.word	0x00000000
        /*0020*/ 	.short	0x0004
        /*0022*/ 	.short	0x028c
        /*0024*/ 	.byte	0x00, 0xf0, 0x11, 0x00


	//----- nvinfo : EIATTR_KPARAM_INFO
	.align		4
.L_2222:
        /*0028*/ 	.byte	0x04, 0x17
        /*002a*/ 	.short	(.L_2224 - .L_2223)
.L_2223:
        /*002c*/ 	.word	0x00000000
        /*0030*/ 	.short	0x0003
        /*0032*/ 	.short	0x0288
        /*0034*/ 	.byte	0x00, 0xf0, 0x11, 0x00


	//----- nvinfo : EIATTR_KPARAM_INFO
	.align		4
.L_2224:
        /*0038*/ 	.byte	0x04, 0x17
        /*003a*/ 	.short	(.L_2226 - .L_2225)
.L_2225:
        /*003c*/ 	.word	0x00000000
        /*0040*/ 	.short	0x0002
        /*0042*/ 	.short	0x01b0
        /*0044*/ 	.byte	0x00, 0xf0, 0x61, 0x03


	//----- nvinfo : EIATTR_KPARAM_INFO
	.align		4
.L_2226:
        /*0048*/ 	.byte	0x04, 0x17
        /*004a*/ 	.short	(.L_2228 - .L_2227)
.L_2227:
        /*004c*/ 	.word	0x00000000
        /*0050*/ 	.short	0x0001
        /*0052*/ 	.short	0x00d8
        /*0054*/ 	.byte	0x00, 0xf0, 0x61, 0x03


	//----- nvinfo : EIATTR_KPARAM_INFO
	.align		4
.L_2228:
        /*0058*/ 	.byte	0x04, 0x17
        /*005a*/ 	.short	(.L_2230 - .L_2229)
.L_2229:
        /*005c*/ 	.word	0x00000000
        /*0060*/ 	.short	0x0000
        /*0062*/ 	.short	0x0000
        /*0064*/ 	.byte	0x00, 0xf0, 0x61, 0x03


	//----- nvinfo : EIATTR_SPARSE_MMA_MASK
	.align		4
.L_2230:
        /*0068*/ 	.byte	0x03, 0x50
        /*006a*/ 	.short	0x0000


	//----- nvinfo : EIATTR_MAXREG_COUNT
	.align		4
        /*006c*/ 	.byte	0x03, 0x1b
        /*006e*/ 	.short	0x0040


	//----- nvinfo : EIATTR_NUM_BARRIERS
	.align		4
        /*0070*/ 	.byte	0x02, 0x4c
        /*0072*/ 	.byte	0x01
	.zero		1


	//----- nvinfo : EIATTR_MERCURY_ISA_VERSION
	.align		4
        /*0074*/ 	.byte	0x03, 0x5f
        /*0076*/ 	.short	0x0101


	//----- nvinfo : EIATTR_EXIT_INSTR_OFFSETS
	.align		4
        /*0078*/ 	.byte	0x04, 0x1c
        /*007a*/ 	.short	(.L_2232 - .L_2231)


	//   ....[0]....
.L_2231:
        /*007c*/ 	.word	0x000007e0


	//   ....[1]....
        /*0080*/ 	.word	0x00001460


	//----- nvinfo : EIATTR_MAX_THREADS
	.align		4
.L_2232:
        /*0084*/ 	.byte	0x04, 0x05
        /*0086*/ 	.short	(.L_2234 - .L_2233)
.L_2233:
        /*0088*/ 	.word	0x00000100
        /*008c*/ 	.word	0x00000001
        /*0090*/ 	.word	0x00000001


	//----- nvinfo : EIATTR_CRS_STACK_SIZE
	.align		4
.L_2234:
        /*0094*/ 	.byte	0x04, 0x1e
        /*0096*/ 	.short	(.L_2236 - .L_2235)
.L_2235:
        /*0098*/ 	.word	0x00000000


	//----- nvinfo : EIATTR_CBANK_PARAM_SIZE
	.align		4
.L_2236:
        /*009c*/ 	.byte	0x03, 0x19
        /*009e*/ 	.short	0x02a8


	//----- nvinfo : EIATTR_PARAM_CBANK
	.align		4
        /*00a0*/ 	.byte	0x04, 0x0a
        /*00a2*/ 	.short	(.L_2238 - .L_2237)
	.align		4
.L_2237:
        /*00a4*/ 	.word	index@(.nv.constant0._ZN2at6native43_GLOBAL__N__7cc8d1ed_10_Dropout_cu_0e96ed3820fused_dropout_kernelIN3c104HalfEfjLi1ELi1EhEEvNS_4cuda6detail10TensorInfoIKT_T1_EENS7_IS8_SA_EENS7_IT4_SA_EESA_T0_NS_15PhiloxCudaStateE)
        /*00a8*/ 	.short	0x0210
        /*00aa*/ 	.short	0x02a8


	//----- nvinfo : EIATTR_SW_WAR
	.align		4
.L_2238:
        /*00ac*/ 	.byte	0x04, 0x36
        /*00ae*/ 	.short	(.L_2240 - .L_2239)
.L_2239:
        /*00b0*/ 	.word	0x00000008
.L_2240:


//--------------------- .nv.info._ZN2at6native43_GLOBAL__N__7cc8d1ed_10_Dropout_cu_0e96ed3824fused_dropout_kernel_vecIN3c104HalfEfjLi1ELi2EhEEvNS_4cuda6detail10TensorInfoIKT_T1_EENS7_IS8_SA_EENS7_IT4_SA_EESA_T0_NS_15PhiloxCudaStateE --------------------------
	.section	.nv.info._ZN2at6native43_GLOBAL__N__7cc8d1ed_10_Dropout_cu_0e96ed3824fused_dropout_kernel_vecIN3c104HalfEfjLi1ELi2EhEEvNS_4cuda6detail10TensorInfoIKT_T1_EENS7_IS8_SA_EENS7_IT4_SA_EESA_T0_NS_15PhiloxCudaStateE,"",@"SHT_CUDA_INFO"
	.sectionflags	@""
	.align	4


	//----- nvinfo : EIATTR_CUDA_API_VERSION
	.align		4
        /*0000*/ 	.byte	0x04, 0x37
        /*0002*/ 	.short	(.L_2242 - .L_2241)
.L_2241:
        /*0004*/ 	.word	0x00000082


	//----- nvinfo : EIATTR_KPARAM_INFO
	.align		4
.L_2242:
        /*0008*/ 	.byte	0x04, 0x17
        /*000a*/ 	.short	(.L_2244 - .L_2243)
.L_2243:
        /*000c*/ 	.word	0x00000000
        /*0010*/ 	.short	0x0005
        /*0012*/ 	.short	0x0290
        /*0014*/ 	.byte	0x00, 0xf0, 0x61, 0x00


	//----- nvinfo : EIATTR_KPARAM_INFO
	.align		4
.L_2244:
        /*0018*/ 	.byte	0x04, 0x17
        /*001a*/ 	.short	(.L_2246 - .L_2245)
.L_2245:
        /*001c*/ 	.word	0x00000000
        /*0020*/ 	.short	0x0004
        /*0022*/ 	.short	0x028c
        /*0024*/ 	.byte	0x00, 0xf0, 0x11, 0x00


	//----- nvinfo : EIATTR_KPARAM_INFO
	.align		4
.L_2246:
        /*0028*/ 	.byte	0x04, 0x17
        /*002a*/ 	.short	(.L_2248 - .L_2247)
.L_2247:
        /*002c*/ 	.word	0x00000000
        /*0030*/ 	.short	0x0003
        /*0032*/ 	.short	0x0288
        /*0034*/ 	.byte	0x00, 0xf0, 0x11, 0x00


	//----- nvinfo : EIATTR_KPARAM_INFO
	.align		4
.L_2248:
        /*0038*/ 	.byte	0x04, 0x17
        /*003a*/ 	.short	(.L_2250 - .L_2249)
.L_2249:
        /*003c*/ 	.word	0x00000000
        /*0040*/ 	.short	0x0002
        /*0042*/ 	.short	0x01b0
        /*0044*/ 	.byte	0x00, 0xf0, 0x61, 0x03


	//----- nvinfo : EIATTR_KPARAM_INFO
	.align		4
.L_2250:
        /*0048*/ 	.byte	0x04, 0x17
        /*004a*/ 	.short	(.L_2252 - .L_2251)
.L_2251:
        /*004c*/ 	.word	0x00000000
        /*0050*/ 	.short	0x0001
        /*0052*/ 	.short	0x00d8
        /*0054*/ 	.byte	0x00, 0xf0, 0x61, 0x03


	//----- nvinfo : EIATTR_KPARAM_INFO
	.align		4
.L_2252:
        /*0058*/ 	.byte	0x04, 0x17
        /*005a*/ 	.short	(.L_2254 - .L_2253)
.L_2253:
        /*005c*/ 	.word	0x00000000
        /*0060*/ 	.short	0x0000
        /*0062*/ 	.short	0x0000
        /*0064*/ 	.byte	0x00, 0xf0, 0x61, 0x03


	//----- nvinfo : EIATTR_SPARSE_MMA_MASK
	.align		4
.L_2254:
        /*0068*/ 	.byte	0x03, 0x50
        /*006a*/ 	.short	0x0000


	//----- nvinfo : EIATTR_MAXREG_COUNT
	.align		4
        /*006c*/ 	.byte	0x03, 0x1b
        /*006e*/ 	.short	0x0040


	//----- nvinfo : EIATTR_NUM_BARRIERS
	.align		4
        /*0070*/ 	.byte	0x02, 0x4c
        /*0072*/ 	.byte	0x01
	.zero		1


	//----- nvinfo : EIATTR_MERCURY_ISA_VERSION
	.align		4
        /*0074*/ 	.byte	0x03, 0x5f
        /*0076*/ 	.short	0x0101


	//----- nvinfo : EIATTR_EXIT_INSTR_OFFSETS
	.align		4
        /*0078*/ 	.byte	0x04, 0x1c
        /*007a*/ 	.short	(.L_2256 - .L_2255)


	//   ....[0]....
.L_2255:
        /*007c*/ 	.word	0x00000190


	//   ....[1]....
        /*0080*/ 	.word	0x00000e00


	//----- nvinfo : EIATTR_MAX_THREADS
	.align		4
.L_2256:
        /*0084*/ 	.byte	0x04, 0x05
        /*0086*/ 	.short	(.L_2258 - .L_2257)
.L_2257:
        /*0088*/ 	.word	0x00000100
        /*008c*/ 	.word	0x00000001
        /*0090*/ 	.word	0x00000001


	//----- nvinfo : EIATTR_CRS_STACK_SIZE
	.align		4
.L_2258:
        /*0094*/ 	.byte	0x04, 0x1e
        /*0096*/ 	.short	(.L_2260 - .L_2259)
.L_2259:
        /*0098*/ 	.word	0x00000000


	//----- nvinfo : EIATTR_CBANK_PARAM_SIZE
	.align		4
.L_2260:
        /*009c*/ 	.byte	0x03, 0x19
        /*009e*/ 	.short	0x02a8


	//----- nvinfo : EIATTR_PARAM_CBANK
	.align		4
        /*00a0*/ 	.byte	0x04, 0x0a
        /*00a2*/ 	.short	(.L_2262 - .L_2261)
	.align		4
.L_2261:
        /*00a4*/ 	.word	index@(.nv.constant0._ZN2at6native43_GLOBAL__N__7cc8d1ed_10_Dropout_cu_0e96ed3824fused_dropout_kernel_vecIN3c104HalfEfjLi1ELi2EhEEvNS_4cuda6detail10TensorInfoIKT_T1_EENS7_IS8_SA_EENS7_IT4_SA_EESA_T0_NS_15PhiloxCudaStateE)
        /*00a8*/ 	.short	0x0210
        /*00aa*/ 	.short	0x02a8


	//----- nvinfo : EIATTR_SW_WAR
	.align		4
.L_2262:
        /*00ac*/ 	.byte	0x04, 0x36
        /*00ae*/ 	.short	(.L_2264 - .L_2263)
.L_2263:
        /*00b0*/ 	.word	0x00000008
.L_2264:


//--------------------- .nv.info._ZN2at6native43_GLOBAL__N__7cc8d1ed_10_Dropout_cu_0e96ed3824fused_dropout_kernel_vecIN3c104HalfEfjLi1ELi4EhEEvNS_4cuda6detail10TensorInfoIKT_T1_EENS7_IS8_SA_EENS7_IT4_SA_EESA_T0_NS_15PhiloxCudaStateE --------------------------
	.section	.nv.info._ZN2at6native43_GLOBAL__N__7cc8d1ed_10_Dropout_cu_0e96ed3824fused_dropout_kernel_vecIN3c104HalfEfjLi1ELi4EhEEvNS_4cuda6detail10TensorInfoIKT_T1_EENS7_IS8_SA_EENS7_IT4_SA_EESA_T0_NS_15PhiloxCudaStateE,"",@"SHT_CUDA_INFO"
	.sectionflags	@""
	.align	4


	//----- nvinfo : EIATTR_CUDA_API_VERSION
	.align		4
        /*0000*/ 	.byte	0x04, 0x37
        /*0002*/ 	.short	(.L_2266 - .L_2265)
.L_2265:
        /*0004*/ 	.word	0x00000082


	//----- nvinfo : EIATTR_KPARAM_INFO
	.align		4
.L_2266:
        /*0008*/ 	.byte	0x04, 0x17
        /*000a*/ 	.short	(.L_2268 - .L_2267)
.L_2267:
        /*000c*/ 	.word	0x00000000
        /*0010*/ 	.short	0x0005
        /*0012*/ 	.short	0x0290
        /*0014*/ 	.byte	0x00, 0xf0, 0x61, 0x00


	//----- nvinfo : EIATTR_KPARAM_INFO
	.align		4
.L_2268:
        /*0018*/ 	.byte	0x04, 0x17
        /*001a*/ 	.short	(.L_2270 - .L_2269)
.L_2269:
        /*001c*/ 	.word	0x00000000
        /*0020*/ 	.short	0x0004
        /*0022*/ 	.short	0x028c
        /*0024*/ 	.byte	0x00, 0xf0, 0x11, 0x00


	//----- nvinfo : EIATTR_KPARAM_INFO
	.align		4
.L_2270:
        /*0028*/ 	.byte	0x04, 0x17
        /*002a*/ 	.short	(.L_2272 - .L_2271)
.L_2271:
        /*002c*/ 	.word	0x00000000
        /*0030*/ 	.short	0x0003
        /*0032*/ 	.short	0x0288
        /*0034*/ 	.byte	0x00, 0xf0, 0x11, 0x00


	//----- nvinfo : EIATTR_KPARAM_INFO
	.align		4
.L_2272:
        /*0038*/ 	.byte	0x04, 0x17
        /*003a*/ 	.short	(.L_2274 - .L_2273)
.L_2273:
        /*003c*/ 	.word	0x00000000
        /*0040*/ 	.short	0x0002
        /*0042*/ 	.short	0x01b0
        /*0044*/ 	.byte	0x00, 0xf0, 0x61, 0x03


	//----- nvinfo : EIATTR_KPARAM_INFO
	.align		4
.L_2274:
        /*0048*/ 	.byte	0x04, 0x17
        /*004a*/ 	.short	(.L_2276 - .L_2275)
.L_2275:
        /*004c*/ 	.word	0x00000000
        /*0050*/ 	.short	0x0001
        /*0052*/ 	.short	0x00d8
        /*0054*/ 	.byte	0x00, 0xf0, 0x61, 0x03


	//----- nvinfo : EIATTR_KPARAM_INFO
	.align		4
.L_2276:
        /*0058*/ 	.byte	0x04, 0x17
        /*005a*/ 	.short	(.L_2278 - .L_2277)
.L_2277:
        /*005c*/ 	.word	0x00000000
        /*0060*/ 	.short	0x0000
        /*0062*/ 	.short	0x0000
        /*0064*/ 	.byte	0x00, 0xf0, 0x61, 0x03


	//----- nvinfo : EIATTR_SPARSE_MMA_MASK
	.align		4
.L_2278:
        /*0068*/ 	.byte	0x03, 0x50
        /*006a*/ 	.short	0x0000


	//----- nvinfo : EIATTR_MAXREG_COUNT
	.align		4
        /*006c*/ 	.byte	0x03, 0x1b
        /*006e*/ 	.short	0x0040


	//----- nvinfo : EIATTR_NUM_BARRIERS
	.align		4
        /*0070*/ 	.byte	0x02, 0x4c
        /*0072*/ 	.byte	0x01
	.zero		1


	//----- nvinfo : EIATTR_MERCURY_ISA_VERSION
	.align		4
        /*0074*/ 	.byte	0x03, 0x5f
        /*0076*/ 	.short	0x0101


	//----- nvinfo : EIATTR_EXIT_INSTR_OFFSETS
	.align		4
        /*0078*/ 	.byte	0x04, 0x1c
        /*007a*/ 	.short	(.L_2280 - .L_2279)


	//   ....[0]....
.L_2279:
        /*007c*/ 	.word	0x00000170


	//   ....[1]....
        /*0080*/ 	.word	0x00000f50


	//----- nvinfo : EIATTR_MAX_THREADS
	.align		4
.L_2280:
        /*0084*/ 	.byte	0x04, 0x05
        /*0086*/ 	.short	(.L_2282 - .L_2281)
.L_2281:
        /*0088*/ 	.word	0x00000100
        /*008c*/ 	.word	0x00000001
        /*0090*/ 	.word	0x00000001


	//----- nvinfo : EIATTR_CRS_STACK_SIZE
	.align		4
.L_2282:
        /*0094*/ 	.byte	0x04, 0x1e
        /*0096*/ 	.short	(.L_2284 - .L_2283)
.L_2283:
        /*0098*/ 	.word	0x00000000


	//----- nvinfo : EIATTR_CBANK_PARAM_SIZE
	.align		4
.L_2284:
        /*009c*/ 	.byte	0x03, 0x19
        /*009e*/ 	.short	0x02a8


	//----- nvinfo : EIATTR_PARAM_CBANK
	.align		4
        /*00a0*/ 	.byte	0x04, 0x0a
        /*00a2*/ 	.short	(.L_2286 - .L_2285)
	.align		4
.L_2285:
        /*00a4*/ 	.word	index@(.nv.constant0._ZN2at6native43_GLOBAL__N__7cc8d1ed_10_Dropout_cu_0e96ed3824fused_dropout_kernel_vecIN3c104HalfEfjLi1ELi4EhEEvNS_4cuda6detail10TensorInfoIKT_T1_EENS7_IS8_SA_EENS7_IT4_SA_EESA_T0_NS_15PhiloxCudaStateE)
        /*00a8*/ 	.short	0x0210
        /*00aa*/ 	.short	0x02a8


	//----- nvinfo : EIATTR_SW_WAR
	.align		4
.L_2286:
        /*00ac*/ 	.byte	0x04, 0x36
        /*00ae*/ 	.short	(.L_2288 - .L_2287)
.L_2287:
        /*00b0*/ 	.word	0x00000008
.L_2288:


//--------------------- .nv.info._ZN2at6native43_GLOBAL__N__7cc8d1ed_10_Dropout_cu_0e96ed3824fused_dropout_kernel_vecIN3c104HalfEfjLi1ELi8EhEEvNS_4cuda6detail10TensorInfoIKT_T1_EENS7_IS8_SA_EENS7_IT4_SA_EESA_T0_NS_15PhiloxCudaStateE --------------------------
	.section	.nv.info._ZN2at6native43_GLOBAL__N__7cc8d1ed_10_Dropout_cu_0e96ed3824fused_dropout_kernel_vecIN3c104HalfEfjLi1ELi8EhEEvNS_4cuda6detail10TensorInfoIKT_T1_EENS7_IS8_SA_EENS7_IT4_SA_EESA_T0_NS_15PhiloxCudaStateE,"",@"SHT_CUDA_INFO"
	.sectionflags	@""
	.align	4


	//----- nvinfo : EIATTR_CUDA_API_VERSION
	.align		4
        /*0000*/ 	.byte	0x04, 0x37
        /*0002*/ 	.short	(.L_2290 - .L_2289)
.L_2289:
        /*0004*/ 	.word	0x00000082


	//----- nvinfo : EIATTR_KPARAM_INFO
	.align		4
.L_2290:
        /*0008*/ 	.byte	0x04, 0x17
        /*000a*/ 	.short	(.L_2292 - .L_2291)
.L_2291:
        /*000c*/ 	.word	0x00000000
        /*0010*/ 	.short	0x0005
        /*0012*/ 	.short	0x0290
        /*0014*/ 	.byte	0x00, 0xf0, 0x61, 0x00


	//----- nvinfo : EIATTR_KPARAM_INFO
	.align		4
.L_2292:
        /*0018*/ 	.byte	0x04, 0x17
        /*001a*/ 	.short	(.L_2294 - .L_2293)
.L_2293:
        /*001c*/ 	.word	0x00000000
        /*0020*/ 	.short	0x0004
        /*0022*/ 	.short	0x028c
        /*0024*/ 	.byte	0x00, 0xf0, 0x11, 0x00


	//----- nvinfo : EIATTR_KPARAM_INFO
	.align		4
.L_2294:
        /*0028*/ 	.byte	0x04, 0x17
        /*002a*/ 	.short	(.L_2296 - .L_2295)
.L_2295:
        /*002c*/ 	.word	0x00000000
        /*0030*/ 	.short	0x0003
        /*0032*/ 	.short	0x0288
        /*0034*/ 	.byte	0x00, 0xf0, 0x11, 0x00


	//----- nvinfo : EIATTR_KPARAM_INFO
	.align		4
.L_2296:
        /*0038*/ 	.byte	0x04, 0x17
        /*003a*/ 	.short	(.L_2298 - .L_2297)
.L_2297:
        /*003c*/ 	.word	0x00000000
        /*0040*/ 	.short	0x0002
        /*0042*/ 	.short	0x01b0
        /*0044*/ 	.byte	0x00, 0xf0, 0x61, 0x03


	//----- nvinfo : EIATTR_KPARAM_INFO
	.align		4
.L_2298:
        /*0048*/ 	.byte	0x04, 0x17
        /*004a*/ 	.short	(.L_2300 - .L_2299)
.L_2299:
        /*004c*/ 	.word	0x00000000
        /*0050*/ 	.short	0x0001
        /*0052*/ 	.short	0x00d8
        /*0054*/ 	.byte	0x00, 0xf0, 0x61, 0x03


	//----- nvinfo : EIATTR_KPARAM_INFO
	.align		4
.L_2300:
        /*0058*/ 	.byte	0x04, 0x17
        /*005a*/ 	.short	(.L_2302 - .L_2301)
.L_2301:
        /*005c*/ 	.word	0x00000000
        /*0060*/ 	.short	0x0000
        /*0062*/ 	.short	0x0000
        /*0064*/ 	.byte	0x00, 0xf0, 0x61, 0x03


	//----- nvinfo : EIATTR_SPARSE_MMA_MASK
	.align		4
.L_2302:
        /*0068*/ 	.byte	0x03, 0x50
        /*006a*/ 	.short	0x0000


	//----- nvinfo : EIATTR_MAXREG_COUNT
	.align		4
        /*006c*/ 	.byte	0x03, 0x1b
        /*006e*/ 	.short	0x0040


	//----- nvinfo : EIATTR_NUM_BARRIERS
	.align		4
        /*0070*/ 	.byte	0x02, 0x4c
        /*0072*/ 	.byte	0x01
	.zero		1


	//----- nvinfo : EIATTR_MERCURY_ISA_VERSION
	.align		4
        /*0074*/ 	.byte	0x03, 0x5f
        /*0076*/ 	.short	0x0101


	//----- nvinfo : EIATTR_EXIT_INSTR_OFFSETS
	.align		4
        /*0078*/ 	.byte	0x04, 0x1c
        /*007a*/ 	.short	(.L_2304 - .L_2303)


	//   ....[0]....
.L_2303:
        /*007c*/ 	.word	0x00000170


	//   ....[1]....
        /*0080*/ 	.word	0x00001fd0


	//----- nvinfo : EIATTR_MAX_THREADS
	.align		4
.L_2304:
        /*0084*/ 	.byte	0x04, 0x05
        /*0086*/ 	.short	(.L_2306 - .L_2305)
.L_2305:
        /*0088*/ 	.word	0x00000100
        /*008c*/ 	.word	0x00000001
        /*0090*/ 	.word	0x00000001


	//----- nvinfo : EIATTR_CRS_STACK_SIZE
	.align		4
.L_2306:
        /*0094*/ 	.byte	0x04, 0x1e
        /*0096*/ 	.short	(.L_2308 - .L_2307)
.L_2307:
        /*0098*/ 	.word	0x00000000


	//----- nvinfo : EIATTR_CBANK_PARAM_SIZE
	.align		4
.L_2308:
        /*009c*/ 	.byte	0x03, 0x19
        /*009e*/ 	.short	0x02a8


	//----- nvinfo : EIATTR_PARAM_CBANK
	.align		4
        /*00a0*/ 	.byte	0x04, 0x0a
        /*00a2*/ 	.short	(.L_2310 - .L_2309)
	.align		4
.L_2309:
        /*00a4*/ 	.word	index@(.nv.constant0._ZN2at6native43_GLOBAL__N__7cc8d1ed_10_Dropout_cu_0e96ed3824fused_dropout_kernel_vecIN3c104HalfEfjLi1ELi8EhEEvNS_4cuda6detail10TensorInfoIKT_T1_EENS7_IS8_SA_EENS7_IT4_SA_EESA_T0_NS_15PhiloxCudaStateE)
        /*00a8*/ 	.short	0x0210
        /*00aa*/ 	.short	0x02a8


	//----- nvinfo : EIATTR_SW_WAR
	.align		4
.L_2310:
        /*00ac*/ 	.byte	0x04, 0x36
        /*00ae*/ 	.short	(.L_2312 - .L_2311)
.L_2311:
        /*00b0*/ 	.word	0x00000008
.L_2312:


//--------------------- .nv.info._ZN2at6native43_GLOBAL__N__7cc8d1ed_10_Dropout_cu_0e96ed3824fused_dropout_kernel_vecIN3c104HalfEfjLi1ELi16EhEEvNS_4cuda6detail10TensorInfoIKT_T1_EENS7_IS8_SA_EENS7_IT4_SA_EESA_T0_NS_15PhiloxCudaStateE --------------------------
	.section	.nv.info._ZN2at6native43_GLOBAL__N__7cc8d1ed_10_Dropout_cu_0e96ed3824fused_dropout_kernel_vecIN3c104HalfEfjLi1ELi16EhEEvNS_4cuda6detail10TensorInfoIKT_T1_EENS7_IS8_SA_EENS7_IT4_SA_EESA_T0_NS_15PhiloxCudaStateE,"",@"SHT_CUDA_INFO"
	.sectionflags	@""
	.align	4


	//----- nvinfo : EIATTR_CUDA_API_VERSION
	.align		4
        /*0000*/ 	.byte	0x04, 0x37
        /*0002*/ 	.short	(.L_2314 - .L_2313)
.L_2313:
        /*0004*/ 	.word	0x00000082


	//----- nvinfo : EIATTR_KPARAM_INFO
	.align		4
.L_2314:
        /*0008*/ 	.byte	0x04, 0x17
        /*000a*/ 	.short	(.L_2316 - .L_2315)
.L_2315:
        /*000c*/ 	.word	0x00000000
        /*0010*/ 	.short	0x0005
        /*0012*/ 	.short	0x0290
        /*0014*/ 	.byte	0x00, 0xf0, 0x61, 0x00


	//----- nvinfo : EIATTR_KPARAM_INFO
	.align		4
.L_2316:
        /*0018*/ 	.byte	0x04, 0x17
        /*001a*/ 	.short	(.L_2318 - .L_2317)
.L_2317:
        /*001c*/ 	.word	0x00000000
        /*0020*/ 	.short	0x0004
        /*0022*/ 	.short	0x028c
        /*0024*/ 	.byte	0x00, 0xf0, 0x11, 0x00


	//----- nvinfo : EIATTR_KPARAM_INFO
	.align		4
.L_2318:
        /*0028*/ 	.byte	0x04, 0x17
        /*002a*/ 	.short	(.L_2320 - .L_2319)
.L_2319:
        /*002c*/ 	.word	0x00000000
        /*0030*/ 	.short	0x0003
        /*0032*/ 	.short	0x0288
        /*0034*/ 	.byte	0x00, 0xf0, 0x11, 0x00


	//----- nvinfo : EIATTR_KPARAM_INFO
	.align		4
.L_2320:
        /*0038*/ 	.byte	0x04, 0x17
        /*003a*/ 	.short	(.L_2322 - .L_2321)
.L_2321:
        /*003c*/ 	.word	0x00000000
        /*0040*/ 	.short	0x0002
        /*0042*/ 	.short	0x01b0
        /*0044*/ 	.byte	0x00, 0xf0, 0x61, 0x03


	//----- nvinfo : EIATTR_KPARAM_INFO
	.align		4
.L_2322:
        /*0048*/ 	.byte	0x04, 0x17
        /*004a*/ 	.short	(.L_2324 - .L_2323)
.L_2323:
        /*004c*/ 	.word	0x00000000
        /*0050*/ 	.short	0x0001
        /*0052*/ 	.short	0x00d8
        /*0054*/ 	.byte	0x00, 0xf0, 0x61, 0x03


	//----- nvinfo : EIATTR_KPARAM_INFO
	.align		4
.L_2324:
        /*0058*/ 	.byte	0x04, 0x17
        /*005a*/ 	.short	(.L_2326 - .L_2325)
.L_2325:
        /*005c*/ 	.word	0x00000000
        /*0060*/ 	.short	0x0000
        /*0062*/ 	.short	0x0000
        /*0064*/ 	.byte	0x00, 0xf0, 0x61, 0x03


	//----- nvinfo : EIATTR_SPARSE_MMA_MASK
	.align		4
.L_2326:
        /*0068*/ 	.byte	0x03, 0x50
        /*006a*/ 	.short	0x0000


	//----- nvinfo : EIATTR_MAXREG_COUNT
	.align		4
        /*006c*/ 	.byte	0x03, 0x1b
        /*006e*/ 	.short	0x0040


	//----- nvinfo : EIATTR_NUM_BARRIERS
	.align		4
        /*0070*/ 	.byte	0x02, 0x4c
        /*0072*/ 	.byte	0x01
	.zero		1


	//----- nvinfo : EIATTR_MERCURY_ISA_VERSION
	.align		4
        /*0074*/ 	.byte	0x03, 0x5f
        /*0076*/ 	.short	0x0101


	//----- nvinfo : EIATTR_EXIT_INSTR_OFFSETS
	.align		4
        /*0078*/ 	.byte	0x04, 0x1c
        /*007a*/ 	.short	(.L_2328 - .L_2327)


	//   ....[0]....
.L_2327:
        /*007c*/ 	.word	0x00000530


	//   ....[1]....
        /*0080*/ 	.word	0x000037e0


	//----- nvinfo : EIATTR_MAX_THREADS
	.align		4
.L_2328:
        /*0084*/ 	.byte	0x04, 0x05
        /*0086*/ 	.short	(.L_2330 - .L_2329)
.L_2329:
        /*0088*/ 	.word	0x00000100
        /*008c*/ 	.word	0x00000001
        /*0090*/ 	.word	0x00000001


	//----- nvinfo : EIATTR_CRS_STACK_SIZE
	.align		4
.L_2330:
        /*0094*/ 	.byte	0x04, 0x1e
        /*0096*/ 	.short	(.L_2332 - .L_2331)
.L_2331:
        /*0098*/ 	.word	0x00000000


	//----- nvinfo : EIATTR_CBANK_PARAM_SIZE
	.align		4
.L_2332:
        /*009c*/ 	.byte	0x03, 0x19
        /*009e*/ 	.short	0x02a8


	//----- nvinfo : EIATTR_PARAM_CBANK
	.align		4
        /*00a0*/ 	.byte	0x04, 0x0a
        /*00a2*/ 	.short	(.L_2334 - .L_2333)
	.align		4
.L_2333:
        /*00a4*/ 	.word	index@(.nv.constant0._ZN2at6native43_GLOBAL__N__7cc8d1ed_10_Dropout_cu_0e96ed3824fused_dropout_kernel_vecIN3c104HalfEfjLi1ELi16EhEEvNS_4cuda6detail10TensorInfoIKT_T1_EENS7_IS8_SA_EENS7_IT4_SA_EESA_T0_NS_15PhiloxCudaStateE)
        /*00a8*/ 	.short	0x0210
        /*00aa*/ 	.short	0x02a8


	//----- nvinfo : EIATTR_SW_WAR
	.align		4
.L_2334:
        /*00ac*/ 	.byte	0x04, 0x36
        /*00ae*/ 	.short	(.L_2336 - .L_2335)
.L_2335:
        /*00b0*/ 	.word	0x00000008
.L_2336:


//--------------------- .nv.info._ZN2at6native43_GLOBAL__N__7cc8d1ed_10_Dropout_cu_0e96ed3820fused_dropout_kernelIffjLin1ELin1EhEEvNS_4cuda6detail10TensorInfoIKT_T1_EENS5_IS6_S8_EENS5_IT4_S8_EES8_T0_NS_15PhiloxCudaStateE --------------------------
	.section	.nv.info._ZN2at6native43_GLOBAL__N__7cc8d1ed_10_Dropout_cu_0e96ed3820fused_dropout_kernelIffjLin1ELin1EhEEvNS_4cuda6detail10TensorInfoIKT_T1_EENS5_IS6_S8_EENS5_IT4_S8_EES8_T0_NS_15PhiloxCudaStateE,"",@"SHT_CUDA_INFO"
	.sectionflags	@""
	.align	4


	//----- nvinfo : EIATTR_CUDA_API_VERSION
	.align		4
        /*0000*/ 	.byte	0x04, 0x37
        /*0002*/ 	.short	(.L_2338 - .L_2337)
.L_2337:
        /*0004*/ 	.word	0x00000082


	//----- nvinfo : EIATTR_KPARAM_INFO
	.align		4
.L_2338:
        /*0008*/ 	.byte	0x04, 0x17
        /*000a*/ 	.short	(.L_2340 - .L_2339)
.L_2339:
        /*000c*/ 	.word	0x00000000
        /*0010*/ 	.short	0x0005
        /*0012*/ 	.short	0x0290
        /*0014*/ 	.byte	0x00, 0xf0, 0x61, 0x00


	//----- nvinfo : EIATTR_KPARAM_INFO
	.align		4
.L_2340:
        /*0018*/ 	.byte	0x04, 0x17
        /*001a*/ 	.short	(.L_2342 - .L_2341)
.L_2341:
        /*001c*/ 	.word	0x00000000
        /*0020*/ 	.short	0x0004
        /*0022*/ 	.short	0x028c
        /*0024*/ 	.byte	0x00, 0xf0, 0x11, 0x00


	//----- nvinfo : EIATTR_KPARAM_INFO
	.align		4
.L_2342:
        /*0028*/ 	.byte	0x04, 0x17
        /*002a*/ 	.short	(.L_2344 - .L_2343)
.L_2343:
        /*002c*/ 	.word	0x00000000
        /*0030*/ 	.short	0x0003
        /*0032*/ 	.short	0x0288
        /*0034*/ 	.byte	0x00, 0xf0, 0x11, 0x00


	//----- nvinfo : EIATTR_KPARAM_INFO
	.align		4
.L_2344:
        /*0038*/ 	.byte	0x04, 0x17
        /*003a*/ 	.short	(.L_2346 - .L_2345)
.L_2345:
        /*003c*/ 	.word	0x00000000
        /*0040*/ 	.short	0x0002
        /*0042*/ 	.short	0x01b0
        /*0044*/ 	.byte	0x00, 0xf0, 0x61, 0x03


	//----- nvinfo : EIATTR_KPARAM_INFO
	.align		4
.L_2346:
        /*0048*/ 	.byte	0x04, 0x17
        /*004a*/ 	.short	(.L_2348 - .L_2347)
.L_2347:
        /*004c*/ 	.word	0x00000000
        /*0050*/ 	.short	0x0001
        /*0052*/ 	.short	0x00d8
        /*0054*/ 	.byte	0x00, 0xf0, 0x61, 0x03


	//----- nvinfo : EIATTR_KPARAM_INFO
	.align		4
.L_2348:
        /*0058*/ 	.byte	0x04, 0x17
        /*005a*/ 	.short	(.L_2350 - .L_2349)
.L_2349:
        /*005c*/ 	.word	0x00000000
        /*0060*/ 	.short	0x0000
        /*0062*/ 	.short	0x0000
        /*0064*/ 	.byte	0x00, 0xf0, 0x61, 0x03


	//----- nvinfo : EIATTR_SPARSE_MMA_MASK
	.align		4
.L_2350:
        /*0068*/ 	.byte	0x03, 0x50
        /*006a*/ 	.short	0x0000


	//----- nvinfo : EIATTR_MAXREG_COUNT
	.align		4
        /*006c*/ 	.byte	0x03, 0x1b
        /*006e*/ 	.short	0x0040


	//----- nvinfo : EIATTR_NUM_BARRIERS
	.align		4
        /*0070*/ 	.byte	0x02, 0x4c
        /*0072*/ 	.byte	0x01
	.zero		1


	//----- nvinfo : EIATTR_MERCURY_ISA_VERSION
	.align		4
        /*0074*/ 	.byte	0x03, 0x5f
        /*0076*/ 	.short	0x0101


	//----- nvinfo : EIATTR_EXIT_INSTR_OFFSETS
	.align		4
        /*0078*/ 	.byte	0x04, 0x1c
        /*007a*/ 	.short	(.L_2352 - .L_2351)


	//   ....[0]....
.L_2351:
        /*007c*/ 	.word	0x000007e0


	//   ....[1]....
        /*0080*/ 	.word	0x000076d0


	//----- nvinfo : EIATTR_MAX_THREADS
	.align		4
.L_2352:
        /*0084*/ 	.byte	0x04, 0x05
        /*0086*/ 	.short	(.L_2354 - .L_2353)
.L_2353:
        /*0088*/ 	.word	0x00000100
        /*008c*/ 	.word	0x00000001
        /*0090*/ 	.word	0x00000001


	//----- nvinfo : EIATTR_CRS_STACK_SIZE
	.align		4
.L_2354:
        /*0094*/ 	.byte	0x04, 0x1e
        /*0096*/ 	.short	(.L_2356 - .L_2355)
.L_2355:
        /*0098*/ 	.word	0x00000000


	//----- nvinfo : EIATTR_CBANK_PARAM_SIZE
	.align		4
.L_2356:
        /*009c*/ 	.byte	0x03, 0x19
        /*009e*/ 	.short	0x02a8


	//----- nvinfo : EIATTR_PARAM_CBANK
	.align		4
        /*00a0*/ 	.byte	0x04, 0x0a
        /*00a2*/ 	.short	(.L_2358 - .L_2357)
	.align		4
.L_2357:
        /*00a4*/ 	.word	index@(.nv.constant0._ZN2at6native43_GLOBAL__N__7cc8d1ed_10_Dropout_cu_0e96ed3820fused_dropout_kernelIffjLin1ELin1EhEEvNS_4cuda6detail10TensorInfoIKT_T1_EENS5_IS6_S8_EENS5_IT4_S8_EES8_T0_NS_15PhiloxCudaStateE)
        /*00a8*/ 	.short	0x0210
        /*00aa*/ 	.short	0x02a8


	//----- nvinfo : EIATTR_SW_WAR
	.align		4
.L_2358:
        /*00ac*/ 	.byte	0x04, 0x36
        /*00ae*/ 	.short	(.L_2360 - .L_2359)
.L_2359:
        /*00b0*/ 	.word	0x00000008
.L_2360:


//--------------------- .nv.info._ZN2at6native43_GLOBAL__N__7cc8d1ed_10_Dropout_cu_0e96ed3820fused_dropout_kernelIffjLin1ELi1EhEEvNS_4cuda6detail10TensorInfoIKT_T1_EENS5_IS6_S8_EENS5_IT4_S8_EES8_T0_NS_15PhiloxCudaStateE --------------------------
	.section	.nv.info._ZN2at6native43_GLOBAL__N__7cc8d1ed_10_Dropout_cu_0e96ed3820fused_dropout_kernelIffjLin1ELi1EhEEvNS_4cuda6detail10TensorInfoIKT_T1_EENS5_IS6_S8_EENS5_IT4_S8_EES8_T0_NS_15PhiloxCudaStateE,"",@"SHT_CUDA_INFO"
	.sectionflags	@""
	.align	4


	//----- nvinfo : EIATTR_CUDA_API_VERSION
	.align		4
        /*0000*/ 	.byte	0x04, 0x37
        /*0002*/ 	.short	(.L_2362 - .L_2361)
.L_2361:
        /*0004*/ 	.word	0x00000082


	//----- nvinfo : EIATTR_KPARAM_INFO
	.align		4
.L_2362:
        /*0008*/ 	.byte	0x04, 0x17
        /*000a*/ 	.short	(.L_2364 - .L_2363)
.L_2363:
        /*000c*/ 	.word	0x00000000
        /*0010*/ 	.short	0x0005
        /*0012*/ 	.short	0x0290
        /*0014*/ 	.byte	0x00, 0xf0, 0x61, 0x00


	//----- nvinfo : EIATTR_KPARAM_INFO
	.align		4
.L_2364:
        /*0018*/ 	.byte	0x04, 0x17
        /*001a*/ 	.short	(.L_2366 - .L_2365)
.L_2365:
        /*001c*/ 	.word	0x00000000
        /*0020*/ 	.short	0x0004
        /*0022*/ 	.short	0x028c
        /*0024*/ 	.byte	0x00, 0xf0, 0x11, 0x00


	//----- nvinfo : EIATTR_KPARAM_INFO
	.align		4
.L_2366:
        /*0028*/ 	.byte	0x04, 0x17
        /*002a*/ 	.short	(.L_2368 - .L_2367)
.L_2367:
        /*002c*/ 	.word	0x00000000
        /*0030*/ 	.short	0x0003
        /*0032*/ 	.short	0x0288
        /*0034*/ 	.byte	0x00, 0xf0, 0x11, 0x00


	//----- nvinfo : EIATTR_KPARAM_INFO
	.align		4
.L_2368:
        /*0038*/ 	.byte	0x04, 0x17
        /*003a*/ 	.short	(.L_2370 - .L_2369)
.L_2369:
        /*003c*/ 	.word	0x00000000
        /*0040*/ 	.short	0x0002
        /*0042*/ 	.short	0x01b0
        /*0044*/ 	.byte	0x00, 0xf0, 0x61, 0x03


	//----- nvinfo : EIATTR_KPARAM_INFO
	.align		4
.L_2370:
        /*0048*/ 	.byte	0x04, 0x17
        /*004a*/ 	.short	(.L_2372 - .L_2371)
.L_2371:
        /*004c*/ 	.word	0x00000000
        /*0050*/ 	.short	0x0001
        /*0052*/ 	.short	0x00d8
        /*0054*/ 	.byte	0x00, 0xf0, 0x61, 0x03


	//----- nvinfo : EIATTR_KPARAM_INFO
	.align		4
.L_2372:
        /*0058*/ 	.byte	0x04, 0x17
        /*005a*/ 	.short	(.L_2374 - .L_2373)
.L_2373:
        /*005c*/ 	.word	0x00000000
        /*0060*/ 	.short	0x0000
        /*0062*/ 	.short	0x0000
        /*0064*/ 	.byte	0x00, 0xf0, 0x61, 0x03


	//----- nvinfo : EIATTR_SPARSE_MMA_MASK
	.align		4
.L_2374:
        /*0068*/ 	.byte	0x03, 0x50
        /*006a*/ 	.short	0x0000


	//----- nvinfo : EIATTR_MAXREG_COUNT
	.align		4
        /*006c*/ 	.byte	0x03, 0x1b
        /*006e*/ 	.short	0x0040


	//----- nvinfo : EIATTR_NUM_BARRIERS
	.align		4
        /*0070*/ 	.byte	0x02, 0x4c
        /*0072*/ 	.byte	0x01
	.zero		1


	//----- nvinfo : EIATTR_MERCURY_ISA_VERSION
	.align		4
        /*0074*/ 	.byte	0x03, 0x5f
        /*0076*/ 	.short	0x0101


	//----- nvinfo : EIATTR_EXIT_INSTR_OFFSETS
	.align		4
        /*0078*/ 	.byte	0x04, 0x1c
        /*007a*/ 	.short	(.L_2376 - .L_2375)


	//   ....[0]....
.L_2375:
        /*007c*/ 	.word	0x000007e0


	//   ....[1]....
        /*0080*/ 	.word	0x000045c0


	//----- nvinfo : EIATTR_MAX_THREADS
	.align		4
.L_2376:
        /*0084*/ 	.byte	0x04, 0x05
        /*0086*/ 	.short	(.L_2378 - .L_2377)
.L_2377:
        /*0088*/ 	.word	0x00000100
        /*008c*/ 	.word	0x00000001
        /*0090*/ 	.word	0x00000001


	//----- nvinfo : EIATTR_CRS_STACK_SIZE
	.align		4
.L_2378:
        /*0094*/ 	.byte	0x04, 0x1e
        /*0096*/ 	.short	(.L_2380 - .L_2379)
.L_2379:
        /*0098*/ 	.word	0x00000000


	//----- nvinfo : EIATTR_CBANK_PARAM_SIZE
	.align		4
.L_2380:
        /*009c*/ 	.byte	0x03, 0x19
        /*009e*/ 	.short	0x02a8


	//----- nvinfo : EIATTR_PARAM_CBANK
	.align		4
        /*00a0*/ 	.byte	0x04, 0x0a
        /*00a2*/ 	.short	(.L_2382 - .L_2381)
	.align		4
.L_2381:
        /*00a4*/ 	.word	index@(.nv.constant0._ZN2at6native43_GLOBAL__N__7cc8d1ed_10_Dropout_cu_0e96ed3820fused_dropout_kernelIffjLin1ELi1EhEEvNS_4cuda6detail10TensorInfoIKT_T1_EENS5_IS6_S8_EENS5_IT4_S8_EES8_T0_NS_15PhiloxCudaStateE)
        /*00a8*/ 	.short	0x0210
        /*00aa*/ 	.short	0x02a8


	//----- nvinfo : EIATTR_SW_WAR
	.align		4
.L_2382:
        /*00ac*/ 	.byte	0x04, 0x36
        /*00ae*/ 	.short	(.L_2384 - .L_2383)
.L_2383:
        /*00b0*/ 	.word	0x00000008
.L_2384:


//--------------------- .nv.info._ZN2at6native43_GLOBAL__N__7cc8d1ed_10_Dropout_cu_0e96ed3820fused_dropout_kernelIffjLi1ELi1EhEEvNS_4cuda6detail10TensorInfoIKT_T1_EENS5_IS6_S8_EENS5_IT4_S8_EES8_T0_NS_15PhiloxCudaStateE --------------------------
	.section	.nv.info._ZN2at6native43_GLOBAL__N__7cc8d1ed_10_Dropout_cu_0e96ed3820fused_dropout_kernelIffjLi1ELi1EhEEvNS_4cuda6detail10TensorInfoIKT_T1_EENS5_IS6_S8_EENS5_IT4_S8_EES8_T0_NS_15PhiloxCudaStateE,"",@"SHT_CUDA_INFO"
	.sectionflags	@""
	.align	4


	//----- nvinfo : EIATTR_CUDA_API_VERSION
	.align		4
        /*0000*/ 	.byte	0x04, 0x37
        /*0002*/ 	.short	(.L_2386 - .L_2385)
.L_2385:
        /*0004*/ 	.word	0x00000082


	//----- nvinfo : EIATTR_KPARAM_INFO
	.align		4
.L_2386:
        /*0008*/ 	.byte	0x04, 0x17
        /*000a*/ 	.short	(.L_2388 - .L_2387)
.L_2387:
        /*000c*/ 	.word	0x00000000
        /*0010*/ 	.short	0x0005
        /*0012*/ 	.short	0x0290
        /*0014*/ 	.byte	0x00, 0xf0, 0x61, 0x00


	//----- nvinfo : EIATTR_KPARAM_INFO
	.align		4
.L_2388:
        /*0018*/ 	.byte	0x04, 0x17
        /*001a*/ 	.short	(.L_2390 - .L_2389)
.L_2389:
        /*001c*/ 	.word	0x00000000
        /*0020*/ 	.short	0x0004
        /*0022*/ 	.short	0x028c
        /*0024*/ 	.byte	0x00, 0xf0, 0x11, 0x00


	//----- nvinfo : EIATTR_KPARAM_INFO
	.align		4
.L_2390:
        /*0028*/ 	.byte	0x04, 0x17
        /*002a*/ 	.short	(.L_2392 - .L_2391)
.L_2391:
        /*002c*/ 	.word	0x00000000
        /*0030*/ 	.short	0x0003
        /*0032*/ 	.short	0x0288
        /*0034*/ 	.byte	0x00, 0xf0, 0x11, 0x00


	//----- nvinfo : EIATTR_KPARAM_INFO
	.align		4
.L_2392:
        /*0038*/ 	.byte	0x04, 0x17
        /*003a*/ 	.short	(.L_2394 - .L_2393)
.L_2393:
        /*003c*/ 	.word	0x00000000
        /*0040*/ 	.short	0x0002
        /*0042*/ 	.short	0x01b0
        /*0044*/ 	.byte	0x00, 0xf0, 0x61, 0x03


	//----- nvinfo : EIATTR_KPARAM_INFO
	.align		4
.L_2394:
        /*0048*/ 	.byte	0x04, 0x17
        /*004a*/ 	.short	(.L_2396 - .L_2395)
.L_2395:
        /*004c*/ 	.word	0x00000000
        /*0050*/ 	.short	0x0001
        /*0052*/ 	.short	0x00d8
        /*0054*/ 	.byte	0x00, 0xf0, 0x61, 0x03


	//----- nvinfo : EIATTR_KPARAM_INFO
	.align		4
.L_2396:
        /*0058*/ 	.byte	0x04, 0x17
        /*005a*/ 	.short	(.L_2398 - .L_2397)
.L_2397:
        /*005c*/ 	.word	0x00000000
        /*0060*/ 	.short	0x0000
        /*0062*/ 	.short	0x0000
        /*0064*/ 	.byte	0x00, 0xf0, 0x61, 0x03


	//----- nvinfo : EIATTR_SPARSE_MMA_MASK
	.align		4
.L_2398:
        /*0068*/ 	.byte	0x03, 0x50
        /*006a*/ 	.short	0x0000


	//----- nvinfo : EIATTR_MAXREG_COUNT
	.align		4
        /*006c*/ 	.byte	0x03, 0x1b
        /*006e*/ 	.short	0x0040


	//----- nvinfo : EIATTR_NUM_BARRIERS
	.align		4
        /*0070*/ 	.byte	0x02, 0x4c
        /*0072*/ 	.byte	0x01
	.zero		1


	//----- nvinfo : EIATTR_MERCURY_ISA_VERSION
	.align		4
        /*0074*/ 	.byte	0x03, 0x5f
        /*0076*/ 	.short	0x0101


	//----- nvinfo : EIATTR_EXIT_INSTR_OFFSETS
	.align		4
        /*0078*/ 	.byte	0x04, 0x1c
        /*007a*/ 	.short	(.L_2400 - .L_2399)


	//   ....[0]....
.L_2399:
        /*007c*/ 	.word	0x000007e0


	//   ....[1]....
        /*0080*/ 	.word	0x000013e0


	//----- nvinfo : EIATTR_MAX_THREADS
	.align		4
.L_2400:
        /*0084*/ 	.byte	0x04, 0x05
        /*0086*/ 	.short	(.L_2402 - .L_2401)
.L_2401:
        /*0088*/ 	.word	0x00000100
        /*008c*/ 	.word	0x00000001
        /*0090*/ 	.word	0x00000001


	//----- nvinfo : EIATTR_CRS_STACK_SIZE
	.align		4
.L_2402:
        /*0094*/ 	.byte	0x04, 0x1e
        /*0096*/ 	.short	(.L_2404 - .L_2403)
.L_2403:
        /*0098*/ 	.word	0x00000000


	//----- nvinfo : EIATTR_CBANK_PARAM_SIZE
	.align		4
.L_2404:
        /*009c*/ 	.byte	0x03, 0x19
        /*009e*/ 	.short	0x02a8


	//----- nvinfo : EIATTR_PARAM_CBANK
	.align		4
        /*00a0*/ 	.byte	0x04, 0x0a
        /*00a2*/ 	.short	(.L_2406 - .L_2405)
	.align		4
.L_2405:
        /*00a4*/ 	.word	index@(.nv.constant0._ZN2at6native43_GLOBAL__N__7cc8d1ed_10_Dropout_cu_0e96ed3820fused_dropout_kernelIffjLi1ELi1EhEEvNS_4cuda6detail10TensorInfoIKT_T1_EENS5_IS6_S8_EENS5_IT4_S8_EES8_T0_NS_15PhiloxCudaStateE)
        /*00a8*/ 	.short	0x0210
        /*00aa*/ 	.short	0x02a8


	//----- nvinfo : EIATTR_SW_WAR
	.align		4
.L_2406:
        /*00ac*/ 	.byte	0x04, 0x36
        /*00ae*/ 	.short	(.L_2408 - .L_2407)
.L_2407:
        /*00b0*/ 	.word	0x00000008
.L_2408:


//--------------------- .nv.info._ZN2at6native43_GLOBAL__N__7cc8d1ed_10_Dropout_cu_0e96ed3824fused_dropout_kernel_vecIffjLi1ELi2EhEEvNS_4cuda6detail10TensorInfoIKT_T1_EENS5_IS6_S8_EENS5_IT4_S8_EES8_T0_NS_15PhiloxCudaStateE --------------------------
	.section	.nv.info._ZN2at6native43_GLOBAL__N__7cc8d1ed_10_Dropout_cu_0e96ed3824fused_dropout_kernel_vecIffjLi1ELi2EhEEvNS_4cuda6detail10TensorInfoIKT_T1_EENS5_IS6_S8_EENS5_IT4_S8_EES8_T0_NS_15PhiloxCudaStateE,"",@"SHT_CUDA_INFO"
	.sectionflags	@""
	.align	4


	//----- nvinfo : EIATTR_CUDA_API_VERSION
	.align		4
        /*0000*/ 	.byte	0x04, 0x37
        /*0002*/ 	.short	(.L_2410 - .L_2409)
.L_2409:
        /*0004*/ 	.word	0x00000082


	//----- nvinfo : EIATTR_KPARAM_INFO
	.align		4
.L_2410:
        /*0008*/ 	.byte	0x04, 0x17
        /*000a*/ 	.short	(.L_2412 - .L_2411)
.L_2411:
        /*000c*/ 	.word	0x00000000
        /*0010*/ 	.short	0x0005
        /*0012*/ 	.short	0x0290
        /*0014*/ 	.byte	0x00, 0xf0, 0x61, 0x00


	//----- nvinfo : EIATTR_KPARAM_INFO
	.align		4
.L_2412:
        /*0018*/ 	.byte	0x04, 0x17
        /*001a*/ 	.short	(.L_2414 - .L_2413)
.L_2413:
        /*001c*/ 	.word	0x00000000
        /*0020*/ 	.short	0x0004
        /*0022*/ 	.short	0x028c
        /*0024*/ 	.byte	0x00, 0xf0, 0x11, 0x00


	//----- nvinfo : EIATTR_KPARAM_INFO
	.align		4
.L_2414:
        /*0028*/ 	.byte	0x04, 0x17
        /*002a*/ 	.short	(.L_2416 - .L_2415)
.L_2415:
        /*002c*/ 	.word	0x00000000
        /*0030*/ 	.short	0x0003
        /*0032*/ 	.short	0x0288
        /*0034*/ 	.byte	0x00, 0xf0, 0x11, 0x00


	//----- nvinfo : EIATTR_KPARAM_INFO
	.align		4
.L_2416:
        /*0038*/ 	.byte	0x04, 0x17
        /*003a*/ 	.short	(.L_2418 - .L_2417)
.L_2417:
        /*003c*/ 	.word	0x00000000
        /*0040*/ 	.short	0x0002
        /*0042*/ 	.short	0x01b0
        /*0044*/ 	.byte	0x00, 0xf0, 0x61, 0x03


	//----- nvinfo : EIATTR_KPARAM_INFO
	.align		4
.L_2418:
        /*0048*/ 	.byte	0x04, 0x17
        /*004a*/ 	.short	(.L_2420 - .L_2419)
.L_2419:
        /*004c*/ 	.word	0x00000000
        /*0050*/ 	.short	0x0001
        /*0052*/ 	.short	0x00d8
        /*0054*/ 	.byte	0x00, 0xf0, 0x61, 0x03


	//----- nvinfo : EIATTR_KPARAM_INFO
	.align		4
.L_2420:
        /*0058*/ 	.byte	0x04, 0x17
        /*005a*/ 	.short	(.L_2422 - .L_2421)
.L_2421:
        /*005c*/ 	.word	0x00000000
        /*0060*/ 	.short	0x0000
        /*0062*/ 	.short	0x0000
        /*0064*/ 	.byte	0x00, 0xf0, 0x61, 0x03


	//----- nvinfo : EIATTR_SPARSE_MMA_MASK
	.align		4
.L_2422:
        /*0068*/ 	.byte	0x03, 0x50
        /*006a*/ 	.short	0x0000


	//----- nvinfo : EIATTR_MAXREG_COUNT
	.align		4
        /*006c*/ 	.byte	0x03, 0x1b
        /*006e*/ 	.short	0x0040


	//----- nvinfo : EIATTR_NUM_BARRIERS
	.align		4
        /*0070*/ 	.byte	0x02, 0x4c
        /*0072*/ 	.byte	0x01
	.zero		1


	//----- nvinfo : EIATTR_MERCURY_ISA_VERSION
	.align		4
        /*0074*/ 	.byte	0x03, 0x5f
        /*0076*/ 	.short	0x0101


	//----- nvinfo : EIATTR_EXIT_INSTR_OFFSETS
	.align		4
        /*0078*/ 	.byte	0x04, 0x1c
        /*007a*/ 	.short	(.L_2424 - .L_2423)


	//   ....[0]....
.L_2423:
        /*007c*/ 	.word	0x00000190


	//   ....[1]....
        /*0080*/ 	.word	0x00000db0


	//----- nvinfo : EIATTR_MAX_THREADS
	.align		4
.L_2424:
        /*0084*/ 	.byte	0x04, 0x05
        /*0086*/ 	.short	(.L_2426 - .L_2425)
.L_2425:
        /*0088*/ 	.word	0x00000100
        /*008c*/ 	.word	0x00000001
        /*0090*/ 	.word	0x00000001


	//----- nvinfo : EIATTR_CRS_STACK_SIZE
	.align		4
.L_2426:
        /*0094*/ 	.byte	0x04, 0x1e
        /*0096*/ 	.short	(.L_2428 - .L_2427)
.L_2427:
        /*0098*/ 	.word	0x00000000


	//----- nvinfo : EIATTR_CBANK_PARAM_SIZE
	.align		4
.L_2428:
        /*009c*/ 	.byte	0x03, 0x19
        /*009e*/ 	.short	0x02a8


	//----- nvinfo : EIATTR_PARAM_CBANK
	.align		4
        /*00a0*/ 	.byte	0x04, 0x0a
        /*00a2*/ 	.short	(.L_2430 - .L_2429)
	.align		4
.L_2429:
        /*00a4*/ 	.word	index@(.nv.constant0._ZN2at6native43_GLOBAL__N__7cc8d1ed_10_Dropout_cu_0e96ed3824fused_dropout_kernel_vecIffjLi1ELi2EhEEvNS_4cuda6detail10TensorInfoIKT_T1_EENS5_IS6_S8_EENS5_IT4_S8_EES8_T0_NS_15PhiloxCudaStateE)
        /*00a8*/ 	.short	0x0210
        /*00aa*/ 	.short	0x02a8


	//----- nvinfo : EIATTR_SW_WAR
	.align		4
.L_2430:
        /*00ac*/ 	.byte	0x04, 0x36
        /*00ae*/ 	.short	(.L_2432 - .L_2431)
.L_2431:
        /*00b0*/ 	.word	0x00000008
.L_2432:


//--------------------- .nv.info._ZN2at6native43_GLOBAL__N__7cc8d1ed_10_Dropout_cu_0e96ed3824fused_dropout_kernel_vecIffjLi1ELi4EhEEvNS_4cuda6detail10TensorInfoIKT_T1_EENS5_IS6_S8_EENS5_IT4_S8_EES8_T0_NS_15PhiloxCudaStateE --------------------------
	.section	.nv.info._ZN2at6native43_GLOBAL__N__7cc8d1ed_10_Dropout_cu_0e96ed3824fused_dropout_kernel_vecIffjLi1ELi4EhEEvNS_4cuda6detail10TensorInfoIKT_T1_EENS5_IS6_S8_EENS5_IT4_S8_EES8_T0_NS_15PhiloxCudaStateE,"",@"SHT_CUDA_INFO"
	.sectionflags	@""
	.align	4


	//----- nvinfo : EIATTR_CUDA_API_VERSION
	.align		4
        /*0000*/ 	.byte	0x04, 0x37
        /*0002*/ 	.short	(.L_2434 - .L_2433)
.L_2433:
        /*0004*/ 	.word	0x00000082


	//----- nvinfo : EIATTR_KPARAM_INFO
	.align		4
.L_2434:
        /*0008*/ 	.byte	0x04, 0x17
        /*000a*/ 	.short	(.L_2436 - .L_2435)
.L_2435:
        /*000c*/ 	.word	0x00000000
        /*0010*/ 	.short	0x0005
        /*0012*/ 	.short	0x0290
        /*0014*/ 	.byte	0x00, 0xf0, 0x61, 0x00


	//----- nvinfo : EIATTR_KPARAM_INFO
	.align		4
.L_2436:
        /*0018*/ 	.byte	0x04, 0x17
        /*001a*/ 	.short	(.L_2438 - .L_2437)
.L_2437:
        /*001c*/ 	.word	0x00000000
        /*0020*/ 	.short	0x0004
        /*0022*/ 	.short	0x028c
        /*0024*/ 	.byte	0x00, 0xf0, 0x11, 0x00


	//----- nvinfo : EIATTR_KPARAM_INFO
	.align		4
.L_2438:
        /*0028*/ 	.byte	0x04, 0x17
        /*002a*/ 	.short	(.L_2440 - .L_2439)
.L_2439:
        /*002c*/ 	.word	0x00000000
        /*0030*/ 	.short	0x0003
        /*0032*/ 	.short	0x0288
        /*0034*/ 	.byte	0x00, 0xf0, 0x11, 0x00


	//----- nvinfo : EIATTR_KPARAM_INFO
	.align		4
.L_2440:
        /*0038*/ 	.byte	0x04, 0x17
        /*003a*/ 	.short	(.L_2442 - .L_2441)
.L_2441:
        /*003c*/ 	.word	0x00000000
        /*0040*/ 	.short	0x0002
        /*0042*/ 	.short	0x01b0
        /*0044*/ 	.byte	0x00, 0xf0, 0x61, 0x03


	//----- nvinfo : EIATTR_KPARAM_INFO
	.align		4
.L_2442:
        /*0048*/ 	.byte	0x04, 0x17
        /*004a*/ 	.short	(.L_2444 - .L_2443)
.L_2443:
        /*004c*/ 	.word	0x00000000
        /*0050*/ 	.short	0x0001
        /*0052*/ 	.short	0x00d8
        /*0054*/ 	.byte	0x00, 0xf0, 0x61, 0x03


	//----- nvinfo : EIATTR_KPARAM_INFO
	.align		4
.L_2444:
        /*0058*/ 	.byte	0x04, 0x17
        /*005a*/ 	.short	(.L_2446 - .L_2445)
.L_2445:
        /*005c*/ 	.word	0x00000000
        /*0060*/ 	.short	0x0000
        /*0062*/ 	.short	0x0000
        /*0064*/ 	.byte	0x00, 0xf0, 0x61, 0x03


	//----- nvinfo : EIATTR_SPARSE_MMA_MASK
	.align		4
.L_2446:
        /*0068*/ 	.byte	0x03, 0x50
        /*006a*/ 	.short	0x0000


	//----- nvinfo : EIATTR_MAXREG_COUNT
	.align		4
        /*006c*/ 	.byte	0x03, 0x1b
        /*006e*/ 	.short	0x0040


	//----- nvinfo : EIATTR_NUM_BARRIERS
	.align		4
        /*0070*/ 	.byte	0x02, 0x4c
        /*0072*/ 	.byte	0x01
	.zero		1


	//----- nvinfo : EIATTR_MERCURY_ISA_VERSION
	.align		4
        /*0074*/ 	.byte	0x03, 0x5f
        /*0076*/ 	.short	0x0101


	//----- nvinfo : EIATTR_EXIT_INSTR_OFFSETS
	.align		4
        /*0078*/ 	.byte	0x04, 0x1c
        /*007a*/ 	.short	(.L_2448 - .L_2447)


	//   ....[0]....
.L_2447:
        /*007c*/ 	.word	0x00000170


	//   ....[1]....
        /*0080*/ 	.word	0x00000ef0


	//----- nvinfo : EIATTR_MAX_THREADS
	.align		4
.L_2448:
        /*0084*/ 	.byte	0x04, 0x05
        /*0086*/ 	.short	(.L_2450 - .L_2449)
.L_2449:
        /*0088*/ 	.word	0x00000100
        /*008c*/ 	.word	0x00000001
        /*0090*/ 	.word	0x00000001


	//----- nvinfo : EIATTR_CRS_STACK_SIZE
	.align		4
.L_2450:
        /*0094*/ 	.byte	0x04, 0x1e
        /*0096*/ 	.short	(.L_2452 - .L_2451)
.L_2451:
        /*0098*/ 	.word	0x00000000


	//----- nvinfo : EIATTR_CBANK_PARAM_SIZE
	.align		4
.L_2452:
        /*009c*/ 	.byte	0x03, 0x19
        /*009e*/ 	.short	0x02a8


	//----- nvinfo : EIATTR_PARAM_CBANK
	.align		4
        /*00a0*/ 	.byte	0x04, 0x0a
        /*00a2*/ 	.short	(.L_2454 - .L_2453)
	.align		4
.L_2453:
        /*00a4*/ 	.word	index@(.nv.constant0._ZN2at6native43_GLOBAL__N__7cc8d1ed_10_Dropout_cu_0e96ed3824fused_dropout_kernel_vecIffjLi1ELi4EhEEvNS_4cuda6detail10TensorInfoIKT_T1_EENS5_IS6_S8_EENS5_IT4_S8_EES8_T0_NS_15PhiloxCudaStateE)
        /*00a8*/ 	.short	0x0210
        /*00aa*/ 	.short	0x02a8


	//----- nvinfo : EIATTR_SW_WAR
	.align		4
.L_2454:
        /*00ac*/ 	.byte	0x04, 0x36
        /*00ae*/ 	.short	(.L_2456 - .L_2455)
.L_2455:
        /*00b0*/ 	.word	0x00000008
.L_2456:


//--------------------- .nv.info._ZN2at6native43_GLOBAL__N__7cc8d1ed_10_Dropout_cu_0e96ed3824fused_dropout_kernel_vecIffjLi1ELi8EhEEvNS_4cuda6detail10TensorInfoIKT_T1_EENS5_IS6_S8_EENS5_IT4_S8_EES8_T0_NS_15PhiloxCudaStateE --------------------------
	.section	.nv.info._ZN2at6native43_GLOBAL__N__7cc8d1ed_10_Dropout_cu_0e96ed3824fused_dropout_kernel_vecIffjLi1ELi8EhEEvNS_4cuda6detail10TensorInfoIKT_T1_EENS5_IS6_S8_EENS5_IT4_S8_EES8_T0_NS_15PhiloxCudaStateE,"",@"SHT_CUDA_INFO"
	.sectionflags	@""
	.align	4


	//----- nvinfo : EIATTR_CUDA_API_VERSION
	.align		4
        /*0000*/ 	.byte	0x04, 0x37
        /*0002*/ 	.short	(.L_2458 - .L_2457)
.L_2457:
        /*0004*/ 	.word	0x00000082


	//----- nvinfo : EIATTR_KPARAM_INFO
	.align		4
.L_2458:
        /*0008*/ 	.byte	0x04, 0x17
        /*000a*/ 	.short	(.L_2460 - .L_2459)
.L_2459:
        /*000c*/ 	.word	0x00000000
        /*0010*/ 	.short	0x0005
        /*0012*/ 	.short	0x0290
        /*0014*/ 	.byte	0x00, 0xf0, 0x61, 0x00


	//----- nvinfo : EIATTR_KPARAM_INFO
	.align		4
.L_2460:
        /*0018*/ 	.byte	0x04, 0x17
        /*001a*/ 	.short	(.L_2462 - .L_2461)
.L_2461:
        /*001c*/ 	.word	0x00000000
        /*0020*/ 	.short	0x0004
        /*0022*/ 	.short	0x028c
        /*0024*/ 	.byte	0x00, 0xf0, 0x11, 0x00


	//----- nvinfo : EIATTR_KPARAM_INFO
	.align		4
.L_2462:
        /*0028*/ 	.byte	0x04, 0x17
        /*002a*/ 	.short	(.L_2464 - .L_2463)
.L_2463:
        /*002c*/ 	.word	0x00000000
        /*0030*/ 	.short	0x0003
        /*0032*/ 	.short	0x0288
        /*0034*/ 	.byte	0x00, 0xf0, 0x11, 0x00


	//----- nvinfo : EIATTR_KPARAM_INFO
	.align		4
.L_2464:
        /*0038*/ 	.byte	0x04, 0x17
        /*003a*/ 	.short	(.L_2466 - .L_2465)
.L_2465:
        /*003c*/ 	.word	0x00000000
        /*0040*/ 	.short	0x0002
        /*0042*/ 	.short	0x01b0
        /*0044*/ 	.byte	0x00, 0xf0, 0x61, 0x03


	//----- nvinfo : EIATTR_KPARAM_INFO
	.align		4
.L_2466:
        /*0048*/ 	.byte	0x04, 0x17
        /*004a*/ 	.short	(.L_2468 - .L_2467)
.L_2467:
        /*004c*/ 	.word	0x00000000
        /*0050*/ 	.short	0x0001
        /*0052*/ 	.short	0x00d8
        /*0054*/ 	.byte	0x00, 0xf0, 0x61, 0x03


	//----- nvinfo : EIATTR_KPARAM_INFO
	.align		4
.L_2468:
        /*0058*/ 	.byte	0x04, 0x17
        /*005a*/ 	.short	(.L_2470 - .L_2469)
.L_2469:
        /*005c*/ 	.word	0x00000000
        /*0060*/ 	.short	0x0000
        /*0062*/ 	.short	0x0000
        /*0064*/ 	.byte	0x00, 0xf0, 0x61, 0x03


	//----- nvinfo : EIATTR_SPARSE_MMA_MASK
	.align		4
.L_2470:
        /*0068*/ 	.byte	0x03, 0x50
        /*006a*/ 	.short	0x0000


	//----- nvinfo : EIATTR_MAXREG_COUNT
	.align		4
        /*006c*/ 	.byte	0x03, 0x1b
        /*006e*/ 	.short	0x0040


	//----- nvinfo : EIATTR_NUM_BARRIERS
	.align		4
        /*0070*/ 	.byte	0x02, 0x4c
        /*0072*/ 	.byte	0x01
	.zero		1


	//----- nvinfo : EIATTR_MERCURY_ISA_VERSION
	.align		4
        /*0074*/ 	.byte	0x03, 0x5f
        /*0076*/ 	.short	0x0101


	//----- nvinfo : EIATTR_EXIT_INSTR_OFFSETS
	.align		4
        /*0078*/ 	.byte	0x04, 0x1c
        /*007a*/ 	.short	(.L_2472 - .L_2471)


	//   ....[0]....
.L_2471:
        /*007c*/ 	.word	0x00000190


	//   ....[1]....
        /*0080*/ 	.word	0x00001f10


	//----- nvinfo : EIATTR_MAX_THREADS
	.align		4
.L_2472:
        /*0084*/ 	.byte	0x04, 0x05
        /*0086*/ 	.short	(.L_2474 - .L_2473)
.L_2473:
        /*0088*/ 	.word	0x00000100
        /*008c*/ 	.word	0x00000001
        /*0090*/ 	.word	0x00000001


	//----- nvinfo : EIATTR_CRS_STACK_SIZE
	.align		4
.L_2474:
        /*0094*/ 	.byte	0x04, 0x1e
        /*0096*/ 	.short	(.L_2476 - .L_2475)
.L_2475:
        /*0098*/ 	.word	0x00000000


	//----- nvinfo : EIATTR_CBANK_PARAM_SIZE
	.align		4
.L_2476:
        /*009c*/ 	.byte	0x03, 0x19
        /*009e*/ 	.short	0x02a8


	//----- nvinfo : EIATTR_PARAM_CBANK
	.align		4
        /*00a0*/ 	.byte	0x04, 0x0a
        /*00a2*/ 	.short	(.L_2478 - .L_2477)
	.align		4
.L_2477:
        /*00a4*/ 	.word	index@(.nv.constant0._ZN2at6native43_GLOBAL__N__7cc8d1ed_10_Dropout_cu_0e96ed3824fused_dropout_kernel_vecIffjLi1ELi8EhEEvNS_4cuda6detail10TensorInfoIKT_T1_EENS5_IS6_S8_EENS5_IT4_S8_EES8_T0_NS_15PhiloxCudaStateE)
        /*00a8*/ 	.short	0x0210
        /*00aa*/ 	.short	0x02a8


	//----- nvinfo : EIATTR_SW_WAR
	.align		4
.L_2478:
        /*00ac*/ 	.byte	0x04, 0x36
        /*00ae*/ 	.short	(.L_2480 - .L_2479)
.L_2479:
        /*00b0*/ 	.word	0x00000008
.L_2480:


//--------------------- .nv.info._ZN2at6native43_GLOBAL__N__7cc8d1ed_10_Dropout_cu_0e96ed3824fused_dropout_kernel_vecIffjLi1ELi16EhEEvNS_4cuda6detail10TensorInfoIKT_T1_EENS5_IS6_S8_EENS5_IT4_S8_EES8_T0_NS_15PhiloxCudaStateE --------------------------
	.section	.nv.info._ZN2at6native43_GLOBAL__N__7cc8d1ed_10_Dropout_cu_0e96ed3824fused_dropout_kernel_vecIffjLi1ELi16EhEEvNS_4cuda6detail10TensorInfoIKT_T1_EENS5_IS6_S8_EENS5_IT4_S8_EES8_T0_NS_15PhiloxCudaStateE,"",@"SHT_CUDA_INFO"
	.sectionflags	@""
	.align	4


	//----- nvinfo : EIATTR_CUDA_API_VERSION
	.align		4
        /*0000*/ 	.byte	0x04, 0x37
        /*0002*/ 	.short	(.L_2482 - .L_2481)
.L_2481:
        /*0004*/ 	.word	0x00000082


	//----- nvinfo : EIATTR_KPARAM_INFO
	.align		4
.L_2482:
        /*0008*/ 	.byte	0x04, 0x17
        /*000a*/ 	.short	(.L_2484 - .L_2483)
.L_2483:
        /*000c*/ 	.word	0x00000000
        /*0010*/ 	.short	0x0005
        /*0012*/ 	.short	0x0290
        /*0014*/ 	.byte	0x00, 0xf0, 0x61, 0x00


	//----- nvinfo : EIATTR_KPARAM_INFO
	.align		4
.L_2484:
        /*0018*/ 	.byte	0x04, 0x17
        /*001a*/ 	.short	(.L_2486 - .L_2485)
.L_2485:
        /*001c*/ 	.word	0x00000000
        /*0020*/ 	.short	0x0004
        /*0022*/ 	.short	0x028c
        /*0024*/ 	.byte	0x00, 0xf0, 0x11, 0x00


	//----- nvinfo : EIATTR_KPARAM_INFO
	.align		4
.L_2486:
        /*0028*/ 	.byte	0x04, 0x17
        /*002a*/ 	.short	(.L_2488 - .L_2487)
.L_2487:
        /*002c*/ 	.word	0x00000000
        /*0030*/ 	.short	0x0003
        /*0032*/ 	.short	0x0288
        /*0034*/ 	.byte	0x00, 0xf0, 0x11, 0x00


	//----- nvinfo : EIATTR_KPARAM_INFO
	.align		4
.L_2488:
        /*0038*/ 	.byte	0x04, 0x17
        /*003a*/ 	.short	(.L_2490 - .L_2489)
.L_2489:
        /*003c*/ 	.word	0x00000000
        /*0040*/ 	.short	0x0002
        /*0042*/ 	.short	0x01b0
        /*0044*/ 	.byte	0x00, 0xf0, 0x61, 0x03


	//----- nvinfo : EIATTR_KPARAM_INFO
	.align		4
.L_2490:
        /*0048*/ 	.byte	0x04, 0x17
        /*004a*/ 	.short	(.L_2492 - .L_2491)
.L_2491:
        /*004c*/ 	.word	0x00000000
        /*0050*/ 	.short	0x0001
        /*0052*/ 	.short	0x00d8
        /*0054*/ 	.byte	0x00, 0xf0, 0x61, 0x03


	//----- nvinfo : EIATTR_KPARAM_INFO
	.align		4
.L_2492:
        /*0058*/ 	.byte	0x04, 0x17
        /*005a*/ 	.short	(.L_2494 - .L_2493)
.L_2493:
        /*005c*/ 	.word	0x00000000
        /*0060*/ 	.short	0x0000
        /*0062*/ 	.short	0x0000
        /*0064*/ 	.byte	0x00, 0xf0, 0x61, 0x03


	//----- nvinfo : EIATTR_SPARSE_MMA_MASK
	.align		4
.L_2494:
        /*0068*/ 	.byte	0x03, 0x50
        /*006a*/ 	.short	0x0000


	//----- nvinfo : EIATTR_MAXREG_COUNT
	.align		4
        /*006c*/ 	.byte	0x03, 0x1b
        /*006e*/ 	.short	0x0040


	//----- nvinfo : EIATTR_NUM_BARRIERS
	.align		4
        /*0070*/ 	.byte	0x02, 0x4c
        /*0072*/ 	.byte	0x01
	.zero		1


	//----- nvinfo : EIATTR_MERCURY_ISA_VERSION
	.align		4
        /*0074*/ 	.byte	0x03, 0x5f
        /*0076*/ 	.short	0x0101


	//----- nvinfo : EIATTR_EXIT_INSTR_OFFSETS
	.align		4
        /*0078*/ 	.byte	0x04, 0x1c
        /*007a*/ 	.short	(.L_2496 - .L_2495)


	//   ....[0]....
.L_2495:
        /*007c*/ 	.word	0x00000530


	//   ....[1]....
        /*0080*/ 	.word	0x000036a0


	//----- nvinfo : EIATTR_MAX_THREADS
	.align		4
.L_2496:
        /*0084*/ 	.byte	0x04, 0x05
        /*0086*/ 	.short	(.L_2498 - .L_2497)
.L_2497:
        /*0088*/ 	.word	0x00000100
        /*008c*/ 	.word	0x00000001
        /*0090*/ 	.word	0x00000001


	//----- nvinfo : EIATTR_CRS_STACK_SIZE
	.align		4
.L_2498:
        /*0094*/ 	.byte	0x04, 0x1e
        /*0096*/ 	.short	(.L_2500 - .L_2499)
.L_2499:
        /*0098*/ 	.word	0x00000000


	//----- nvinfo : EIATTR_CBANK_PARAM_SIZE
	.align		4
.L_2500:
        /*009c*/ 	.byte	0x03, 0x19
        /*009e*/ 	.short	0x02a8


	//----- nvinfo : EIATTR_PARAM_CBANK
	.align		4
        /*00a0*/ 	.byte	0x04, 0x0a
        /*00a2*/ 	.short	(.L_2502 - .L_2501)
	.align		4
.L_2501:
        /*00a4*/ 	.word	index@(.nv.constant0._ZN2at6native43_GLOBAL__N__7cc8d1ed_10_Dropout_cu_0e96ed3824fused_dropout_kernel_vecIffjLi1ELi16EhEEvNS_4cuda6detail10TensorInfoIKT_T1_EENS5_IS6_S8_EENS5_IT4_S8_EES8_T0_NS_15PhiloxCudaStateE)
        /*00a8*/ 	.short	0x0210
        /*00aa*/ 	.short	0x02a8


	//----- nvinfo : EIATTR_SW_WAR
	.align		4
.L_2502:
        /*00ac*/ 	.byte	0x04, 0x36
        /*00ae*/ 	.short	(.L_2504 - .L_2503)
.L_2503:
        /*00b0*/ 	.word	0x00000008
.L_2504:


//--------------------- .nv.info._ZN2at6native43_GLOBAL__N__7cc8d1ed_10_Dropout_cu_0e96ed3820fused_dropout_kernelIddjLin1ELin1EhEEvNS_4cuda6detail10TensorInfoIKT_T1_EENS5_IS6_S8_EENS5_IT4_S8_EES8_T0_NS_15PhiloxCudaStateE --------------------------
	.section	.nv.info._ZN2at6native43_GLOBAL__N__7cc8d1ed_10_Dropout_cu_0e96ed3820fused_dropout_kernelIddjLin1ELin1EhEEvNS_4cuda6detail10TensorInfoIKT_T1_EENS5_IS6_S8_EENS5_IT4_S8_EES8_T0_NS_15PhiloxCudaStateE,"",@"SHT_CUDA_INFO"
	.sectionflags	@""
	.align	4


	//----- nvinfo : EIATTR_CUDA_API_VERSION
	.align		4
        /*0000*/ 	.byte	0x04, 0x37
        /*0002*/ 	.short	(.L_2506 - .L_2505)
.L_2505:
        /*0004*/ 	.word	0x00000082


	//----- nvinfo : EIATTR_KPARAM_INFO
	.align		4
.L_2506:
        /*0008*/ 	.byte	0x04, 0x17
        /*000a*/ 	.short	(.L_2508 - .L_2507)
.L_2507:
        /*000c*/ 	.word	0x00000000
        /*0010*/ 	.short	0x0005
        /*0012*/ 	.short	0x0298
        /*0014*/ 	.byte	0x00, 0xf0, 0x61, 0x00


	//----- nvinfo : EIATTR_KPARAM_INFO
	.align		4
.L_2508:
        /*0018*/ 	.byte	0x04, 0x17
        /*001a*/ 	.short	(.L_2510 - .L_2509)
.L_2509:
        /*001c*/ 	.word	0x00000000
        /*0020*/ 	.short	0x0004
        /*0022*/ 	.short	0x0290
        /*0024*/ 	.byte	0x00, 0xf0, 0x21, 0x00


	//----- nvinfo : EIATTR_KPARAM_INFO
	.align		4
.L_2510:
        /*0028*/ 	.byte	0x04, 0x17
        /*002a*/ 	.short	(.L_2512 - .L_2511)
.L_2511:
        /*002c*/ 	.word	0x00000000
        /*0030*/ 	.short	0x0003
        /*0032*/ 	.short	0x0288
        /*0034*/ 	.byte	0x00, 0xf0, 0x11, 0x00


	//----- nvinfo : EIATTR_KPARAM_INFO
	.align		4
.L_2512:
        /*0038*/ 	.byte	0x04, 0x17
        /*003a*/ 	.short	(.L_2514 - .L_2513)
.L_2513:
        /*003c*/ 	.word	0x00000000
        /*0040*/ 	.short	0x0002
        /*0042*/ 	.short	0x01b0
        /*0044*/ 	.byte	0x00, 0xf0, 0x61, 0x03


	//----- nvinfo : EIATTR_KPARAM_INFO
	.align		4
.L_2514:
        /*0048*/ 	.byte	0x04, 0x17
        /*004a*/ 	.short	(.L_2516 - .L_2515)
.L_2515:
        /*004c*/ 	.word	0x00000000
        /*0050*/ 	.short	0x0001
        /*0052*/ 	.short	0x00d8
        /*0054*/ 	.byte	0x00, 0xf0, 0x61, 0x03


	//----- nvinfo : EIATTR_KPARAM_INFO
	.align		4
.L_2516:
        /*0058*/ 	.byte	0x04, 0x17
        /*005a*/ 	.short	(.L_2518 - .L_2517)
.L_2517:
        /*005c*/ 	.word	0x00000000
        /*0060*/ 	.short	0x0000
        /*0062*/ 	.short	0x0000
        /*0064*/ 	.byte	0x00, 0xf0, 0x61, 0x03


	//----- nvinfo : EIATTR_SPARSE_MMA_MASK
	.align		4
.L_2518:
        /*0068*/ 	.byte	0x03, 0x50
        /*006a*/ 	.short	0x0000


	//----- nvinfo : EIATTR_MAXREG_COUNT
	.align		4
        /*006c*/ 	.byte	0x03, 0x1b
        /*006e*/ 	.short	0x0040


	//----- nvinfo : EIATTR_NUM_BARRIERS
	.align		4
        /*0070*/ 	.byte	0x02, 0x4c
        /*0072*/ 	.byte	0x01
	.zero		1


	//----- nvinfo : EIATTR_MERCURY_ISA_VERSION
	.align		4
        /*0074*/ 	.byte	0x03, 0x5f
        /*0076*/ 	.short	0x0101


	//----- nvinfo : EIATTR_EXIT_INSTR_OFFSETS
	.align		4
        /*0078*/ 	.byte	0x04, 0x1c
        /*007a*/ 	.short	(.L_2520 - .L_2519)


	//   ....[0]....
.L_2519:
        /*007c*/ 	.word	0x00000790


	//   ....[1]....
        /*0080*/ 	.word	0x00007710


	//----- nvinfo : EIATTR_MAX_THREADS
	.align		4
.L_2520:
        /*0084*/ 	.byte	0x04, 0x05
        /*0086*/ 	.short	(.L_2522 - .L_2521)
.L_2521:
        /*0088*/ 	.word	0x00000100
        /*008c*/ 	.word	0x00000001
        /*0090*/ 	.word	0x00000001


	//----- nvinfo : EIATTR_CRS_STACK_SIZE
	.align		4
.L_2522:
        /*0094*/ 	.byte	0x04, 0x1e
        /*0096*/ 	.short	(.L_2524 - .L_2523)
.L_2523:
        /*0098*/ 	.word	0x00000000


	//----- nvinfo : EIATTR_CBANK_PARAM_SIZE
	.align		4
.L_2524:
        /*009c*/ 	.byte	0x03, 0x19
        /*009e*/ 	.short	0x02b0


	//----- nvinfo : EIATTR_PARAM_CBANK
	.align		4
        /*00a0*/ 	.byte	0x04, 0x0a
        /*00a2*/ 	.short	(.L_2526 - .L_2525)
	.align		4
.L_2525:
        /*00a4*/ 	.word	index@(.nv.constant0._ZN2at6native43_GLOBAL__N__7cc8d1ed_10_Dropout_cu_0e96ed3820fused_dropout_kernelIddjLin1ELin1EhEEvNS_4cuda6detail10TensorInfoIKT_T1_EENS5_IS6_S8_EENS5_IT4_S8_EES8_T0_NS_15PhiloxCudaStateE)
        /*00a8*/ 	.short	0x0210
        /*00aa*/ 	.short	0x02b0


	//----- nvinfo : EIATTR_SW_WAR
	.align		4
.L_2526:
        /*00ac*/ 	.byte	0x04, 0x36
        /*00ae*/ 	.short	(.L_2528 - .L_2527)
.L_2527:
        /*00b0*/ 	.word	0x00000008
.L_2528:


//--------------------- .nv.info._ZN2at6native43_GLOBAL__N__7cc8d1ed_10_Dropout_cu_0e96ed3820fused_dropout_kernelIddjLin1ELi1EhEEvNS_4cuda6detail10TensorInfoIKT_T1_EENS5_IS6_S8_EENS5_IT4_S8_EES8_T0_NS_15PhiloxCudaStateE --------------------------
	.section	.nv.info._ZN2at6native43_GLOBAL__N__7cc8d1ed_10_Dropout_cu_0e96ed3820fused_dropout_kernelIddjLin1ELi1EhEEvNS_4cuda6detail10TensorInfoIKT_T1_EENS5_IS6_S8_EENS5_IT4_S8_EES8_T0_NS_15PhiloxCudaStateE,"",@"SHT_CUDA_INFO"
	.sectionflags	@""
	.align	4


	//----- nvinfo : EIATTR_CUDA_API_VERSION
	.align		4
        /*0000*/ 	.byte	0x04, 0x37
        /*0002*/ 	.short	(.L_2530 - .L_2529)
.L_2529:
        /*0004*/ 	.word	0x00000082


	//----- nvinfo : EIATTR_KPARAM_INFO
	.align		4
.L_2530:
        /*0008*/ 	.byte	0x04, 0x17
        /*000a*/ 	.short	(.L_2532 - .L_2531)
.L_2531:
        /*000c*/ 	.word	0x00000000
        /*0010*/ 	.short	0x0005
        /*0012*/ 	.short	0x0298
        /*0014*/ 	.byte	0x00, 0xf0, 0x61, 0x00


	//----- nvinfo : EIATTR_KPARAM_INFO
	.align		4
.L_2532:
        /*0018*/ 	.byte	0x04, 0x17
        /*001a*/ 	.short	(.L_2534 - .L_2533)
.L_2533:
        /*001c*/ 	.word	0x00000000
        /*0020*/ 	.short	0x0004
        /*0022*/ 	.short	0x0290
        /*0024*/ 	.byte	0x00, 0xf0, 0x21, 0x00


	//----- nvinfo : EIATTR_KPARAM_INFO
	.align		4
.L_2534:
        /*0028*/ 	.byte	0x04, 0x17
        /*002a*/ 	.short	(.L_2536 - .L_2535)
.L_2535:
        /*002c*/ 	.word	0x00000000
        /*0030*/ 	.short	0x0003
        /*0032*/ 	.short	0x0288
        /*0034*/ 	.byte	0x00, 0xf0, 0x11, 0x00


	//----- nvinfo : EIATTR_KPARAM_INFO
	.align		4
.L_2536:
        /*0038*/ 	.byte	0x04, 0x17
        /*003a*/ 	.short	(.L_2538 - .L_2537)
.L_2537:
        /*003c*/ 	.word	0x00000000
        /*0040*/ 	.short	0x0002
        /*0042*/ 	.short	0x01b0
        /*0044*/ 	.byte	0x00, 0xf0, 0x61, 0x03


	//----- nvinfo : EIATTR_KPARAM_INFO
	.align		4
.L_2538:
        /*0048*/ 	.byte	0x04, 0x17
        /*004a*/ 	.short	(.L_2540 - .L_2539)
.L_2539:
        /*004c*/ 	.word	0x00000000
        /*0050*/ 	.short	0x0001
        /*0052*/ 	.short	0x00d8
        /*0054*/ 	.byte	0x00, 0xf0, 0x61, 0x03


	//----- nvinfo : EIATTR_KPARAM_INFO
	.align		4
.L_2540:
        /*0058*/ 	.byte	0x04, 0x17
        /*005a*/ 	.short	(.L_2542 - .L_2541)
.L_2541:
        /*005c*/ 	.word	0x00000000
        /*0060*/ 	.short	0x0000
        /*0062*/ 	.short	0x0000
        /*0064*/ 	.byte	0x00, 0xf0, 0x61, 0x03


	//----- nvinfo : EIATTR_SPARSE_MMA_MASK
	.align		4
.L_2542:
        /*0068*/ 	.byte	0x03, 0x50
        /*006a*/ 	.short	0x0000


	//----- nvinfo : EIATTR_MAXREG_COUNT
	.align		4
        /*006c*/ 	.byte	0x03, 0x1b
        /*006e*/ 	.short	0x0040


	//----- nvinfo : EIATTR_NUM_BARRIERS
	.align		4
        /*0070*/ 	.byte	0x02, 0x4c
        /*0072*/ 	.byte	0x01
	.zero		1


	//----- nvinfo : EIATTR_MERCURY_ISA_VERSION
	.align		4
        /*0074*/ 	.byte	0x03, 0x5f
        /*0076*/ 	.short	0x0101


	//----- nvinfo : EIATTR_EXIT_INSTR_OFFSETS
	.align		4
        /*0078*/ 	.byte	0x04, 0x1c
        /*007a*/ 	.short	(.L_2544 - .L_2543)


	//   ....[0]....
.L_2543:
        /*007c*/ 	.word	0x00000790


	//   ....[1]....
        /*0080*/ 	.word	0x000046c0


	//----- nvinfo : EIATTR_MAX_THREADS
	.align		4
.L_2544:
        /*0084*/ 	.byte	0x04, 0x05
        /*0086*/ 	.short	(.L_2546 - .L_2545)
.L_2545:
        /*0088*/ 	.word	0x00000100
        /*008c*/ 	.word	0x00000001
        /*0090*/ 	.word	0x00000001


	//----- nvinfo : EIATTR_CRS_STACK_SIZE
	.align		4
.L_2546:
        /*0094*/ 	.byte	0x04, 0x1e
        /*0096*/ 	.short	(.L_2548 - .L_2547)
.L_2547:
        /*0098*/ 	.word	0x00000000


	//----- nvinfo : EIATTR_CBANK_PARAM_SIZE
	.align		4
.L_2548:
        /*009c*/ 	.byte	0x03, 0x19
        /*009e*/ 	.short	0x02b0


	//----- nvinfo : EIATTR_PARAM_CBANK
	.align		4
        /*00a0*/ 	.byte	0x04, 0x0a
        /*00a2*/ 	.short	(.L_2550 - .L_2549)
	.align		4
.L_2549:
        /*00a4*/ 	.word	index@(.nv.constant0._ZN2at6native43_GLOBAL__N__7cc8d1ed_10_Dropout_cu_0e96ed3820fused_dropout_kernelIddjLin1ELi1EhEEvNS_4cuda6detail10TensorInfoIKT_T1_EENS5_IS6_S8_EENS5_IT4_S8_EES8_T0_NS_15PhiloxCudaStateE)
        /*00a8*/ 	.short	0x0210
        /*00aa*/ 	.short	0x02b0


	//----- nvinfo : EIATTR_SW_WAR
	.align		4
.L_2550:
        /*00ac*/ 	.byte	0x04, 0x36
        /*00ae*/ 	.short	(.L_2552 - .L_2551)
.L_2551:
        /*00b0*/ 	.word	0x00000008
.L_2552:


//--------------------- .nv.info._ZN2at6native43_GLOBAL__N__7cc8d1ed_10_Dropout_cu_0e96ed3820fused_dropout_kernelIddjLi1ELi1EhEEvNS_4cuda6detail10TensorInfoIKT_T1_EENS5_IS6_S8_EENS5_IT4_S8_EES8_T0_NS_15PhiloxCudaStateE --------------------------
	.section	.nv.info._ZN2at6native43_GLOBAL__N__7cc8d1ed_10_Dropout_cu_0e96ed3820fused_dropout_kernelIddjLi1ELi1EhEEvNS_4cuda6detail10TensorInfoIKT_T1_EENS5_IS6_S8_EENS5_IT4_S8_EES8_T0_NS_15PhiloxCudaStateE,"",@"SHT_CUDA_INFO"
	.sectionflags	@""
	.align	4


	//----- nvinfo : EIATTR_CUDA_API_VERSION
	.align		4
        /*0000*/ 	.byte	0x04, 0x37
        /*0002*/ 	.short	(.L_2554 - .L_2553)
.L_2553:
        /*0004*/ 	.word	0x00000082


	//----- nvinfo : EIATTR_KPARAM_INFO
	.align		4
.L_2554:
        /*0008*/ 	.byte	0x04, 0x17
        /*000a*/ 	.short	(.L_2556 - .L_2555)
.L_2555:
        /*000c*/ 	.word	0x00000000
        /*0010*/ 	.short	0x0005
        /*0012*/ 	.short	0x0298
        /*0014*/ 	.byte	0x00, 0xf0, 0x61, 0x00


	//----- nvinfo : EIATTR_KPARAM_INFO
	.align		4
.L_2556:
        /*0018*/ 	.byte	0x04, 0x17
        /*001a*/ 	.short	(.L_2558 - .L_2557)
.L_2557:
        /*001c*/ 	.word	0x00000000
        /*0020*/ 	.short	0x0004
        /*0022*/ 	.short	0x0290
        /*0024*/ 	.byte	0x00, 0xf0, 0x21, 0x00


	//----- nvinfo : EIATTR_KPARAM_INFO
	.align		4
.L_2558:
        /*0028*/ 	.byte	0x04, 0x17
        /*002a*/ 	.short	(.L_2560 - .L_2559)
.L_2559:
        /*002c*/ 	.word	0x00000000
        /*0030*/ 	.short	0x0003
        /*0032*/ 	.short	0x0288
        /*0034*/ 	.byte	0x00, 0xf0, 0x11, 0x00


	//----- nvinfo : EIATTR_KPARAM_INFO
	.align		4
.L_2560:
        /*0038*/ 	.byte	0x04, 0x17
        /*003a*/ 	.short	(.L_2562 - .L_2561)
.L_2561:
        /*003c*/ 	.word	0x00000000
        /*0040*/ 	.short	0x0002
        /*0042*/ 	.short	0x01b0
        /*0044*/ 	.byte	0x00, 0xf0, 0x61, 0x03


	//----- nvinfo : EIATTR_KPARAM_INFO
	.align		4
.L_2562:
        /*0048*/ 	.byte	0x04, 0x17
        /*004a*/ 	.short	(.L_2564 - .L_2563)
.L_2563:
        /*004c*/ 	.word	0x00000000
        /*0050*/ 	.short	0x0001
        /*0052*/ 	.short	0x00d8
        /*0054*/ 	.byte	0x00, 0xf0, 0x61, 0x03


	//----- nvinfo : EIATTR_KPARAM_INFO
	.align		4
.L_2564:
        /*0058*/ 	.byte	0x04, 0x17
        /*005a*/ 	.short	(.L_2566 - .L_2565)
.L_2565:
        /*005c*/ 	.word	0x00000000
        /*0060*/ 	.short	0x0000
        /*0062*/ 	.short	0x0000
        /*0064*/ 	.byte	0x00, 0xf0, 0x61, 0x03


	//----- nvinfo : EIATTR_SPARSE_MMA_MASK
	.align		4
.L_2566:
        /*0068*/ 	.byte	0x03, 0x50
        /*006a*/ 	.short	0x0000


	//----- nvinfo : EIATTR_MAXREG_COUNT
	.align		4
        /*006c*/ 	.byte	0x03, 0x1b
        /*006e*/ 	.short	0x0040


	//----- nvinfo : EIATTR_NUM_BARRIERS
	.align		4
        /*0070*/ 	.byte	0x02, 0x4c
        /*0072*/ 	.byte	0x01
	.zero		1


	//----- nvinfo : EIATTR_MERCURY_ISA_VERSION
	.align		4
        /*0074*/ 	.byte	0x03, 0x5f
        /*0076*/ 	.short	0x0101


	//----- nvinfo : EIATTR_EXIT_INSTR_OFFSETS
	.align		4
        /*0078*/ 	.byte	0x04, 0x1c
        /*007a*/ 	.short	(.L_2568 - .L_2567)


	//   ....[0]....
.L_2567:
        /*007c*/ 	.word	0x000007b0


	//   ....[1]....
        /*0080*/ 	.word	0x000014e0


	//----- nvinfo : EIATTR_MAX_THREADS
	.align		4
.L_2568:
        /*0084*/ 	.byte	0x04, 0x05
        /*0086*/ 	.short	(.L_2570 - .L_2569)
.L_2569:
        /*0088*/ 	.word	0x00000100
        /*008c*/ 	.word	0x00000001
        /*0090*/ 	.word	0x00000001


	//----- nvinfo : EIATTR_CRS_STACK_SIZE
	.align		4
.L_2570:
        /*0094*/ 	.byte	0x04, 0x1e
        /*0096*/ 	.short	(.L_2572 - .L_2571)
.L_2571:
        /*0098*/ 	.word	0x00000000


	//----- nvinfo : EIATTR_CBANK_PARAM_SIZE
	.align		4
.L_2572:
        /*009c*/ 	.byte	0x03, 0x19
        /*009e*/ 	.short	0x02b0


	//----- nvinfo : EIATTR_PARAM_CBANK
	.align		4
        /*00a0*/ 	.byte	0x04, 0x0a
        /*00a2*/ 	.short	(.L_2574 - .L_2573)
	.align		4
.L_2573:
        /*00a4*/ 	.word	index@(.nv.constant0._ZN2at6native43_GLOBAL__N__7cc8d1ed_10_Dropout_cu_0e96ed3820fused_dropout_kernelIddjLi1ELi1EhEEvNS_4cuda6detail10TensorInfoIKT_T1_EENS5_IS6_S8_EENS5_IT4_S8_EES8_T0_NS_15PhiloxCudaStateE)
        /*00a8*/ 	.short	0x0210
        /*00aa*/ 	.short	0x02b0


	//----- nvinfo : EIATTR_SW_WAR
	.align		4
.L_2574:
        /*00ac*/ 	.byte	0x04, 0x36
        /*00ae*/ 	.short	(.L_2576 - .L_2575)
.L_2575:
        /*00b0*/ 	.word	0x00000008
.L_2576:


//--------------------- .nv.info._ZN2at6native43_GLOBAL__N__7cc8d1ed_10_Dropout_cu_0e96ed3824fused_dropout_kernel_vecIddjLi1ELi2EhEEvNS_4cuda6detail10TensorInfoIKT_T1_EENS5_IS6_S8_EENS5_IT4_S8_EES8_T0_NS_15PhiloxCudaStateE --------------------------
	.section	.nv.info._ZN2at6native43_GLOBAL__N__7cc8d1ed_10_Dropout_cu_0e96ed3824fused_dropout_kernel_vecIddjLi1ELi2EhEEvNS_4cuda6detail10TensorInfoIKT_T1_EENS5_IS6_S8_EENS5_IT4_S8_EES8_T0_NS_15PhiloxCudaStateE,"",@"SHT_CUDA_INFO"
	.sectionflags	@""
	.align	4


	//----- nvinfo : EIATTR_CUDA_API_VERSION
	.align		4
        /*0000*/ 	.byte	0x04, 0x37
        /*0002*/ 	.short	(.L_2578 - .L_2577)
.L_2577:
        /*0004*/ 	.word	0x00000082


	//----- nvinfo : EIATTR_KPARAM_INFO
	.align		4
.L_2578:
        /*0008*/ 	.byte	0x04, 0x17
        /*000a*/ 	.short	(.L_2580 - .L_2579)
.L_2579:
        /*000c*/ 	.word	0x00000000
        /*0010*/ 	.short	0x0005
        /*0012*/ 	.short	0x0298
        /*0014*/ 	.byte	0x00, 0xf0, 0x61, 0x00


	//----- nvinfo : EIATTR_KPARAM_INFO
	.align		4
.L_2580:
        /*0018*/ 	.byte	0x04, 0x17
        /*001a*/ 	.short	(.L_2582 - .L_2581)
.L_2581:
        /*001c*/ 	.word	0x00000000
        /*0020*/ 	.short	0x0004
        /*0022*/ 	.short	0x0290
        /*0024*/ 	.byte	0x00, 0xf0, 0x21, 0x00


	//----- nvinfo : EIATTR_KPARAM_INFO
	.align		4
.L_2582:
        /*0028*/ 	.byte	0x04, 0x17
        /*002a*/ 	.short	(.L_2584 - .L_2583)
.L_2583:
        /*002c*/ 	.word	0x00000000
        /*0030*/ 	.short	0x0003
        /*0032*/ 	.short	0x0288
        /*0034*/ 	.byte	0x00, 0xf0, 0x11, 0x00


	//----- nvinfo : EIATTR_KPARAM_INFO
	.align		4
.L_2584:
        /*0038*/ 	.byte	0x04, 0x17
        /*003a*/ 	.short	(.L_2586 - .L_2585)
.L_2585:
        /*003c*/ 	.word	0x00000000
        /*0040*/ 	.short	0x0002
        /*0042*/ 	.short	0x01b0
        /*0044*/ 	.byte	0x00, 0xf0, 0x61, 0x03


	//----- nvinfo : EIATTR_KPARAM_INFO
	.align		4
.L_2586:
        /*0048*/ 	.byte	0x04, 0x17
        /*004a*/ 	.short	(.L_2588 - .L_2587)
.L_2587:
        /*004c*/ 	.word	0x00000000
        /*0050*/ 	.short	0x0001
        /*0052*/ 	.short	0x00d8
        /*0054*/ 	.byte	0x00, 0xf0, 0x61, 0x03


	//----- nvinfo : EIATTR_KPARAM_INFO
	.align		4
.L_2588:
        /*0058*/ 	.byte	0x04, 0x17
        /*005a*/ 	.short	(.L_2590 - .L_2589)
.L_2589:
        /*005c*/ 	.word	0x00000000
        /*0060*/ 	.short	0x0000
        /*0062*/ 	.short	0x0000
        /*0064*/ 	.byte	0x00, 0xf0, 0x61, 0x03


	//----- nvinfo : EIATTR_SPARSE_MMA_MASK
	.align		4
.L_2590:
        /*0068*/ 	.byte	0x03, 0x50
        /*006a*/ 	.short	0x0000


	//----- nvinfo : EIATTR_MAXREG_COUNT
	.align		4
        /*006c*/ 	.byte	0x03, 0x1b
        /*006e*/ 	.short	0x0040


	//----- nvinfo : EIATTR_NUM_BARRIERS
	.align		4
        /*0070*/ 	.byte	0x02, 0x4c
        /*0072*/ 	.byte	0x01
	.zero		1


	//----- nvinfo : EIATTR_MERCURY_ISA_VERSION
	.align		4
        /*0074*/ 	.byte	0x03, 0x5f
        /*0076*/ 	.short	0x0101


	//----- nvinfo : EIATTR_EXIT_INSTR_OFFSETS
	.align		4
        /*0078*/ 	.byte	0x04, 0x1c
        /*007a*/ 	.short	(.L_2592 - .L_2591)


	//   ....[0]....
.L_2591:
        /*007c*/ 	.word	0x00000230


	//   ....[1]....
        /*0080*/ 	.word	0x00000d90


	//----- nvinfo : EIATTR_MAX_THREADS
	.align		4
.L_2592:
        /*0084*/ 	.byte	0x04, 0x05
        /*0086*/ 	.short	(.L_2594 - .L_2593)
.L_2593:
        /*0088*/ 	.word	0x00000100
        /*008c*/ 	.word	0x00000001
        /*0090*/ 	.word	0x00000001


	//----- nvinfo : EIATTR_CRS_STACK_SIZE
	.align		4
.L_2594:
        /*0094*/ 	.byte	0x04, 0x1e
        /*0096*/ 	.short	(.L_2596 - .L_2595)
.L_2595:
        /*0098*/ 	.word	0x00000000


	//----- nvinfo : EIATTR_CBANK_PARAM_SIZE
	.align		4
.L_2596:
        /*009c*/ 	.byte	0x03, 0x19
        /*009e*/ 	.short	0x02b0


	//----- nvinfo : EIATTR_PARAM_CBANK
	.align		4
        /*00a0*/ 	.byte	0x04, 0x0a
        /*00a2*/ 	.short	(.L_2598 - .L_2597)
	.align		4
.L_2597:
        /*00a4*/ 	.word	index@(.nv.constant0._ZN2at6native43_GLOBAL__N__7cc8d1ed_10_Dropout_cu_0e96ed3824fused_dropout_kernel_vecIddjLi1ELi2EhEEvNS_4cuda6detail10TensorInfoIKT_T1_EENS5_IS6_S8_EENS5_IT4_S8_EES8_T0_NS_15PhiloxCudaStateE)
        /*00a8*/ 	.short	0x0210
        /*00aa*/ 	.short	0x02b0


	//----- nvinfo : EIATTR_SW_WAR
	.align		4
.L_2598:
        /*00ac*/ 	.byte	0x04, 0x36
        /*00ae*/ 	.short	(.L_2600 - .L_2599)
.L_2599:
        /*00b0*/ 	.word	0x00000008
.L_2600:


//--------------------- .nv.info._ZN2at6native43_GLOBAL__N__7cc8d1ed_10_Dropout_cu_0e96ed3824fused_dropout_kernel_vecIddjLi1ELi4EhEEvNS_4cuda6detail10TensorInfoIKT_T1_EENS5_IS6_S8_EENS5_IT4_S8_EES8_T0_NS_15PhiloxCudaStateE --------------------------
	.section	.nv.info._ZN2at6native43_GLOBAL__N__7cc8d1ed_10_Dropout_cu_0e96ed3824fused_dropout_kernel_vecIddjLi1ELi4EhEEvNS_4cuda6detail10TensorInfoIKT_T1_EENS5_IS6_S8_EENS5_IT4_S8_EES8_T0_NS_15PhiloxCudaStateE,"",@"SHT_CUDA_INFO"
	.sectionflags	@""
	.align	4


	//----- nvinfo : EIATTR_CUDA_API_VERSION
	.align		4
        /*0000*/ 	.byte	0x04, 0x37
        /*0002*/ 	.short	(.L_2602 - .L_2601)
.L_2601:
        /*0004*/ 	.word	0x00000082


	//----- nvinfo : EIATTR_KPARAM_INFO
	.align		4
.L_2602:
        /*0008*/ 	.byte	0x04, 0x17
        /*000a*/ 	.short	(.L_2604 - .L_2603)
.L_2603:
        /*000c*/ 	.word	0x00000000
        /*0010*/ 	.short	0x0005
        /*0012*/ 	.short	0x0298
        /*0014*/ 	.byte	0x00, 0xf0, 0x61, 0x00


	//----- nvinfo : EIATTR_KPARAM_INFO
	.align		4
.L_2604:
        /*0018*/ 	.byte	0x04, 0x17
        /*001a*/ 	.short	(.L_2606 - .L_2605)
.L_2605:
        /*001c*/ 	.word	0x00000000
        /*0020*/ 	.short	0x0004
        /*0022*/ 	.short	0x0290
        /*0024*/ 	.byte	0x00, 0xf0, 0x21, 0x00


	//----- nvinfo : EIATTR_KPARAM_INFO
	.align		4
.L_2606:
        /*0028*/ 	.byte	0x04, 0x17
        /*002a*/ 	.short	(.L_2608 - .L_2607)
.L_2607:
        /*002c*/ 	.word	0x00000000
        /*0030*/ 	.short	0x0003
        /*0032*/ 	.short	0x0288
        /*0034*/ 	.byte	0x00, 0xf0, 0x11, 0x00


	//----- nvinfo : EIATTR_KPARAM_INFO
	.align		4
.L_2608:
        /*0038*/ 	.byte	0x04, 0x17
        /*003a*/ 	.short	(.L_2610 - .L_2609)
.L_2609:
        /*003c*/ 	.word	0x00000000
        /*0040*/ 	.short	0x0002
        /*0042*/ 	.short	0x01b0
        /*0044*/ 	.byte	0x00, 0xf0, 0x61, 0x03


	//----- nvinfo : EIATTR_KPARAM_INFO
	.align		4
.L_2610:
        /*0048*/ 	.byte	0x04, 0x17
        /*004a*/ 	.short	(.L_2612 - .L_2611)
.L_2611:
        /*004c*/ 	.word	0x00000000
        /*0050*/ 	.short	0x0001
        /*0052*/ 	.short	0x00d8
        /*0054*/ 	.byte	0x00, 0xf0, 0x61, 0x03


	//----- nvinfo : EIATTR_KPARAM_INFO
	.align		4
.L_2612:
        /*0058*/ 	.byte	0x04, 0x17
        /*005a*/ 	.short	(.L_2614 - .L_2613)
.L_2613:
        /*005c*/ 	.word	0x00000000
        /*0060*/ 	.short	0x0000
        /*0062*/ 	.short	0x0000
        /*0064*/ 	.byte	0x00, 0xf0, 0x61, 0x03


	//----- nvinfo : EIATTR_SPARSE_MMA_MASK
	.align		4
.L_2614:
        /*0068*/ 	.byte	0x03, 0x50
        /*006a*/ 	.short	0x0000


	//----- nvinfo : EIATTR_MAXREG_COUNT
	.align		4
        /*006c*/ 	.byte	0x03, 0x1b
        /*006e*/ 	.short	0x0040


	//----- nvinfo : EIATTR_NUM_BARRIERS
	.align		4
        /*0070*/ 	.byte	0x02, 0x4c
        /*0072*/ 	.byte	0x01
	.zero		1


	//----- nvinfo : EIATTR_MERCURY_ISA_VERSION
	.align		4
        /*0074*/ 	.byte	0x03, 0x5f
        /*0076*/ 	.short	0x0101


	//----- nvinfo : EIATTR_EXIT_INSTR_OFFSETS
	.align		4
        /*0078*/ 	.byte	0x04, 0x1c
        /*007a*/ 	.short	(.L_2616 - .L_2615)


	//   ....[0]....
.L_2615:
        /*007c*/ 	.word	0x00000230


	//   ....[1]....
        /*0080*/ 	.word	0x00001000


	//----- nvinfo : EIATTR_MAX_THREADS
	.align		4
.L_2616:
        /*0084*/ 	.byte	0x04, 0x05
        /*0086*/ 	.short	(.L_2618 - .L_2617)
.L_2617:
        /*0088*/ 	.word	0x00000100
        /*008c*/ 	.word	0x00000001
        /*0090*/ 	.word	0x00000001


	//----- nvinfo : EIATTR_CRS_STACK_SIZE
	.align		4
.L_2618:
        /*0094*/ 	.byte	0x04, 0x1e
        /*0096*/ 	.short	(.L_2620 - .L_2619)
.L_2619:
        /*0098*/ 	.word	0x00000000


	//----- nvinfo : EIATTR_CBANK_PARAM_SIZE
	.align		4
.L_2620:
        /*009c*/ 	.byte	0x03, 0x19
        /*009e*/ 	.short	0x02b0


	//----- nvinfo : EIATTR_PARAM_CBANK
	.align		4
        /*00a0*/ 	.byte	0x04, 0x0a
        /*00a2*/ 	.short	(.L_2622 - .L_2621)
	.align		4
.L_2621:
        /*00a4*/ 	.word	index@(.nv.constant0._ZN2at6native43_GLOBAL__N__7cc8d1ed_10_Dropout_cu_0e96ed3824fused_dropout_kernel_vecIddjLi1ELi4EhEEvNS_4cuda6detail10TensorInfoIKT_T1_EENS5_IS6_S8_EENS5_IT4_S8_EES8_T0_NS_15PhiloxCudaStateE)
        /*00a8*/ 	.short	0x0210
        /*00aa*/ 	.short	0x02b0


	//----- nvinfo : EIATTR_SW_WAR
	.align		4
.L_2622:
        /*00ac*/ 	.byte	0x04, 0x36
        /*00ae*/ 	.short	(.L_2624 - .L_2623)
.L_2623:
        /*00b0*/ 	.word	0x00000008
.L_2624:


//--------------------- .nv.info._ZN2at6native43_GLOBAL__N__7cc8d1ed_10_Dropout_cu_0e96ed3824fused_dropout_kernel_vecIddjLi1ELi8EhEEvNS_4cuda6detail10TensorInfoIKT_T1_EENS5_IS6_S8_EENS5_IT4_S8_EES8_T0_NS_15PhiloxCudaStateE --------------------------
	.section	.nv.info._ZN2at6native43_GLOBAL__N__7cc8d1ed_10_Dropout_cu_0e96ed3824fused_dropout_kernel_vecIddjLi1ELi8EhEEvNS_4cuda6detail10TensorInfoIKT_T1_EENS5_IS6_S8_EENS5_IT4_S8_EES8_T0_NS_15PhiloxCudaStateE,"",@"SHT_CUDA_INFO"
	.sectionflags	@""
	.align	4


	//----- nvinfo : EIATTR_CUDA_API_VERSION
	.align		4
        /*0000*/ 	.byte	0x04, 0x37
        /*0002*/ 	.short	(.L_2626 - .L_2625)
.L_2625:
        /*0004*/ 	.word	0x00000082


	//----- nvinfo : EIATTR_KPARAM_INFO
	.align		4
.L_2626:
        /*0008*/ 	.byte	0x04, 0x17
        /*000a*/ 	.short	(.L_2628 - .L_2627)
.L_2627:
        /*000c*/ 	.word	0x00000000
        /*0010*/ 	.short	0x0005
        /*0012*/ 	.short	0x0298
        /*0014*/ 	.byte	0x00, 0xf0, 0x61, 0x00


	//----- nvinfo : EIATTR_KPARAM_INFO
	.align		4
.L_2628:
        /*0018*/ 	.byte	0x04, 0x17
        /*001a*/ 	.short	(.L_2630 - .L_2629)
.L_2629:
        /*001c*/ 	.word	0x00000000
        /*0020*/ 	.short	0x0004
        /*0022*/ 	.short	0x0290
        /*0024*/ 	.byte	0x00, 0xf0, 0x21, 0x00


	//----- nvinfo : EIATTR_KPARAM_INFO
	.align		4
.L_2630:
        /*0028*/ 	.byte	0x04, 0x17
        /*002a*/ 	.short	(.L_2632 - .L_2631)
.L_2631:
        /*002c*/ 	.word	0x00000000
        /*0030*/ 	.short	0x0003
        /*0032*/ 	.short	0x0288
        /*0034*/ 	.byte	0x00, 0xf0, 0x11, 0x00


	//----- nvinfo : EIATTR_KPARAM_INFO
	.align		4
.L_2632:
        /*0038*/ 	.byte	0x04, 0x17
        /*003a*/ 	.short	(.L_2634 - .L_2633)
.L_2633:
        /*003c*/ 	.word	0x00000000
        /*0040*/ 	.short	0x0002
        /*0042*/ 	.short	0x01b0
        /*0044*/ 	.byte	0x00, 0xf0, 0x61, 0x03


	//----- nvinfo : EIATTR_KPARAM_INFO
	.align		4
.L_2634:
        /*0048*/ 	.byte	0x04, 0x17
        /*004a*/ 	.short	(.L_2636 - .L_2635)
.L_2635:
        /*004c*/ 	.word	0x00000000
        /*0050*/ 	.short	0x0001
        /*0052*/ 	.short	0x00d8
        /*0054*/ 	.byte	0x00, 0xf0, 0x61, 0x03


	//----- nvinfo : EIATTR_KPARAM_INFO
	.align		4
.L_2636:
        /*0058*/ 	.byte	0x04, 0x17
        /*005a*/ 	.short	(.L_2638 - .L_2637)
.L_2637:
        /*005c*/ 	.word	0x00000000
        /*0060*/ 	.short	0x0000
        /*0062*/ 	.short	0x0000
        /*0064*/ 	.byte	0x00, 0xf0, 0x61, 0x03


	//----- nvinfo : EIATTR_SPARSE_MMA_MASK
	.align		4
.L_2638:
        /*0068*/ 	.byte	0x03, 0x50
        /*006a*/ 	.short	0x0000


	//----- nvinfo : EIATTR_MAXREG_COUNT
	.align		4
        /*006c*/ 	.byte	0x03, 0x1b
        /*006e*/ 	.short	0x0040


	//----- nvinfo : EIATTR_NUM_BARRIERS
	.align		4
        /*0070*/ 	.byte	0x02, 0x4c
        /*0072*/ 	.byte	0x01
	.zero		1


	//----- nvinfo : EIATTR_MERCURY_ISA_VERSION
	.align		4
        /*0074*/ 	.byte	0x03, 0x5f
        /*0076*/ 	.short	0x0101


	//----- nvinfo : EIATTR_EXIT_INSTR_OFFSETS
	.align		4
        /*0078*/ 	.byte	0x04, 0x1c
        /*007a*/ 	.short	(.L_2640 - .L_2639)


	//   ....[0]....
.L_2639:
        /*007c*/ 	.word	0x00000530


	//   ....[1]....
        /*0080*/ 	.word	0x00002180


	//----- nvinfo : EIATTR_MAX_THREADS
	.align		4
.L_2640:
        /*0084*/ 	.byte	0x04, 0x05
        /*0086*/ 	.short	(.L_2642 - .L_2641)
.L_2641:
        /*0088*/ 	.word	0x00000100
        /*008c*/ 	.word	0x00000001
        /*0090*/ 	.word	0x00000001


	//----- nvinfo : EIATTR_CRS_STACK_SIZE
	.align		4
.L_2642:
        /*0094*/ 	.byte	0x04, 0x1e
        /*0096*/ 	.short	(.L_2644 - .L_2643)
.L_2643:
        /*0098*/ 	.word	0x00000000


	//----- nvinfo : EIATTR_CBANK_PARAM_SIZE
	.align		4
.L_2644:
        /*009c*/ 	.byte	0x03, 0x19
        /*009e*/ 	.short	0x02b0


	//----- nvinfo : EIATTR_PARAM_CBANK
	.align		4
        /*00a0*/ 	.byte	0x04, 0x0a
        /*00a2*/ 	.short	(.L_2646 - .L_2645)
	.align		4
.L_2645:
        /*00a4*/ 	.word	index@(.nv.constant0._ZN2at6native43_GLOBAL__N__7cc8d1ed_10_Dropout_cu_0e96ed3824fused_dropout_kernel_vecIddjLi1ELi8EhEEvNS_4cuda6detail10TensorInfoIKT_T1_EENS5_IS6_S8_EENS5_IT4_S8_EES8_T0_NS_15PhiloxCudaStateE)
        /*00a8*/ 	.short	0x0210
        /*00aa*/ 	.short	0x02b0


	//----- nvinfo : EIATTR_SW_WAR
	.align		4
.L_2646:
        /*00ac*/ 	.byte	0x04, 0x36
        /*00ae*/ 	.short	(.L_2648 - .L_2647)
.L_2647:
        /*00b0*/ 	.word	0x00000008
.L_2648:


//--------------------- .nv.info._ZN2at6native43_GLOBAL__N__7cc8d1ed_10_Dropout_cu_0e96ed3824fused_dropout_kernel_vecIddjLi1ELi16EhEEvNS_4cuda6detail10TensorInfoIKT_T1_EENS5_IS6_S8_EENS5_IT4_S8_EES8_T0_NS_15PhiloxCudaStateE --------------------------
	.section	.nv.info._ZN2at6native43_GLOBAL__N__7cc8d1ed_10_Dropout_cu_0e96ed3824fused_dropout_kernel_vecIddjLi1ELi16EhEEvNS_4cuda6detail10TensorInfoIKT_T1_EENS5_IS6_S8_EENS5_IT4_S8_EES8_T0_NS_15PhiloxCudaStateE,"",@"SHT_CUDA_INFO"
	.sectionflags	@""
	.align	4


	//----- nvinfo : EIATTR_CUDA_API_VERSION
	.align		4
        /*0000*/ 	.byte	0x04, 0x37
        /*0002*/ 	.short	(.L_2650 - .L_2649)
.L_2649:
        /*0004*/ 	.word	0x00000082


	//----- nvinfo : EIATTR_KPARAM_INFO
	.align		4
.L_2650:
        /*0008*/ 	.byte	0x04, 0x17
        /*000a*/ 	.short	(.L_2652 - .L_2651)
.L_2651:
        /*000c*/ 	.word	0x00000000
        /*0010*/ 	.short	0x0005
        /*0012*/ 	.short	0x0298
        /*0014*/ 	.byte	0x00, 0xf0, 0x61, 0x00


	//----- nvinfo : EIATTR_KPARAM_INFO
	.align		4
.L_2652:
        /*0018*/ 	.byte	0x04, 0x17
        /*001a*/ 	.short	(.L_2654 - .L_2653)
.L_2653:
        /*001c*/ 	.word	0x00000000
        /*0020*/ 	.short	0x0004
        /*0022*/ 	.short	0x0290
        /*0024*/ 	.byte	0x00, 0xf0, 0x21, 0x00


	//----- nvinfo : EIATTR_KPARAM_INFO
	.align		4
.L_2654:
        /*0028*/ 	.byte	0x04, 0x17
        /*002a*/ 	.short	(.L_2656 - .L_2655)
.L_2655:
        /*002c*/ 	.word	0x00000000
        /*0030*/ 	.short	0x0003
        /*0032*/ 	.short	0x0288
        /*0034*/ 	.byte	0x00, 0xf0, 0x11, 0x00


	//----- nvinfo : EIATTR_KPARAM_INFO
	.align		4
.L_2656:
        /*0038*/ 	.byte	0x04, 0x17
        /*003a*/ 	.short	(.L_2658 - .L_2657)
.L_2657:
        /*003c*/ 	.word	0x00000000
        /*0040*/ 	.short	0x0002
        /*0042*/ 	.short	0x01b0
        /*0044*/ 	.byte	0x00, 0xf0, 0x61, 0x03


	//----- nvinfo : EIATTR_KPARAM_INFO
	.align		4
.L_2658:
        /*0048*/ 	.byte	0x04, 0x17
        /*004a*/ 	.short	(.L_2660 - .L_2659)
.L_2659:
        /*004c*/ 	.word	0x00000000
        /*0050*/ 	.short	0x0001
        /*0052*/ 	.short	0x00d8
        /*0054*/ 	.byte	0x00, 0xf0, 0x61, 0x03


	//----- nvinfo : EIATTR_KPARAM_INFO
	.align		4
.L_2660:
        /*0058*/ 	.byte	0x04, 0x17
        /*005a*/ 	.short	(.L_2662 - .L_2661)
.L_2661:
        /*005c*/ 	.word	0x00000000
        /*0060*/ 	.short	0x0000
        /*0062*/ 	.short	0x0000
        /*0064*/ 	.byte	0x00, 0xf0, 0x61, 0x03


	//----- nvinfo : EIATTR_SPARSE_MMA_MASK
	.align		4
.L_2662:
        /*0068*/ 	.byte	0x03, 0x50
        /*006a*/ 	.short	0x0000


	//----- nvinfo : EIATTR_MAXREG_COUNT
	.align		4
        /*006c*/ 	.byte	0x03, 0x1b
        /*006e*/ 	.short	0x0040


	//----- nvinfo : EIATTR_NUM_BARRIERS
	.align		4
        /*0070*/ 	.byte	0x02, 0x4c
        /*0072*/ 	.byte	0x01
	.zero		1


	//----- nvinfo : EIATTR_MERCURY_ISA_VERSION
	.align		4
        /*0074*/ 	.byte	0x03, 0x5f
        /*0076*/ 	.short	0x0101


	//----- nvinfo : EIATTR_EXIT_INSTR_OFFSETS
	.align		4
        /*0078*/ 	.byte	0x04, 0x1c
        /*007a*/ 	.short	(.L_2664 - .L_2663)


	//   ....[0]....
.L_2663:
        /*007c*/ 	.word	0x000005d0


	//   ....[1]....
        /*0080*/ 	.word	0x00003f20


	//----- nvinfo : EIATTR_MAX_THREADS
	.align		4
.L_2664:
        /*0084*/ 	.byte	0x04, 0x05
        /*0086*/ 	.short	(.L_2666 - .L_2665)
.L_2665:
        /*0088*/ 	.word	0x00000100
        /*008c*/ 	.word	0x00000001
        /*0090*/ 	.word	0x00000001


	//----- nvinfo : EIATTR_CRS_STACK_SIZE
	.align		4
.L_2666:
        /*0094*/ 	.byte	0x04, 0x1e
        /*0096*/ 	.short	(.L_2668 - .L_2667)
.L_2667:
        /*0098*/ 	.word	0x00000000


	//----- nvinfo : EIATTR_CBANK_PARAM_SIZE
	.align		4
.L_2668:
        /*009c*/ 	.byte	0x03, 0x19
        /*009e*/ 	.short	0x02b0


	//----- nvinfo : EIATTR_PARAM_CBANK
	.align		4
        /*00a0*/ 	.byte	0x04, 0x0a
        /*00a2*/ 	.short	(.L_2670 - .L_2669)
	.align		4
.L_2669:
        /*00a4*/ 	.word	index@(.nv.constant0._ZN2at6native43_GLOBAL__N__7cc8d1ed_10_Dropout_cu_0e96ed3824fused_dropout_kernel_vecIddjLi1ELi16EhEEvNS_4cuda6detail10TensorInfoIKT_T1_EENS5_IS6_S8_EENS5_IT4_S8_EES8_T0_NS_15PhiloxCudaStateE)
        /*00a8*/ 	.short	0x0210
        /*00aa*/ 	.short	0x02b0


	//----- nvinfo : EIATTR_SW_WAR
	.align		4
.L_2670:
        /*00ac*/ 	.byte	0x04, 0x36
        /*00ae*/ 	.short	(.L_2672 - .L_2671)
.L_2671:
        /*00b0*/ 	.word	0x00000008
.L_2672:


//--------------------- .nv.info._ZN2at6native43_GLOBAL__N__7cc8d1ed_10_Dropout_cu_0e96ed3820fused_dropout_kernelIN3c108BFloat16EfmLin1ELin1EbEEvNS_4cuda6detail10TensorInfoIKT_T1_EENS7_IS8_SA_EENS7_IT4_SA_EESA_T0_NS_15PhiloxCudaStateE --------------------------
	.section	.nv.info._ZN2at6native43_GLOBAL__N__7cc8d1ed_10_Dropout_cu_0e96ed3820fused_dropout_kernelIN3c108BFloat16EfmLin1ELin1EbEEvNS_4cuda6detail10TensorInfoIKT_T1_EENS7_IS8_SA_EENS7_IT4_SA_EESA_T0_NS_15PhiloxCudaStateE,"",@"SHT_CUDA_INFO"
	.sectionflags	@""
	.align	4


	//----- nvinfo : EIATTR_CUDA_API_VERSION
	.align		4
        /*0000*/ 	.byte	0x04, 0x37
        /*0002*/ 	.short	(.L_2674 - .L_2673)
.L_2673:
        /*0004*/ 	.word	0x00000082


	//----- nvinfo : EIATTR_KPARAM_INFO
	.align		4
.L_2674:
        /*0008*/ 	.byte	0x04, 0x17
        /*000a*/ 	.short	(.L_2676 - .L_2675)
.L_2675:
        /*000c*/ 	.word	0x00000000
        /*0010*/ 	.short	0x0005
        /*0012*/ 	.short	0x04f0
        /*0014*/ 	.byte	0x00, 0xf0, 0x61, 0x00


	//----- nvinfo : EIATTR_KPARAM_INFO
	.align		4
.L_2676:
        /*0018*/ 	.byte	0x04, 0x17
        /*001a*/ 	.short	(.L_2678 - .L_2677)
.L_2677:
        /*001c*/ 	.word	0x00000000
        /*0020*/ 	.short	0x0004
        /*0022*/ 	.short	0x04e8
        /*0024*/ 	.byte	0x00, 0xf0, 0x11, 0x00


	//----- nvinfo : EIATTR_KPARAM_INFO
	.align		4
.L_2678:
        /*0028*/ 	.byte	0x04, 0x17
        /*002a*/ 	.short	(.L_2680 - .L_2679)
.L_2679:
        /*002c*/ 	.word	0x00000000
        /*0030*/ 	.short	0x0003
        /*0032*/ 	.short	0x04e0
        /*0034*/ 	.byte	0x00, 0xf0, 0x21, 0x00


	//----- nvinfo : EIATTR_KPARAM_INFO
	.align		4
.L_2680:
        /*0038*/ 	.byte	0x04, 0x17
        /*003a*/ 	.short	(.L_2682 - .L_2681)
.L_2681:
        /*003c*/ 	.word	0x00000000
        /*0040*/ 	.short	0x0002
        /*0042*/ 	.short	0x0340
        /*0044*/ 	.byte	0x00, 0xf0, 0x81, 0x06


	//----- nvinfo : EIATTR_KPARAM_INFO
	.align		4
.L_2682:
        /*0048*/ 	.byte	0x04, 0x17
        /*004a*/ 	.short	(.L_2684 - .L_2683)
.L_2683:
        /*004c*/ 	.word	0x00000000
        /*0050*/ 	.short	0x0001
        /*0052*/ 	.short	0x01a0
        /*0054*/ 	.byte	0x00, 0xf0, 0x81, 0x06


	//----- nvinfo : EIATTR_KPARAM_INFO
	.align		4
.L_2684:
        /*0058*/ 	.byte	0x04, 0x17
        /*005a*/ 	.short	(.L_2686 - .L_2685)
.L_2685:
        /*005c*/ 	.word	0x00000000
        /*0060*/ 	.short	0x0000
        /*0062*/ 	.short	0x0000
        /*0064*/ 	.byte	0x00, 0xf0, 0x81, 0x06


	//----- nvinfo : EIATTR_SPARSE_MMA_MASK
	.align		4
.L_2686:
        /*0068*/ 	.byte	0x03, 0x50
        /*006a*/ 	.short	0x0000


	//----- nvinfo : EIATTR_MAXREG_COUNT
	.align		4
        /*006c*/ 	.byte	0x03, 0x1b
        /*006e*/ 	.short	0x0040


	//----- nvinfo : EIATTR_NUM_BARRIERS
	.align		4
        /*0070*/ 	.byte	0x02, 0x4c
        /*0072*/ 	.byte	0x01
	.zero		1


	//----- nvinfo : EIATTR_MERCURY_ISA_VERSION
	.align		4
        /*0074*/ 	.byte	0x03, 0x5f
        /*0076*/ 	.short	0x0101


	//----- nvinfo : EIATTR_EXIT_INSTR_OFFSETS
	.align		4
        /*0078*/ 	.byte	0x04, 0x1c
        /*007a*/ 	.short	(.L_2688 - .L_2687)


	//   ....[0]....
.L_2687:
        /*007c*/ 	.word	0x00000a30


	//   ....[1]....
        /*0080*/ 	.word	0x0000dc70


	//----- nvinfo : EIATTR_MAX_THREADS
	.align		4
.L_2688:
        /*0084*/ 	.byte	0x04, 0x05
        /*0086*/ 	.short	(.L_2690 - .L_2689)
.L_2689:
        /*0088*/ 	.word	0x00000100
        /*008c*/ 	.word	0x00000001
        /*0090*/ 	.word	0x00000001


	//----- nvinfo : EIATTR_CRS_STACK_SIZE
	.align		4
.L_2690:
        /*0094*/ 	.byte	0x04, 0x1e
        /*0096*/ 	.short	(.L_2692 - .L_2691)
.L_2691:
        /*0098*/ 	.word	0x00000000


	//----- nvinfo : EIATTR_CBANK_PARAM_SIZE
	.align		4
.L_2692:
        /*009c*/ 	.byte	0x03, 0x19
        /*009e*/ 	.short	0x0508


	//----- nvinfo : EIATTR_PARAM_CBANK
	.align		4
        /*00a0*/ 	.byte	0x04, 0x0a
        /*00a2*/ 	.short	(.L_2694 - .L_2693)
	.align		4
.L_2693:
        /*00a4*/ 	.word	index@(.nv.constant0._ZN2at6native43_GLOBAL__N__7cc8d1ed_10_Dropout_cu_0e96ed3820fused_dropout_kernelIN3c108BFloat16EfmLin1ELin1EbEEvNS_4cuda6detail10TensorInfoIKT_T1_EENS7_IS8_SA_EENS7_IT4_SA_EESA_T0_NS_15PhiloxCudaStateE)
        /*00a8*/ 	.short	0x0210
        /*00aa*/ 	.short	0x0508


	//----- nvinfo : EIATTR_SW_WAR
	.align		4
.L_2694:
        /*00ac*/ 	.byte	0x04, 0x36
        /*00ae*/ 	.short	(.L_2696 - .L_2695)
.L_2695:
        /*00b0*/ 	.word	0x00000008
.L_2696:


//--------------------- .nv.info._ZN2at6native43_GLOBAL__N__7cc8d1ed_10_Dropout_cu_0e96ed3820fused_dropout_kernelIN3c108BFloat16EfmLin1ELi1EbEEvNS_4cuda6detail10TensorInfoIKT_T1_EENS7_IS8_SA_EENS7_IT4_SA_EESA_T0_NS_15PhiloxCudaStateE --------------------------
	.section	.nv.info._ZN2at6native43_GLOBAL__N__7cc8d1ed_10_Dropout_cu_0e96ed3820fused_dropout_kernelIN3c108BFloat16EfmLin1ELi1EbEEvNS_4cuda6detail10TensorInfoIKT_T1_EENS7_IS8_SA_EENS7_IT4_SA_EESA_T0_NS_15PhiloxCudaStateE,"",@"SHT_CUDA_INFO"
	.sectionflags	@""
	.align	4


	//----- nvinfo : EIATTR_CUDA_API_VERSION
	.align		4
        /*0000*/ 	.byte	0x04, 0x37
        /*0002*/ 	.short	(.L_2698 - .L_2697)
.L_2697:
        /*0004*/ 	.word	0x00000082


	//----- nvinfo : EIATTR_KPARAM_INFO
	.align		4
.L_2698:
        /*0008*/ 	.byte	0x04, 0x17
        /*000a*/ 	.short	(.L_2700 - .L_2699)
.L_2699:
        /*000c*/ 	.word	0x00000000
        /*0010*/ 	.short	0x0005
        /*0012*/ 	.short	0x04f0
        /*0014*/ 	.byte	0x00, 0xf0, 0x61, 0x00


	//----- nvinfo : EIATTR_KPARAM_INFO
	.align		4
.L_2700:
        /*0018*/ 	.byte	0x04, 0x17
        /*001a*/ 	.short	(.L_2702 - .L_2701)
.L_2701:
        /*001c*/ 	.word	0x00000000
        /*0020*/ 	.short	0x0004
        /*0022*/ 	.short	0x04e8
        /*0024*/ 	.byte	0x00, 0xf0, 0x11, 0x00


	//----- nvinfo : EIATTR_KPARAM_INFO
	.align		4
.L_2702:
        /*0028*/ 	.byte	0x04, 0x17
        /*002a*/ 	.short	(.L_2704 - .L_2703)
.L_2703:
        /*002c*/ 	.word	0x00000000
        /*0030*/ 	.short	0x0003
        /*0032*/ 	.short	0x04e0
        /*0034*/ 	.byte	0x00, 0xf0, 0x21, 0x00


	//----- nvinfo : EIATTR_KPARAM_INFO
	.align		4
.L_2704:
        /*0038*/ 	.byte	0x04, 0x17
        /*003a*/ 	.short	(.L_2706 - .L_2705)
.L_2705:
        /*003c*/ 	.word	0x00000000
        /*0040*/ 	.short	0x0002
        /*0042*/ 	.short	0x0340
        /*0044*/ 	.byte	0x00, 0xf0, 0x81, 0x06


	//----- nvinfo : EIATTR_KPARAM_INFO
	.align		4
.L_2706:
        /*0048*/ 	.byte	0x04, 0x17
        /*004a*/ 	.short	(.L_2708 - .L_2707)
.L_2707:
        /*004c*/ 	.word	0x00000000
        /*0050*/ 	.short	0x0001
        /*0052*/ 	.short	0x01a0
        /*0054*/ 	.byte	0x00, 0xf0, 0x81, 0x06


	//----- nvinfo : EIATTR_KPARAM_INFO
	.align		4
.L_2708:
        /*0058*/ 	.byte	0x04, 0x17
        /*005a*/ 	.short	(.L_2710 - .L_2709)
.L_2709:
        /*005c*/ 	.word	0x00000000
        /*0060*/ 	.short	0x0000
        /*0062*/ 	.short	0x0000
        /*0064*/ 	.byte	0x00, 0xf0, 0x81, 0x06


	//----- nvinfo : EIATTR_SPARSE_MMA_MASK
	.align		4
.L_2710:
        /*0068*/ 	.byte	0x03, 0x50
        /*006a*/ 	.short	0x0000


	//----- nvinfo : EIATTR_MAXREG_COUNT
	.align		4
        /*006c*/ 	.byte	0x03, 0x1b
        /*006e*/ 	.short	0x0040


	//----- nvinfo : EIATTR_NUM_BARRIERS
	.align		4
        /*0070*/ 	.byte	0x02, 0x4c
        /*0072*/ 	.byte	0x01
	.zero		1


	//----- nvinfo : EIATTR_MERCURY_ISA_VERSION
	.align		4
        /*0074*/ 	.byte	0x03, 0x5f
        /*0076*/ 	.short	0x0101


	//----- nvinfo : EIATTR_EXIT_INSTR_OFFSETS
	.align		4
        /*0078*/ 	.byte	0x04, 0x1c
        /*007a*/ 	.short	(.L_2712 - .L_2711)


	//   ....[0]....
.L_2711:
        /*007c*/ 	.word	0x00000a50


	//   ....[1]....
        /*0080*/ 	.word	0x00007ef0


	//----- nvinfo : EIATTR_MAX_THREADS
	.align		4
.L_2712:
        /*0084*/ 	.byte	0x04, 0x05
        /*0086*/ 	.short	(.L_2714 - .L_2713)
.L_2713:
        /*0088*/ 	.word	0x00000100
        /*008c*/ 	.word	0x00000001
        /*0090*/ 	.word	0x00000001


	//----- nvinfo : EIATTR_CRS_STACK_SIZE
	.align		4
.L_2714:
        /*0094*/ 	.byte	0x04, 0x1e
        /*0096*/ 	.short	(.L_2716 - .L_2715)
.L_2715:
        /*0098*/ 	.word	0x00000000


	//----- nvinfo : EIATTR_CBANK_PARAM_SIZE
	.align		4
.L_2716:
        /*009c*/ 	.byte	0x03, 0x19
        /*009e*/ 	.short	0x0508


	//----- nvinfo : EIATTR_PARAM_CBANK
	.align		4
        /*00a0*/ 	.byte	0x04, 0x0a
        /*00a2*/ 	.short	(.L_2718 - .L_2717)
	.align		4
.L_2717:
        /*00a4*/ 	.word	index@(.nv.constant0._ZN2at6native43_GLOBAL__N__7cc8d1ed_10_Dropout_cu_0e96ed3820fused_dropout_kernelIN3c108BFloat16EfmLin1ELi1EbEEvNS_4cuda6detail10TensorInfoIKT_T1_EENS7_IS8_SA_EENS7_IT4_SA_EESA_T0_NS_15PhiloxCudaStateE)
        /*00a8*/ 	.short	0x0210
        /*00aa*/ 	.short	0x0508


	//----- nvinfo : EIATTR_SW_WAR
	.align		4
.L_2718:
        /*00ac*/ 	.byte	0x04, 0x36
        /*00ae*/ 	.short	(.L_2720 - .L_2719)
.L_2719:
        /*00b0*/ 	.word	0x00000008
.L_2720:


//--------------------- .nv.info._ZN2at6native43_GLOBAL__N__7cc8d1ed_10_Dropout_cu_0e96ed3820fused_dropout_kernelIN3c108BFloat16EfmLi1ELi1EbEEvNS_4cuda6detail10TensorInfoIKT_T1_EENS7_IS8_SA_EENS7_IT4_SA_EESA_T0_NS_15PhiloxCudaStateE --------------------------
	.section	.nv.info._ZN2at6native43_GLOBAL__N__7cc8d1ed_10_Dropout_cu_0e96ed3820fused_dropout_kernelIN3c108BFloat16EfmLi1ELi1EbEEvNS_4cuda6detail10TensorInfoIKT_T1_EENS7_IS8_SA_EENS7_IT4_SA_EESA_T0_NS_15PhiloxCudaStateE,"",@"SHT_CUDA_INFO"
	.sectionflags	@""
	.align	4


	//----- nvinfo : EIATTR_CUDA_API_VERSION
	.align		4
        /*0000*/ 	.byte	0x04, 0x37
        /*0002*/ 	.short	(.L_2722 - .L_2721)
.L_2721:
        /*0004*/ 	.word	0x00000082


	//----- nvinfo : EIATTR_KPARAM_INFO
	.align		4
.L_2722:
        /*0008*/ 	.byte	0x04, 0x17
        /*000a*/ 	.short	(.L_2724 - .L_2723)
.L_2723:
        /*000c*/ 	.word	0x00000000
        /*0010*/ 	.short	0x0005
        /*0012*/ 	.short	0x04f0
        /*0014*/ 	.byte	0x00, 0xf0, 0x61, 0x00


	//----- nvinfo : EIATTR_KPARAM_INFO
	.align		4
.L_2724:
        /*0018*/ 	.byte	0x04, 0x17
        /*001a*/ 	.short	(.L_2726 - .L_2725)
.L_2725:
        /*001c*/ 	.word	0x00000000
        /*0020*/ 	.short	0x0004
        /*0022*/ 	.short	0x04e8
        /*0024*/ 	.byte	0x00, 0xf0, 0x11, 0x00


	//----- nvinfo : EIATTR_KPARAM_INFO
	.align		4
.L_2726:
        /*0028*/ 	.byte	0x04, 0x17
        /*002a*/ 	.short	(.L_2728 - .L_2727)
.L_2727:
        /*002c*/ 	.word	0x00000000
        /*0030*/ 	.short	0x0003
        /*0032*/ 	.short	0x04e0
        /*0034*/ 	.byte	0x00, 0xf0, 0x21, 0x00


	//----- nvinfo : EIATTR_KPARAM_INFO
	.align		4
.L_2728:
        /*0038*/ 	.byte	0x04, 0x17
        /*003a*/ 	.short	(.L_2730 - .L_2729)
.L_2729:
        /*003c*/ 	.word	0x00000000
        /*0040*/ 	.short	0x0002
        /*0042*/ 	.short	0x0340
        /*0044*/ 	.byte	0x00, 0xf0, 0x81, 0x06


	//----- nvinfo : EIATTR_KPARAM_INFO
	.align		4
.L_2730:
        /*0048*/ 	.byte	0x04, 0x17
        /*004a*/ 	.short	(.L_2732 - .L_2731)
.L_2731:
        /*004c*/ 	.word	0x00000000
        /*0050*/ 	.short	0x0001
        /*0052*/ 	.short	0x01a0
        /*0054*/ 	.byte	0x00, 0xf0, 0x81, 0x06


	//----- nvinfo : EIATTR_KPARAM_INFO
	.align		4
.L_2732:
        /*0058*/ 	.byte	0x04, 0x17
        /*005a*/ 	.short	(.L_2734 - .L_2733)
.L_2733:
        /*005c*/ 	.word	0x00000000
        /*0060*/ 	.short	0x0000
        /*0062*/ 	.short	0x0000
        /*0064*/ 	.byte	0x00, 0xf0, 0x81, 0x06


	//----- nvinfo : EIATTR_SPARSE_MMA_MASK
	.align		4
.L_2734:
        /*0068*/ 	.byte	0x03, 0x50
        /*006a*/ 	.short	0x0000


	//----- nvinfo : EIATTR_MAXREG_COUNT
	.align		4
        /*006c*/ 	.byte	0x03, 0x1b
        /*006e*/ 	.short	0x0040


	//----- nvinfo : EIATTR_NUM_BARRIERS
	.align		4
        /*0070*/ 	.byte	0x02, 0x4c
        /*0072*/ 	.byte	0x01
	.zero		1


	//----- nvinfo : EIATTR_MERCURY_ISA_VERSION
	.align		4
        /*0074*/ 	.byte	0x03, 0x5f
        /*0076*/ 	.short	0x0101


	//----- nvinfo : EIATTR_EXIT_INSTR_OFFSETS
	.align		4
        /*0078*/ 	.byte	0x04, 0x1c
        /*007a*/ 	.short	(.L_2736 - .L_2735)


	//   ....[0]....
.L_2735:
        /*007c*/ 	.word	0x00000940


	//   ....[1]....
        /*0080*/ 	.word	0x00001920


	//----- nvinfo : EIATTR_MAX_THREADS
	.align		4
.L_2736:
        /*0084*/ 	.byte	0x04, 0x05
        /*0086*/ 	.short	(.L_2738 - .L_2737)
.L_2737:
        /*0088*/ 	.word	0x00000100
        /*008c*/ 	.word	0x00000001
        /*0090*/ 	.word	0x00000001


	//----- nvinfo : EIATTR_CRS_STACK_SIZE
	.align		4
.L_2738:
        /*0094*/ 	.byte	0x04, 0x1e
        /*0096*/ 	.short	(.L_2740 - .L_2739)
.L_2739:
        /*0098*/ 	.word	0x00000000


	//----- nvinfo : EIATTR_CBANK_PARAM_SIZE
	.align		4
.L_2740:
        /*009c*/ 	.byte	0x03, 0x19
        /*009e*/ 	.short	0x0508


	//----- nvinfo : EIATTR_PARAM_CBANK
	.align		4
        /*00a0*/ 	.byte	0x04, 0x0a
        /*00a2*/ 	.short	(.L_2742 - .L_2741)
	.align		4
.L_2741:
        /*00a4*/ 	.word	index@(.nv.constant0._ZN2at6native43_GLOBAL__N__7cc8d1ed_10_Dropout_cu_0e96ed3820fused_dropout_kernelIN3c108BFloat16EfmLi1ELi1EbEEvNS_4cuda6detail10TensorInfoIKT_T1_EENS7_IS8_SA_EENS7_IT4_SA_EESA_T0_NS_15PhiloxCudaStateE)
        /*00a8*/ 	.short	0x0210
        /*00aa*/ 	.short	0x0508


	//----- nvinfo : EIATTR_SW_WAR
	.align		4
.L_2742:
        /*00ac*/ 	.byte	0x04, 0x36
        /*00ae*/ 	.short	(.L_2744 - .L_2743)
.L_2743:
        /*00b0*/ 	.word	0x00000008
.L_2744:


//--------------------- .nv.info._ZN2at6native43_GLOBAL__N__7cc8d1ed_10_Dropout_cu_0e96ed3824fused_dropout_kernel_vecIN3c108BFloat16EfmLi1ELi2EbEEvNS_4cuda6detail10TensorInfoIKT_T1_EENS7_IS8_SA_EENS7_IT4_SA_EESA_T0_NS_15PhiloxCudaStateE --------------------------
	.section	.nv.info._ZN2at6native43_GLOBAL__N__7cc8d1ed_10_Dropout_cu_0e96ed3824fused_dropout_kernel_vecIN3c108BFloat16EfmLi1ELi2EbEEvNS_4cuda6detail10TensorInfoIKT_T1_EENS7_IS8_SA_EENS7_IT4_SA_EESA_T0_NS_15PhiloxCudaStateE,"",@"SHT_CUDA_INFO"
	.sectionflags	@""
	.align	4


	//----- nvinfo : EIATTR_CUDA_API_VERSION
	.align		4
        /*0000*/ 	.byte	0x04, 0x37
        /*0002*/ 	.short	(.L_2746 - .L_2745)
.L_2745:
        /*0004*/ 	.word	0x00000082


	//----- nvinfo : EIATTR_KPARAM_INFO
	.align		4
.L_2746:
        /*0008*/ 	.byte	0x04, 0x17
        /*000a*/ 	.short	(.L_2748 - .L_2747)
.L_2747:
        /*000c*/ 	.word	0x00000000
        /*0010*/ 	.short	0x0005
        /*0012*/ 	.short	0x04f0
        /*0014*/ 	.byte	0x00, 0xf0, 0x61, 0x00


	//----- nvinfo : EIATTR_KPARAM_INFO
	.align		4
.L_2748:
        /*0018*/ 	.byte	0x04, 0x17
        /*001a*/ 	.short	(.L_2750 - .L_2749)
.L_2749:
        /*001c*/ 	.word	0x00000000
        /*0020*/ 	.short	0x0004
        /*0022*/ 	.short	0x04e8
        /*0024*/ 	.byte	0x00, 0xf0, 0x11, 0x00


	//----- nvinfo : EIATTR_KPARAM_INFO
	.align		4
.L_2750:
        /*0028*/ 	.byte	0x04, 0x17
        /*002a*/ 	.short	(.L_2752 - .L_2751)
.L_2751:
        /*002c*/ 	.word	0x00000000
        /*0030*/ 	.short	0x0003
        /*0032*/ 	.short	0x04e0
        /*0034*/ 	.byte	0x00, 0xf0, 0x21, 0x00


	//----- nvinfo : EIATTR_KPARAM_INFO
	.align		4
.L_2752:
        /*0038*/ 	.byte	0x04, 0x17
        /*003a*/ 	.short	(.L_2754 - .L_2753)
.L_2753:
        /*003c*/ 	.word	0x00000000
        /*0040*/ 	.short	0x0002
        /*0042*/ 	.short	0x0340
        /*0044*/ 	.byte	0x00, 0xf0, 0x81, 0x06


	//----- nvinfo : EIATTR_KPARAM_INFO
	.align		4
.L_2754:
        /*0048*/ 	.byte	0x04, 0x17
        /*004a*/ 	.short	(.L_2756 - .L_2755)
.L_2755:
        /*004c*/ 	.word	0x00000000
        /*0050*/ 	.short	0x0001
        /*0052*/ 	.short	0x01a0
        /*0054*/ 	.byte	0x00, 0xf0, 0x81, 0x06


	//----- nvinfo : EIATTR_KPARAM_INFO
	.align		4
.L_2756:
        /*0058*/ 	.byte	0x04, 0x17
        /*005a*/ 	.short	(.L_2758 - .L_2757)
.L_2757:
        /*005c*/ 	.word	0x00000000
        /*0060*/ 	.short	0x0000
        /*0062*/ 	.short	0x0000
        /*0064*/ 	.byte	0x00, 0xf0, 0x81, 0x06


	//----- nvinfo : EIATTR_SPARSE_MMA_MASK
	.align		4
.L_2758:
        /*0068*/ 	.byte	0x03, 0x50
        /*006a*/ 	.short	0x0000


	//----- nvinfo : EIATTR_MAXREG_COUNT
	.align		4
        /*006c*/ 	.byte	0x03, 0x1b
        /*006e*/ 	.short	0x0040


	//----- nvinfo : EIATTR_NUM_BARRIERS
	.align		4
        /*0070*/ 	.byte	0x02, 0x4c
        /*0072*/ 	.byte	0x01
	.zero		1


	//----- nvinfo : EIATTR_MERCURY_ISA_VERSION
	.align		4
        /*0074*/ 	.byte	0x03, 0x5f
        /*0076*/ 	.short	0x0101


	//----- nvinfo : EIATTR_EXIT_INSTR_OFFSETS
	.align		4
        /*0078*/ 	.byte	0x04, 0x1c
        /*007a*/ 	.short	(.L_2760 - .L_2759)


	//   ....[0]....
.L_2759:
        /*007c*/ 	.word	0x00000180


	//   ....[1]....
        /*0080*/ 	.word	0x00000e50


	//----- nvinfo : EIATTR_MAX_THREADS
	.align		4
.L_2760:
        /*0084*/ 	.byte	0x04, 0x05
        /*0086*/ 	.short	(.L_2762 - .L_2761)
.L_2761:
        /*0088*/ 	.word	0x00000100
        /*008c*/ 	.word	0x00000001
        /*0090*/ 	.word	0x00000001


	//----- nvinfo : EIATTR_CRS_STACK_SIZE
	.align		4
.L_2762:
        /*0094*/ 	.byte	0x04, 0x1e
        /*0096*/ 	.short	(.L_2764 - .L_2763)
.L_2763:
        /*0098*/ 	.word	0x00000000


	//----- nvinfo : EIATTR_CBANK_PARAM_SIZE
	.align		4
.L_2764:
        /*009c*/ 	.byte	0x03, 0x19
        /*009e*/ 	.short	0x0508


	//----- nvinfo : EIATTR_PARAM_CBANK
	.align		4
        /*00a0*/ 	.byte	0x04, 0x0a
        /*00a2*/ 	.short	(.L_2766 - .L_2765)
	.align		4
.L_2765:
        /*00a4*/ 	.word	index@(.nv.constant0._ZN2at6native43_GLOBAL__N__7cc8d1ed_10_Dropout_cu_0e96ed3824fused_dropout_kernel_vecIN3c108BFloat16EfmLi1ELi2EbEEvNS_4cuda6detail10TensorInfoIKT_T1_EENS7_IS8_SA_EENS7_IT4_SA_EESA_T0_NS_15PhiloxCudaStateE)
        /*00a8*/ 	.short	0x0210
        /*00aa*/ 	.short	0x0508


	//----- nvinfo : EIATTR_SW_WAR
	.align		4
.L_2766:
        /*00ac*/ 	.byte	0x04, 0x36
        /*00ae*/ 	.short	(.L_2768 - .L_2767)
.L_2767:
        /*00b0*/ 	.word	0x00000008
.L_2768:


//--------------------- .nv.info._ZN2at6native43_GLOBAL__N__7cc8d1ed_10_Dropout_cu_0e96ed3824fused_dropout_kernel_vecIN3c108BFloat16EfmLi1ELi4EbEEvNS_4cuda6detail10TensorInfoIKT_T1_EENS7_IS8_SA_EENS7_IT4_SA_EESA_T0_NS_15PhiloxCudaStateE --------------------------
	.section	.nv.info._ZN2at6native43_GLOBAL__N__7cc8d1ed_10_Dropout_cu_0e96ed3824fused_dropout_kernel_vecIN3c108BFloat16EfmLi1ELi4EbEEvNS_4cuda6detail10TensorInfoIKT_T1_EENS7_IS8_SA_EENS7_IT4_SA_EESA_T0_NS_15PhiloxCudaStateE,"",@"SHT_CUDA_INFO"
	.sectionflags	@""
	.align	4


	//----- nvinfo : EIATTR_CUDA_API_VERSION
	.align		4
        /*0000*/ 	.byte	0x04, 0x37
        /*0002*/ 	.short	(.L_2770 - .L_2769)
.L_2769:
        /*0004*/ 	.word	0x00000082


	//----- nvinfo : EIATTR_KPARAM_INFO
	.align		4
.L_2770:
        /*0008*/ 	.byte	0x04, 0x17
        /*000a*/ 	.short	(.L_2772 - .L_2771)
.L_2771:
        /*000c*/ 	.word	0x00000000
        /*0010*/ 	.short	0x0005
        /*0012*/ 	.short	0x04f0
        /*0014*/ 	.byte	0x00, 0xf0, 0x61, 0x00


	//----- nvinfo : EIATTR_KPARAM_INFO
	.align		4
.L_2772:
        /*0018*/ 	.byte	0x04, 0x17
        /*001a*/ 	.short	(.L_2774 - .L_2773)
.L_2773:
        /*001c*/ 	.word	0x00000000
        /*0020*/ 	.short	0x0004
        /*0022*/ 	.short	0x04e8
        /*0024*/ 	.byte	0x00, 0xf0, 0x11, 0x00


	//----- nvinfo : EIATTR_KPARAM_INFO
	.align		4
.L_2774:
        /*0028*/ 	.byte	0x04, 0x17
        /*002a*/ 	.short	(.L_2776 - .L_2775)
.L_2775:
        /*002c*/ 	.word	0x00000000
        /*0030*/ 	.short	0x0003
        /*0032*/ 	.short	0x04e0
        /*0034*/ 	.byte	0x00, 0xf0, 0x21, 0x00


	//----- nvinfo : EIATTR_KPARAM_INFO
	.align		4
.L_2776:
        /*0038*/ 	.byte	0x04, 0x17
        /*003a*/ 	.short	(.L_2778 - .L_2777)
.L_2777:
        /*003c*/ 	.word	0x00000000
        /*0040*/ 	.short	0x0002
        /*0042*/ 	.short	0x0340
        /*0044*/ 	.byte	0x00, 0xf0, 0x81, 0x06


	//----- nvinfo : EIATTR_KPARAM_INFO
	.align		4
.L_2778:
        /*0048*/ 	.byte	0x04, 0x17
        /*004a*/ 	.short	(.L_2780 - .L_2779)
.L_2779:
        /*004c*/ 	.word	0x00000000
        /*0050*/ 	.short	0x0001
        /*0052*/ 	.short	0x01a0
        /*0054*/ 	.byte	0x00, 0xf0, 0x81, 0x06


	//----- nvinfo : EIATTR_KPARAM_INFO
	.align		4
.L_2780:
        /*0058*/ 	.byte	0x04, 0x17
        /*005a*/ 	.short	(.L_2782 - .L_2781)
.L_2781:
        /*005c*/ 	.word	0x00000000
        /*0060*/ 	.short	0x0000
        /*0062*/ 	.short	0x0000
        /*0064*/ 	.byte	0x00, 0xf0, 0x81, 0x06


	//----- nvinfo : EIATTR_SPARSE_MMA_MASK
	.align		4
.L_2782:
        /*0068*/ 	.byte	0x03, 0x50
        /*006a*/ 	.short	0x0000


	//----- nvinfo : EIATTR_MAXREG_COUNT
	.align		4
        /*006c*/ 	.byte	0x03, 0x1b
        /*006e*/ 	.short	0x0040


	//----- nvinfo : EIATTR_NUM_BARRIERS
	.align		4
        /*0070*/ 	.byte	0x02, 0x4c
        /*0072*/ 	.byte	0x01
	.zero		1


	//----- nvinfo : EIATTR_MERCURY_ISA_VERSION
	.align		4
        /*0074*/ 	.byte	0x03, 0x5f
        /*0076*/ 	.short	0x0101


	//----- nvinfo : EIATTR_EXIT_INSTR_OFFSETS
	.align		4
        /*0078*/ 	.byte	0x04, 0x1c
        /*007a*/ 	.short	(.L_2784 - .L_2783)


	//   ....[0]....
.L_2783:
        /*007c*/ 	.word	0x000001a0


	//   ....[1]....
        /*0080*/ 	.word	0x00001050


	//----- nvinfo : EIATTR_MAX_THREADS
	.align		4
.L_2784:
        /*0084*/ 	.byte	0x04, 0x05
        /*0086*/ 	.short	(.L_2786 - .L_2785)
.L_2785:
        /*0088*/ 	.word	0x00000100
        /*008c*/ 	.word	0x00000001
        /*0090*/ 	.word	0x00000001


	//----- nvinfo : EIATTR_CRS_STACK_SIZE
	.align		4
.L_2786:
        /*0094*/ 	.byte	0x04, 0x1e
        /*0096*/ 	.short	(.L_2788 - .L_2787)
.L_2787:
        /*0098*/ 	.word	0x00000000


	//----- nvinfo : EIATTR_CBANK_PARAM_SIZE
	.align		4
.L_2788:
        /*009c*/ 	.byte	0x03, 0x19
        /*009e*/ 	.short	0x0508


	//----- nvinfo : EIATTR_PARAM_CBANK
	.align		4
        /*00a0*/ 	.byte	0x04, 0x0a
        /*00a2*/ 	.short	(.L_2790 - .L_2789)
	.align		4
.L_2789:
        /*00a4*/ 	.word	index@(.nv.constant0._ZN2at6native43_GLOBAL__N__7cc8d1ed_10_Dropout_cu_0e96ed3824fused_dropout_kernel_vecIN3c108BFloat16EfmLi1ELi4EbEEvNS_4cuda6detail10TensorInfoIKT_T1_EENS7_IS8_SA_EENS7_IT4_SA_EESA_T0_NS_15PhiloxCudaStateE)
        /*00a8*/ 	.short	0x0210
        /*00aa*/ 	.short	0x0508


	//----- nvinfo : EIATTR_SW_WAR
	.align		4
.L_2790:
        /*00ac*/ 	.byte	0x04, 0x36
        /*00ae*/ 	.short	(.L_2792 - .L_2791)
.L_2791:
        /*00b0*/ 	.word	0x00000008
.L_2792:


//--------------------- .nv.info._ZN2at6native43_GLOBAL__N__7cc8d1ed_10_Dropout_cu_0e96ed3824fused_dropout_kernel_vecIN3c108BFloat16EfmLi1ELi8EbEEvNS_4cuda6detail10TensorInfoIKT_T1_EENS7_IS8_SA_EENS7_IT4_SA_EESA_T0_NS_15PhiloxCudaStateE --------------------------
	.section	.nv.info._ZN2at6native43_GLOBAL__N__7cc8d1ed_10_Dropout_cu_0e96ed3824fused_dropout_kernel_vecIN3c108BFloat16EfmLi1ELi8EbEEvNS_4cuda6detail10TensorInfoIKT_T1_EENS7_IS8_SA_EENS7_IT4_SA_EESA_T0_NS_15PhiloxCudaStateE,"",@"SHT_CUDA_INFO"
	.sectionflags	@""
	.align	4


	//----- nvinfo : EIATTR_CUDA_API_VERSION
	.align		4
        /*0000*/ 	.byte	0x04, 0x37
        /*0002*/ 	.short	(.L_2794 - .L_2793)
.L_2793:
        /*0004*/ 	.word	0x00000082


	//----- nvinfo : EIATTR_KPARAM_INFO
	.align		4
.L_2794:
        /*0008*/ 	.byte	0x04, 0x17
        /*000a*/ 	.short	(.L_2796 - .L_2795)
.L_2795:
        /*000c*/ 	.word	0x00000000
        /*0010*/ 	.short	0x0005
        /*0012*/ 	.short	0x04f0
        /*0014*/ 	.byte	0x00, 0xf0, 0x61, 0x00


	//----- nvinfo : EIATTR_KPARAM_INFO
	.align		4
.L_2796:
        /*0018*/ 	.byte	0x04, 0x17
        /*001a*/ 	.short	(.L_2798 - .L_2797)
.L_2797:
        /*001c*/ 	.word	0x00000000
        /*0020*/ 	.short	0x0004
        /*0022*/ 	.short	0x04e8
        /*0024*/ 	.byte	0x00, 0xf0, 0x11, 0x00


	//----- nvinfo : EIATTR_KPARAM_INFO
	.align		4
.L_2798:
        /*0028*/ 	.byte	0x04, 0x17
        /*002a*/ 	.short	(.L_2800 - .L_2799)
.L_2799:
        /*002c*/ 	.word	0x00000000
        /*0030*/ 	.short	0x0003
        /*0032*/ 	.short	0x04e0
        /*0034*/ 	.byte	0x00, 0xf0, 0x21, 0x00


	//----- nvinfo : EIATTR_KPARAM_INFO
	.align		4
.L_2800:
        /*0038*/ 	.byte	0x04, 0x17
        /*003a*/ 	.short	(.L_2802 - .L_2801)
.L_2801:
        /*003c*/ 	.word	0x00000000
        /*0040*/ 	.short	0x0002
        /*0042*/ 	.short	0x0340
        /*0044*/ 	.byte	0x00, 0xf0, 0x81, 0x06


	//----- nvinfo : EIATTR_KPARAM_INFO
	.align		4
.L_2802:
        /*0048*/ 	.byte	0x04, 0x17
        /*004a*/ 	.short	(.L_2804 - .L_2803)
.L_2803:
        /*004c*/ 	.word	0x00000000
        /*0050*/ 	.short	0x0001
        /*0052*/ 	.short	0x01a0
        /*0054*/ 	.byte	0x00, 0xf0, 0x81, 0x06


	//----- nvinfo : EIATTR_KPARAM_INFO
	.align		4
.L_2804:
        /*0058*/ 	.byte	0x04, 0x17
        /*005a*/ 	.short	(.L_2806 - .L_2805)
.L_2805:
        /*005c*/ 	.word	0x00000000
        /*0060*/ 	.short	0x0000
        /*0062*/ 	.short	0x0000
        /*0064*/ 	.byte	0x00, 0xf0, 0x81, 0x06


	//----- nvinfo : EIATTR_SPARSE_MMA_MASK
	.align		4
.L_2806:
        /*0068*/ 	.byte	0x03, 0x50
        /*006a*/ 	.short	0x0000


	//----- nvinfo : EIATTR_MAXREG_COUNT
	.align		4
        /*006c*/ 	.byte	0x03, 0x1b
        /*006e*/ 	.short	0x0040


	//----- nvinfo : EIATTR_NUM_BARRIERS
	.align		4
        /*0070*/ 	.byte	0x02, 0x4c
        /*0072*/ 	.byte	0x01
	.zero		1


	//----- nvinfo : EIATTR_MERCURY_ISA_VERSION
	.align		4
        /*0074*/ 	.byte	0x03, 0x5f
        /*0076*/ 	.short	0x0101


	//----- nvinfo : EIATTR_EXIT_INSTR_OFFSETS
	.align		4
        /*0078*/ 	.byte	0x04, 0x1c
        /*007a*/ 	.short	(.L_2808 - .L_2807)


	//   ....[0]....
.L_2807:
        /*007c*/ 	.word	0x00000180


	//   ....[1]....
        /*0080*/ 	.word	0x000020f0


	//----- nvinfo : EIATTR_MAX_THREADS
	.align		4
.L_2808:
        /*0084*/ 	.byte	0x04, 0x05
        /*0086*/ 	.short	(.L_2810 - .L_2809)
.L_2809:
        /*0088*/ 	.word	0x00000100
        /*008c*/ 	.word	0x00000001
        /*0090*/ 	.word	0x00000001


	//----- nvinfo : EIATTR_CRS_STACK_SIZE
	.align		4
.L_2810:
        /*0094*/ 	.byte	0x04, 0x1e
        /*0096*/ 	.short	(.L_2812 - .L_2811)
.L_2811:
        /*0098*/ 	.word	0x00000000


	//----- nvinfo : EIATTR_CBANK_PARAM_SIZE
	.align		4
.L_2812:
        /*009c*/ 	.byte	0x03, 0x19
        /*009e*/ 	.short	0x0508


	//----- nvinfo : EIATTR_PARAM_CBANK
	.align		4
        /*00a0*/ 	.byte	0x04, 0x0a
        /*00a2*/ 	.short	(.L_2814 - .L_2813)
	.align		4
.L_2813:
        /*00a4*/ 	.word	index@(.nv.constant0._ZN2at6native43_GLOBAL__N__7cc8d1ed_10_Dropout_cu_0e96ed3824fused_dropout_kernel_vecIN3c108BFloat16EfmLi1ELi8EbEEvNS_4cuda6detail10TensorInfoIKT_T1_EENS7_IS8_SA_EENS7_IT4_SA_EESA_T0_NS_15PhiloxCudaStateE)
        /*00a8*/ 	.short	0x0210
        /*00aa*/ 	.short	0x0508


	//----- nvinfo : EIATTR_SW_WAR
	.align		4
.L_2814:
        /*00ac*/ 	.byte	0x04, 0x36
        /*00ae*/ 	.short	(.L_2816 - .L_2815)
.L_2815:
        /*00b0*/ 	.word	0x00000008
.L_2816:


//--------------------- .nv.info._ZN2at6native43_GLOBAL__N__7cc8d1ed_10_Dropout_cu_0e96ed3824fused_dropout_kernel_vecIN3c108BFloat16EfmLi1ELi16EbEEvNS_4cuda6detail10TensorInfoIKT_T1_EENS7_IS8_SA_EENS7_IT4_SA_EESA_T0_NS_15PhiloxCudaStateE --------------------------
	.section	.nv.info._ZN2at6native43_GLOBAL__N__7cc8d1ed_10_Dropout_cu_0e96ed3824fused_dropout_kernel_vecIN3c108BFloat16EfmLi1ELi16EbEEvNS_4cuda6detail10TensorInfoIKT_T1_EENS7_IS8_SA_EENS7_IT4_SA_EESA_T0_NS_15PhiloxCudaStateE,"",@"SHT_CUDA_INFO"
	.sectionflags	@""
	.align	4


	//----- nvinfo : EIATTR_CUDA_API_VERSION
	.align		4
        /*0000*/ 	.byte	0x04, 0x37
        /*0002*/ 	.short	(.L_2818 - .L_2817)
.L_2817:
        /*0004*/ 	.word	0x00000082


	//----- nvinfo : EIATTR_KPARAM_INFO
	.align		4
.L_2818:
        /*0008*/ 	.byte	0x04, 0x17
        /*000a*/ 	.short	(.L_2820 - .L_2819)
.L_2819:
        /*000c*/ 	.word	0x00000000
        /*0010*/ 	.short	0x0005
        /*0012*/ 	.short	0x04f0
        /*0014*/ 	.byte	0x00, 0xf0, 0x61, 0x00


	//----- nvinfo : EIATTR_KPARAM_INFO
	.align		4
.L_2820:
        /*0018*/ 	.byte	0x04, 0x17
        /*001a*/ 	.short	(.L_2822 - .L_2821)
.L_2821:
        /*001c*/ 	.word	0x00000000
        /*0020*/ 	.short	0x0004
        /*0022*/ 	.short	0x04e8
        /*0024*/ 	.byte	0x00, 0xf0, 0x11, 0x00


	//----- nvinfo : EIATTR_KPARAM_INFO
	.align		4
.L_2822:
        /*0028*/ 	.byte	0x04, 0x17
        /*002a*/ 	.short	(.L_2824 - .L_2823)
.L_2823:
        /*002c*/ 	.word	0x00000000
        /*0030*/ 	.short	0x0003
        /*0032*/ 	.short	0x04e0
        /*0034*/ 	.byte	0x00, 0xf0, 0x21, 0x00


	//----- nvinfo : EIATTR_KPARAM_INFO
	.align		4
.L_2824:
        /*0038*/ 	.byte	0x04, 0x17
        /*003a*/ 	.short	(.L_2826 - .L_2825)
.L_2825:
        /*003c*/ 	.word	0x00000000
        /*0040*/ 	.short	0x0002
        /*0042*/ 	.short	0x0340
        /*0044*/ 	.byte	0x00, 0xf0, 0x81, 0x06


	//----- nvinfo : EIATTR_KPARAM_INFO
	.align		4
.L_2826:
        /*0048*/ 	.byte	0x04, 0x17
        /*004a*/ 	.short	(.L_2828 - .L_2827)
.L_2827:
        /*004c*/ 	.word	0x00000000
        /*0050*/ 	.short	0x0001
        /*0052*/ 	.short	0x01a0
        /*0054*/ 	.byte	0x00, 0xf0, 0x81, 0x06


	//----- nvinfo : EIATTR_KPARAM_INFO
	.align		4
.L_2828:
        /*0058*/ 	.byte	0x04, 0x17
        /*005a*/ 	.short	(.L_2830 - .L_2829)
.L_2829:
        /*005c*/ 	.word	0x00000000
        /*0060*/ 	.short	0x0000
        /*0062*/ 	.short	0x0000
        /*0064*/ 	.byte	0x00, 0xf0, 0x81, 0x06


	//----- nvinfo : EIATTR_SPARSE_MMA_MASK
	.align		4
.L_2830:
        /*0068*/ 	.byte	0x03, 0x50
        /*006a*/ 	.short	0x0000


	//----- nvinfo : EIATTR_MAXREG_COUNT
	.align		4
        /*006c*/ 	.byte	0x03, 0x1b
        /*006e*/ 	.short	0x0040


	//----- nvinfo : EIATTR_NUM_BARRIERS
	.align		4
        /*0070*/ 	.byte	0x02, 0x4c
        /*0072*/ 	.byte	0x01
	.zero		1


	//----- nvinfo : EIATTR_MERCURY_ISA_VERSION
	.align		4
        /*0074*/ 	.byte	0x03, 0x5f
        /*0076*/ 	.short	0x0101


	//----- nvinfo : EIATTR_EXIT_INSTR_OFFSETS
	.align		4
        /*0078*/ 	.byte	0x04, 0x1c
        /*007a*/ 	.short	(.L_2832 - .L_2831)


	//   ....[0]....
.L_2831:
        /*007c*/ 	.word	0x00000560


	//   ....[1]....
        /*0080*/ 	.word	0x000039f0


	//----- nvinfo : EIATTR_MAX_THREADS
	.align		4
.L_2832:
        /*0084*/ 	.byte	0x04, 0x05
        /*0086*/ 	.short	(.L_2834 - .L_2833)
.L_2833:
        /*0088*/ 	.word	0x00000100
        /*008c*/ 	.word	0x00000001
        /*0090*/ 	.word	0x00000001


	//----- nvinfo : EIATTR_CRS_STACK_SIZE
	.align		4
.L_2834:
        /*0094*/ 	.byte	0x04, 0x1e
        /*0096*/ 	.short	(.L_2836 - .L_2835)
.L_2835:
        /*0098*/ 	.word	0x00000000


	//----- nvinfo : EIATTR_CBANK_PARAM_SIZE
	.align		4
.L_2836:
        /*009c*/ 	.byte	0x03, 0x19
        /*009e*/ 	.short	0x0508


	//----- nvinfo : EIATTR_PARAM_CBANK
	.align		4
        /*00a0*/ 	.byte	0x04, 0x0a
        /*00a2*/ 	.short	(.L_2838 - .L_2837)
	.align		4
.L_2837:
        /*00a4*/ 	.word	index@(.nv.constant0._ZN2at6native43_GLOBAL__N__7cc8d1ed_10_Dropout_cu_0e96ed3824fused_dropout_kernel_vecIN3c108BFloat16EfmLi1ELi16EbEEvNS_4cuda6detail10TensorInfoIKT_T1_EENS7_IS8_SA_EENS7_IT4_SA_EESA_T0_NS_15PhiloxCudaStateE)
        /*00a8*/ 	.short	0x0210
        /*00aa*/ 	.short	0x0508


	//----- nvinfo : EIATTR_SW_WAR
	.align		4
.L_2838:
        /*00ac*/ 	.byte	0x04, 0x36
        /*00ae*/ 	.short	(.L_2840 - .L_2839)
.L_2839:
        /*00b0*/ 	.word	0x00000008
.L_2840:


//--------------------- .nv.info._ZN2at6native43_GLOBAL__N__7cc8d1ed_10_Dropout_cu_0e96ed3820fused_dropout_kernelIN3c104HalfEfmLin1ELin1EbEEvNS_4cuda6detail10TensorInfoIKT_T1_EENS7_IS8_SA_EENS7_IT4_SA_EESA_T0_NS_15PhiloxCudaStateE --------------------------
	.section	.nv.info._ZN2at6native43_GLOBAL__N__7cc8d1ed_10_Dropout_cu_0e96ed3820fused_dropout_kernelIN3c104HalfEfmLin1ELin1EbEEvNS_4cuda6detail10TensorInfoIKT_T1_EENS7_IS8_SA_EENS7_IT4_SA_EESA_T0_NS_15PhiloxCudaStateE,"",@"SHT_CUDA_INFO"
	.sectionflags	@""
	.align	4


	//----- nvinfo : EIATTR_CUDA_API_VERSION
	.align		4
        /*0000*/ 	.byte	0x04, 0x37
        /*0002*/ 	.short	(.L_2842 - .L_2841)
.L_2841:
        /*0004*/ 	.word	0x00000082


	//----- nvinfo : EIATTR_KPARAM_INFO
	.align		4
.L_2842:
        /*0008*/ 	.byte	0x04, 0x17
        /*000a*/ 	.short	(.L_2844 - .L_2843)
.L_2843:
        /*000c*/ 	.word	0x00000000
        /*0010*/ 	.short	0x0005
        /*0012*/ 	.short	0x04f0
        /*0014*/ 	.byte	0x00, 0xf0, 0x61, 0x00


	//----- nvinfo : EIATTR_KPARAM_INFO
	.align		4
.L_2844:
        /*0018*/ 	.byte	0x04, 0x17
        /*001a*/ 	.short	(.L_2846 - .L_2845)
.L_2845:
        /*001c*/ 	.word	0x00000000
        /*0020*/ 	.short	0x0004
        /*0022*/ 	.short	0x04e8
        /*0024*/ 	.byte	0x00, 0xf0, 0x11, 0x00


	//----- nvinfo : EIATTR_KPARAM_INFO
	.align		4
.L_2846:
        /*0028*/ 	.byte	0x04, 0x17
        /*002a*/ 	.short	(.L_2848 - .L_2847)
.L_2847:
        /*002c*/ 	.word	0x00000000
        /*0030*/ 	.short	0x0003
        /*0032*/ 	.short	0x04e0
        /*0034*/ 	.byte	0x00, 0xf0, 0x21, 0x00


	//----- nvinfo : EIATTR_KPARAM_INFO
	.align		4
.L_2848:
        /*0038*/ 	.byte	0x04, 0x17
        /*003a*/ 	.short	(.L_2850 - .L_2849)
.L_2849:
        /*003c*/ 	.word	0x00000000
        /*0040*/ 	.short	0x0002
        /*0042*/ 	.short	0x0340
        /*0044*/ 	.byte	0x00, 0xf0, 0x81, 0x06


	//----- nvinfo : EIATTR_KPARAM_INFO
	.align		4
.L_2850:
        /*0048*/ 	.byte	0x04, 0x17
        /*004a*/ 	.short	(.L_2852 - .L_2851)
.L_2851:
        /*004c*/ 	.word	0x00000000
        /*0050*/ 	.short	0x0001
        /*0052*/ 	.short	0x01a0
        /*0054*/ 	.byte	0x00, 0xf0, 0x81, 0x06


	//----- nvinfo : EIATTR_KPARAM_INFO
	.align		4
.L_2852:
        /*0058*/ 	.byte	0x04, 0x17
        /*005a*/ 	.short	(.L_2854 - .L_2853)
.L_2853:
        /*005c*/ 	.word	0x00000000
        /*0060*/ 	.short	0x0000
        /*0062*/ 	.short	0x0000
        /*0064*/ 	.byte	0x00, 0xf0, 0x81, 0x06


	//----- nvinfo : EIATTR_SPARSE_MMA_MASK
	.align		4
.L_2854:
        /*0068*/ 	.byte	0x03, 0x50
        /*006a*/ 	.short	0x0000


	//----- nvinfo : EIATTR_MAXREG_COUNT
	.align		4
        /*006c*/ 	.byte	0x03, 0x1b
        /*006e*/ 	.short	0x0040


	//----- nvinfo : EIATTR_NUM_BARRIERS
	.align		4
        /*0070*/ 	.byte	0x02, 0x4c
        /*0072*/ 	.byte	0x01
	.zero		1


	//----- nvinfo : EIATTR_MERCURY_ISA_VERSION
	.align		4
        /*0074*/ 	.byte	0x03, 0x5f
        /*0076*/ 	.short	0x0101


	//----- nvinfo : EIATTR_EXIT_INSTR_OFFSETS
	.align		4
        /*0078*/ 	.byte	0x04, 0x1c
        /*007a*/ 	.short	(.L_2856 - .L_2855)


	//   ....[0]....
.L_2855:
        /*007c*/ 	.word	0x00000a30


	//   ....[1]....
        /*0080*/ 	.word	0x0000dc70


	//----- nvinfo : EIATTR_MAX_THREADS
	.align		4
.L_2856:
        /*0084*/ 	.byte	0x04, 0x05
        /*0086*/ 	.short	(.L_2858 - .L_2857)
.L_2857:
        /*0088*/ 	.word	0x00000100
        /*008c*/ 	.word	0x00000001
        /*0090*/ 	.word	0x00000001


	//----- nvinfo : EIATTR_CRS_STACK_SIZE
	.align		4
.L_2858:
        /*0094*/ 	.byte	0x04, 0x1e
        /*0096*/ 	.short	(.L_2860 - .L_2859)
.L_2859:
        /*0098*/ 	.word	0x00000000


	//----- nvinfo : EIATTR_CBANK_PARAM_SIZE
	.align		4
.L_2860:
        /*009c*/ 	.byte	0x03, 0x19
        /*009e*/ 	.short	0x0508


	//----- nvinfo : EIATTR_PARAM_CBANK
	.align		4
        /*00a0*/ 	.byte	0x04, 0x0a
        /*00a2*/ 	.short	(.L_2862 - .L_2861)
	.align		4
.L_2861:
        /*00a4*/ 	.word	index@(.nv.constant0._ZN2at6native43_GLOBAL__N__7cc8d1ed_10_Dropout_cu_0e96ed3820fused_dropout_kernelIN3c104HalfEfmLin1ELin1EbEEvNS_4cuda6detail10TensorInfoIKT_T1_EENS7_IS8_SA_EENS7_IT4_SA_EESA_T0_NS_15PhiloxCudaStateE)
        /*00a8*/ 	.short	0x0210
        /*00aa*/ 	.short	0x0508


	//----- nvinfo : EIATTR_SW_WAR
	.align		4
.L_2862:
        /*00ac*/ 	.byte	0x04, 0x36
        /*00ae*/ 	.short	(.L_2864 - .L_2863)
.L_2863:
        /*00b0*/ 	.word	0x00000008
.L_2864:


//--------------------- .nv.info._ZN2at6native43_GLOBAL__N__7cc8d1ed_10_Dropout_cu_0e96ed3820fused_dropout_kernelIN3c104HalfEfmLin1ELi1EbEEvNS_4cuda6detail10TensorInfoIKT_T1_EENS7_IS8_SA_EENS7_IT4_SA_EESA_T0_NS_15PhiloxCudaStateE --------------------------
	.section	.nv.info._ZN2at6native43_GLOBAL__N__7cc8d1ed_10_Dropout_cu_0e96ed3820fused_dropout_kernelIN3c104HalfEfmLin1ELi1EbEEvNS_4cuda6detail10TensorInfoIKT_T1_EENS7_IS8_SA_EENS7_IT4_SA_EESA_T0_NS_15PhiloxCudaStateE,"",@"SHT_CUDA_INFO"
	.sectionflags	@""
	.align	4


	//----- nvinfo : EIATTR_CUDA_API_VERSION
	.align		4
        /*0000*/ 	.byte	0x04, 0x37
        /*0002*/ 	.short	(.L_2866 - .L_2865)
.L_2865:
        /*0004*/ 	.word	0x00000082


	//----- nvinfo : EIATTR_KPARAM_INFO
	.align		4
.L_2866:
        /*0008*/ 	.byte	0x04, 0x17
        /*000a*/ 	.short	(.L_2868 - .L_2867)
.L_2867:
        /*000c*/ 	.word	0x00000000
        /*0010*/ 	.short	0x0005
        /*0012*/ 	.short	0x04f0
        /*0014*/ 	.byte	0x00, 0xf0, 0x61, 0x00


	//----- nvinfo : EIATTR_KPARAM_INFO
	.align		4
.L_2868:
        /*0018*/ 	.byte	0x04, 0x17
        /*001a*/ 	.short	(.L_2870 - .L_2869)
.L_2869:
        /*001c*/ 	.word	0x00000000
        /*0020*/ 	.short	0x0004
        /*0022*/ 	.short	0x04e8
        /*0024*/ 	.byte	0x00, 0xf0, 0x11, 0x00


	//----- nvinfo : EIATTR_KPARAM_INFO
	.align		4
.L_2870:
        /*0028*/ 	.byte	0x04, 0x17
        /*002a*/ 	.short	(.L_2872 - .L_2871)
.L_2871:
        /*002c*/ 	.word	0x00000000
        /*0030*/ 	.short	0x0003
        /*0032*/ 	.short	0x04e0
        /*0034*/ 	.byte	0x00, 0xf0, 0x21, 0x00


	//----- nvinfo : EIATTR_KPARAM_INFO
	.align		4
.L_2872:
        /*0038*/ 	.byte	0x04, 0x17
        /*003a*/ 	.short	(.L_2874 - .L_2873)
.L_2873:
        /*003c*/ 	.word	0x00000000
        /*0040*/ 	.short	0x0002
        /*0042*/ 	.short	0x0340
        /*0044*/ 	.byte	0x00, 0xf0, 0x81, 0x06


	//----- nvinfo : EIATTR_KPARAM_INFO
	.align		4
.L_2874:
        /*0048*/ 	.byte	0x04, 0x17
        /*004a*/ 	.short	(.L_2876 - .L_2875)
.L_2875:
        /*004c*/ 	.word	0x00000000
        /*0050*/ 	.short	0x0001
        /*0052*/ 	.short	0x01a0
        /*0054*/ 	.byte	0x00, 0xf0, 0x81, 0x06


	//----- nvinfo : EIATTR_KPARAM_INFO
	.align		4
.L_2876:
        /*0058*/ 	.byte	0x04, 0x17
        /*005a*/ 	.short	(.L_2878 - .L_2877)
.L_2877:
        /*005c*/ 	.word	0x00000000
        /*0060*/ 	.short	0x0000
        /*0062*/ 	.short	0x0000
        /*0064*/ 	.byte	0x00, 0xf0, 0x81, 0x06


	//----- nvinfo : EIATTR_SPARSE_MMA_MASK
	.align		4
.L_2878:
        /*0068*/ 	.byte	0x03, 0x50
        /*006a*/ 	.short	0x0000


	//----- nvinfo : EIATTR_MAXREG_COUNT
	.align		4
        /*006c*/ 	.byte	0x03, 0x1b
        /*006e*/ 	.short	0x0040


	//----- nvinfo : EIATTR_NUM_BARRIERS
	.align		4
        /*0070*/ 	.byte	0x02, 0x4c
        /*0072*/ 	.byte	0x01
	.zero		1


	//----- nvinfo : EIATTR_MERCURY_ISA_VERSION
	.align		4
        /*0074*/ 	.byte	0x03, 0x5f
        /*0076*/ 	.short	0x0101


	//----- nvinfo : EIATTR_EXIT_INSTR_OFFSETS
	.align		4
        /*0078*/ 	.byte	0x04, 0x1c
        /*007a*/ 	.short	(.L_2880 - .L_2879)


	//   ....[0]....
.L_2879:
        /*007c*/ 	.word	0x00000a50


	//   ....[1]....
        /*0080*/ 	.word	0x00007ef0


	//----- nvinfo : EIATTR_MAX_THREADS
	.align		4
.L_2880:
        /*0084*/ 	.byte	0x04, 0x05
        /*0086*/ 	.short	(.L_2882 - .L_2881)
.L_2881:
        /*0088*/ 	.word	0x00000100
        /*008c*/ 	.word	0x00000001
        /*0090*/ 	.word	0x00000001


	//----- nvinfo : EIATTR_CRS_STACK_SIZE
	.align		4
.L_2882:
        /*0094*/ 	.byte	0x04, 0x1e
        /*0096*/ 	.short	(.L_2884 - .L_2883)
.L_2883:
        /*0098*/ 	.word	0x00000000


	//----- nvinfo : EIATTR_CBANK_PARAM_SIZE
	.align		4
.L_2884:
        /*009c*/ 	.byte	0x03, 0x19
        /*009e*/ 	.short	0x0508


	//----- nvinfo : EIATTR_PARAM_CBANK
	.align		4
        /*00a0*/ 	.byte	0x04, 0x0a
        /*00a2*/ 	.short	(.L_2886 - .L_2885)
	.align		4
.L_2885:
        /*00a4*/ 	.word	index@(.nv.constant0._ZN2at6native43_GLOBAL__N__7cc8d1ed_10_Dropout_cu_0e96ed3820fused_dropout_kernelIN3c104HalfEfmLin1ELi1EbEEvNS_4cuda6detail10TensorInfoIKT_T1_EENS7_IS8_SA_EENS7_IT4_SA_EESA_T0_NS_15PhiloxCudaStateE)
        /*00a8*/ 	.short	0x0210
        /*00aa*/ 	.short	0x0508


	//----- nvinfo : EIATTR_SW_WAR
	.align		4
.L_2886:
        /*00ac*/ 	.byte	0x04, 0x36
        /*00ae*/ 	.short	(.L_2888 - .L_2887)
.L_2887:
        /*00b0*/ 	.word	0x00000008
.L_2888:


//--------------------- .nv.info._ZN2at6native43_GLOBAL__N__7cc8d1ed_10_Dropout_cu_0e96ed3820fused_dropout_kernelIN3c104HalfEfmLi1ELi1EbEEvNS_4cuda6detail10TensorInfoIKT_T1_EENS7_IS8_SA_EENS7_IT4_SA_EESA_T0_NS_15PhiloxCudaStateE --------------------------
	.section	.nv.info._ZN2at6native43_GLOBAL__N__7cc8d1ed_10_Dropout_cu_0e96ed3820fused_dropout_kernelIN3c104HalfEfmLi1ELi1EbEEvNS_4cuda6detail10TensorInfoIKT_T1_EENS7_IS8_SA_EENS7_IT4_SA_EESA_T0_NS_15PhiloxCudaStateE,"",@"SHT_CUDA_INFO"
	.sectionflags	@""
	.align	4


	//----- nvinfo : EIATTR_CUDA_API_VERSION
	.align		4
        /*0000*/ 	.byte	0x04, 0x37
        /*0002*/ 	.short	(.L_2890 - .L_2889)
.L_2889:
        /*0004*/ 	.word	0x00000082


	//----- nvinfo : EIATTR_KPARAM_INFO
	.align		4
.L_2890:
        /*0008*/ 	.byte	0x04, 0x17
        /*000a*/ 	.short	(.L_2892 - .L_2891)
.L_2891:
        /*000c*/ 	.word	0x00000000
        /*0010*/ 	.short	0x0005
        /*0012*/ 	.short	0x04f0
        /*0014*/ 	.byte	0x00, 0xf0, 0x61, 0x00


	//----- nvinfo : EIATTR_KPARAM_INFO
	.align		4
.L_2892:
        /*0018*/ 	.byte	0x04, 0x17
        /*001a*/ 	.short	(.L_2894 - .L_2893)
.L_2893:
        /*001c*/ 	.word	0x00000000
        /*0020*/ 	.short	0x0004
        /*0022*/ 	.short	0x04e8
        /*0024*/ 	.byte	0x00, 0xf0, 0x11, 0x00


	//----- nvinfo : EIATTR_KPARAM_INFO
	.align		4
.L_2894:
        /*0028*/ 	.byte	0x04, 0x17
        /*002a*/ 	.short	(.L_2896 - .L_2895)
.L_2895:
        /*002c*/ 	.word	0x00000000
        /*0030*/ 	.short	0x0003
        /*0032*/ 	.short	0x04e0
        /*0034*/ 	.byte	0x00, 0xf0, 0x21, 0x00


	//----- nvinfo : EIATTR_KPARAM_INFO
	.align		4
.L_2896:
        /*0038*/ 	.byte	0x04, 0x17
        /*003a*/ 	.short	(.L_2898 - .L_2897)
.L_2897:
        /*003c*/ 	.word	0x00000000
        /*0040*/ 	.short	0x0002
        /*0042*/ 	.short	0x0340
        /*0044*/ 	.byte	0x00, 0xf0, 0x81, 0x06


	//----- nvinfo : EIATTR_KPARAM_INFO
	.align		4
.L_2898:
        /*0048*/ 	.byte	0x04, 0x17
        /*004a*/ 	.short	(.L_2900 - .L_2899)
.L_2899:
        /*004c*/ 	.word	0x00000000
        /*0050*/ 	.short	0x0001
        /*0052*/ 	.short	0x01a0
        /*0054*/ 	.byte	0x00, 0xf0, 0x81, 0x06


	//----- nvinfo : EIATTR_KPARAM_INFO
	.align		4
.L_2900:
        /*0058*/ 	.byte	0x04, 0x17
        /*005a*/ 	.short	(.L_2902 - .L_2901)
.L_2901:
        /*005c*/ 	.word	0x00000000
        /*0060*/ 	.short	0x0000
        /*0062*/ 	.short	0x0000
        /*0064*/ 	.byte	0x00, 0xf0, 0x81, 0x06


	//----- nvinfo : EIATTR_SPARSE_MMA_MASK
	.align		4
.L_2902:
        /*0068*/ 	.byte	0x03, 0x50
        /*006a*/ 	.short	0x0000


	//----- nvinfo : EIATTR_MAXREG_COUNT
	.align		4
        /*006c*/ 	.byte	0x03, 0x1b
        /*006e*/ 	.short	0x0040


	//----- nvinfo : EIATTR_NUM_BARRIERS
	.align		4
        /*0070*/ 	.byte	0x02, 0x4c
        /*0072*/ 	.byte	0x01
	.zero		1


	//----- nvinfo : EIATTR_MERCURY_ISA_VERSION
	.align		4
        /*0074*/ 	.byte	0x03, 0x5f
        /*0076*/ 	.short	0x0101


	//----- nvinfo : EIATTR_EXIT_INSTR_OFFSETS
	.align		4
        /*0078*/ 	.byte	0x04, 0x1c
        /*007a*/ 	.short	(.L_2904 - .L_2903)


	//   ....[0]....
.L_2903:
        /*007c*/ 	.word	0x00000940


	//   ....[1]....
        /*0080*/ 	.word	0x00001920


	//----- nvinfo : EIATTR_MAX_THREADS
	.align		4
.L_2904:
        /*0084*/ 	.byte	0x04, 0x05
        /*0086*/ 	.short	(.L_2906 - .L_2905)
.L_2905:
        /*0088*/ 	.word	0x00000100
        /*008c*/ 	.word	0x00000001
        /*0090*/ 	.word	0x00000001


	//----- nvinfo : EIATTR_CRS_STACK_SIZE
	.align		4
.L_2906:
        /*0094*/ 	.byte	0x04, 0x1e
        /*0096*/ 	.short	(.L_2908 - .L_2907)
.L_2907:
        /*0098*/ 	.word	0x00000000


	//----- nvinfo : EIATTR_CBANK_PARAM_SIZE
	.align		4
.L_2908:
        /*009c*/ 	.byte	0x03, 0x19
        /*009e*/ 	.short	0x0508


	//----- nvinfo : EIATTR_PARAM_CBANK
	.align		4
        /*00a0*/ 	.byte	0x04, 0x0a
        /*00a2*/ 	.short	(.L_2910 - .L_2909)
	.align		4
.L_2909:
        /*00a4*/ 	.word	index@(.nv.constant0._ZN2at6native43_GLOBAL__N__7cc8d1ed_10_Dropout_cu_0e96ed3820fused_dropout_kernelIN3c104HalfEfmLi1ELi1EbEEvNS_4cuda6detail10TensorInfoIKT_T1_EENS7_IS8_SA_EENS7_IT4_SA_EESA_T0_NS_15PhiloxCudaStateE)
        /*00a8*/ 	.short	0x0210
        /*00aa*/ 	.short	0x0508


	//----- nvinfo : EIATTR_SW_WAR
	.align		4
.L_2910:
        /*00ac*/ 	.byte	0x04, 0x36
        /*00ae*/ 	.short	(.L_2912 - .L_2911)
.L_2911:
        /*00b0*/ 	.word	0x00000008
.L_2912:


//--------------------- .nv.info._ZN2at6native43_GLOBAL__N__7cc8d1ed_10_Dropout_cu_0e96ed3824fused_dropout_kernel_vecIN3c104HalfEfmLi1ELi2EbEEvNS_4cuda6detail10TensorInfoIKT_T1_EENS7_IS8_SA_EENS7_IT4_SA_EESA_T0_NS_15PhiloxCudaStateE --------------------------
	.section	.nv.info._ZN2at6native43_GLOBAL__N__7cc8d1ed_10_Dropout_cu_0e96ed3824fused_dropout_kernel_vecIN3c104HalfEfmLi1ELi2EbEEvNS_4cuda6detail10TensorInfoIKT_T1_EENS7_IS8_SA_EENS7_IT4_SA_EESA_T0_NS_15PhiloxCudaStateE,"",@"SHT_CUDA_INFO"
	.sectionflags	@""
	.align	4


	//----- nvinfo : EIATTR_CUDA_API_VERSION
	.align		4
        /*0000*/ 	.byte	0x04, 0x37
        /*0002*/ 	.short	(.L_2914 - .L_2913)
.L_2913:
        /*0004*/ 	.word	0x00000082


	//----- nvinfo : EIATTR_KPARAM_INFO
	.align		4
.L_2914:
        /*0008*/ 	.byte	0x04, 0x17
        /*000a*/ 	.short	(.L_2916 - .L_2915)
.L_2915:
        /*000c*/ 	.word	0x00000000
        /*0010*/ 	.short	0x0005
        /*0012*/ 	.short	0x04f0
        /*0014*/ 	.byte	0x00, 0xf0, 0x61, 0x00


	//----- nvinfo : EIATTR_KPARAM_INFO
	.align		4
.L_2916:
        /*0018*/ 	.byte	0x04, 0x17
        /*001a*/ 	.short	(.L_2918 - .L_2917)
.L_2917:
        /*001c*/ 	.word	0x00000000
        /*0020*/ 	.short	0x0004
        /*0022*/ 	.short	0x04e8
        /*0024*/ 	.byte	0x00, 0xf0, 0x11, 0x00


	//----- nvinfo : EIATTR_KPARAM_INFO
	.align		4
.L_2918:
        /*0028*/ 	.byte	0x04, 0x17
        /*002a*/ 	.short	(.L_2920 - .L_2919)
.L_2919:
        /*002c*/ 	.word	0x00000000
        /*0030*/ 	.short	0x0003
        /*0032*/ 	.short	0x04e0
        /*0034*/ 	.byte	0x00, 0xf0, 0x21, 0x00


	//----- nvinfo : EIATTR_KPARAM_INFO
	.align		4
.L_2920:
        /*0038*/ 	.byte	0x04, 0x17
        /*003a*/ 	.short	(.L_2922 - .L_2921)
.L_2921:
        /*003c*/ 	.word	0x00000000
        /*0040*/ 	.short	0x0002
        /*0042*/ 	.short	0x0340
        /*0044*/ 	.byte	0x00, 0xf0, 0x81, 0x06


	//----- nvinfo : EIATTR_KPARAM_INFO
	.align		4
.L_2922:
        /*0048*/ 	.byte	0x04, 0x17
        /*004a*/ 	.short	(.L_2924 - .L_2923)
.L_2923:
        /*004c*/ 	.word	0x00000000
        /*0050*/ 	.short	0x0001
        /*0052*/ 	.short	0x01a0
        /*0054*/ 	.byte	0x00, 0xf0, 0x81, 0x06


	//----- nvinfo : EIATTR_KPARAM_INFO
	.align		4
.L_2924:
        /*0058*/ 	.byte	0x04, 0x17
        /*005a*/ 	.short	(.L_2926 - .L_2925)
.L_2925:
        /*005c*/ 	.word	0x00000000
        /*0060*/ 	.short	0x0000
        /*0062*/ 	.short	0x0000
        /*0064*/ 	.byte	0x00, 0xf0, 0x81, 0x06


	//----- nvinfo : EIATTR_SPARSE_MMA_MASK
	.align		4
.L_2926:
        /*0068*/ 	.byte	0x03, 0x50
        /*006a*/ 	.short	0x0000


	//----- nvinfo : EIATTR_MAXREG_COUNT
	.align		4
        /*006c*/ 	.byte	0x03, 0x1b
        /*006e*/ 	.short	0x0040


	//----- nvinfo : EIATTR_NUM_BARRIERS
	.align		4
        /*0070*/ 	.byte	0x02, 0x4c
        /*0072*/ 	.byte	0x01
	.zero		1


	//----- nvinfo : EIATTR_MERCURY_ISA_VERSION
	.align		4
        /*0074*/ 	.byte	0x03, 0x5f
        /*0076*/ 	.short	0x0101


	//----- nvinfo : EIATTR_EXIT_INSTR_OFFSETS
	.align		4
        /*0078*/ 	.byte	0x04, 0x1c
        /*007a*/ 	.short	(.L_2928 - .L_2927)


	//   ....[0]....
.L_2927:
        /*007c*/ 	.word	0x00000180


	//   ....[1]....
        /*0080*/ 	.word	0x00000e40


	//----- nvinfo : EIATTR_MAX_THREADS
	.align		4
.L_2928:
        /*0084*/ 	.byte	0x04, 0x05
        /*0086*/ 	.short	(.L_2930 - .L_2929)
.L_2929:
        /*0088*/ 	.word	0x00000100
        /*008c*/ 	.word	0x00000001
        /*0090*/ 	.word	0x00000001


	//----- nvinfo : EIATTR_CRS_STACK_SIZE
	.align		4
.L_2930:
        /*0094*/ 	.byte	0x04, 0x1e
        /*0096*/ 	.short	(.L_2932 - .L_2931)
.L_2931:
        /*0098*/ 	.word	0x00000000


	//----- nvinfo : EIATTR_CBANK_PARAM_SIZE
	.align		4
.L_2932:
        /*009c*/ 	.byte	0x03, 0x19
        /*009e*/ 	.short	0x0508


	//----- nvinfo : EIATTR_PARAM_CBANK
	.align		4
        /*00a0*/ 	.byte	0x04, 0x0a
        /*00a2*/ 	.short	(.L_2934 - .L_2933)
	.align		4
.L_2933:
        /*00a4*/ 	.word	index@(.nv.constant0._ZN2at6native43_GLOBAL__N__7cc8d1ed_10_Dropout_cu_0e96ed3824fused_dropout_kernel_vecIN3c104HalfEfmLi1ELi2EbEEvNS_4cuda6detail10TensorInfoIKT_T1_EENS7_IS8_SA_EENS7_IT4_SA_EESA_T0_NS_15PhiloxCudaStateE)
        /*00a8*/ 	.short	0x0210
        /*00aa*/ 	.short	0x0508


	//----- nvinfo : EIATTR_SW_WAR
	.align		4
.L_2934:
        /*00ac*/ 	.byte	0x04, 0x36
        /*00ae*/ 	.short	(.L_2936 - .L_2935)
.L_2935:
        /*00b0*/ 	.word	0x00000008
.L_2936:


//--------------------- .nv.info._ZN2at6native43_GLOBAL__N__7cc8d1ed_10_Dropout_cu_0e96ed3824fused_dropout_kernel_vecIN3c104HalfEfmLi1ELi4EbEEvNS_4cuda6detail10TensorInfoIKT_T1_EENS7_IS8_SA_EENS7_IT4_SA_EESA_T0_NS_15PhiloxCudaStateE --------------------------
	.section	.nv.info._ZN2at6native43_GLOBAL__N__7cc8d1ed_10_Dropout_cu_0e96ed3824fused_dropout_kernel_vecIN3c104HalfEfmLi1ELi4EbEEvNS_4cuda6detail10TensorInfoIKT_T1_EENS7_IS8_SA_EENS7_IT4_SA_EESA_T0_NS_15PhiloxCudaStateE,"",@"SHT_CUDA_INFO"
	.sectionflags	@""
	.align	4


	//----- nvinfo : EIATTR_CUDA_API_VERSION
	.align		4
        /*0000*/ 	.byte	0x04, 0x37
        /*0002*/ 	.short	(.L_2938 - .L_2937)
.L_2937:
        /*0004*/ 	.word	0x00000082


	//----- nvinfo : EIATTR_KPARAM_INFO
	.align		4
.L_2938:
        /*0008*/ 	.byte	0x04, 0x17
        /*000a*/ 	.short	(.L_2940 - .L_2939)
.L_2939:
        /*000c*/ 	.word	0x00000000
        /*0010*/ 	.short	0x0005
        /*0012*/ 	.short	0x04f0
        /*0014*/ 	.byte	0x00, 0xf0, 0x61, 0x00


	//----- nvinfo : EIATTR_KPARAM_INFO
	.align		4
.L_2940:
        /*0018*/ 	.byte	0x04, 0x17
        /*001a*/ 	.short	(.L_2942 - .L_2941)
.L_2941:
        /*001c*/ 	.word	0x00000000
        /*0020*/ 	.short	0x0004
        /*0022*/ 	.short	0x04e8
        /*0024*/ 	.byte	0x00, 0xf0, 0x11, 0x00


	//----- nvinfo : EIATTR_KPARAM_INFO
	.align		4
.L_2942:
        /*0028*/ 	.byte	0x04, 0x17
        /*002a*/ 	.short	(.L_2944 - .L_2943)
.L_2943:
        /*002c*/ 	.word	0x00000000
        /*0030*/ 	.short	0x0003
        /*0032*/ 	.short	0x04e0
        /*0034*/ 	.byte	0x00, 0xf0, 0x21, 0x00


	//----- nvinfo : EIATTR_KPARAM_INFO
	.align		4
.L_2944:
        /*0038*/ 	.byte	0x04, 0x17
        /*003a*/ 	.short	(.L_2946 - .L_2945)
.L_2945:
        /*003c*/ 	.word	0x00000000
        /*0040*/ 	.short	0x0002
        /*0042*/ 	.short	0x0340
        /*0044*/ 	.byte	0x00, 0xf0, 0x81, 0x06


	//----- nvinfo : EIATTR_KPARAM_INFO
	.align		4
.L_2946:
        /*0048*/ 	.byte	0x04, 0x17
        /*004a*/ 	.short	(.L_2948 - .L_2947)
.L_2947:
        /*004c*/ 	.word	0x00000000
        /*0050*/ 	.short	0x0001
        /*0052*/ 	.short	0x01a0
        /*0054*/ 	.byte	0x00, 0xf0, 0x81, 0x06


	//----- nvinfo : EIATTR_KPARAM_INFO
	.align		4
.L_2948:
        /*0058*/ 	.byte	0x04, 0x17
        /*005a*/ 	.short	(.L_2950 - .L_2949)
.L_2949:
        /*005c*/ 	.word	0x00000000
        /*0060*/ 	.short	0x0000
        /*0062*/ 	.short	0x0000
        /*0064*/ 	.byte	0x00, 0xf0, 0x81, 0x06


	//----- nvinfo : EIATTR_SPARSE_MMA_MASK
	.align		4
.L_2950:
        /*0068*/ 	.byte	0x03, 0x50
        /*006a*/ 	.short	0x0000


	//----- nvinfo : EIATTR_MAXREG_COUNT
	.align		4
        /*006c*/ 	.byte	0x03, 0x1b
        /*006e*/ 	.short	0x0040


	//----- nvinfo : EIATTR_NUM_BARRIERS
	.align		4
        /*0070*/ 	.byte	0x02, 0x4c
        /*0072*/ 	.byte	0x01
	.zero		1


	//----- nvinfo : EIATTR_MERCURY_ISA_VERSION
	.align		4
        /*0074*/ 	.byte	0x03, 0x5f
        /*0076*/ 	.short	0x0101


	//----- nvinfo : EIATTR_EXIT_INSTR_OFFSETS
	.align		4
        /*0078*/ 	.byte	0x04, 0x1c
        /*007a*/ 	.short	(.L_2952 - .L_2951)


	//   ....[0]....
.L_2951:
        /*007c*/ 	.word	0x000001a0


	//   ....[1]....
        /*0080*/ 	.word	0x00001030


	//----- nvinfo : EIATTR_MAX_THREADS
	.align		4
.L_2952:
        /*0084*/ 	.byte	0x04, 0x05
        /*0086*/ 	.short	(.L_2954 - .L_2953)
.L_2953:
        /*0088*/ 	.word	0x00000100
        /*008c*/ 	.word	0x00000001
        /*0090*/ 	.word	0x00000001


	//----- nvinfo : EIATTR_CRS_STACK_SIZE
	.align		4
.L_2954:
        /*0094*/ 	.byte	0x04, 0x1e
        /*0096*/ 	.short	(.L_2956 - .L_2955)
.L_2955:
        /*0098*/ 	.word	0x00000000


	//----- nvinfo : EIATTR_CBANK_PARAM_SIZE
	.align		4
.L_2956:
        /*009c*/ 	.byte	0x03, 0x19
        /*009e*/ 	.short	0x0508


	//----- nvinfo : EIATTR_PARAM_CBANK
	.align		4
        /*00a0*/ 	.byte	0x04, 0x0a
        /*00a2*/ 	.short	(.L_2958 - .L_2957)
	.align		4
.L_2957:
        /*00a4*/ 	.word	index@(.nv.constant0._ZN2at6native43_GLOBAL__N__7cc8d1ed_10_Dropout_cu_0e96ed3824fused_dropout_kernel_vecIN3c104HalfEfmLi1ELi4EbEEvNS_4cuda6detail10TensorInfoIKT_T1_EENS7_IS8_SA_EENS7_IT4_SA_EESA_T0_NS_15PhiloxCudaStateE)
        /*00a8*/ 	.short	0x0210
        /*00aa*/ 	.short	0x0508


	//----- nvinfo : EIATTR_SW_WAR
	.align		4
.L_2958:
        /*00ac*/ 	.byte	0x04, 0x36
        /*00ae*/ 	.short	(.L_2960 - .L_2959)
.L_2959:
        /*00b0*/ 	.word	0x00000008
.L_2960:


//--------------------- .nv.info._ZN2at6native43_GLOBAL__N__7cc8d1ed_10_Dropout_cu_0e96ed3824fused_dropout_kernel_vecIN3c104HalfEfmLi1ELi8EbEEvNS_4cuda6detail10TensorInfoIKT_T1_EENS7_IS8_SA_EENS7_IT4_SA_EESA_T0_NS_15PhiloxCudaStateE --------------------------
	.section	.nv.info._ZN2at6native43_GLOBAL__N__7cc8d1ed_10_Dropout_cu_0e96ed3824fused_dropout_kernel_vecIN3c104HalfEfmLi1ELi8EbEEvNS_4cuda6detail10TensorInfoIKT_T1_EENS7_IS8_SA_EENS7_IT4_SA_EESA_T0_NS_15PhiloxCudaStateE,"",@"SHT_CUDA_INFO"
	.sectionflags	@""
	.align	4


	//----- nvinfo : EIATTR_CUDA_API_VERSION
	.align		4
        /*0000*/ 	.byte	0x04, 0x37
        /*0002*/ 	.short	(.L_2962 - .L_2961)
.L_2961:
        /*0004*/ 	.word	0x00000082


	//----- nvinfo : EIATTR_KPARAM_INFO
	.align		4
.L_2962:
        /*0008*/ 	.byte	0x04, 0x17
        /*000a*/ 	.short	(.L_2964 - .L_2963)
.L_2963:
        /*000c*/ 	.word	0x00000000
        /*0010*/ 	.short	0x0005
        /*0012*/ 	.short	0x04f0
        /*0014*/ 	.byte	0x00, 0xf0, 0x61, 0x00


	//----- nvinfo : EIATTR_KPARAM_INFO
	.align		4
.L_2964:
        /*0018*/ 	.byte	0x04, 0x17
        /*001a*/ 	.short	(.L_2966 - .L_2965)
.L_2965:
        /*001c*/ 	.word	0x00000000
        /*0020*/ 	.short	0x0004
        /*0022*/ 	.short	0x04e8
        /*0024*/ 	.byte	0x00, 0xf0, 0x11, 0x00


	//----- nvinfo : EIATTR_KPARAM_INFO
	.align		4
.L_2966:
        /*0028*/ 	.byte	0x04, 0x17
        /*002a*/ 	.short	(.L_2968 - .L_2967)
.L_2967:
        /*002c*/ 	.word	0x00000000
        /*0030*/ 	.short	0x0003
        /*0032*/ 	.short	0x04e0
        /*0034*/ 	.byte	0x00, 0xf0, 0x21, 0x00


	//----- nvinfo : EIATTR_KPARAM_INFO
	.align		4
.L_2968:
        /*0038*/ 	.byte	0x04, 0x17
        /*003a*/ 	.short	(.L_2970 - .L_2969)
.L_2969:
        /*003c*/ 	.word	0x00000000
        /*0040*/ 	.short	0x0002
        /*0042*/ 	.short	0x0340
        /*0044*/ 	.byte	0x00, 0xf0, 0x81, 0x06


	//----- nvinfo : EIATTR_KPARAM_INFO
	.align		4
.L_2970:
        /*0048*/ 	.byte	0x04, 0x17
        /*004a*/ 	.short	(.L_2972 - .L_2971)
.L_2971:
        /*004c*/ 	.word	0x00000000
        /*0050*/ 	.short	0x0001
        /*0052*/ 	.short	0x01a0
        /*0054*/ 	.byte	0x00, 0xf0, 0x81, 0x06


	//----- nvinfo : EIATTR_KPARAM_INFO
	.align		4
.L_2972:
        /*0058*/ 	.byte	0x04, 0x17
        /*005a*/ 	.short	(.L_2974 - .L_2973)
.L_2973:
        /*005c*/ 	.word	0x00000000
        /*0060*/ 	.short	0x0000
        /*0062*/ 	.short	0x0000
        /*0064*/ 	.byte	0x00, 0xf0, 0x81, 0x06


	//----- nvinfo : EIATTR_SPARSE_MMA_MASK
	.align		4
.L_2974:
        /*0068*/ 	.byte	0x03, 0x50
        /*006a*/ 	.short	0x0000


	//----- nvinfo : EIATTR_MAXREG_COUNT
	.align		4
        /*006c*/ 	.byte	0x03, 0x1b
        /*006e*/ 	.short	0x0040


	//----- nvinfo : EIATTR_NUM_BARRIERS
	.align		4
        /*0070*/ 	.byte	0x02, 0x4c
        /*0072*/ 	.byte	0x01
	.zero		1


	//----- nvinfo : EIATTR_MERCURY_ISA_VERSION
	.align		4
        /*0074*/ 	.byte	0x03, 0x5f
        /*0076*/ 	.short	0x0101


	//----- nvinfo : EIATTR_EXIT_INSTR_OFFSETS
	.align		4
        /*0078*/ 	.byte	0x04, 0x1c
        /*007a*/ 	.short	(.L_2976 - .L_2975)


	//   ....[0]....
.L_2975:
        /*007c*/ 	.word	0x00000180


	//   ....[1]....
        /*0080*/ 	.word	0x000020b0


	//----- nvinfo : EIATTR_MAX_THREADS
	.align		4
.L_2976:
        /*0084*/ 	.byte	0x04, 0x05
        /*0086*/ 	.short	(.L_2978 - .L_2977)
.L_2977:
        /*0088*/ 	.word	0x00000100
        /*008c*/ 	.word	0x00000001
        /*0090*/ 	.word	0x00000001


	//----- nvinfo : EIATTR_CRS_STACK_SIZE
	.align		4
.L_2978:
        /*0094*/ 	.byte	0x04, 0x1e
        /*0096*/ 	.short	(.L_2980 - .L_2979)
.L_2979:
        /*0098*/ 	.word	0x00000000


	//----- nvinfo : EIATTR_CBANK_PARAM_SIZE
	.align		4
.L_2980:
        /*009c*/ 	.byte	0x03, 0x19
        /*009e*/ 	.short	0x0508


	//----- nvinfo : EIATTR_PARAM_CBANK
	.align		4
        /*00a0*/ 	.byte	0x04, 0x0a
        /*00a2*/ 	.short	(.L_2982 - .L_2981)
	.align		4
.L_2981:
        /*00a4*/ 	.word	index@(.nv.constant0._ZN2at6native43_GLOBAL__N__7cc8d1ed_10_Dropout_cu_0e96ed3824fused_dropout_kernel_vecIN3c104HalfEfmLi1ELi8EbEEvNS_4cuda6detail10TensorInfoIKT_T1_EENS7_IS8_SA_EENS7_IT4_SA_EESA_T0_NS_15PhiloxCudaStateE)
        /*00a8*/ 	.short	0x0210
        /*00aa*/ 	.short	0x0508


	//----- nvinfo : EIATTR_SW_WAR
	.align		4
.L_2982:
        /*00ac*/ 	.byte	0x04, 0x36
        /*00ae*/ 	.short	(.L_2984 - .L_2983)
.L_2983:
        /*00b0*/ 	.word	0x00000008
.L_2984:


//--------------------- .nv.info._ZN2at6native43_GLOBAL__N__7cc8d1ed_10_Dropout_cu_0e96ed3824fused_dropout_kernel_vecIN3c104HalfEfmLi1ELi16EbEEvNS_4cuda6detail10TensorInfoIKT_T1_EENS7_IS8_SA_EENS7_IT4_SA_EESA_T0_NS_15PhiloxCudaStateE --------------------------
	.section	.nv.info._ZN2at6native43_GLOBAL__N__7cc8d1ed_10_Dropout_cu_0e96ed3824fused_dropout_kernel_vecIN3c104HalfEfmLi1ELi16EbEEvNS_4cuda6detail10TensorInfoIKT_T1_EENS7_IS8_SA_EENS7_IT4_SA_EESA_T0_NS_15PhiloxCudaStateE,"",@"SHT_CUDA_INFO"
	.sectionflags	@""
	.align	4


	//----- nvinfo : EIATTR_CUDA_API_VERSION
	.align		4
        /*0000*/ 	.byte	0x04, 0x37
        /*0002*/ 	.short	(.L_2986 - .L_2985)
.L_2985:
        /*0004*/ 	.word	0x00000082


	//----- nvinfo : EIATTR_KPARAM_INFO
	.align		4
.L_2986:
        /*0008*/ 	.byte	0x04, 0x17
        /*000a*/ 	.short	(.L_2988 - .L_2987)
.L_2987:
        /*000c*/ 	.word	0x00000000
        /*0010*/ 	.short	0x0005
        /*0012*/ 	.short	0x04f0
        /*0014*/ 	.byte	0x00, 0xf0, 0x61, 0x00


	//----- nvinfo : EIATTR_KPARAM_INFO
	.align		4
.L_2988:
        /*0018*/ 	.byte	0x04, 0x17
        /*001a*/ 	.short	(.L_2990 - .L_2989)
.L_2989:
        /*001c*/ 	.word	0x00000000
        /*0020*/ 	.short	0x0004
        /*0022*/ 	.short	0x04e8
        /*0024*/ 	.byte	0x00, 0xf0, 0x11, 0x00


	//----- nvinfo : EIATTR_KPARAM_INFO
	.align		4
.L_2990:
        /*0028*/ 	.byte	0x04, 0x17
        /*002a*/ 	.short	(.L_2992 - .L_2991)
.L_2991:
        /*002c*/ 	.word	0x00000000
        /*0030*/ 	.short	0x0003
        /*0032*/ 	.short	0x04e0
        /*0034*/ 	.byte	0x00, 0xf0, 0x21, 0x00


	//----- nvinfo : EIATTR_KPARAM_INFO
	.align		4
.L_2992:
        /*0038*/ 	.byte	0x04, 0x17
        /*003a*/ 	.short	(.L_2994 - .L_2993)
.L_2993:
        /*003c*/ 	.word	0x00000000
        /*0040*/ 	.short	0x0002
        /*0042*/ 	.short	0x0340
        /*0044*/ 	.byte	0x00, 0xf0, 0x81, 0x06


	//----- nvinfo : EIATTR_KPARAM_INFO
	.align		4
.L_2994:
        /*0048*/ 	.byte	0x04, 0x17
        /*004a*/ 	.short	(.L_2996 - .L_2995)
.L_2995:
        /*004c*/ 	.word	0x00000000
        /*0050*/ 	.short	0x0001
        /*0052*/ 	.short	0x01a0
        /*0054*/ 	.byte	0x00, 0xf0, 0x81, 0x06


	//----- nvinfo : EIATTR_KPARAM_INFO
	.align		4
.L_2996:
        /*0058*/ 	.byte	0x04, 0x17
        /*005a*/ 	.short	(.L_2998 - .L_2997)
.L_2997:
        /*005c*/ 	.word	0x00000000
        /*0060*/ 	.short	0x0000
        /*0062*/ 	.short	0x0000
        /*0064*/ 	.byte	0x00, 0xf0, 0x81, 0x06


	//----- nvinfo : EIATTR_SPARSE_MMA_MASK
	.align		4
.L_2998:
        /*0068*/ 	.byte	0x03, 0x50
        /*006a*/ 	.short	0x0000


	//----- nvinfo : EIATTR_MAXREG_COUNT
	.align		4
        /*006c*/ 	.byte	0x03, 0x1b
        /*006e*/ 	.short	0x0040


	//----- nvinfo : EIATTR_NUM_BARRIERS
	.align		4
        /*0070*/ 	.byte	0x02, 0x4c
        /*0072*/ 	.byte	0x01
	.zero		1


	//----- nvinfo : EIATTR_MERCURY_ISA_VERSION
	.align		4
        /*0074*/ 	.byte	0x03, 0x5f
        /*0076*/ 	.short	0x0101


	//----- nvinfo : EIATTR_EXIT_INSTR_OFFSETS
	.align		4
        /*0078*/ 	.byte	0x04, 0x1c
        /*007a*/ 	.short	(.L_3000 - .L_2999)


	//   ....[0]....
.L_2999:
        /*007c*/ 	.word	0x00000560


	//   ....[1]....
        /*0080*/ 	.word	0x00003970


	//----- nvinfo : EIATTR_MAX_THREADS
	.align		4
.L_3000:
        /*0084*/ 	.byte	0x04, 0x05
        /*0086*/ 	.short	(.L_3002 - .L_3001)
.L_3001:
        /*0088*/ 	.word	0x00000100
        /*008c*/ 	.word	0x00000001
        /*0090*/ 	.word	0x00000001


	//----- nvinfo : EIATTR_CRS_STACK_SIZE
	.align		4
.L_3002:
        /*0094*/ 	.byte	0x04, 0x1e
        /*0096*/ 	.short	(.L_3004 - .L_3003)
.L_3003:
        /*0098*/ 	.word	0x00000000


	//----- nvinfo : EIATTR_CBANK_PARAM_SIZE
	.align		4
.L_3004:
        /*009c*/ 	.byte	0x03, 0x19
        /*009e*/ 	.short	0x0508


	//----- nvinfo : EIATTR_PARAM_CBANK
	.align		4
        /*00a0*/ 	.byte	0x04, 0x0a
        /*00a2*/ 	.short	(.L_3006 - .L_3005)
	.align		4
.L_3005:
        /*00a4*/ 	.word	index@(.nv.constant0._ZN2at6native43_GLOBAL__N__7cc8d1ed_10_Dropout_cu_0e96ed3824fused_dropout_kernel_vecIN3c104HalfEfmLi1ELi16EbEEvNS_4cuda6detail10TensorInfoIKT_T1_EENS7_IS8_SA_EENS7_IT4_SA_EESA_T0_NS_15PhiloxCudaStateE)
        /*00a8*/ 	.short	0x0210
        /*00aa*/ 	.short	0x0508


	//----- nvinfo : EIATTR_SW_WAR
	.align		4
.L_3006:
        /*00ac*/ 	.byte	0x04, 0x36
        /*00ae*/ 	.short	(.L_3008 - .L_3007)
.L_3007:
        /*00b0*/ 	.word	0x00000008
.L_3008:


//--------------------- .nv.info._ZN2at6native43_GLOBAL__N__7cc8d1ed_10_Dropout_cu_0e96ed3820fused_dropout_kernelIffmLin1ELin1EbEEvNS_4cuda6detail10TensorInfoIKT_T1_EENS5_IS6_S8_EENS5_IT4_S8_EES8_T0_NS_15PhiloxCudaStateE --------------------------
	.section	.nv.info._ZN2at6native43_GLOBAL__N__7cc8d1ed_10_Dropout_cu_0e96ed3820fused_dropout_kernelIffmLin1ELin1EbEEvNS_4cuda6detail10TensorInfoIKT_T1_EENS5_IS6_S8_EENS5_IT4_S8_EES8_T0_NS_15PhiloxCudaStateE,"",@"SHT_CUDA_INFO"
	.sectionflags	@""
	.align	4


	//----- nvinfo : EIATTR_CUDA_API_VERSION
	.align		4
        /*0000*/ 	.byte	0x04, 0x37
        /*0002*/ 	.short	(.L_3010 - .L_3009)
.L_3009:
        /*0004*/ 	.word	0x00000082


	//----- nvinfo : EIATTR_KPARAM_INFO
	.align		4
.L_3010:
        /*0008*/ 	.byte	0x04, 0x17
        /*000a*/ 	.short	(.L_3012 - .L_3011)
.L_3011:
        /*000c*/ 	.word	0x00000000
        /*0010*/ 	.short	0x0005
        /*0012*/ 	.short	0x04f0
        /*0014*/ 	.byte	0x00, 0xf0, 0x61, 0x00


	//----- nvinfo : EIATTR_KPARAM_INFO
	.align		4
.L_3012:
        /*0018*/ 	.byte	0x04, 0x17
        /*001a*/ 	.short	(.L_3014 - .L_3013)
.L_3013:
        /*001c*/ 	.word	0x00000000
        /*0020*/ 	.short	0x0004
        /*0022*/ 	.short	0x04e8
        /*0024*/ 	.byte	0x00, 0xf0, 0x11, 0x00


	//----- nvinfo : EIATTR_KPARAM_INFO
	.align		4
.L_3014:
        /*0028*/ 	.byte	0x04, 0x17
        /*002a*/ 	.short	(.L_3016 - .L_3015)
.L_3015:
        /*002c*/ 	.word	0x00000000
        /*0030*/ 	.short	0x0003
        /*0032*/ 	.short	0x04e0
        /*0034*/ 	.byte	0x00, 0xf0, 0x21, 0x00


	//----- nvinfo : EIATTR_KPARAM_INFO
	.align		4
.L_3016:
        /*0038*/ 	.byte	0x04, 0x17
        /*003a*/ 	.short	(.L_3018 - .L_3017)
.L_3017:
        /*003c*/ 	.word	0x00000000
        /*0040*/ 	.short	0x0002
        /*0042*/ 	.short	0x0340
        /*0044*/ 	.byte	0x00, 0xf0, 0x81, 0x06


	//----- nvinfo : EIATTR_KPARAM_INFO
	.align		4
.L_3018:
        /*0048*/ 	.byte	0x04, 0x17
        /*004a*/ 	.short	(.L_3020 - .L_3019)
.L_3019:
        /*004c*/ 	.word	0x00000000
        /*0050*/ 	.short	0x0001
        /*0052*/ 	.short	0x01a0
        /*0054*/ 	.byte	0x00, 0xf0, 0x81, 0x06


	//----- nvinfo : EIATTR_KPARAM_INFO
	.align		4
.L_3020:
        /*0058*/ 	.byte	0x04, 0x17
        /*005a*/ 	.short	(.L_3022 - .L_3021)
.L_3021:
        /*005c*/ 	.word	0x00000000
        /*0060*/ 	.short	0x0000
        /*0062*/ 	.short	0x0000
        /*0064*/ 	.byte	0x00, 0xf0, 0x81, 0x06


	//----- nvinfo : EIATTR_SPARSE_MMA_MASK
	.align		4
.L_3022:
        /*0068*/ 	.byte	0x03, 0x50
        /*006a*/ 	.short	0x0000


	//----- nvinfo : EIATTR_MAXREG_COUNT
	.align		4
        /*006c*/ 	.byte	0x03, 0x1b
        /*006e*/ 	.short	0x0040


	//----- nvinfo : EIATTR_NUM_BARRIERS
	.align		4
        /*0070*/ 	.byte	0x02, 0x4c
        /*0072*/ 	.byte	0x01
	.zero		1


	//----- nvinfo : EIATTR_MERCURY_ISA_VERSION
	.align		4
        /*0074*/ 	.byte	0x03, 0x5f
        /*0076*/ 	.short	0x0101


	//----- nvinfo : EIATTR_EXIT_INSTR_OFFSETS
	.align		4
        /*0078*/ 	.byte	0x04, 0x1c
        /*007a*/ 	.short	(.L_3024 - .L_3023)


	//   ....[0]....
.L_3023:
        /*007c*/ 	.word	0x00000a30


	//   ....[1]....
        /*0080*/ 	.word	0x0000dbd0


	//----- nvinfo : EIATTR_MAX_THREADS
	.align		4
.L_3024:
        /*0084*/ 	.byte	0x04, 0x05
        /*0086*/ 	.short	(.L_3026 - .L_3025)
.L_3025:
        /*0088*/ 	.word	0x00000100
        /*008c*/ 	.word	0x00000001
        /*0090*/ 	.word	0x00000001


	//----- nvinfo : EIATTR_CRS_STACK_SIZE
	.align		4
.L_3026:
        /*0094*/ 	.byte	0x04, 0x1e
        /*0096*/ 	.short	(.L_3028 - .L_3027)
.L_3027:
        /*0098*/ 	.word	0x00000000


	//----- nvinfo : EIATTR_CBANK_PARAM_SIZE
	.align		4
.L_3028:
        /*009c*/ 	.byte	0x03, 0x19
        /*009e*/ 	.short	0x0508


	//----- nvinfo : EIATTR_PARAM_CBANK
	.align		4
        /*00a0*/ 	.byte	0x04, 0x0a
        /*00a2*/ 	.short	(.L_3030 - .L_3029)
	.align		4
.L_3029:
        /*00a4*/ 	.word	index@(.nv.constant0._ZN2at6native43_GLOBAL__N__7cc8d1ed_10_Dropout_cu_0e96ed3820fused_dropout_kernelIffmLin1ELin1EbEEvNS_4cuda6detail10TensorInfoIKT_T1_EENS5_IS6_S8_EENS5_IT4_S8_EES8_T0_NS_15PhiloxCudaStateE)
        /*00a8*/ 	.short	0x0210
        /*00aa*/ 	.short	0x0508


	//----- nvinfo : EIATTR_SW_WAR
	.align		4
.L_3030:
        /*00ac*/ 	.byte	0x04, 0x36
        /*00ae*/ 	.short	(.L_3032 - .L_3031)
.L_3031:
        /*00b0*/ 	.word	0x00000008
.L_3032:


//--------------------- .nv.info._ZN2at6native43_GLOBAL__N__7cc8d1ed_10_Dropout_cu_0e96ed3820fused_dropout_kernelIffmLin1ELi1EbEEvNS_4cuda6detail10TensorInfoIKT_T1_EENS5_IS6_S8_EENS5_IT4_S8_EES8_T0_NS_15PhiloxCudaStateE --------------------------
	.section	.nv.info._ZN2at6native43_GLOBAL__N__7cc8d1ed_10_Dropout_cu_0e96ed3820fused_dropout_kernelIffmLin1ELi1EbEEvNS_4cuda6detail10TensorInfoIKT_T1_EENS5_IS6_S8_EENS5_IT4_S8_EES8_T0_NS_15PhiloxCudaStateE,"",@"SHT_CUDA_INFO"
	.sectionflags	@""
	.align	4


	//----- nvinfo : EIATTR_CUDA_API_VERSION
	.align		4
        /*0000*/ 	.byte	0x04, 0x37
        /*0002*/ 	.short	(.L_3034 - .L_3033)
.L_3033:
        /*0004*/ 	.word	0x00000082


	//----- nvinfo : EIATTR_KPARAM_INFO
	.align		4
.L_3034:
        /*0008*/ 	.byte	0x04, 0x17
        /*000a*/ 	.short	(.L_3036 - .L_3035)
.L_3035:
        /*000c*/ 	.word	0x00000000
        /*0010*/ 	.short	0x0005
        /*0012*/ 	.short	0x04f0
        /*0014*/ 	.byte	0x00, 0xf0, 0x61, 0x00


	//----- nvinfo : EIATTR_KPARAM_INFO
	.align		4
.L_3036:
        /*0018*/ 	.byte	0x04, 0x17
        /*001a*/ 	.short	(.L_3038 - .L_3037)
.L_3037:
        /*001c*/ 	.word	0x00000000
        /*0020*/ 	.short	0x0004
        /*0022*/ 	.short	0x04e8
        /*0024*/ 	.byte	0x00, 0xf0, 0x11, 0x00


	//----- nvinfo : EIATTR_KPARAM_INFO
	.align		4
.L_3038:
        /*0028*/ 	.byte	0x04, 0x17
        /*002a*/ 	.short	(.L_3040 - .L_3039)
.L_3039:
        /*002c*/ 	.word	0x00000000
        /*0030*/ 	.short	0x0003
        /*0032*/ 	.short	0x04e0
        /*0034*/ 	.byte	0x00, 0xf0, 0x21, 0x00


	//----- nvinfo : EIATTR_KPARAM_INFO
	.align		4
.L_3040:
        /*0038*/ 	.byte	0x04, 0x17
        /*003a*/ 	.short	(.L_3042 - .L_3041)
.L_3041:
        /*003c*/ 	.word	0x00000000
        /*0040*/ 	.short	0x0002
        /*0042*/ 	.short	0x0340
        /*0044*/ 	.byte	0x00, 0xf0, 0x81, 0x06


	//----- nvinfo : EIATTR_KPARAM_INFO
	.align		4
.L_3042:
        /*0048*/ 	.byte	0x04, 0x17
        /*004a*/ 	.short	(.L_3044 - .L_3043)
.L_3043:
        /*004c*/ 	.word	0x00000000
        /*0050*/ 	.short	0x0001
        /*0052*/ 	.short	0x01a0
        /*0054*/ 	.byte	0x00, 0xf0, 0x81, 0x06


	//----- nvinfo : EIATTR_KPARAM_INFO
	.align		4
.L_3044:
        /*0058*/ 	.byte	0x04, 0x17
        /*005a*/ 	.short	(.L_3046 - .L_3045)
.L_3045:
        /*005c*/ 	.word	0x00000000
        /*0060*/ 	.short	0x0000
        /*0062*/ 	.short	0x0000
        /*0064*/ 	.byte	0x00, 0xf0, 0x81, 0x06


	//----- nvinfo : EIATTR_SPARSE_MMA_MASK
	.align		4
.L_3046:
        /*0068*/ 	.byte	0x03, 0x50
        /*006a*/ 	.short	0x0000


	//----- nvinfo : EIATTR_MAXREG_COUNT
	.align		4
        /*006c*/ 	.byte	0x03, 0x1b
        /*006e*/ 	.short	0x0040


	//----- nvinfo : EIATTR_NUM_BARRIERS
	.align		4
        /*0070*/ 	.byte	0x02, 0x4c
        /*0072*/ 	.byte	0x01
	.zero		1


	//----- nvinfo : EIATTR_MERCURY_ISA_VERSION
	.align		4
        /*0074*/ 	.byte	0x03, 0x5f
        /*0076*/ 	.short	0x0101


	//----- nvinfo : EIATTR_EXIT_INSTR_OFFSETS
	.align		4
        /*0078*/ 	.byte	0x04, 0x1c
        /*007a*/ 	.short	(.L_3048 - .L_3047)


	//   ....[0]....
.L_3047:
        /*007c*/ 	.word	0x00000a50


	//   ....[1]....
        /*0080*/ 	.word	0x00007e50


	//----- nvinfo : EIATTR_MAX_THREADS
	.align		4
.L_3048:
        /*0084*/ 	.byte	0x04, 0x05
        /*0086*/ 	.short	(.L_3050 - .L_3049)
.L_3049:
        /*0088*/ 	.word	0x00000100
        /*008c*/ 	.word	0x00000001
        /*0090*/ 	.word	0x00000001


	//----- nvinfo : EIATTR_CRS_STACK_SIZE
	.align		4
.L_3050:
        /*0094*/ 	.byte	0x04, 0x1e
        /*0096*/ 	.short	(.L_3052 - .L_3051)
.L_3051:
        /*0098*/ 	.word	0x00000000


	//----- nvinfo : EIATTR_CBANK_PARAM_SIZE
	.align		4
.L_3052:
        /*009c*/ 	.byte	0x03, 0x19
        /*009e*/ 	.short	0x0508


	//----- nvinfo : EIATTR_PARAM_CBANK
	.align		4
        /*00a0*/ 	.byte	0x04, 0x0a
        /*00a2*/ 	.short	(.L_3054 - .L_3053)
	.align		4
.L_3053:
        /*00a4*/ 	.word	index@(.nv.constant0._ZN2at6native43_GLOBAL__N__7cc8d1ed_10_Dropout_cu_0e96ed3820fused_dropout_kernelIffmLin1ELi1EbEEvNS_4cuda6detail10TensorInfoIKT_T1_EENS5_IS6_S8_EENS5_IT4_S8_EES8_T0_NS_15PhiloxCudaStateE)
        /*00a8*/ 	.short	0x0210
        /*00aa*/ 	.short	0x0508


	//----- nvinfo : EIATTR_SW_WAR
	.align		4
.L_3054:
        /*00ac*/ 	.byte	0x04, 0x36
        /*00ae*/ 	.short	(.L_3056 - .L_3055)
.L_3055:
        /*00b0*/ 	.word	0x00000008
.L_3056:


//--------------------- .nv.info._ZN2at6native43_GLOBAL__N__7cc8d1ed_10_Dropout_cu_0e96ed3820fused_dropout_kernelIffmLi1ELi1EbEEvNS_4cuda6detail10TensorInfoIKT_T1_EENS5_IS6_S8_EENS5_IT4_S8_EES8_T0_NS_15PhiloxCudaStateE --------------------------
	.section	.nv.info._ZN2at6native43_GLOBAL__N__7cc8d1ed_10_Dropout_cu_0e96ed3820fused_dropout_kernelIffmLi1ELi1EbEEvNS_4cuda6detail10TensorInfoIKT_T1_EENS5_IS6_S8_EENS5_IT4_S8_EES8_T0_NS_15PhiloxCudaStateE,"",@"SHT_CUDA_INFO"
	.sectionflags	@""
	.align	4


	//----- nvinfo : EIATTR_CUDA_API_VERSION
	.align		4
        /*0000*/ 	.byte	0x04, 0x37
        /*0002*/ 	.short	(.L_3058 - .L_3057)
.L_3057:
        /*0004*/ 	.word	0x00000082


	//----- nvinfo : EIATTR_KPARAM_INFO
	.align		4
.L_3058:
        /*0008*/ 	.byte	0x04, 0x17
        /*000a*/ 	.short	(.L_3060 - .L_3059)
.L_3059:
        /*000c*/ 	.word	0x00000000
        /*0010*/ 	.short	0x0005
        /*0012*/ 	.short	0x04f0
        /*0014*/ 	.byte	0x00, 0xf0, 0x61, 0x00


	//----- nvinfo : EIATTR_KPARAM_INFO
	.align		4
.L_3060:
        /*0018*/ 	.byte	0x04, 0x17
        /*001a*/ 	.short	(.L_3062 - .L_3061)
.L_3061:
        /*001c*/ 	.word	0x00000000
        /*0020*/ 	.short	0x0004
        /*0022*/ 	.short	0x04e8
        /*0024*/ 	.byte	0x00, 0xf0, 0x11, 0x00


	//----- nvinfo : EIATTR_KPARAM_INFO
	.align		4
.L_3062:
        /*0028*/ 	.byte	0x04, 0x17
        /*002a*/ 	.short	(.L_3064 - .L_3063)
.L_3063:
        /*002c*/ 	.word	0x00000000
        /*0030*/ 	.short	0x0003
        /*0032*/ 	.short	0x04e0
        /*0034*/ 	.byte	0x00, 0xf0, 0x21, 0x00


	//----- nvinfo : EIATTR_KPARAM_INFO
	.align		4
.L_3064:
        /*0038*/ 	.byte	0x04, 0x17
        /*003a*/ 	.short	(.L_3066 - .L_3065)
.L_3065:
        /*003c*/ 	.word	0x00000000
        /*0040*/ 	.short	0x0002
        /*0042*/ 	.short	0x0340
        /*0044*/ 	.byte	0x00, 0xf0, 0x81, 0x06


	//----- nvinfo : EIATTR_KPARAM_INFO
	.align		4
.L_3066:
        /*0048*/ 	.byte	0x04, 0x17
        /*004a*/ 	.short	(.L_3068 - .L_3067)
.L_3067:
        /*004c*/ 	.word	0x00000000
        /*0050*/ 	.short	0x0001
        /*0052*/ 	.short	0x01a0
        /*0054*/ 	.byte	0x00, 0xf0, 0x81, 0x06


	//----- nvinfo : EIATTR_KPARAM_INFO
	.align		4
.L_3068:
        /*0058*/ 	.byte	0x04, 0x17
        /*005a*/ 	.short	(.L_3070 - .L_3069)
.L_3069:
        /*005c*/ 	.word	0x00000000
        /*0060*/ 	.short	0x0000
        /*0062*/ 	.short	0x0000
        /*0064*/ 	.byte	0x00, 0xf0, 0x81, 0x06


	//----- nvinfo : EIATTR_SPARSE_MMA_MASK
	.align		4
.L_3070:
        /*0068*/ 	.byte	0x03, 0x50
        /*006a*/ 	.short	0x0000


	//----- nvinfo : EIATTR_MAXREG_COUNT
	.align		4
        /*006c*/ 	.byte	0x03, 0x1b
        /*006e*/ 	.short	0x0040


	//----- nvinfo : EIATTR_NUM_BARRIERS
	.align		4
        /*0070*/ 	.byte	0x02, 0x4c
        /*0072*/ 	.byte	0x01
	.zero		1


	//----- nvinfo : EIATTR_MERCURY_ISA_VERSION
	.align		4
        /*0074*/ 	.byte	0x03, 0x5f
        /*0076*/ 	.short	0x0101


	//----- nvinfo : EIATTR_EXIT_INSTR_OFFSETS
	.align		4
        /*0078*/ 	.byte	0x04, 0x1c
        /*007a*/ 	.short	(.L_3072 - .L_3071)


	//   ....[0]....
.L_3071:
        /*007c*/ 	.word	0x00000940


	//   ....[1]....
        /*0080*/ 	.word	0x00001860


	//----- nvinfo : EIATTR_MAX_THREADS
	.align		4
.L_3072:
        /*0084*/ 	.byte	0x04, 0x05
        /*0086*/ 	.short	(.L_3074 - .L_3073)
.L_3073:
        /*0088*/ 	.word	0x00000100
        /*008c*/ 	.word	0x00000001
        /*0090*/ 	.word	0x00000001


	//----- nvinfo : EIATTR_CRS_STACK_SIZE
	.align		4
.L_3074:
        /*0094*/ 	.byte	0x04, 0x1e
        /*0096*/ 	.short	(.L_3076 - .L_3075)
.L_3075:
        /*0098*/ 	.word	0x00000000


	//----- nvinfo : EIATTR_CBANK_PARAM_SIZE
	.align		4
.L_3076:
        /*009c*/ 	.byte	0x03, 0x19
        /*009e*/ 	.short	0x0508


	//----- nvinfo : EIATTR_PARAM_CBANK
	.align		4
        /*00a0*/ 	.byte	0x04, 0x0a
        /*00a2*/ 	.short	(.L_3078 - .L_3077)
	.align		4
.L_3077:
        /*00a4*/ 	.word	index@(.nv.constant0._ZN2at6native43_GLOBAL__N__7cc8d1ed_10_Dropout_cu_0e96ed3820fused_dropout_kernelIffmLi1ELi1EbEEvNS_4cuda6detail10TensorInfoIKT_T1_EENS5_IS6_S8_EENS5_IT4_S8_EES8_T0_NS_15PhiloxCudaStateE)
        /*00a8*/ 	.short	0x0210
        /*00aa*/ 	.short	0x0508


	//----- nvinfo : EIATTR_SW_WAR
	.align		4
.L_3078:
        /*00ac*/ 	.byte	0x04, 0x36
        /*00ae*/ 	.short	(.L_3080 - .L_3079)
.L_3079:
        /*00b0*/ 	.word	0x00000008
.L_3080:


//--------------------- .nv.info._ZN2at6native43_GLOBAL__N__7cc8d1ed_10_Dropout_cu_0e96ed3824fused_dropout_kernel_vecIffmLi1ELi2EbEEvNS_4cuda6detail10TensorInfoIKT_T1_EENS5_IS6_S8_EENS5_IT4_S8_EES8_T0_NS_15PhiloxCudaStateE --------------------------
	.section	.nv.info._ZN2at6native43_GLOBAL__N__7cc8d1ed_10_Dropout_cu_0e96ed3824fused_dropout_kernel_vecIffmLi1ELi2EbEEvNS_4cuda6detail10TensorInfoIKT_T1_EENS5_IS6_S8_EENS5_IT4_S8_EES8_T0_NS_15PhiloxCudaStateE,"",@"SHT_CUDA_INFO"
	.sectionflags	@""
	.align	4


	//----- nvinfo : EIATTR_CUDA_API_VERSION
	.align		4
        /*0000*/ 	.byte	0x04, 0x37
        /*0002*/ 	.short	(.L_3082 - .L_3081)
.L_3081:
        /*0004*/ 	.word	0x00000082


	//----- nvinfo : EIATTR_KPARAM_INFO
	.align		4
.L_3082:
        /*0008*/ 	.byte	0x04, 0x17
        /*000a*/ 	.short	(.L_3084 - .L_3083)
.L_3083:
        /*000c*/ 	.word	0x00000000
        /*0010*/ 	.short	0x0005
        /*0012*/ 	.short	0x04f0
        /*0014*/ 	.byte	0x00, 0xf0, 0x61, 0x00


	//----- nvinfo : EIATTR_KPARAM_INFO
	.align		4
.L_3084:
        /*0018*/ 	.byte	0x04, 0x17
        /*001a*/ 	.short	(.L_3086 - .L_3085)
.L_3085:
        /*001c*/ 	.word	0x00000000
        /*0020*/ 	.short	0x0004
        /*0022*/ 	.short	0x04e8
        /*0024*/ 	.byte	0x00, 0xf0, 0x11, 0x00


	//----- nvinfo : EIATTR_KPARAM_INFO
	.align		4
.L_3086:
        /*0028*/ 	.byte	0x04, 0x17
        /*002a*/ 	.short	(.L_3088 - .L_3087)
.L_3087:
        /*002c*/ 	.word	0x00000000
        /*0030*/ 	.short	0x0003
        /*0032*/ 	.short	0x04e0
        /*0034*/ 	.byte	0x00, 0xf0, 0x21, 0x00


	//----- nvinfo : EIATTR_KPARAM_INFO
	.align		4
.L_3088:
        /*0038*/ 	.byte	0x04, 0x17
        /*003a*/ 	.short	(.L_3090 - .L_3089)
.L_3089:
        /*003c*/ 	.word	0x00000000
        /*0040*/ 	.short	0x0002
        /*0042*/ 	.short	0x0340
        /*0044*/ 	.byte	0x00, 0xf0, 0x81, 0x06


	//----- nvinfo : EIATTR_KPARAM_INFO
	.align		4
.L_3090:
        /*0048*/ 	.byte	0x04, 0x17
        /*004a*/ 	.short	(.L_3092 - .L_3091)
.L_3091:
        /*004c*/ 	.word	0x00000000
        /*0050*/ 	.short	0x0001
        /*0052*/ 	.short	0x01a0
        /*0054*/ 	.byte	0x00, 0xf0, 0x81, 0x06


	//----- nvinfo : EIATTR_KPARAM_INFO
	.align		4
.L_3092:
        /*0058*/ 	.byte	0x04, 0x17
        /*005a*/ 	.short	(.L_3094 - .L_3093)
.L_3093:
        /*005c*/ 	.word	0x00000000
        /*0060*/ 	.short	0x0000
        /*0062*/ 	.short	0x0000
        /*0064*/ 	.byte	0x00, 0xf0, 0x81, 0x06


	//----- nvinfo : EIATTR_SPARSE_MMA_MASK
	.align		4
.L_3094:
        /*0068*/ 	.byte	0x03, 0x50
        /*006a*/ 	.short	0x0000


	//----- nvinfo : EIATTR_MAXREG_COUNT
	.align		4
        /*006c*/ 	.byte	0x03, 0x1b
        /*006e*/ 	.short	0x0040


	//----- nvinfo : EIATTR_NUM_BARRIERS
	.align		4
        /*0070*/ 	.byte	0x02, 0x4c
        /*0072*/ 	.byte	0x01
	.zero		1


	//----- nvinfo : EIATTR_MERCURY_ISA_VERSION
	.align		4
        /*0074*/ 	.byte	0x03, 0x5f
        /*0076*/ 	.short	0x0101


	//----- nvinfo : EIATTR_EXIT_INSTR_OFFSETS
	.align		4
        /*0078*/ 	.byte	0x04, 0x1c
        /*007a*/ 	.short	(.L_3096 - .L_3095)


	//   ....[0]....
.L_3095:
        /*007c*/ 	.word	0x00000190


	//   ....[1]....
        /*0080*/ 	.word	0x00000e20


	//----- nvinfo : EIATTR_MAX_THREADS
	.align		4
.L_3096:
        /*0084*/ 	.byte	0x04, 0x05
        /*0086*/ 	.short	(.L_3098 - .L_3097)
.L_3097:
        /*0088*/ 	.word	0x00000100
        /*008c*/ 	.word	0x00000001
        /*0090*/ 	.word	0x00000001


	//----- nvinfo : EIATTR_CRS_STACK_SIZE
	.align		4
.L_3098:
        /*0094*/ 	.byte	0x04, 0x1e
        /*0096*/ 	.short	(.L_3100 - .L_3099)
.L_3099:
        /*0098*/ 	.word	0x00000000


	//----- nvinfo : EIATTR_CBANK_PARAM_SIZE
	.align		4
.L_3100:
        /*009c*/ 	.byte	0x03, 0x19
        /*009e*/ 	.short	0x0508


	//----- nvinfo : EIATTR_PARAM_CBANK
	.align		4
        /*00a0*/ 	.byte	0x04, 0x0a
        /*00a2*/ 	.short	(.L_3102 - .L_3101)
	.align		4
.L_3101:
        /*00a4*/ 	.word	index@(.nv.constant0._ZN2at6native43_GLOBAL__N__7cc8d1ed_10_Dropout_cu_0e96ed3824fused_dropout_kernel_vecIffmLi1ELi2EbEEvNS_4cuda6detail10TensorInfoIKT_T1_EENS5_IS6_S8_EENS5_IT4_S8_EES8_T0_NS_15PhiloxCudaStateE)
        /*00a8*/ 	.short	0x0210
        /*00aa*/ 	.short	0x0508


	//----- nvinfo : EIATTR_SW_WAR
	.align		4
.L_3102:
        /*00ac*/ 	.byte	0x04, 0x36
        /*00ae*/ 	.short	(.L_3104 - .L_3103)
.L_3103:
        /*00b0*/ 	.word	0x00000008
.L_3104:


//--------------------- .nv.info._ZN2at6native43_GLOBAL__N__7cc8d1ed_10_Dropout_cu_0e96ed3824fused_dropout_kernel_vecIffmLi1ELi4EbEEvNS_4cuda6detail10TensorInfoIKT_T1_EENS5_IS6_S8_EENS5_IT4_S8_EES8_T0_NS_15PhiloxCudaStateE --------------------------
	.section	.nv.info._ZN2at6native43_GLOBAL__N__7cc8d1ed_10_Dropout_cu_0e96ed3824fused_dropout_kernel_vecIffmLi1ELi4EbEEvNS_4cuda6detail10TensorInfoIKT_T1_EENS5_IS6_S8_EENS5_IT4_S8_EES8_T0_NS_15PhiloxCudaStateE,"",@"SHT_CUDA_INFO"
	.sectionflags	@""
	.align	4


	//----- nvinfo : EIATTR_CUDA_API_VERSION
	.align		4
        /*0000*/ 	.byte	0x04, 0x37
        /*0002*/ 	.short	(.L_3106 - .L_3105)
.L_3105:
        /*0004*/ 	.word	0x00000082


	//----- nvinfo : EIATTR_KPARAM_INFO
	.align		4
.L_3106:
        /*0008*/ 	.byte	0x04, 0x17
        /*000a*/ 	.short	(.L_3108 - .L_3107)
.L_3107:
        /*000c*/ 	.word	0x00000000
        /*0010*/ 	.short	0x0005
        /*0012*/ 	.short	0x04f0
        /*0014*/ 	.byte	0x00, 0xf0, 0x61, 0x00


	//----- nvinfo : EIATTR_KPARAM_INFO
	.align		4
.L_3108:
        /*0018*/ 	.byte	0x04, 0x17
        /*001a*/ 	.short	(.L_3110 - .L_3109)
.L_3109:
        /*001c*/ 	.word	0x00000000
        /*0020*/ 	.short	0x0004
        /*0022*/ 	.short	0x04e8
        /*0024*/ 	.byte	0x00, 0xf0, 0x11, 0x00


	//----- nvinfo : EIATTR_KPARAM_INFO
	.align		4
.L_3110:
        /*0028*/ 	.byte	0x04, 0x17
        /*002a*/ 	.short	(.L_3112 - .L_3111)
.L_3111:
        /*002c*/ 	.word	0x00000000
        /*0030*/ 	.short	0x0003
        /*0032*/ 	.short	0x04e0
        /*0034*/ 	.byte	0x00, 0xf0, 0x21, 0x00


	//----- nvinfo : EIATTR_KPARAM_INFO
	.align		4
.L_3112:
        /*0038*/ 	.byte	0x04, 0x17
        /*003a*/ 	.short	(.L_3114 - .L_3113)
.L_3113:
        /*003c*/ 	.word	0x00000000
        /*0040*/ 	.short	0x0002
        /*0042*/ 	.short	0x0340
        /*0044*/ 	.byte	0x00, 0xf0, 0x81, 0x06


	//----- nvinfo : EIATTR_KPARAM_INFO
	.align		4
.L_3114:
        /*0048*/ 	.byte	0x04, 0x17
        /*004a*/ 	.short	(.L_3116 - .L_3115)
.L_3115:
        /*004c*/ 	.word	0x00000000
        /*0050*/ 	.short	0x0001
        /*0052*/ 	.short	0x01a0
        /*0054*/ 	.byte	0x00, 0xf0, 0x81, 0x06


	//----- nvinfo : EIATTR_KPARAM_INFO
	.align		4
.L_3116:
        /*0058*/ 	.byte	0x04, 0x17
        /*005a*/ 	.short	(.L_3118 - .L_3117)
.L_3117:
        /*005c*/ 	.word	0x00000000
        /*0060*/ 	.short	0x0000
        /*0062*/ 	.short	0x0000
        /*0064*/ 	.byte	0x00, 0xf0, 0x81, 0x06


	//----- nvinfo : EIATTR_SPARSE_MMA_MASK
	.align		4
.L_3118:
        /*0068*/ 	.byte	0x03, 0x50
        /*006a*/ 	.short	0x0000


	//----- nvinfo : EIATTR_MAXREG_COUNT
	.align		4
        /*006c*/ 	.byte	0x03, 0x1b
        /*006e*/ 	.short	0x0040


	//----- nvinfo : EIATTR_NUM_BARRIERS
	.align		4
        /*0070*/ 	.byte	0x02, 0x4c
        /*0072*/ 	.byte	0x01
	.zero		1


	//----- nvinfo : EIATTR_MERCURY_ISA_VERSION
	.align		4
        /*0074*/ 	.byte	0x03, 0x5f
        /*0076*/ 	.short	0x0101


	//----- nvinfo : EIATTR_EXIT_INSTR_OFFSETS
	.align		4
        /*0078*/ 	.byte	0x04, 0x1c
        /*007a*/ 	.short	(.L_3120 - .L_3119)


	//   ....[0]....
.L_3119:
        /*007c*/ 	.word	0x00000180


	//   ....[1]....
        /*0080*/ 	.word	0x00000fd0


	//----- nvinfo : EIATTR_MAX_THREADS
	.align		4
.L_3120:
        /*0084*/ 	.byte	0x04, 0x05
        /*0086*/ 	.short	(.L_3122 - .L_3121)
.L_3121:
        /*0088*/ 	.word	0x00000100
        /*008c*/ 	.word	0x00000001
        /*0090*/ 	.word	0x00000001


	//----- nvinfo : EIATTR_CRS_STACK_SIZE
	.align		4
.L_3122:
        /*0094*/ 	.byte	0x04, 0x1e
        /*0096*/ 	.short	(.L_3124 - .L_3123)
.L_3123:
        /*0098*/ 	.word	0x00000000


	//----- nvinfo : EIATTR_CBANK_PARAM_SIZE
	.align		4
.L_3124:
        /*009c*/ 	.byte	0x03, 0x19
        /*009e*/ 	.short	0x0508


	//----- nvinfo : EIATTR_PARAM_CBANK
	.align		4
        /*00a0*/ 	.byte	0x04, 0x0a
        /*00a2*/ 	.short	(.L_3126 - .L_3125)
	.align		4
.L_3125:
        /*00a4*/ 	.word	index@(.nv.constant0._ZN2at6native43_GLOBAL__N__7cc8d1ed_10_Dropout_cu_0e96ed3824fused_dropout_kernel_vecIffmLi1ELi4EbEEvNS_4cuda6detail10TensorInfoIKT_T1_EENS5_IS6_S8_EENS5_IT4_S8_EES8_T0_NS_15PhiloxCudaStateE)
        /*00a8*/ 	.short	0x0210
        /*00aa*/ 	.short	0x0508


	//----- nvinfo : EIATTR_SW_WAR
	.align		4
.L_3126:
        /*00ac*/ 	.byte	0x04, 0x36
        /*00ae*/ 	.short	(.L_3128 - .L_3127)
.L_3127:
        /*00b0*/ 	.word	0x00000008
.L_3128:


//--------------------- .nv.info._ZN2at6native43_GLOBAL__N__7cc8d1ed_10_Dropout_cu_0e96ed3824fused_dropout_kernel_vecIffmLi1ELi8EbEEvNS_4cuda6detail10TensorInfoIKT_T1_EENS5_IS6_S8_EENS5_IT4_S8_EES8_T0_NS_15PhiloxCudaStateE --------------------------
	.section	.nv.info._ZN2at6native43_GLOBAL__N__7cc8d1ed_10_Dropout_cu_0e96ed3824fused_dropout_kernel_vecIffmLi1ELi8EbEEvNS_4cuda6detail10TensorInfoIKT_T1_EENS5_IS6_S8_EENS5_IT4_S8_EES8_T0_NS_15PhiloxCudaStateE,"",@"SHT_CUDA_INFO"
	.sectionflags	@""
	.align	4


	//----- nvinfo : EIATTR_CUDA_API_VERSION
	.align		4
        /*0000*/ 	.byte	0x04, 0x37
        /*0002*/ 	.short	(.L_3130 - .L_3129)
.L_3129:
        /*0004*/ 	.word	0x00000082


	//----- nvinfo : EIATTR_KPARAM_INFO
	.align		4
.L_3130:
        /*0008*/ 	.byte	0x04, 0x17
        /*000a*/ 	.short	(.L_3132 - .L_3131)
.L_3131:
        /*000c*/ 	.word	0x00000000
        /*0010*/ 	.short	0x0005
        /*0012*/ 	.short	0x04f0
        /*0014*/ 	.byte	0x00, 0xf0, 0x61, 0x00


	//----- nvinfo : EIATTR_KPARAM_INFO
	.align		4
.L_3132:
        /*0018*/ 	.byte	0x04, 0x17
        /*001a*/ 	.short	(.L_3134 - .L_3133)
.L_3133:
        /*001c*/ 	.word	0x00000000
        /*0020*/ 	.short	0x0004
        /*0022*/ 	.short	0x04e8
        /*0024*/ 	.byte	0x00, 0xf0, 0x11, 0x00


	//----- nvinfo : EIATTR_KPARAM_INFO
	.align		4
.L_3134:
        /*0028*/ 	.byte	0x04, 0x17
        /*002a*/ 	.short	(.L_3136 - .L_3135)
.L_3135:
        /*002c*/ 	.word	0x00000000
        /*0030*/ 	.short	0x0003
        /*0032*/ 	.short	0x04e0
        /*0034*/ 	.byte	0x00, 0xf0, 0x21, 0x00


	//----- nvinfo : EIATTR_KPARAM_INFO
	.align		4
.L_3136:
        /*0038*/ 	.byte	0x04, 0x17
        /*003a*/ 	.short	(.L_3138 - .L_3137)
.L_3137:
        /*003c*/ 	.word	0x00000000
        /*0040*/ 	.short	0x0002
        /*0042*/ 	.short	0x0340
        /*0044*/ 	.byte	0x00, 0xf0, 0x81, 0x06


	//----- nvinfo : EIATTR_KPARAM_INFO
	.align		4
.L_3138:
        /*0048*/ 	.byte	0x04, 0x17
        /*004a*/ 	.short	(.L_3140 - .L_3139)
.L_3139:
        /*004c*/ 	.word	0x00000000
        /*0050*/ 	.short	0x0001
        /*0052*/ 	.short	0x01a0
        /*0054*/ 	.byte	0x00, 0xf0, 0x81, 0x06


	//----- nvinfo : EIATTR_KPARAM_INFO
	.align		4
.L_3140:
        /*0058*/ 	.byte	0x04, 0x17
        /*005a*/ 	.short	(.L_3142 - .L_3141)
.L_3141:
        /*005c*/ 	.word	0x00000000
        /*0060*/ 	.short	0x0000
        /*0062*/ 	.short	0x0000
        /*0064*/ 	.byte	0x00, 0xf0, 0x81, 0x06


	//----- nvinfo : EIATTR_SPARSE_MMA_MASK
	.align		4
.L_3142:
        /*0068*/ 	.byte	0x03, 0x50
        /*006a*/ 	.short	0x0000


	//----- nvinfo : EIATTR_MAXREG_COUNT
	.align		4
        /*006c*/ 	.byte	0x03, 0x1b
        /*006e*/ 	.short	0x0040


	//----- nvinfo : EIATTR_NUM_BARRIERS
	.align		4
        /*0070*/ 	.byte	0x02, 0x4c
        /*0072*/ 	.byte	0x01
	.zero		1


	//----- nvinfo : EIATTR_MERCURY_ISA_VERSION
	.align		4
        /*0074*/ 	.byte	0x03, 0x5f
        /*0076*/ 	.short	0x0101


	//----- nvinfo : EIATTR_EXIT_INSTR_OFFSETS
	.align		4
        /*0078*/ 	.byte	0x04, 0x1c
        /*007a*/ 	.short	(.L_3144 - .L_3143)


	//   ....[0]....
.L_3143:
        /*007c*/ 	.word	0x000001a0


	//   ....[1]....
        /*0080*/ 	.word	0x00002020


	//----- nvinfo : EIATTR_MAX_THREADS
	.align		4
.L_3144:
        /*0084*/ 	.byte	0x04, 0x05
        /*0086*/ 	.short	(.L_3146 - .L_3145)
.L_3145:
        /*0088*/ 	.word	0x00000100
        /*008c*/ 	.word	0x00000001
        /*0090*/ 	.word	0x00000001


	//----- nvinfo : EIATTR_CRS_STACK_SIZE
	.align		4
.L_3146:
        /*0094*/ 	.byte	0x04, 0x1e
        /*0096*/ 	.short	(.L_3148 - .L_3147)
.L_3147:
        /*0098*/ 	.word	0x00000000


	//----- nvinfo : EIATTR_CBANK_PARAM_SIZE
	.align		4
.L_3148:
        /*009c*/ 	.byte	0x03, 0x19
        /*009e*/ 	.short	0x0508


	//----- nvinfo : EIATTR_PARAM_CBANK
	.align		4
        /*00a0*/ 	.byte	0x04, 0x0a
        /*00a2*/ 	.short	(.L_3150 - .L_3149)
	.align		4
.L_3149:
        /*00a4*/ 	.word	index@(.nv.constant0._ZN2at6native43_GLOBAL__N__7cc8d1ed_10_Dropout_cu_0e96ed3824fused_dropout_kernel_vecIffmLi1ELi8EbEEvNS_4cuda6detail10TensorInfoIKT_T1_EENS5_IS6_S8_EENS5_IT4_S8_EES8_T0_NS_15PhiloxCudaStateE)
        /*00a8*/ 	.short	0x0210
        /*00aa*/ 	.short	0x0508


	//----- nvinfo : EIATTR_SW_WAR
	.align		4
.L_3150:
        /*00ac*/ 	.byte	0x04, 0x36
        /*00ae*/ 	.short	(.L_3152 - .L_3151)
.L_3151:
        /*00b0*/ 	.word	0x00000008
.L_3152:


//--------------------- .nv.info._ZN2at6native43_GLOBAL__N__7cc8d1ed_10_Dropout_cu_0e96ed3824fused_dropout_kernel_vecIffmLi1ELi16EbEEvNS_4cuda6detail10TensorInfoIKT_T1_EENS5_IS6_S8_EENS5_IT4_S8_EES8_T0_NS_15PhiloxCudaStateE --------------------------
	.section	.nv.info._ZN2at6native43_GLOBAL__N__7cc8d1ed_10_Dropout_cu_0e96ed3824fused_dropout_kernel_vecIffmLi1ELi16EbEEvNS_4cuda6detail10TensorInfoIKT_T1_EENS5_IS6_S8_EENS5_IT4_S8_EES8_T0_NS_15PhiloxCudaStateE,"",@"SHT_CUDA_INFO"
	.sectionflags	@""
	.align	4


	//----- nvinfo : EIATTR_CUDA_API_VERSION
	.align		4
        /*0000*/ 	.byte	0x04, 0x37
        /*0002*/ 	.short	(.L_3154 - .L_3153)
.L_3153:
        /*0004*/ 	.word	0x00000082


	//----- nvinfo : EIATTR_KPARAM_INFO
	.align		4
.L_3154:
        /*0008*/ 	.byte	0x04, 0x17
        /*000a*/ 	.short	(.L_3156 - .L_3155)
.L_3155:
        /*000c*/ 	.word	0x00000000
        /*0010*/ 	.short	0x0005
        /*0012*/ 	.short	0x04f0
        /*0014*/ 	.byte	0x00, 0xf0, 0x61, 0x00


	//----- nvinfo : EIATTR_KPARAM_INFO
	.align		4
.L_3156:
        /*0018*/ 	.byte	0x04, 0x17
        /*001a*/ 	.short	(.L_3158 - .L_3157)
.L_3157:
        /*001c*/ 	.word	0x00000000
        /*0020*/ 	.short	0x0004
        /*0022*/ 	.short	0x04e8
        /*0024*/ 	.byte	0x00, 0xf0, 0x11, 0x00


	//----- nvinfo : EIATTR_KPARAM_INFO
	.align		4
.L_3158:
        /*0028*/ 	.byte	0x04, 0x17
        /*002a*/ 	.short	(.L_3160 - .L_3159)
.L_3159:
        /*002c*/ 	.word	0x00000000
        /*0030*/ 	.short	0x0003
        /*0032*/ 	.short	0x04e0
        /*0034*/ 	.byte	0x00, 0xf0, 0x21, 0x00


	//----- nvinfo : EIATTR_KPARAM_INFO
	.align		4
.L_3160:
        /*0038*/ 	.byte	0x04, 0x17
        /*003a*/ 	.short	(.L_3162 - .L_3161)
.L_3161:
        /*003c*/ 	.word	0x00000000
        /*0040*/ 	.short	0x0002
        /*0042*/ 	.short	0x0340
        /*0044*/ 	.byte	0x00, 0xf0, 0x81, 0x06


	//----- nvinfo : EIATTR_KPARAM_INFO
	.align		4
.L_3162:
        /*0048*/ 	.byte	0x04, 0x17
        /*004a*/ 	.short	(.L_3164 - .L_3163)
.L_3163:
        /*004c*/ 	.word	0x00000000
        /*0050*/ 	.short	0x0001
        /*0052*/ 	.short	0x01a0
        /*0054*/ 	.byte	0x00, 0xf0, 0x81, 0x06


	//----- nvinfo : EIATTR_KPARAM_INFO
	.align		4
.L_3164:
        /*0058*/ 	.byte	0x04, 0x17
        /*005a*/ 	.short	(.L_3166 - .L_3165)
.L_3165:
        /*005c*/ 	.word	0x00000000
        /*0060*/ 	.short	0x0000
        /*0062*/ 	.short	0x0000
        /*0064*/ 	.byte	0x00, 0xf0, 0x81, 0x06


	//----- nvinfo : EIATTR_SPARSE_MMA_MASK
	.align		4
.L_3166:
        /*0068*/ 	.byte	0x03, 0x50
        /*006a*/ 	.short	0x0000


	//----- nvinfo : EIATTR_MAXREG_COUNT
	.align		4
        /*006c*/ 	.byte	0x03, 0x1b
        /*006e*/ 	.short	0x0040


	//----- nvinfo : EIATTR_NUM_BARRIERS
	.align		4
        /*0070*/ 	.byte	0x02, 0x4c
        /*0072*/ 	.byte	0x01
	.zero		1


	//----- nvinfo : EIATTR_MERCURY_ISA_VERSION
	.align		4
        /*0074*/ 	.byte	0x03, 0x5f
        /*0076*/ 	.short	0x0101


	//----- nvinfo : EIATTR_EXIT_INSTR_OFFSETS
	.align		4
        /*0078*/ 	.byte	0x04, 0x1c
        /*007a*/ 	.short	(.L_3168 - .L_3167)


	//   ....[0]....
.L_3167:
        /*007c*/ 	.word	0x00000540


	//   ....[1]....
        /*0080*/ 	.word	0x00003810


	//----- nvinfo : EIATTR_MAX_THREADS
	.align		4
.L_3168:
        /*0084*/ 	.byte	0x04, 0x05
        /*0086*/ 	.short	(.L_3170 - .L_3169)
.L_3169:
        /*0088*/ 	.word	0x00000100
        /*008c*/ 	.word	0x00000001
        /*0090*/ 	.word	0x00000001


	//----- nvinfo : EIATTR_CRS_STACK_SIZE
	.align		4
.L_3170:
        /*0094*/ 	.byte	0x04, 0x1e
        /*0096*/ 	.short	(.L_3172 - .L_3171)
.L_3171:
        /*0098*/ 	.word	0x00000000


	//----- nvinfo : EIATTR_CBANK_PARAM_SIZE
	.align		4
.L_3172:
        /*009c*/ 	.byte	0x03, 0x19
        /*009e*/ 	.short	0x0508


	//----- nvinfo : EIATTR_PARAM_CBANK
	.align		4
        /*00a0*/ 	.byte	0x04, 0x0a
        /*00a2*/ 	.short	(.L_3174 - .L_3173)
	.align		4
.L_3173:
        /*00a4*/ 	.word	index@(.nv.constant0._ZN2at6native43_GLOBAL__N__7cc8d1ed_10_Dropout_cu_0e96ed3824fused_dropout_kernel_vecIffmLi1ELi16EbEEvNS_4cuda6detail10TensorInfoIKT_T1_EENS5_IS6_S8_EENS5_IT4_S8_EES8_T0_NS_15PhiloxCudaStateE)
        /*00a8*/ 	.short	0x0210
        /*00aa*/ 	.short	0x0508


	//----- nvinfo : EIATTR_SW_WAR
	.align		4
.L_3174:
        /*00ac*/ 	.byte	0x04, 0x36
        /*00ae*/ 	.short	(.L_3176 - .L_3175)
.L_3175:
        /*00b0*/ 	.word	0x00000008
.L_3176:


//--------------------- .nv.info._ZN2at6native43_GLOBAL__N__7cc8d1ed_10_Dropout_cu_0e96ed3820fused_dropout_kernelIddmLin1ELin1EbEEvNS_4cuda6detail10TensorInfoIKT_T1_EENS5_IS6_S8_EENS5_IT4_S8_EES8_T0_NS_15PhiloxCudaStateE --------------------------
	.section	.nv.info._ZN2at6native43_GLOBAL__N__7cc8d1ed_10_Dropout_cu_0e96ed3820fused_dropout_kernelIddmLin1ELin1EbEEvNS_4cuda6detail10TensorInfoIKT_T1_EENS5_IS6_S8_EENS5_IT4_S8_EES8_T0_NS_15PhiloxCudaStateE,"",@"SHT_CUDA_INFO"
	.sectionflags	@""
	.align	4


	//----- nvinfo : EIATTR_CUDA_API_VERSION
	.align		4
        /*0000*/ 	.byte	0x04, 0x37
        /*0002*/ 	.short	(.L_3178 - .L_3177)
.L_3177:
        /*0004*/ 	.word	0x00000082


	//----- nvinfo : EIATTR_KPARAM_INFO
	.align		4
.L_3178:
        /*0008*/ 	.byte	0x04, 0x17
        /*000a*/ 	.short	(.L_3180 - .L_3179)
.L_3179:
        /*000c*/ 	.word	0x00000000
        /*0010*/ 	.short	0x0005
        /*0012*/ 	.short	0x04f0
        /*0014*/ 	.byte	0x00, 0xf0, 0x61, 0x00


	//----- nvinfo : EIATTR_KPARAM_INFO
	.align		4
.L_3180:
        /*0018*/ 	.byte	0x04, 0x17
        /*001a*/ 	.short	(.L_3182 - .L_3181)
.L_3181:
        /*001c*/ 	.word	0x00000000
        /*0020*/ 	.short	0x0004
        /*0022*/ 	.short	0x04e8
        /*0024*/ 	.byte	0x00, 0xf0, 0x21, 0x00


	//----- nvinfo : EIATTR_KPARAM_INFO
	.align		4
.L_3182:
        /*0028*/ 	.byte	0x04, 0x17
        /*002a*/ 	.short	(.L_3184 - .L_3183)
.L_3183:
        /*002c*/ 	.word	0x00000000
        /*0030*/ 	.short	0x0003
        /*0032*/ 	.short	0x04e0
        /*0034*/ 	.byte	0x00, 0xf0, 0x21, 0x00


	//----- nvinfo : EIATTR_KPARAM_INFO
	.align		4
.L_3184:
        /*0038*/ 	.byte	0x04, 0x17
        /*003a*/ 	.short	(.L_3186 - .L_3185)
.L_3185:
        /*003c*/ 	.word	0x00000000
        /*0040*/ 	.short	0x0002
        /*0042*/ 	.short	0x0340
        /*0044*/ 	.byte	0x00, 0xf0, 0x81, 0x06


	//----- nvinfo : EIATTR_KPARAM_INFO
	.align		4
.L_3186:
        /*0048*/ 	.byte	0x04, 0x17
        /*004a*/ 	.short	(.L_3188 - .L_3187)
.L_3187:
        /*004c*/ 	.word	0x00000000
        /*0050*/ 	.short	0x0001
        /*0052*/ 	.short	0x01a0
        /*0054*/ 	.byte	0x00, 0xf0, 0x81, 0x06


	//----- nvinfo : EIATTR_KPARAM_INFO
	.align		4
.L_3188:
        /*0058*/ 	.byte	0x04, 0x17
        /*005a*/ 	.short	(.L_3190 - .L_3189)
.L_3189:
        /*005c*/ 	.word	0x00000000
        /*0060*/ 	.short	0x0000
        /*0062*/ 	.short	0x0000
        /*0064*/ 	.byte	0x00, 0xf0, 0x81, 0x06


	//----- nvinfo : EIATTR_SPARSE_MMA_MASK
	.align		4
.L_3190:
        /*0068*/ 	.byte	0x03, 0x50
        /*006a*/ 	.short	0x0000


	//----- nvinfo : EIATTR_MAXREG_COUNT
	.align		4
        /*006c*/ 	.byte	0x03, 0x1b
        /*006e*/ 	.short	0x0040


	//----- nvinfo : EIATTR_NUM_BARRIERS
	.align		4
        /*0070*/ 	.byte	0x02, 0x4c
        /*0072*/ 	.byte	0x01
	.zero		1


	//----- nvinfo : EIATTR_MERCURY_ISA_VERSION
	.align		4
        /*0074*/ 	.byte	0x03, 0x5f
        /*0076*/ 	.short	0x0101


	//----- nvinfo : EIATTR_EXIT_INSTR_OFFSETS
	.align		4
        /*0078*/ 	.byte	0x04, 0x1c
        /*007a*/ 	.short	(.L_3192 - .L_3191)


	//   ....[0]....
.L_3191:
        /*007c*/ 	.word	0x000009f0


	//   ....[1]....
        /*0080*/ 	.word	0x0000df80


	//----- nvinfo : EIATTR_MAX_THREADS
	.align		4
.L_3192:
        /*0084*/ 	.byte	0x04, 0x05
        /*0086*/ 	.short	(.L_3194 - .L_3193)
.L_3193:
        /*0088*/ 	.word	0x00000100
        /*008c*/ 	.word	0x00000001
        /*0090*/ 	.word	0x00000001


	//----- nvinfo : EIATTR_CRS_STACK_SIZE
	.align		4
.L_3194:
        /*0094*/ 	.byte	0x04, 0x1e
        /*0096*/ 	.short	(.L_3196 - .L_3195)
.L_3195:
        /*0098*/ 	.word	0x00000000


	//----- nvinfo : EIATTR_CBANK_PARAM_SIZE
	.align		4
.L_3196:
        /*009c*/ 	.byte	0x03, 0x19
        /*009e*/ 	.short	0x0508


	//----- nvinfo : EIATTR_PARAM_CBANK
	.align		4
        /*00a0*/ 	.byte	0x04, 0x0a
        /*00a2*/ 	.short	(.L_3198 - .L_3197)
	.align		4
.L_3197:
        /*00a4*/ 	.word	index@(.nv.constant0._ZN2at6native43_GLOBAL__N__7cc8d1ed_10_Dropout_cu_0e96ed3820fused_dropout_kernelIddmLin1ELin1EbEEvNS_4cuda6detail10TensorInfoIKT_T1_EENS5_IS6_S8_EENS5_IT4_S8_EES8_T0_NS_15PhiloxCudaStateE)
        /*00a8*/ 	.short	0x0210
        /*00aa*/ 	.short	0x0508


	//----- nvinfo : EIATTR_SW_WAR
	.align		4
.L_3198:
        /*00ac*/ 	.byte	0x04, 0x36
        /*00ae*/ 	.short	(.L_3200 - .L_3199)
.L_3199:
        /*00b0*/ 	.word	0x00000008
.L_3200:


//--------------------- .nv.info._ZN2at6native43_GLOBAL__N__7cc8d1ed_10_Dropout_cu_0e96ed3820fused_dropout_kernelIddmLin1ELi1EbEEvNS_4cuda6detail10TensorInfoIKT_T1_EENS5_IS6_S8_EENS5_IT4_S8_EES8_T0_NS_15PhiloxCudaStateE --------------------------
	.section	.nv.info._ZN2at6native43_GLOBAL__N__7cc8d1ed_10_Dropout_cu_0e96ed3820fused_dropout_kernelIddmLin1ELi1EbEEvNS_4cuda6detail10TensorInfoIKT_T1_EENS5_IS6_S8_EENS5_IT4_S8_EES8_T0_NS_15PhiloxCudaStateE,"",@"SHT_CUDA_INFO"
	.sectionflags	@""
	.align	4


	//----- nvinfo : EIATTR_CUDA_API_VERSION
	.align		4
        /*0000*/ 	.byte	0x04, 0x37
        /*0002*/ 	.short	(.L_3202 - .L_3201)
.L_3201:
        /*0004*/ 	.word	0x00000082


	//----- nvinfo : EIATTR_KPARAM_INFO
	.align		4
.L_3202:
        /*0008*/ 	.byte	0x04, 0x17
        /*000a*/ 	.short	(.L_3204 - .L_3203)
.L_3203:
        /*000c*/ 	.word	0x00000000
        /*0010*/ 	.short	0x0005
        /*0012*/ 	.short	0x04f0
        /*0014*/ 	.byte	0x00, 0xf0, 0x61, 0x00


	//----- nvinfo : EIATTR_KPARAM_INFO
	.align		4
.L_3204:
        /*0018*/ 	.byte	0x04, 0x17
        /*001a*/ 	.short	(.L_3206 - .L_3205)
.L_3205:
        /*001c*/ 	.word	0x00000000
        /*0020*/ 	.short	0x0004
        /*0022*/ 	.short	0x04e8
        /*0024*/ 	.byte	0x00, 0xf0, 0x21, 0x00


	//----- nvinfo : EIATTR_KPARAM_INFO
	.align		4
.L_3206:
        /*0028*/ 	.byte	0x04, 0x17
        /*002a*/ 	.short	(.L_3208 - .L_3207)
.L_3207:
        /*002c*/ 	.word	0x00000000
        /*0030*/ 	.short	0x0003
        /*0032*/ 	.short	0x04e0
        /*0034*/ 	.byte	0x00, 0xf0, 0x21, 0x00


	//----- nvinfo : EIATTR_KPARAM_INFO
	.align		4
.L_3208:
        /*0038*/ 	.byte	0x04, 0x17
        /*003a*/ 	.short	(.L_3210 - .L_3209)
.L_3209:
        /*003c*/ 	.word	0x00000000
        /*0040*/ 	.short	0x0002
        /*0042*/ 	.short	0x0340
        /*0044*/ 	.byte	0x00, 0xf0, 0x81, 0x06


	//----- nvinfo : EIATTR_KPARAM_INFO
	.align		4
.L_3210:
        /*0048*/ 	.byte	0x04, 0x17
        /*004a*/ 	.short	(.L_3212 - .L_3211)
.L_3211:
        /*004c*/ 	.word	0x00000000
        /*0050*/ 	.short	0x0001
        /*0052*/ 	.short	0x01a0
        /*0054*/ 	.byte	0x00, 0xf0, 0x81, 0x06


	//----- nvinfo : EIATTR_KPARAM_INFO
	.align		4
.L_3212:
        /*0058*/ 	.byte	0x04, 0x17
        /*005a*/ 	.short	(.L_3214 - .L_3213)
.L_3213:
        /*005c*/ 	.word	0x00000000
        /*0060*/ 	.short	0x0000
        /*0062*/ 	.short	0x0000
        /*0064*/ 	.byte	0x00, 0xf0, 0x81, 0x06


	//----- nvinfo : EIATTR_SPARSE_MMA_MASK
	.align		4
.L_3214:
        /*0068*/ 	.byte	0x03, 0x50
        /*006a*/ 	.short	0x0000


	//----- nvinfo : EIATTR_MAXREG_COUNT
	.align		4
        /*006c*/ 	.byte	0x03, 0x1b
        /*006e*/ 	.short	0x0040


	//----- nvinfo : EIATTR_NUM_BARRIERS
	.align		4
        /*0070*/ 	.byte	0x02, 0x4c
        /*0072*/ 	.byte	0x01
	.zero		1


	//----- nvinfo : EIATTR_MERCURY_ISA_VERSION
	.align		4
        /*0074*/ 	.byte	0x03, 0x5f
        /*0076*/ 	.short	0x0101


	//----- nvinfo : EIATTR_EXIT_INSTR_OFFSETS
	.align		4
        /*0078*/ 	.byte	0x04, 0x1c
        /*007a*/ 	.short	(.L_3216 - .L_3215)


	//   ....[0]....
.L_3215:
        /*007c*/ 	.word	0x000009d0


	//   ....[1]....
        /*0080*/ 	.word	0x000079c0


	//----- nvinfo : EIATTR_MAX_THREADS
	.align		4
.L_3216:
        /*0084*/ 	.byte	0x04, 0x05
        /*0086*/ 	.short	(.L_3218 - .L_3217)
.L_3217:
        /*0088*/ 	.word	0x00000100
        /*008c*/ 	.word	0x00000001
        /*0090*/ 	.word	0x00000001


	//----- nvinfo : EIATTR_CRS_STACK_SIZE
	.align		4
.L_3218:
        /*0094*/ 	.byte	0x04, 0x1e
        /*0096*/ 	.short	(.L_3220 - .L_3219)
.L_3219:
        /*0098*/ 	.word	0x00000000


	//----- nvinfo : EIATTR_CBANK_PARAM_SIZE
	.align		4
.L_3220:
        /*009c*/ 	.byte	0x03, 0x19
        /*009e*/ 	.short	0x0508


	//----- nvinfo : EIATTR_PARAM_CBANK
	.align		4
        /*00a0*/ 	.byte	0x04, 0x0a
        /*00a2*/ 	.short	(.L_3222 - .L_3221)
	.align		4
.L_3221:
        /*00a4*/ 	.word	index@(.nv.constant0._ZN2at6native43_GLOBAL__N__7cc8d1ed_10_Dropout_cu_0e96ed3820fused_dropout_kernelIddmLin1ELi1EbEEvNS_4cuda6detail10TensorInfoIKT_T1_EENS5_IS6_S8_EENS5_IT4_S8_EES8_T0_NS_15PhiloxCudaStateE)
        /*00a8*/ 	.short	0x0210
        /*00aa*/ 	.short	0x0508


	//----- nvinfo : EIATTR_SW_WAR
	.align		4
.L_3222:
        /*00ac*/ 	.byte	0x04, 0x36
        /*00ae*/ 	.short	(.L_3224 - .L_3223)
.L_3223:
        /*00b0*/ 	.word	0x00000008
.L_3224:


//--------------------- .nv.info._ZN2at6native43_GLOBAL__N__7cc8d1ed_10_Dropout_cu_0e96ed3820fused_dropout_kernelIddmLi1ELi1EbEEvNS_4cuda6detail10TensorInfoIKT_T1_EENS5_IS6_S8_EENS5_IT4_S8_EES8_T0_NS_15PhiloxCudaStateE --------------------------
	.section	.nv.info._ZN2at6native43_GLOBAL__N__7cc8d1ed_10_Dropout_cu_0e96ed3820fused_dropout_kernelIddmLi1ELi1EbEEvNS_4cuda6detail10TensorInfoIKT_T1_EENS5_IS6_S8_EENS5_IT4_S8_EES8_T0_NS_15PhiloxCudaStateE,"",@"SHT_CUDA_INFO"
	.sectionflags	@""
	.align	4


	//----- nvinfo : EIATTR_CUDA_API_VERSION
	.align		4
        /*0000*/ 	.byte	0x04, 0x37
        /*0002*/ 	.short	(.L_3226 - .L_3225)
.L_3225:
        /*0004*/ 	.word	0x00000082


	//----- nvinfo : EIATTR_KPARAM_INFO
	.align		4
.L_3226:
        /*0008*/ 	.byte	0x04, 0x17
        /*000a*/ 	.short	(.L_3228 - .L_3227)
.L_3227:
        /*000c*/ 	.word	0x00000000
        /*0010*/ 	.short	0x0005
        /*0012*/ 	.short	0x04f0
        /*0014*/ 	.byte	0x00, 0xf0, 0x61, 0x00


	//----- nvinfo : EIATTR_KPARAM_INFO
	.align		4
.L_3228:
        /*0018*/ 	.byte	0x04, 0x17
        /*001a*/ 	.short	(.L_3230 - .L_3229)
.L_3229:
        /*001c*/ 	.word	0x00000000
        /*0020*/ 	.short	0x0004
        /*0022*/ 	.short	0x04e8
        /*0024*/ 	.byte	0x00, 0xf0, 0x21, 0x00


	//----- nvinfo : EIATTR_KPARAM_INFO
	.align		4
.L_3230:
        /*0028*/ 	.byte	0x04, 0x17
        /*002a*/ 	.short	(.L_3232 - .L_3231)
.L_3231:
        /*002c*/ 	.word	0x00000000
        /*0030*/ 	.short	0x0003
        /*0032*/ 	.short	0x04e0
        /*0034*/ 	.byte	0x00, 0xf0, 0x21, 0x00


	//----- nvinfo : EIATTR_KPARAM_INFO
	.align		4
.L_3232:
        /*0038*/ 	.byte	0x04, 0x17
        /*003a*/ 	.short	(.L_3234 - .L_3233)
.L_3233:
        /*003c*/ 	.word	0x00000000
        /*0040*/ 	.short	0x0002
        /*0042*/ 	.short	0x0340
        /*0044*/ 	.byte	0x00, 0xf0, 0x81, 0x06


	//----- nvinfo : EIATTR_KPARAM_INFO
	.align		4
.L_3234:
        /*0048*/ 	.byte	0x04, 0x17
        /*004a*/ 	.short	(.L_3236 - .L_3235)
.L_3235:
        /*004c*/ 	.word	0x00000000
        /*0050*/ 	.short	0x0001
        /*0052*/ 	.short	0x01a0
        /*0054*/ 	.byte	0x00, 0xf0, 0x81, 0x06


	//----- nvinfo : EIATTR_KPARAM_INFO
	.align		4
.L_3236:
        /*0058*/ 	.byte	0x04, 0x17
        /*005a*/ 	.short	(.L_3238 - .L_3237)
.L_3237:
        /*005c*/ 	.word	0x00000000
        /*0060*/ 	.short	0x0000
        /*0062*/ 	.short	0x0000
        /*0064*/ 	.byte	0x00, 0xf0, 0x81, 0x06


	//----- nvinfo : EIATTR_SPARSE_MMA_MASK
	.align		4
.L_3238:
        /*0068*/ 	.byte	0x03, 0x50
        /*006a*/ 	.short	0x0000


	//----- nvinfo : EIATTR_MAXREG_COUNT
	.align		4
        /*006c*/ 	.byte	0x03, 0x1b
        /*006e*/ 	.short	0x0040


	//----- nvinfo : EIATTR_NUM_BARRIERS
	.align		4
        /*0070*/ 	.byte	0x02, 0x4c
        /*0072*/ 	.byte	0x01
	.zero		1


	//----- nvinfo : EIATTR_MERCURY_ISA_VERSION
	.align		4
        /*0074*/ 	.byte	0x03, 0x5f
        /*0076*/ 	.short	0x0101


	//----- nvinfo : EIATTR_EXIT_INSTR_OFFSETS
	.align		4
        /*0078*/ 	.byte	0x04, 0x1c
        /*007a*/ 	.short	(.L_3240 - .L_3239)


	//   ....[0]....
.L_3239:
        /*007c*/ 	.word	0x000008e0


	//   ....[1]....
        /*0080*/ 	.word	0x00001900


	//----- nvinfo : EIATTR_MAX_THREADS
	.align		4
.L_3240:
        /*0084*/ 	.byte	0x04, 0x05
        /*0086*/ 	.short	(.L_3242 - .L_3241)
.L_3241:
        /*0088*/ 	.word	0x00000100
        /*008c*/ 	.word	0x00000001
        /*0090*/ 	.word	0x00000001


	//----- nvinfo : EIATTR_CRS_STACK_SIZE
	.align		4
.L_3242:
        /*0094*/ 	.byte	0x04, 0x1e
        /*0096*/ 	.short	(.L_3244 - .L_3243)
.L_3243:
        /*0098*/ 	.word	0x00000000


	//----- nvinfo : EIATTR_CBANK_PARAM_SIZE
	.align		4
.L_3244:
        /*009c*/ 	.byte	0x03, 0x19
        /*009e*/ 	.short	0x0508


	//----- nvinfo : EIATTR_PARAM_CBANK
	.align		4
        /*00a0*/ 	.byte	0x04, 0x0a
        /*00a2*/ 	.short	(.L_3246 - .L_3245)
	.align		4
.L_3245:
        /*00a4*/ 	.word	index@(.nv.constant0._ZN2at6native43_GLOBAL__N__7cc8d1ed_10_Dropout_cu_0e96ed3820fused_dropout_kernelIddmLi1ELi1EbEEvNS_4cuda6detail10TensorInfoIKT_T1_EENS5_IS6_S8_EENS5_IT4_S8_EES8_T0_NS_15PhiloxCudaStateE)
        /*00a8*/ 	.short	0x0210
        /*00aa*/ 	.short	0x0508


	//----- nvinfo : EIATTR_SW_WAR
	.align		4
.L_3246:
        /*00ac*/ 	.byte	0x04, 0x36
        /*00ae*/ 	.short	(.L_3248 - .L_3247)
.L_3247:
        /*00b0*/ 	.word	0x00000008
.L_3248:


//--------------------- .nv.info._ZN2at6native43_GLOBAL__N__7cc8d1ed_10_Dropout_cu_0e96ed3824fused_dropout_kernel_vecIddmLi1ELi2EbEEvNS_4cuda6detail10TensorInfoIKT_T1_EENS5_IS6_S8_EENS5_IT4_S8_EES8_T0_NS_15PhiloxCudaStateE --------------------------
	.section	.nv.info._ZN2at6native43_GLOBAL__N__7cc8d1ed_10_Dropout_cu_0e96ed3824fused_dropout_kernel_vecIddmLi1ELi2EbEEvNS_4cuda6detail10TensorInfoIKT_T1_EENS5_IS6_S8_EENS5_IT4_S8_EES8_T0_NS_15PhiloxCudaStateE,"",@"SHT_CUDA_INFO"
	.sectionflags	@""
	.align	4


	//----- nvinfo : EIATTR_CUDA_API_VERSION
	.align		4
        /*0000*/ 	.byte	0x04, 0x37
        /*0002*/ 	.short	(.L_3250 - .L_3249)
.L_3249:
        /*0004*/ 	.word	0x00000082


	//----- nvinfo : EIATTR_KPARAM_INFO
	.align		4
.L_3250:
        /*0008*/ 	.byte	0x04, 0x17
        /*000a*/ 	.short	(.L_3252 - .L_3251)
.L_3251:
        /*000c*/ 	.word	0x00000000
        /*0010*/ 	.short	0x0005
        /*0012*/ 	.short	0x04f0
        /*0014*/ 	.byte	0x00, 0xf0, 0x61, 0x00


	//----- nvinfo : EIATTR_KPARAM_INFO
	.align		4
.L_3252:
        /*0018*/ 	.byte	0x04, 0x17
        /*001a*/ 	.short	(.L_3254 - .L_3253)
.L_3253:
        /*001c*/ 	.word	0x00000000
        /*0020*/ 	.short	0x0004
        /*0022*/ 	.short	0x04e8
        /*0024*/ 	.byte	0x00, 0xf0, 0x21, 0x00


	//----- nvinfo : EIATTR_KPARAM_INFO
	.align		4
.L_3254:
        /*0028*/ 	.byte	0x04, 0x17
        /*002a*/ 	.short	(.L_3256 - .L_3255)
.L_3255:
        /*002c*/ 	.word	0x00000000
        /*0030*/ 	.short	0x0003
        /*0032*/ 	.short	0x04e0
        /*0034*/ 	.byte	0x00, 0xf0, 0x21, 0x00


	//----- nvinfo : EIATTR_KPARAM_INFO
	.align		4
.L_3256:
        /*0038*/ 	.byte	0x04, 0x17
        /*003a*/ 	.short	(.L_3258 - .L_3257)
.L_3257:
        /*003c*/ 	.word	0x00000000
        /*0040*/ 	.short	0x0002
        /*0042*/ 	.short	0x0340
        /*0044*/ 	.byte	0x00, 0xf0, 0x81, 0x06


	//----- nvinfo : EIATTR_KPARAM_INFO
	.align		4
.L_3258:
        /*0048*/ 	.byte	0x04, 0x17
        /*004a*/ 	.short	(.L_3260 - .L_3259)
.L_3259:
        /*004c*/ 	.word	0x00000000
        /*0050*/ 	.short	0x0001
        /*0052*/ 	.short	0x01a0
        /*0054*/ 	.byte	0x00, 0xf0, 0x81, 0x06


	//----- nvinfo : EIATTR_KPARAM_INFO
	.align		4
.L_3260:
        /*0058*/ 	.byte	0x04, 0x17
        /*005a*/ 	.short	(.L_3262 - .L_3261)
.L_3261:
        /*005c*/ 	.word	0x00000000
        /*0060*/ 	.short	0x0000
        /*0062*/ 	.short	0x0000
        /*0064*/ 	.byte	0x00, 0xf0, 0x81, 0x06


	//----- nvinfo : EIATTR_SPARSE_MMA_MASK
	.align		4
.L_3262:
        /*0068*/ 	.byte	0x03, 0x50
        /*006a*/ 	.short	0x0000


	//----- nvinfo : EIATTR_MAXREG_COUNT
	.align		4
        /*006c*/ 	.byte	0x03, 0x1b
        /*006e*/ 	.short	0x0040


	//----- nvinfo : EIATTR_NUM_BARRIERS
	.align		4
        /*0070*/ 	.byte	0x02, 0x4c
        /*0072*/ 	.byte	0x01
	.zero		1


	//----- nvinfo : EIATTR_MERCURY_ISA_VERSION
	.align		4
        /*0074*/ 	.byte	0x03, 0x5f
        /*0076*/ 	.short	0x0101


	//----- nvinfo : EIATTR_EXIT_INSTR_OFFSETS
	.align		4
        /*0078*/ 	.byte	0x04, 0x1c
        /*007a*/ 	.short	(.L_3264 - .L_3263)


	//   ....[0]....
.L_3263:
        /*007c*/ 	.word	0x00000240


	//   ....[1]....
        /*0080*/ 	.word	0x00000e40


	//----- nvinfo : EIATTR_MAX_THREADS
	.align		4
.L_3264:
        /*0084*/ 	.byte	0x04, 0x05
        /*0086*/ 	.short	(.L_3266 - .L_3265)
.L_3265:
        /*0088*/ 	.word	0x00000100
        /*008c*/ 	.word	0x00000001
        /*0090*/ 	.word	0x00000001


	//----- nvinfo : EIATTR_CRS_STACK_SIZE
	.align		4
.L_3266:
        /*0094*/ 	.byte	0x04, 0x1e
        /*0096*/ 	.short	(.L_3268 - .L_3267)
.L_3267:
        /*0098*/ 	.word	0x00000000


	//----- nvinfo : EIATTR_CBANK_PARAM_SIZE
	.align		4
.L_3268:
        /*009c*/ 	.byte	0x03, 0x19
        /*009e*/ 	.short	0x0508


	//----- nvinfo : EIATTR_PARAM_CBANK
	.align		4
        /*00a0*/ 	.byte	0x04, 0x0a
        /*00a2*/ 	.short	(.L_3270 - .L_3269)
	.align		4
.L_3269:
        /*00a4*/ 	.word	index@(.nv.constant0._ZN2at6native43_GLOBAL__N__7cc8d1ed_10_Dropout_cu_0e96ed3824fused_dropout_kernel_vecIddmLi1ELi2EbEEvNS_4cuda6detail10TensorInfoIKT_T1_EENS5_IS6_S8_EENS5_IT4_S8_EES8_T0_NS_15PhiloxCudaStateE)
        /*00a8*/ 	.short	0x0210
        /*00aa*/ 	.short	0x0508


	//----- nvinfo : EIATTR_SW_WAR
	.align		4
.L_3270:
        /*00ac*/ 	.byte	0x04, 0x36
        /*00ae*/ 	.short	(.L_3272 - .L_3271)
.L_3271:
        /*00b0*/ 	.word	0x00000008
.L_3272:


//--------------------- .nv.info._ZN2at6native43_GLOBAL__N__7cc8d1ed_10_Dropout_cu_0e96ed3824fused_dropout_kernel_vecIddmLi1ELi4EbEEvNS_4cuda6detail10TensorInfoIKT_T1_EENS5_IS6_S8_EENS5_IT4_S8_EES8_T0_NS_15PhiloxCudaStateE --------------------------
	.section	.nv.info._ZN2at6native43_GLOBAL__N__7cc8d1ed_10_Dropout_cu_0e96ed3824fused_dropout_kernel_vecIddmLi1ELi4EbEEvNS_4cuda6detail10TensorInfoIKT_T1_EENS5_IS6_S8_EENS5_IT4_S8_EES8_T0_NS_15PhiloxCudaStateE,"",@"SHT_CUDA_INFO"
	.sectionflags	@""
	.align	4


	//----- nvinfo : EIATTR_CUDA_API_VERSION
	.align		4
        /*0000*/ 	.byte	0x04, 0x37
        /*0002*/ 	.short	(.L_3274 - .L_3273)
.L_3273:
        /*0004*/ 	.word	0x00000082


	//----- nvinfo : EIATTR_KPARAM_INFO
	.align		4
.L_3274:
        /*0008*/ 	.byte	0x04, 0x17
        /*000a*/ 	.short	(.L_3276 - .L_3275)
.L_3275:
        /*000c*/ 	.word	0x00000000
        /*0010*/ 	.short	0x0005
        /*0012*/ 	.short	0x04f0
        /*0014*/ 	.byte	0x00, 0xf0, 0x61, 0x00


	//----- nvinfo : EIATTR_KPARAM_INFO
	.align		4
.L_3276:
        /*0018*/ 	.byte	0x04, 0x17
        /*001a*/ 	.short	(.L_3278 - .L_3277)
.L_3277:
        /*001c*/ 	.word	0x00000000
        /*0020*/ 	.short	0x0004
        /*0022*/ 	.short	0x04e8
        /*0024*/ 	.byte	0x00, 0xf0, 0x21, 0x00


	//----- nvinfo : EIATTR_KPARAM_INFO
	.align		4
.L_3278:
        /*0028*/ 	.byte	0x04, 0x17
        /*002a*/ 	.short	(.L_3280 - .L_3279)
.L_3279:
        /*002c*/ 	.word	0x00000000
        /*0030*/ 	.short	0x0003
        /*0032*/ 	.short	0x04e0
        /*0034*/ 	.byte	0x00, 0xf0, 0x21, 0x00


	//----- nvinfo : EIATTR_KPARAM_INFO
	.align		4
.L_3280:
        /*0038*/ 	.byte	0x04, 0x17
        /*003a*/ 	.short	(.L_3282 - .L_3281)
.L_3281:
        /*003c*/ 	.word	0x00000000
        /*0040*/ 	.short	0x0002
        /*0042*/ 	.short	0x0340
        /*0044*/ 	.byte	0x00, 0xf0, 0x81, 0x06


	//----- nvinfo : EIATTR_KPARAM_INFO
	.align		4
.L_3282:
        /*0048*/ 	.byte	0x04, 0x17
        /*004a*/ 	.short	(.L_3284 - .L_3283)
.L_3283:
        /*004c*/ 	.word	0x00000000
        /*0050*/ 	.short	0x0001
        /*0052*/ 	.short	0x01a0
        /*0054*/ 	.byte	0x00, 0xf0, 0x81, 0x06


	//----- nvinfo : EIATTR_KPARAM_INFO
	.align		4
.L_3284:
        /*0058*/ 	.byte	0x04, 0x17
        /*005a*/ 	.short	(.L_3286 - .L_3285)
.L_3285:
        /*005c*/ 	.word	0x00000000
        /*0060*/ 	.short	0x0000
        /*0062*/ 	.short	0x0000
        /*0064*/ 	.byte	0x00, 0xf0, 0x81, 0x06


	//----- nvinfo : EIATTR_SPARSE_MMA_MASK
	.align		4
.L_3286:
        /*0068*/ 	.byte	0x03, 0x50
        /*006a*/ 	.short	0x0000


	//----- nvinfo : EIATTR_MAXREG_COUNT
	.align		4
        /*006c*/ 	.byte	0x03, 0x1b
        /*006e*/ 	.short	0x0040


	//----- nvinfo : EIATTR_NUM_BARRIERS
	.align		4
        /*0070*/ 	.byte	0x02, 0x4c
        /*0072*/ 	.byte	0x01
	.zero		1


	//----- nvinfo : EIATTR_MERCURY_ISA_VERSION
	.align		4
        /*0074*/ 	.byte	0x03, 0x5f
        /*0076*/ 	.short	0x0101


	//----- nvinfo : EIATTR_EXIT_INSTR_OFFSETS
	.align		4
        /*0078*/ 	.byte	0x04, 0x1c
        /*007a*/ 	.short	(.L_3288 - .L_3287)


	//   ....[0]....
.L_3287:
        /*007c*/ 	.word	0x00000240


	//   ....[1]....
        /*0080*/ 	.word	0x00001090


	//----- nvinfo : EIATTR_MAX_THREADS
	.align		4
.L_3288:
        /*0084*/ 	.byte	0x04, 0x05
        /*0086*/ 	.short	(.L_3290 - .L_3289)
.L_3289:
        /*0088*/ 	.word	0x00000100
        /*008c*/ 	.word	0x00000001
        /*0090*/ 	.word	0x00000001


	//----- nvinfo : EIATTR_CRS_STACK_SIZE
	.align		4
.L_3290:
        /*0094*/ 	.byte	0x04, 0x1e
        /*0096*/ 	.short	(.L_3292 - .L_3291)
.L_3291:
        /*0098*/ 	.word	0x00000000


	//----- nvinfo : EIATTR_CBANK_PARAM_SIZE
	.align		4
.L_3292:
        /*009c*/ 	.byte	0x03, 0x19
        /*009e*/ 	.short	0x0508


	//----- nvinfo : EIATTR_PARAM_CBANK
	.align		4
        /*00a0*/ 	.byte	0x04, 0x0a
        /*00a2*/ 	.short	(.L_3294 - .L_3293)
	.align		4
.L_3293:
        /*00a4*/ 	.word	index@(.nv.constant0._ZN2at6native43_GLOBAL__N__7cc8d1ed_10_Dropout_cu_0e96ed3824fused_dropout_kernel_vecIddmLi1ELi4EbEEvNS_4cuda6detail10TensorInfoIKT_T1_EENS5_IS6_S8_EENS5_IT4_S8_EES8_T0_NS_15PhiloxCudaStateE)
        /*00a8*/ 	.short	0x0210
        /*00aa*/ 	.short	0x0508


	//----- nvinfo : EIATTR_SW_WAR
	.align		4
.L_3294:
        /*00ac*/ 	.byte	0x04, 0x36
        /*00ae*/ 	.short	(.L_3296 - .L_3295)
.L_3295:
        /*00b0*/ 	.word	0x00000008
.L_3296:


//--------------------- .nv.info._ZN2at6native43_GLOBAL__N__7cc8d1ed_10_Dropout_cu_0e96ed3824fused_dropout_kernel_vecIddmLi1ELi8EbEEvNS_4cuda6detail10TensorInfoIKT_T1_EENS5_IS6_S8_EENS5_IT4_S8_EES8_T0_NS_15PhiloxCudaStateE --------------------------
	.section	.nv.info._ZN2at6native43_GLOBAL__N__7cc8d1ed_10_Dropout_cu_0e96ed3824fused_dropout_kernel_vecIddmLi1ELi8EbEEvNS_4cuda6detail10TensorInfoIKT_T1_EENS5_IS6_S8_EENS5_IT4_S8_EES8_T0_NS_15PhiloxCudaStateE,"",@"SHT_CUDA_INFO"
	.sectionflags	@""
	.align	4


	//----- nvinfo : EIATTR_CUDA_API_VERSION
	.align		4
        /*0000*/ 	.byte	0x04, 0x37
        /*0002*/ 	.short	(.L_3298 - .L_3297)
.L_3297:
        /*0004*/ 	.word	0x00000082


	//----- nvinfo : EIATTR_KPARAM_INFO
	.align		4
.L_3298:
        /*0008*/ 	.byte	0x04, 0x17
        /*000a*/ 	.short	(.L_3300 - .L_3299)
.L_3299:
        /*000c*/ 	.word	0x00000000
        /*0010*/ 	.short	0x0005
        /*0012*/ 	.short	0x04f0
        /*0014*/ 	.byte	0x00, 0xf0, 0x61, 0x00


	//----- nvinfo : EIATTR_KPARAM_INFO
	.align		4
.L_3300:
        /*0018*/ 	.byte	0x04, 0x17
        /*001a*/ 	.short	(.L_3302 - .L_3301)
.L_3301:
        /*001c*/ 	.word	0x00000000
        /*0020*/ 	.short	0x0004
        /*0022*/ 	.short	0x04e8
        /*0024*/ 	.byte	0x00, 0xf0, 0x21, 0x00


	//----- nvinfo : EIATTR_KPARAM_INFO
	.align		4
.L_3302:
        /*0028*/ 	.byte	0x04, 0x17
        /*002a*/ 	.short	(.L_3304 - .L_3303)
.L_3303:
        /*002c*/ 	.word	0x00000000
        /*0030*/ 	.short	0x0003
        /*0032*/ 	.short	0x04e0
        /*0034*/ 	.byte	0x00, 0xf0, 0x21, 0x00


	//----- nvinfo : EIATTR_KPARAM_INFO
	.align		4
.L_3304:
        /*0038*/ 	.byte	0x04, 0x17
        /*003a*/ 	.short	(.L_3306 - .L_3305)
.L_3305:
        /*003c*/ 	.word	0x00000000
        /*0040*/ 	.short	0x0002
        /*0042*/ 	.short	0x0340
        /*0044*/ 	.byte	0x00, 0xf0, 0x81, 0x06


	//----- nvinfo : EIATTR_KPARAM_INFO
	.align		4
.L_3306:
        /*0048*/ 	.byte	0x04, 0x17
        /*004a*/ 	.short	(.L_3308 - .L_3307)
.L_3307:
        /*004c*/ 	.word	0x00000000
        /*0050*/ 	.short	0x0001
        /*0052*/ 	.short	0x01a0
        /*0054*/ 	.byte	0x00, 0xf0, 0x81, 0x06


	//----- nvinfo : EIATTR_KPARAM_INFO
	.align		4
.L_3308:
        /*0058*/ 	.byte	0x04, 0x17
        /*005a*/ 	.short	(.L_3310 - .L_3309)
.L_3309:
        /*005c*/ 	.word	0x00000000
        /*0060*/ 	.short	0x0000
        /*0062*/ 	.short	0x0000
        /*0064*/ 	.byte	0x00, 0xf0, 0x81, 0x06


	//----- nvinfo : EIATTR_SPARSE_MMA_MASK
	.align		4
.L_3310:
        /*0068*/ 	.byte	0x03, 0x50
        /*006a*/ 	.short	0x0000


	//----- nvinfo : EIATTR_MAXREG_COUNT
	.align		4
        /*006c*/ 	.byte	0x03, 0x1b
        /*006e*/ 	.short	0x0040


	//----- nvinfo : EIATTR_NUM_BARRIERS
	.align		4
        /*0070*/ 	.byte	0x02, 0x4c
        /*0072*/ 	.byte	0x01
	.zero		1


	//----- nvinfo : EIATTR_MERCURY_ISA_VERSION
	.align		4
        /*0074*/ 	.byte	0x03, 0x5f
        /*0076*/ 	.short	0x0101


	//----- nvinfo : EIATTR_EXIT_INSTR_OFFSETS
	.align		4
        /*0078*/ 	.byte	0x04, 0x1c
        /*007a*/ 	.short	(.L_3312 - .L_3311)


	//   ....[0]....
.L_3311:
        /*007c*/ 	.word	0x00000560


	//   ....[1]....
        /*0080*/ 	.word	0x00002210


	//----- nvinfo : EIATTR_MAX_THREADS
	.align		4
.L_3312:
        /*0084*/ 	.byte	0x04, 0x05
        /*0086*/ 	.short	(.L_3314 - .L_3313)
.L_3313:
        /*0088*/ 	.word	0x00000100
        /*008c*/ 	.word	0x00000001
        /*0090*/ 	.word	0x00000001


	//----- nvinfo : EIATTR_CRS_STACK_SIZE
	.align		4
.L_3314:
        /*0094*/ 	.byte	0x04, 0x1e
        /*0096*/ 	.short	(.L_3316 - .L_3315)
.L_3315:
        /*0098*/ 	.word	0x00000000


	//----- nvinfo : EIATTR_CBANK_PARAM_SIZE
	.align		4
.L_3316:
        /*009c*/ 	.byte	0x03, 0x19
        /*009e*/ 	.short	0x0508


	//----- nvinfo : EIATTR_PARAM_CBANK
	.align		4
        /*00a0*/ 	.byte	0x04, 0x0a
        /*00a2*/ 	.short	(.L_3318 - .L_3317)
	.align		4
.L_3317:
        /*00a4*/ 	.word	index@(.nv.constant0._ZN2at6native43_GLOBAL__N__7cc8d1ed_10_Dropout_cu_0e96ed3824fused_dropout_kernel_vecIddmLi1ELi8EbEEvNS_4cuda6detail10TensorInfoIKT_T1_EENS5_IS6_S8_EENS5_IT4_S8_EES8_T0_NS_15PhiloxCudaStateE)
        /*00a8*/ 	.short	0x0210
        /*00aa*/ 	.short	0x0508


	//----- nvinfo : EIATTR_SW_WAR
	.align		4
.L_3318:
        /*00ac*/ 	.byte	0x04, 0x36
        /*00ae*/ 	.short	(.L_3320 - .L_3319)
.L_3319:
        /*00b0*/ 	.word	0x00000008
.L_3320:


//--------------------- .nv.info._ZN2at6native43_GLOBAL__N__7cc8d1ed_10_Dropout_cu_0e96ed3824fused_dropout_kernel_vecIddmLi1ELi16EbEEvNS_4cuda6detail10TensorInfoIKT_T1_EENS5_IS6_S8_EENS5_IT4_S8_EES8_T0_NS_15PhiloxCudaStateE --------------------------
	.section	.nv.info._ZN2at6native43_GLOBAL__N__7cc8d1ed_10_Dropout_cu_0e96ed3824fused_dropout_kernel_vecIddmLi1ELi16EbEEvNS_4cuda6detail10TensorInfoIKT_T1_EENS5_IS6_S8_EENS5_IT4_S8_EES8_T0_NS_15PhiloxCudaStateE,"",@"SHT_CUDA_INFO"
	.sectionflags	@""
	.align	4


	//----- nvinfo : EIATTR_CUDA_API_VERSION
	.align		4
        /*0000*/ 	.byte	0x04, 0x37
        /*0002*/ 	.short	(.L_3322 - .L_3321)
.L_3321:
        /*0004*/ 	.word	0x00000082


	//----- nvinfo : EIATTR_KPARAM_INFO
	.align		4
.L_3322:
        /*0008*/ 	.byte	0x04, 0x17
        /*000a*/ 	.short	(.L_3324 - .L_3323)
.L_3323:
        /*000c*/ 	.word	0x00000000
        /*0010*/ 	.short	0x0005
        /*0012*/ 	.short	0x04f0
        /*0014*/ 	.byte	0x00, 0xf0, 0x61, 0x00


	//----- nvinfo : EIATTR_KPARAM_INFO
	.align		4
.L_3324:
        /*0018*/ 	.byte	0x04, 0x17
        /*001a*/ 	.short	(.L_3326 - .L_3325)
.L_3325:
        /*001c*/ 	.word	0x00000000
        /*0020*/ 	.short	0x0004
        /*0022*/ 	.short	0x04e8
        /*0024*/ 	.byte	0x00, 0xf0, 0x21, 0x00


	//----- nvinfo : EIATTR_KPARAM_INFO
	.align		4
.L_3326:
        /*0028*/ 	.byte	0x04, 0x17
        /*002a*/ 	.short	(.L_3328 - .L_3327)
.L_3327:
        /*002c*/ 	.word	0x00000000
        /*0030*/ 	.short	0x0003
        /*0032*/ 	.short	0x04e0
        /*0034*/ 	.byte	0x00, 0xf0, 0x21, 0x00


	//----- nvinfo : EIATTR_KPARAM_INFO
	.align		4
.L_3328:
        /*0038*/ 	.byte	0x04, 0x17
        /*003a*/ 	.short	(.L_3330 - .L_3329)
.L_3329:
        /*003c*/ 	.word	0x00000000
        /*0040*/ 	.short	0x0002
        /*0042*/ 	.short	0x0340
        /*0044*/ 	.byte	0x00, 0xf0, 0x81, 0x06


	//----- nvinfo : EIATTR_KPARAM_INFO
	.align		4
.L_3330:
        /*0048*/ 	.byte	0x04, 0x17
        /*004a*/ 	.short	(.L_3332 - .L_3331)
.L_3331:
        /*004c*/ 	.word	0x00000000
        /*0050*/ 	.short	0x0001
        /*0052*/ 	.short	0x01a0
        /*0054*/ 	.byte	0x00, 0xf0, 0x81, 0x06


	//----- nvinfo : EIATTR_KPARAM_INFO
	.align		4
.L_3332:
        /*0058*/ 	.byte	0x04, 0x17
        /*005a*/ 	.short	(.L_3334 - .L_3333)
.L_3333:
        /*005c*/ 	.word	0x00000000
        /*0060*/ 	.short	0x0000
        /*0062*/ 	.short	0x0000
        /*0064*/ 	.byte	0x00, 0xf0, 0x81, 0x06


	//----- nvinfo : EIATTR_SPARSE_MMA_MASK
	.align		4
.L_3334:
        /*0068*/ 	.byte	0x03, 0x50
        /*006a*/ 	.short	0x0000


	//----- nvinfo : EIATTR_MAXREG_COUNT
	.align		4
        /*006c*/ 	.byte	0x03, 0x1b
        /*006e*/ 	.short	0x0040


	//----- nvinfo : EIATTR_NUM_BARRIERS
	.align		4
        /*0070*/ 	.byte	0x02, 0x4c
        /*0072*/ 	.byte	0x01
	.zero		1


	//----- nvinfo : EIATTR_MERCURY_ISA_VERSION
	.align		4
        /*0074*/ 	.byte	0x03, 0x5f
        /*0076*/ 	.short	0x0101


	//----- nvinfo : EIATTR_EXIT_INSTR_OFFSETS
	.align		4
        /*0078*/ 	.byte	0x04, 0x1c
        /*007a*/ 	.short	(.L_3336 - .L_3335)


	//   ....[0]....
.L_3335:
        /*007c*/ 	.word	0x000005e0


	//   ....[1]....
        /*0080*/ 	.word	0x00003ef0


	//----- nvinfo : EIATTR_MAX_THREADS
	.align		4
.L_3336:
        /*0084*/ 	.byte	0x04, 0x05
        /*0086*/ 	.short	(.L_3338 - .L_3337)
.L_3337:
        /*0088*/ 	.word	0x00000100
        /*008c*/ 	.word	0x00000001
        /*0090*/ 	.word	0x00000001


	//----- nvinfo : EIATTR_CRS_STACK_SIZE
	.align		4
.L_3338:
        /*0094*/ 	.byte	0x04, 0x1e
        /*0096*/ 	.short	(.L_3340 - .L_3339)
.L_3339:
        /*0098*/ 	.word	0x00000000


	//----- nvinfo : EIATTR_CBANK_PARAM_SIZE
	.align		4
.L_3340:
        /*009c*/ 	.byte	0x03, 0x19
        /*009e*/ 	.short	0x0508


	//----- nvinfo : EIATTR_PARAM_CBANK
	.align		4
        /*00a0*/ 	.byte	0x04, 0x0a
        /*00a2*/ 	.short	(.L_3342 - .L_3341)
	.align		4
.L_3341:
        /*00a4*/ 	.word	index@(.nv.constant0._ZN2at6native43_GLOBAL__N__7cc8d1ed_10_Dropout_cu_0e96ed3824fused_dropout_kernel_vecIddmLi1ELi16EbEEvNS_4cuda6detail10TensorInfoIKT_T1_EENS5_IS6_S8_EENS5_IT4_S8_EES8_T0_NS_15PhiloxCudaStateE)
        /*00a8*/ 	.short	0x0210
        /*00aa*/ 	.short	0x0508


	//----- nvinfo : EIATTR_SW_WAR
	.align		4
.L_3342:
        /*00ac*/ 	.byte	0x04, 0x36
        /*00ae*/ 	.short	(.L_3344 - .L_3343)
.L_3343:
        /*00b0*/ 	.word	0x00000008
.L_3344:


//--------------------- .nv.info._ZN2at6native43_GLOBAL__N__7cc8d1ed_10_Dropout_cu_0e96ed3820fused_dropout_kernelIN3c108BFloat16EfjLin1ELin1EbEEvNS_4cuda6detail10TensorInfoIKT_T1_EENS7_IS8_SA_EENS7_IT4_SA_EESA_T0_NS_15PhiloxCudaStateE --------------------------
	.section	.nv.info._ZN2at6native43_GLOBAL__N__7cc8d1ed_10_Dropout_cu_0e96ed3820fused_dropout_kernelIN3c108BFloat16EfjLin1ELin1EbEEvNS_4cuda6detail10TensorInfoIKT_T1_EENS7_IS8_SA_EENS7_IT4_SA_EESA_T0_NS_15PhiloxCudaStateE,"",@"SHT_CUDA_INFO"
	.sectionflags	@""
	.align	4


	//----- nvinfo : EIATTR_CUDA_API_VERSION
	.align		4
        /*0000*/ 	.byte	0x04, 0x37
        /*0002*/ 	.short	(.L_3346 - .L_3345)
.L_3345:
        /*0004*/ 	.word	0x00000082


	//----- nvinfo : EIATTR_KPARAM_INFO
	.align		4
.L_3346:
        /*0008*/ 	.byte	0x04, 0x17
        /*000a*/ 	.short	(.L_3348 - .L_3347)
.L_3347:
        /*000c*/ 	.word	0x00000000
        /*0010*/ 	.short	0x0005
        /*0012*/ 	.short	0x0290
        /*0014*/ 	.byte	0x00, 0xf0, 0x61, 0x00


	//----- nvinfo : EIATTR_KPARAM_INFO
	.align		4
.L_3348:
        /*0018*/ 	.byte	0x04, 0x17
        /*001a*/ 	.short	(.L_3350 - .L_3349)
.L_3349:
        /*001c*/ 	.word	0x00000000
        /*0020*/ 	.short	0x0004
        /*0022*/ 	.short	0x028c
        /*0024*/ 	.byte	0x00, 0xf0, 0x11, 0x00


	//----- nvinfo : EIATTR_KPARAM_INFO
	.align		4
.L_3350:
        /*0028*/ 	.byte	0x04, 0x17
        /*002a*/ 	.short	(.L_3352 - .L_3351)
.L_3351:
        /*002c*/ 	.word	0x00000000
        /*0030*/ 	.short	0x0003
        /*0032*/ 	.short	0x0288
        /*0034*/ 	.byte	0x00, 0xf0, 0x11, 0x00


	//----- nvinfo : EIATTR_KPARAM_INFO
	.align		4
.L_3352:
        /*0038*/ 	.byte	0x04, 0x17
        /*003a*/ 	.short	(.L_3354 - .L_3353)
.L_3353:
        /*003c*/ 	.word	0x00000000
        /*0040*/ 	.short	0x0002
        /*0042*/ 	.short	0x01b0
        /*0044*/ 	.byte	0x00, 0xf0, 0x61, 0x03


	//----- nvinfo : EIATTR_KPARAM_INFO
	.align		4
.L_3354:
        /*0048*/ 	.byte	0x04, 0x17
        /*004a*/ 	.short	(.L_3356 - .L_3355)
.L_3355:
        /*004c*/ 	.word	0x00000000
        /*0050*/ 	.short	0x0001
        /*0052*/ 	.short	0x00d8
        /*0054*/ 	.byte	0x00, 0xf0, 0x61, 0x03


	//----- nvinfo : EIATTR_KPARAM_INFO
	.align		4
.L_3356:
        /*0058*/ 	.byte	0x04, 0x17
        /*005a*/ 	.short	(.L_3358 - .L_3357)
.L_3357:
        /*005c*/ 	.word	0x00000000
        /*0060*/ 	.short	0x0000
        /*0062*/ 	.short	0x0000
        /*0064*/ 	.byte	0x00, 0xf0, 0x61, 0x03


	//----- nvinfo : EIATTR_SPARSE_MMA_MASK
	.align		4
.L_3358:
        /*0068*/ 	.byte	0x03, 0x50
        /*006a*/ 	.short	0x0000


	//----- nvinfo : EIATTR_MAXREG_COUNT
	.align		4
        /*006c*/ 	.byte	0x03, 0x1b
        /*006e*/ 	.short	0x0040


	//----- nvinfo : EIATTR_NUM_BARRIERS
	.align		4
        /*0070*/ 	.byte	0x02, 0x4c
        /*0072*/ 	.byte	0x01
	.zero		1


	//----- nvinfo : EIATTR_MERCURY_ISA_VERSION
	.align		4
        /*0074*/ 	.byte	0x03, 0x5f
        /*0076*/ 	.short	0x0101


	//----- nvinfo : EIATTR_EXIT_INSTR_OFFSETS
	.align		4
        /*0078*/ 	.byte	0x04, 0x1c
        /*007a*/ 	.short	(.L_3360 - .L_3359)


	//   ....[0]....
.L_3359:
        /*007c*/ 	.word	0x000007e0


	//   ....[1]....
        /*0080*/ 	.word	0x000077b0


	//----- nvinfo : EIATTR_MAX_THREADS
	.align		4
.L_3360:
        /*0084*/ 	.byte	0x04, 0x05
        /*0086*/ 	.short	(.L_3362 - .L_3361)
.L_3361:
        /*0088*/ 	.word	0x00000100
        /*008c*/ 	.word	0x00000001
        /*0090*/ 	.word	0x00000001


	//----- nvinfo : EIATTR_CRS_STACK_SIZE
	.align		4
.L_3362:
        /*0094*/ 	.byte	0x04, 0x1e
        /*0096*/ 	.short	(.L_3364 - .L_3363)
.L_3363:
        /*0098*/ 	.word	0x00000000


	//----- nvinfo : EIATTR_CBANK_PARAM_SIZE
	.align		4
.L_3364:
        /*009c*/ 	.byte	0x03, 0x19
        /*009e*/ 	.short	0x02a8


	//----- nvinfo : EIATTR_PARAM_CBANK
	.align		4
        /*00a0*/ 	.byte	0x04, 0x0a
        /*00a2*/ 	.short	(.L_3366 - .L_3365)
	.align		4
.L_3365:
        /*00a4*/ 	.word	index@(.nv.constant0._ZN2at6native43_GLOBAL__N__7cc8d1ed_10_Dropout_cu_0e96ed3820fused_dropout_kernelIN3c108BFloat16EfjLin1ELin1EbEEvNS_4cuda6detail10TensorInfoIKT_T1_EENS7_IS8_SA_EENS7_IT4_SA_EESA_T0_NS_15PhiloxCudaStateE)
        /*00a8*/ 	.short	0x0210
        /*00aa*/ 	.short	0x02a8


	//----- nvinfo : EIATTR_SW_WAR
	.align		4
.L_3366:
        /*00ac*/ 	.byte	0x04, 0x36
        /*00ae*/ 	.short	(.L_3368 - .L_3367)
.L_3367:
        /*00b0*/ 	.word	0x00000008
.L_3368:


//--------------------- .nv.info._ZN2at6native43_GLOBAL__N__7cc8d1ed_10_Dropout_cu_0e96ed3820fused_dropout_kernelIN3c108BFloat16EfjLin1ELi1EbEEvNS_4cuda6detail10TensorInfoIKT_T1_EENS7_IS8_SA_EENS7_IT4_SA_EESA_T0_NS_15PhiloxCudaStateE --------------------------
	.section	.nv.info._ZN2at6native43_GLOBAL__N__7cc8d1ed_10_Dropout_cu_0e96ed3820fused_dropout_kernelIN3c108BFloat16EfjLin1ELi1EbEEvNS_4cuda6detail10TensorInfoIKT_T1_EENS7_IS8_SA_EENS7_IT4_SA_EESA_T0_NS_15PhiloxCudaStateE,"",@"SHT_CUDA_INFO"
	.sectionflags	@""
	.align	4


	//----- nvinfo : EIATTR_CUDA_API_VERSION
	.align		4
        /*0000*/ 	.byte	0x04, 0x37
        /*0002*/ 	.short	(.L_3370 - .L_3369)
.L_3369:
        /*0004*/ 	.word	0x00000082


	//----- nvinfo : EIATTR_KPARAM_INFO
	.align		4
.L_3370:
        /*0008*/ 	.byte	0x04, 0x17
        /*000a*/ 	.short	(.L_3372 - .L_3371)
.L_3371:
        /*000c*/ 	.word	0x00000000
        /*0010*/ 	.short	0x0005
        /*0012*/ 	.short	0x0290
        /*0014*/ 	.byte	0x00, 0xf0, 0x61, 0x00


	//----- nvinfo : EIATTR_KPARAM_INFO
	.align		4
.L_3372:
        /*0018*/ 	.byte	0x04, 0x17
        /*001a*/ 	.short	(.L_3374 - .L_3373)
.L_3373:
        /*001c*/ 	.word	0x00000000
        /*0020*/ 	.short	0x0004
        /*0022*/ 	.short	0x028c
        /*0024*/ 	.byte	0x00, 0xf0, 0x11, 0x00


	//----- nvinfo : EIATTR_KPARAM_INFO
	.align		4
.L_3374:
        /*0028*/ 	.byte	0x04, 0x17
        /*002a*/ 	.short	(.L_3376 - .L_3375)
.L_3375:
        /*002c*/ 	.word	0x00000000
        /*0030*/ 	.short	0x0003
        /*0032*/ 	.short	0x0288
        /*0034*/ 	.byte	0x00, 0xf0, 0x11, 0x00


	//----- nvinfo : EIATTR_KPARAM_INFO
	.align		4
.L_3376:
        /*0038*/ 	.byte	0x04, 0x17
        /*003a*/ 	.short	(.L_3378 - .L_3377)
.L_3377:
        /*003c*/ 	.word	0x00000000
        /*0040*/ 	.short	0x0002
        /*0042*/ 	.short	0x01b0
        /*0044*/ 	.byte	0x00, 0xf0, 0x61, 0x03


	//----- nvinfo : EIATTR_KPARAM_INFO
	.align		4
.L_3378:
        /*0048*/ 	.byte	0x04, 0x17
        /*004a*/ 	.short	(.L_3380 - .L_3379)
.L_3379:
        /*004c*/ 	.word	0x00000000
        /*0050*/ 	.short	0x0001
        /*0052*/ 	.short	0x00d8
        /*0054*/ 	.byte	0x00, 0xf0, 0x61, 0x03


	//----- nvinfo : EIATTR_KPARAM_INFO
	.align		4
.L_3380:
        /*0058*/ 	.byte	0x04, 0x17
        /*005a*/ 	.short	(.L_3382 - .L_3381)
.L_3381:
        /*005c*/ 	.word	0x00000000
        /*0060*/ 	.short	0x0000
        /*0062*/ 	.short	0x0000
        /*0064*/ 	.byte	0x00, 0xf0, 0x61, 0x03


	//----- nvinfo : EIATTR_SPARSE_MMA_MASK
	.align		4
.L_3382:
        /*0068*/ 	.byte	0x03, 0x50
        /*006a*/ 	.short	0x0000


	//----- nvinfo : EIATTR_MAXREG_COUNT
	.align		4
        /*006c*/ 	.byte	0x03, 0x1b
        /*006e*/ 	.short	0x0040


	//----- nvinfo : EIATTR_NUM_BARRIERS
	.align		4
        /*0070*/ 	.byte	0x02, 0x4c
        /*0072*/ 	.byte	0x01
	.zero		1


	//----- nvinfo : EIATTR_MERCURY_ISA_VERSION
	.align		4
        /*0074*/ 	.byte	0x03, 0x5f
        /*0076*/ 	.short	0x0101


	//----- nvinfo : EIATTR_EXIT_INSTR_OFFSETS
	.align		4
        /*0078*/ 	.byte	0x04, 0x1c
        /*007a*/ 	.short	(.L_3384 - .L_3383)


	//   ....[0]....
.L_3383:
        /*007c*/ 	.word	0x000007e0


	//   ....[1]....
        /*0080*/ 	.word	0x000046b0


	//----- nvinfo : EIATTR_MAX_THREADS
	.align		4
.L_3384:
        /*0084*/ 	.byte	0x04, 0x05
        /*0086*/ 	.short	(.L_3386 - .L_3385)
.L_3385:
        /*0088*/ 	.word	0x00000100
        /*008c*/ 	.word	0x00000001
        /*0090*/ 	.word	0x00000001


	//----- nvinfo : EIATTR_CRS_STACK_SIZE
	.align		4
.L_3386:
        /*0094*/ 	.byte	0x04, 0x1e
        /*0096*/ 	.short	(.L_3388 - .L_3387)
.L_3387:
        /*0098*/ 	.word	0x00000000


	//----- nvinfo : EIATTR_CBANK_PARAM_SIZE
	.align		4
.L_3388:
        /*009c*/ 	.byte	0x03, 0x19
        /*009e*/ 	.short	0x02a8


	//----- nvinfo : EIATTR_PARAM_CBANK
	.align		4
        /*00a0*/ 	.byte	0x04, 0x0a
        /*00a2*/ 	.short	(.L_3390 - .L_3389)
	.align		4
.L_3389:
        /*00a4*/ 	.word	index@(.nv.constant0._ZN2at6native43_GLOBAL__N__7cc8d1ed_10_Dropout_cu_0e96ed3820fused_dropout_kernelIN3c108BFloat16EfjLin1ELi1EbEEvNS_4cuda6detail10TensorInfoIKT_T1_EENS7_IS8_SA_EENS7_IT4_SA_EESA_T0_NS_15PhiloxCudaStateE)
        /*00a8*/ 	.short	0x0210
        /*00aa*/ 	.short	0x02a8


	//----- nvinfo : EIATTR_SW_WAR
	.align		4
.L_3390:
        /*00ac*/ 	.byte	0x04, 0x36
        /*00ae*/ 	.short	(.L_3392 - .L_3391)
.L_3391:
        /*00b0*/ 	.word	0x00000008
.L_3392:


//--------------------- .nv.info._ZN2at6native43_GLOBAL__N__7cc8d1ed_10_Dropout_cu_0e96ed3820fused_dropout_kernelIN3c108BFloat16EfjLi1ELi1EbEEvNS_4cuda6detail10TensorInfoIKT_T1_EENS7_IS8_SA_EENS7_IT4_SA_EESA_T0_NS_15PhiloxCudaStateE --------------------------
	.section	.nv.info._ZN2at6native43_GLOBAL__N__7cc8d1ed_10_Dropout_cu_0e96ed3820fused_dropout_kernelIN3c108BFloat16EfjLi1ELi1EbEEvNS_4cuda6detail10TensorInfoIKT_T1_EENS7_IS8_SA_EENS7_IT4_SA_EESA_T0_NS_15PhiloxCudaStateE,"",@"SHT_CUDA_INFO"
	.sectionflags	@""
	.align	4


	//----- nvinfo : EIATTR_CUDA_API_VERSION
	.align		4
        /*0000*/ 	.byte	0x04, 0x37
        /*0002*/ 	.short	(.L_3394 - .L_3393)
.L_3393:
        /*0004*/ 	.word	0x00000082


	//----- nvinfo : EIATTR_KPARAM_INFO
	.align		4
.L_3394:
        /*0008*/ 	.byte	0x04, 0x17
        /*000a*/ 	.short	(.L_3396 - .L_3395)
.L_3395:
        /*000c*/ 	.word	0x00000000
        /*0010*/ 	.short	0x0005
        /*0012*/ 	.short	0x0290
        /*0014*/ 	.byte	0x00, 0xf0, 0x61, 0x00


	//----- nvinfo : EIATTR_KPARAM_INFO
	.align		4
.L_3396:
        /*0018*/ 	.byte	0x04, 0x17
        /*001a*/ 	.short	(.L_3398 - .L_3397)
.L_3397:
        /*001c*/ 	.word	0x00000000
        /*0020*/ 	.short	0x0004
        /*0022*/ 	.short	0x028c
        /*0024*/ 	.byte	0x00, 0xf0, 0x11, 0x00


	//----- nvinfo : EIATTR_KPARAM_INFO
	.align		4
.L_3398:
        /*0028*/ 	.byte	0x04, 0x17
        /*002a*/ 	.short	(.L_3400 - .L_3399)
.L_3399:
        /*002c*/ 	.word	0x00000000
        /*0030*/ 	.short	0x0003
        /*0032*/ 	.short	0x0288
        /*0034*/ 	.byte	0x00, 0xf0, 0x11, 0x00


	//----- nvinfo : EIATTR_KPARAM_INFO
	.align		4
.L_3400:
        /*0038*/ 	.byte	0x04, 0x17
        /*003a*/ 	.short	(.L_3402 - .L_3401)
.L_3401:
        /*003c*/ 	.word	0x00000000
        /*0040*/ 	.short	0x0002
        /*0042*/ 	.short	0x01b0
        /*0044*/ 	.byte	0x00, 0xf0, 0x61, 0x03


	//----- nvinfo : EIATTR_KPARAM_INFO
	.align		4
.L_3402:
        /*0048*/ 	.byte	0x04, 0x17
        /*004a*/ 	.short	(.L_3404 - .L_3403)
.L_3403:
        /*004c*/ 	.word	0x00000000
        /*0050*/ 	.short	0x0001
        /*0052*/ 	.short	0x00d8
        /*0054*/ 	.byte	0x00, 0xf0, 0x61, 0x03


	//----- nvinfo : EIATTR_KPARAM_INFO
	.align		4
.L_3404:
        /*0058*/ 	.byte	0x04, 0x17
        /*005a*/ 	.short	(.L_3406 - .L_3405)
.L_3405:
        /*005c*/ 	.word	0x00000000
        /*0060*/ 	.short	0x0000
        /*0062*/ 	.short	0x0000
        /*0064*/ 	.byte	0x00, 0xf0, 0x61, 0x03


	//----- nvinfo : EIATTR_SPARSE_MMA_MASK
	.align		4
.L_3406:
        /*0068*/ 	.byte	0x03, 0x50
        /*006a*/ 	.short	0x0000


	//----- nvinfo : EIATTR_MAXREG_COUNT
	.align		4
        /*006c*/ 	.byte	0x03, 0x1b
        /*006e*/ 	.short	0x0040


	//----- nvinfo : EIATTR_NUM_BARRIERS
	.align		4
        /*0070*/ 	.byte	0x02, 0x4c
        /*0072*/ 	.byte	0x01
	.zero		1


	//----- nvinfo : EIATTR_MERCURY_ISA_VERSION
	.align		4
        /*0074*/ 	.byte	0x03, 0x5f
        /*0076*/ 	.short	0x0101


	//----- nvinfo : EIATTR_EXIT_INSTR_OFFSETS
	.align		4
        /*0078*/ 	.byte	0x04, 0x1c
        /*007a*/ 	.short	(.L_3408 - .L_3407)


	//   ....[0]....
.L_3407:
        /*007c*/ 	.word	0x000007e0


	//   ....[1]....
        /*0080*/ 	.word	0x000014a0


	//----- nvinfo : EIATTR_MAX_THREADS
	.align		4
.L_3408:
        /*0084*/ 	.byte	0x04, 0x05
        /*0086*/ 	.short	(.L_3410 - .L_3409)
.L_3409:
        /*0088*/ 	.word	0x00000100
        /*008c*/ 	.word	0x00000001
        /*0090*/ 	.word	0x00000001


	//----- nvinfo : EIATTR_CRS_STACK_SIZE
	.align		4
.L_3410:
        /*0094*/ 	.byte	0x04, 0x1e
        /*0096*/ 	.short	(.L_3412 - .L_3411)
.L_3411:
        /*0098*/ 	.word	0x00000000


	//----- nvinfo : EIATTR_CBANK_PARAM_SIZE
	.align		4
.L_3412:
        /*009c*/ 	.byte	0x03, 0x19
        /*009e*/ 	.short	0x02a8


	//----- nvinfo : EIATTR_PARAM_CBANK
	.align		4
        /*00a0*/ 	.byte	0x04, 0x0a
        /*00a2*/ 	.short	(.L_3414 - .L_3413)
	.align		4
.L_3413:
        /*00a4*/ 	.word	index@(.nv.constant0._ZN2at6native43_GLOBAL__N__7cc8d1ed_10_Dropout_cu_0e96ed3820fused_dropout_kernelIN3c108BFloat16EfjLi1ELi1EbEEvNS_4cuda6detail10TensorInfoIKT_T1_EENS7_IS8_SA_EENS7_IT4_SA_EESA_T0_NS_15PhiloxCudaStateE)
        /*00a8*/ 	.short	0x0210
        /*00aa*/ 	.short	0x02a8


	//----- nvinfo : EIATTR_SW_WAR
	.align		4
.L_3414:
        /*00ac*/ 	.byte	0x04, 0x36
        /*00ae*/ 	.short	(.L_3416 - .L_3415)
.L_3415:
        /*00b0*/ 	.word	0x00000008
.L_3416:


//--------------------- .nv.info._ZN2at6native43_GLOBAL__N__7cc8d1ed_10_Dropout_cu_0e96ed3824fused_dropout_kernel_vecIN3c108BFloat16EfjLi1ELi2EbEEvNS_4cuda6detail10TensorInfoIKT_T1_EENS7_IS8_SA_EENS7_IT4_SA_EESA_T0_NS_15PhiloxCudaStateE --------------------------
	.section	.nv.info._ZN2at6native43_GLOBAL__N__7cc8d1ed_10_Dropout_cu_0e96ed3824fused_dropout_kernel_vecIN3c108BFloat16EfjLi1ELi2EbEEvNS_4cuda6detail10TensorInfoIKT_T1_EENS7_IS8_SA_EENS7_IT4_SA_EESA_T0_NS_15PhiloxCudaStateE,"",@"SHT_CUDA_INFO"
	.sectionflags	@""
	.align	4


	//----- nvinfo : EIATTR_CUDA_API_VERSION
	.align		4
        /*0000*/ 	.byte	0x04, 0x37
        /*0002*/ 	.short	(.L_3418 - .L_3417)
.L_3417:
        /*0004*/ 	.word	0x00000082


	//----- nvinfo : EIATTR_KPARAM_INFO
	.align		4
.L_3418:
        /*0008*/ 	.byte	0x04, 0x17
        /*000a*/ 	.short	(.L_3420 - .L_3419)
.L_3419:
        /*000c*/ 	.word	0x00000000
        /*0010*/ 	.short	0x0005
        /*0012*/ 	.short	0x0290
        /*0014*/ 	.byte	0x00, 0xf0, 0x61, 0x00


	//----- nvinfo : EIATTR_KPARAM_INFO
	.align		4
.L_3420:
        /*0018*/ 	.byte	0x04, 0x17
        /*001a*/ 	.short	(.L_3422 - .L_3421)
.L_3421:
        /*001c*/ 	.word	0x00000000
        /*0020*/ 	.short	0x0004
        /*0022*/ 	.short	0x028c
        /*0024*/ 	.byte	0x00, 0xf0, 0x11, 0x00


	//----- nvinfo : EIATTR_KPARAM_INFO
	.align		4
.L_3422:
        /*0028*/ 	.byte	0x04, 0x17
        /*002a*/ 	.short	(.L_3424 - .L_3423)
.L_3423:
        /*002c*/ 	.word	0x00000000
        /*0030*/ 	.short	0x0003
        /*0032*/ 	.short	0x0288
        /*0034*/ 	.byte	0x00, 0xf0, 0x11, 0x00


	//----- nvinfo : EIATTR_KPARAM_INFO
	.align		4
.L_3424:
        /*0038*/ 	.byte	0x04, 0x17
        /*003a*/ 	.short	(.L_3426 - .L_3425)
.L_3425:
        /*003c*/ 	.word	0x00000000
        /*0040*/ 	.short	0x0002
        /*0042*/ 	.short	0x01b0
        /*0044*/ 	.byte	0x00, 0xf0, 0x61, 0x03


	//----- nvinfo : EIATTR_KPARAM_INFO
	.align		4
.L_3426:
        /*0048*/ 	.byte	0x04, 0x17
        /*004a*/ 	.short	(.L_3428 - .L_3427)
.L_3427:
        /*004c*/ 	.word	0x00000000
        /*0050*/ 	.short	0x0001
        /*0052*/ 	.short	0x00d8
        /*0054*/ 	.byte	0x00, 0xf0, 0x61, 0x03


	//----- nvinfo : EIATTR_KPARAM_INFO
	.align		4
.L_3428:
        /*0058*/ 	.byte	0x04, 0x17
        /*005a*/ 	.short	(.L_3430 - .L_3429)
.L_3429:
        /*005c*/ 	.word	0x00000000
        /*0060*/ 	.short	0x0000
        /*0062*/ 	.short	0x0000
        /*0064*/ 	.byte	0x00, 0xf0, 0x61, 0x03


	//----- nvinfo : EIATTR_SPARSE_MMA_MASK
	.align		4
.L_3430:
        /*0068*/ 	.byte	0x03, 0x50
        /*006a*/ 	.short	0x0000


	//----- nvinfo : EIATTR_MAXREG_COUNT
	.align		4
        /*006c*/ 	.byte	0x03, 0x1b
        /*006e*/ 	.short	0x0040


	//----- nvinfo : EIATTR_NUM_BARRIERS
	.align		4
        /*0070*/ 	.byte	0x02, 0x4c
        /*0072*/ 	.byte	0x01
	.zero		1


	//----- nvinfo : EIATTR_MERCURY_ISA_VERSION
	.align		4
        /*0074*/ 	.byte	0x03, 0x5f
        /*0076*/ 	.short	0x0101


	//----- nvinfo : EIATTR_EXIT_INSTR_OFFSETS
	.align		4
        /*0078*/ 	.byte	0x04, 0x1c
        /*007a*/ 	.short	(.L_3432 - .L_3431)


	//   ....[0]....
.L_3431:
        /*007c*/ 	.word	0x00000190


	//   ....[1]....
        /*0080*/ 	.word	0x00000e30


	//----- nvinfo : EIATTR_MAX_THREADS
	.align		4
.L_3432:
        /*0084*/ 	.byte	0x04, 0x05
        /*0086*/ 	.short	(.L_3434 - .L_3433)
.L_3433:
        /*0088*/ 	.word	0x00000100
        /*008c*/ 	.word	0x00000001
        /*0090*/ 	.word	0x00000001


	//----- nvinfo : EIATTR_CRS_STACK_SIZE
	.align		4
.L_3434:
        /*0094*/ 	.byte	0x04, 0x1e
        /*0096*/ 	.short	(.L_3436 - .L_3435)
.L_3435:
        /*0098*/ 	.word	0x00000000


	//----- nvinfo : EIATTR_CBANK_PARAM_SIZE
	.align		4
.L_3436:
        /*009c*/ 	.byte	0x03, 0x19
        /*009e*/ 	.short	0x02a8


	//----- nvinfo : EIATTR_PARAM_CBANK
	.align		4
        /*00a0*/ 	.byte	0x04, 0x0a
        /*00a2*/ 	.short	(.L_3438 - .L_3437)
	.align		4
.L_3437:
        /*00a4*/ 	.word	index@(.nv.constant0._ZN2at6native43_GLOBAL__N__7cc8d1ed_10_Dropout_cu_0e96ed3824fused_dropout_kernel_vecIN3c108BFloat16EfjLi1ELi2EbEEvNS_4cuda6detail10TensorInfoIKT_T1_EENS7_IS8_SA_EENS7_IT4_SA_EESA_T0_NS_15PhiloxCudaStateE)
        /*00a8*/ 	.short	0x0210
        /*00aa*/ 	.short	0x02a8


	//----- nvinfo : EIATTR_SW_WAR
	.align		4
.L_3438:
        /*00ac*/ 	.byte	0x04, 0x36
        /*00ae*/ 	.short	(.L_3440 - .L_3439)
.L_3439:
        /*00b0*/ 	.word	0x00000008
.L_3440:


//--------------------- .nv.info._ZN2at6native43_GLOBAL__N__7cc8d1ed_10_Dropout_cu_0e96ed3824fused_dropout_kernel_vecIN3c108BFloat16EfjLi1ELi4EbEEvNS_4cuda6detail10TensorInfoIKT_T1_EENS7_IS8_SA_EENS7_IT4_SA_EESA_T0_NS_15PhiloxCudaStateE --------------------------
	.section	.nv.info._ZN2at6native43_GLOBAL__N__7cc8d1ed_10_Dropout_cu_0e96ed3824fused_dropout_kernel_vecIN3c108BFloat16EfjLi1ELi4EbEEvNS_4cuda6detail10TensorInfoIKT_T1_EENS7_IS8_SA_EENS7_IT4_SA_EESA_T0_NS_15PhiloxCudaStateE,"",@"SHT_CUDA_INFO"
	.sectionflags	@""
	.align	4


	//----- nvinfo : EIATTR_CUDA_API_VERSION
	.align		4
        /*0000*/ 	.byte	0x04, 0x37
        /*0002*/ 	.short	(.L_3442 - .L_3441)
.L_3441:
        /*0004*/ 	.word	0x00000082


	//----- nvinfo : EIATTR_KPARAM_INFO
	.align		4
.L_3442:
        /*0008*/ 	.byte	0x04, 0x17
        /*000a*/ 	.short	(.L_3444 - .L_3443)
.L_3443:
        /*000c*/ 	.word	0x00000000
        /*0010*/ 	.short	0x0005
        /*0012*/ 	.short	0x0290
        /*0014*/ 	.byte	0x00, 0xf0, 0x61, 0x00


	//----- nvinfo : EIATTR_KPARAM_INFO
	.align		4
.L_3444:
        /*0018*/ 	.byte	0x04, 0x17
        /*001a*/ 	.short	(.L_3446 - .L_3445)
.L_3445:
        /*001c*/ 	.word	0x00000000
        /*0020*/ 	.short	0x0004
        /*0022*/ 	.short	0x028c
        /*0024*/ 	.byte	0x00, 0xf0, 0x11, 0x00


	//----- nvinfo : EIATTR_KPARAM_INFO
	.align		4
.L_3446:
        /*0028*/ 	.byte	0x04, 0x17
        /*002a*/ 	.short	(.L_3448 - .L_3447)
.L_3447:
        /*002c*/ 	.word	0x00000000
        /*0030*/ 	.short	0x0003
        /*0032*/ 	.short	0x0288
        /*0034*/ 	.byte	0x00, 0xf0, 0x11, 0x00


	//----- nvinfo : EIATTR_KPARAM_INFO
	.align		4
.L_3448:
        /*0038*/ 	.byte	0x04, 0x17
        /*003a*/ 	.short	(.L_3450 - .L_3449)
.L_3449:
        /*003c*/ 	.word	0x00000000
        /*0040*/ 	.short	0x0002
        /*0042*/ 	.short	0x01b0
        /*0044*/ 	.byte	0x00, 0xf0, 0x61, 0x03


	//----- nvinfo : EIATTR_KPARAM_INFO
	.align		4
.L_3450:
        /*0048*/ 	.byte	0x04, 0x17
        /*004a*/ 	.short	(.L_3452 - .L_3451)
.L_3451:
        /*004c*/ 	.word	0x00000000
        /*0050*/ 	.short	0x0001
        /*0052*/ 	.short	0x00d8
        /*0054*/ 	.byte	0x00, 0xf0, 0x61, 0x03


	//----- nvinfo : EIATTR_KPARAM_INFO
	.align		4
.L_3452:
        /*0058*/ 	.byte	0x04, 0x17
        /*005a*/ 	.short	(.L_3454 - .L_3453)
.L_3453:
        /*005c*/ 	.word	0x00000000
        /*0060*/ 	.short	0x0000
        /*0062*/ 	.short	0x0000
        /*0064*/ 	.byte	0x00, 0xf0, 0x61, 0x03


	//----- nvinfo : EIATTR_SPARSE_MMA_MASK
	.align		4
.L_3454:
        /*0068*/ 	.byte	0x03, 0x50
        /*006a*/ 	.short	0x0000


	//----- nvinfo : EIATTR_MAXREG_COUNT
	.align		4
        /*006c*/ 	.byte	0x03, 0x1b
        /*006e*/ 	.short	0x0040


	//----- nvinfo : EIATTR_NUM_BARRIERS
	.align		4
        /*0070*/ 	.byte	0x02, 0x4c
        /*0072*/ 	.byte	0x01
	.zero		1


	//----- nvinfo : EIATTR_MERCURY_ISA_VERSION
	.align		4
        /*0074*/ 	.byte	0x03, 0x5f
        /*0076*/ 	.short	0x0101


	//----- nvinfo : EIATTR_EXIT_INSTR_OFFSETS
	.align		4
        /*0078*/ 	.byte	0x04, 0x1c
        /*007a*/ 	.short	(.L_3456 - .L_3455)


	//   ....[0]....
.L_3455:
        /*007c*/ 	.word	0x00000170


	//   ....[1]....
        /*0080*/ 	.word	0x00000fb0


	//----- nvinfo : EIATTR_MAX_THREADS
	.align		4
.L_3456:
        /*0084*/ 	.byte	0x04, 0x05
        /*0086*/ 	.short	(.L_3458 - .L_3457)
.L_3457:
        /*0088*/ 	.word	0x00000100
        /*008c*/ 	.word	0x00000001
        /*0090*/ 	.word	0x00000001


	//----- nvinfo : EIATTR_CRS_STACK_SIZE
	.align		4
.L_3458:
        /*0094*/ 	.byte	0x04, 0x1e
        /*0096*/ 	.short	(.L_3460 - .L_3459)
.L_3459:
        /*0098*/ 	.word	0x00000000


	//----- nvinfo : EIATTR_CBANK_PARAM_SIZE
	.align		4
.L_3460:
        /*009c*/ 	.byte	0x03, 0x19
        /*009e*/ 	.short	0x02a8


	//----- nvinfo : EIATTR_PARAM_CBANK
	.align		4
        /*00a0*/ 	.byte	0x04, 0x0a
        /*00a2*/ 	.short	(.L_3462 - .L_3461)
	.align		4
.L_3461:
        /*00a4*/ 	.word	index@(.nv.constant0._ZN2at6native43_GLOBAL__N__7cc8d1ed_10_Dropout_cu_0e96ed3824fused_dropout_kernel_vecIN3c108BFloat16EfjLi1ELi4EbEEvNS_4cuda6detail10TensorInfoIKT_T1_EENS7_IS8_SA_EENS7_IT4_SA_EESA_T0_NS_15PhiloxCudaStateE)
        /*00a8*/ 	.short	0x0210
        /*00aa*/ 	.short	0x02a8


	//----- nvinfo : EIATTR_SW_WAR
	.align		4
.L_3462:
        /*00ac*/ 	.byte	0x04, 0x36
        /*00ae*/ 	.short	(.L_3464 - .L_3463)
.L_3463:
        /*00b0*/ 	.word	0x00000008
.L_3464:


//--------------------- .nv.info._ZN2at6native43_GLOBAL__N__7cc8d1ed_10_Dropout_cu_0e96ed3824fused_dropout_kernel_vecIN3c108BFloat16EfjLi1ELi8EbEEvNS_4cuda6detail10TensorInfoIKT_T1_EENS7_IS8_SA_EENS7_IT4_SA_EESA_T0_NS_15PhiloxCudaStateE --------------------------
	.section	.nv.info._ZN2at6native43_GLOBAL__N__7cc8d1ed_10_Dropout_cu_0e96ed3824fused_dropout_kernel_vecIN3c108BFloat16EfjLi1ELi8EbEEvNS_4cuda6detail10TensorInfoIKT_T1_EENS7_IS8_SA_EENS7_IT4_SA_EESA_T0_NS_15PhiloxCudaStateE,"",@"SHT_CUDA_INFO"
	.sectionflags	@""
	.align	4


	//----- nvinfo : EIATTR_CUDA_API_VERSION
	.align		4
        /*0000*/ 	.byte	0x04, 0x37
        /*0002*/ 	.short	(.L_3466 - .L_3465)
.L_3465:
        /*0004*/ 	.word	0x00000082


	//----- nvinfo : EIATTR_KPARAM_INFO
	.align		4
.L_3466:
        /*0008*/ 	.byte	0x04, 0x17
        /*000a*/ 	.short	(.L_3468 - .L_3467)
.L_3467:
        /*000c*/ 	.word	0x00000000
        /*0010*/ 	.short	0x0005
        /*0012*/ 	.short	0x0290
        /*0014*/ 	.byte	0x00, 0xf0, 0x61, 0x00


	//----- nvinfo : EIATTR_KPARAM_INFO
	.align		4
.L_3468:
        /*0018*/ 	.byte	0x04, 0x17
        /*001a*/ 	.short	(.L_3470 - .L_3469)
.L_3469:
        /*001c*/ 	.word	0x00000000
        /*0020*/ 	.short	0x0004
        /*0022*/ 	.short	0x028c
        /*0024*/ 	.byte	0x00, 0xf0, 0x11, 0x00


	//----- nvinfo : EIATTR_KPARAM_INFO
	.align		4
.L_3470:
        /*0028*/ 	.byte	0x04, 0x17
        /*002a*/ 	.short	(.L_3472 - .L_3471)
.L_3471:
        /*002c*/ 	.word	0x00000000
        /*0030*/ 	.short	0x0003
        /*0032*/ 	.short	0x0288
        /*0034*/ 	.byte	0x00, 0xf0, 0x11, 0x00


	//----- nvinfo : EIATTR_KPARAM_INFO
	.align		4
.L_3472:
        /*0038*/ 	.byte	0x04, 0x17
        /*003a*/ 	.short	(.L_3474 - .L_3473)
.L_3473:
        /*003c*/ 	.word	0x00000000
        /*0040*/ 	.short	0x0002
        /*0042*/ 	.short	0x01b0
        /*0044*/ 	.byte	0x00, 0xf0, 0x61, 0x03


	//----- nvinfo : EIATTR_KPARAM_INFO
	.align		4
.L_3474:
        /*0048*/ 	.byte	0x04, 0x17
        /*004a*/ 	.short	(.L_3476 - .L_3475)
.L_3475:
        /*004c*/ 	.word	0x00000000
        /*0050*/ 	.short	0x0001
        /*0052*/ 	.short	0x00d8
        /*0054*/ 	.byte	0x00, 0xf0, 0x61, 0x03


	//----- nvinfo : EIATTR_KPARAM_INFO
	.align		4
.L_3476:
        /*0058*/ 	.byte	0x04, 0x17
        /*005a*/ 	.short	(.L_3478 - .L_3477)
.L_3477:
        /*005c*/ 	.word	0x00000000
        /*0060*/ 	.short	0x0000
        /*0062*/ 	.short	0x0000
        /*0064*/ 	.byte	0x00, 0xf0, 0x61, 0x03


	//----- nvinfo : EIATTR_SPARSE_MMA_MASK
	.align		4
.L_3478:
        /*0068*/ 	.byte	0x03, 0x50
        /*006a*/ 	.short	0x0000


	//----- nvinfo : EIATTR_MAXREG_COUNT
	.align		4
        /*006c*/ 	.byte	0x03, 0x1b
        /*006e*/ 	.short	0x0040


	//----- nvinfo : EIATTR_NUM_BARRIERS
	.align		4
        /*0070*/ 	.byte	0x02, 0x4c
        /*0072*/ 	.byte	0x01
	.zero		1


	//----- nvinfo : EIATTR_MERCURY_ISA_VERSION
	.align		4
        /*0074*/ 	.byte	0x03, 0x5f
        /*0076*/ 	.short	0x0101


	//----- nvinfo : EIATTR_EXIT_INSTR_OFFSETS
	.align		4
        /*0078*/ 	.byte	0x04, 0x1c
        /*007a*/ 	.short	(.L_3480 - .L_3479)


	//   ....[0]....
.L_3479:
        /*007c*/ 	.word	0x00000170


	//   ....[1]....
        /*0080*/ 	.word	0x00002090


	//----- nvinfo : EIATTR_MAX_THREADS
	.align		4
.L_3480:
        /*0084*/ 	.byte	0x04, 0x05
        /*0086*/ 	.short	(.L_3482 - .L_3481)
.L_3481:
        /*0088*/ 	.word	0x00000100
        /*008c*/ 	.word	0x00000001
        /*0090*/ 	.word	0x00000001


	//----- nvinfo : EIATTR_CRS_STACK_SIZE
	.align		4
.L_3482:
        /*0094*/ 	.byte	0x04, 0x1e
        /*0096*/ 	.short	(.L_3484 - .L_3483)
.L_3483:
        /*0098*/ 	.word	0x00000000


	//----- nvinfo : EIATTR_CBANK_PARAM_SIZE
	.align		4
.L_3484:
        /*009c*/ 	.byte	0x03, 0x19
        /*009e*/ 	.short	0x02a8


	//----- nvinfo : EIATTR_PARAM_CBANK
	.align		4
        /*00a0*/ 	.byte	0x04, 0x0a
        /*00a2*/ 	.short	(.L_3486 - .L_3485)
	.align		4
.L_3485:
        /*00a4*/ 	.word	index@(.nv.constant0._ZN2at6native43_GLOBAL__N__7cc8d1ed_10_Dropout_cu_0e96ed3824fused_dropout_kernel_vecIN3c108BFloat16EfjLi1ELi8EbEEvNS_4cuda6detail10TensorInfoIKT_T1_EENS7_IS8_SA_EENS7_IT4_SA_EESA_T0_NS_15PhiloxCudaStateE)
        /*00a8*/ 	.short	0x0210
        /*00aa*/ 	.short	0x02a8


	//----- nvinfo : EIATTR_SW_WAR
	.align		4
.L_3486:
        /*00ac*/ 	.byte	0x04, 0x36
        /*00ae*/ 	.short	(.L_3488 - .L_3487)
.L_3487:
        /*00b0*/ 	.word	0x00000008
.L_3488:


//--------------------- .nv.info._ZN2at6native43_GLOBAL__N__7cc8d1ed_10_Dropout_cu_0e96ed3824fused_dropout_kernel_vecIN3c108BFloat16EfjLi1ELi16EbEEvNS_4cuda6detail10TensorInfoIKT_T1_EENS7_IS8_SA_EENS7_IT4_SA_EESA_T0_NS_15PhiloxCudaStateE --------------------------
	.section	.nv.info._ZN2at6native43_GLOBAL__N__7cc8d1ed_10_Dropout_cu_0e96ed3824fused_dropout_kernel_vecIN3c108BFloat16EfjLi1ELi16EbEEvNS_4cuda6detail10TensorInfoIKT_T1_EENS7_IS8_SA_EENS7_IT4_SA_EESA_T0_NS_15PhiloxCudaStateE,"",@"SHT_CUDA_INFO"
	.sectionflags	@""
	.align	4


	//----- nvinfo : EIATTR_CUDA_API_VERSION
	.align		4
        /*0000*/ 	.byte	0x04, 0x37
        /*0002*/ 	.short	(.L_3490 - .L_3489)
.L_3489:
        /*0004*/ 	.word	0x00000082


	//----- nvinfo : EIATTR_KPARAM_INFO
	.align		4
.L_3490:
        /*0008*/ 	.byte	0x04, 0x17
        /*000a*/ 	.short	(.L_3492 - .L_3491)
.L_3491:
        /*000c*/ 	.word	0x00000000
        /*0010*/ 	.short	0x0005
        /*0012*/ 	.short	0x0290
        /*0014*/ 	.byte	0x00, 0xf0, 0x61, 0x00


	//----- nvinfo : EIATTR_KPARAM_INFO
	.align		4
.L_3492:
        /*0018*/ 	.byte	0x04, 0x17
        /*001a*/ 	.short	(.L_3494 - .L_3493)
.L_3493:
        /*001c*/ 	.word	0x00000000
        /*0020*/ 	.short	0x0004
        /*0022*/ 	.short	0x028c
        /*0024*/ 	.byte	0x00, 0xf0, 0x11, 0x00


	//----- nvinfo : EIATTR_KPARAM_INFO
	.align		4
.L_3494:
        /*0028*/ 	.byte	0x04, 0x17
        /*002a*/ 	.short	(.L_3496 - .L_3495)
.L_3495:
        /*002c*/ 	.word	0x00000000
        /*0030*/ 	.short	0x0003
        /*0032*/ 	.short	0x0288
        /*0034*/ 	.byte	0x00, 0xf0, 0x11, 0x00


	//----- nvinfo : EIATTR_KPARAM_INFO
	.align		4
.L_3496:
        /*0038*/ 	.byte	0x04, 0x17
        /*003a*/ 	.short	(.L_3498 - .L_3497)
.L_3497:
        /*003c*/ 	.word	0x00000000
        /*0040*/ 	.short	0x0002
        /*0042*/ 	.short	0x01b0
        /*0044*/ 	.byte	0x00, 0xf0, 0x61, 0x03


	//----- nvinfo : EIATTR_KPARAM_INFO
	.align		4
.L_3498:
        /*0048*/ 	.byte	0x04, 0x17
        /*004a*/ 	.short	(.L_3500 - .L_3499)
.L_3499:
        /*004c*/ 	.word	0x00000000
        /*0050*/ 	.short	0x0001
        /*0052*/ 	.short	0x00d8
        /*0054*/ 	.byte	0x00, 0xf0, 0x61, 0x03


	//----- nvinfo : EIATTR_KPARAM_INFO
	.align		4
.L_3500:
        /*0058*/ 	.byte	0x04, 0x17
        /*005a*/ 	.short	(.L_3502 - .L_3501)
.L_3501:
        /*005c*/ 	.word	0x00000000
        /*0060*/ 	.short	0x0000
        /*0062*/ 	.short	0x0000
        /*0064*/ 	.byte	0x00, 0xf0, 0x61, 0x03


	//----- nvinfo : EIATTR_SPARSE_MMA_MASK
	.align		4
.L_3502:
        /*0068*/ 	.byte	0x03, 0x50
        /*006a*/ 	.short	0x0000


	//----- nvinfo : EIATTR_MAXREG_COUNT
	.align		4
        /*006c*/ 	.byte	0x03, 0x1b
        /*006e*/ 	.short	0x0040


	//----- nvinfo : EIATTR_NUM_BARRIERS
	.align		4
        /*0070*/ 	.byte	0x02, 0x4c
        /*0072*/ 	.byte	0x01
	.zero		1


	//----- nvinfo : EIATTR_MERCURY_ISA_VERSION
	.align		4
        /*0074*/ 	.byte	0x03, 0x5f
        /*0076*/ 	.short	0x0101


	//----- nvinfo : EIATTR_EXIT_INSTR_OFFSETS
	.align		4
        /*0078*/ 	.byte	0x04, 0x1c
        /*007a*/ 	.short	(.L_3504 - .L_3503)


	//   ....[0]....
.L_3503:
        /*007c*/ 	.word	0x00000530


	//   ....[1]....
        /*0080*/ 	.word	0x00003960


	//----- nvinfo : EIATTR_MAX_THREADS
	.align		4
.L_3504:
        /*0084*/ 	.byte	0x04, 0x05
        /*0086*/ 	.short	(.L_3506 - .L_3505)
.L_3505:
        /*0088*/ 	.word	0x00000100
        /*008c*/ 	.word	0x00000001
        /*0090*/ 	.word	0x00000001


	//----- nvinfo : EIATTR_CRS_STACK_SIZE
	.align		4
.L_3506:
        /*0094*/ 	.byte	0x04, 0x1e
        /*0096*/ 	.short	(.L_3508 - .L_3507)
.L_3507:
        /*0098*/ 	.word	0x00000000


	//----- nvinfo : EIATTR_CBANK_PARAM_SIZE
	.align		4
.L_3508:
        /*009c*/ 	.byte	0x03, 0x19
        /*009e*/ 	.short	0x02a8


	//----- nvinfo : EIATTR_PARAM_CBANK
	.align		4
        /*00a0*/ 	.byte	0x04, 0x0a
        /*00a2*/ 	.short	(.L_3510 - .L_3509)
	.align		4
.L_3509:
        /*00a4*/ 	.word	index@(.nv.constant0._ZN2at6native43_GLOBAL__N__7cc8d1ed_10_Dropout_cu_0e96ed3824fused_dropout_kernel_vecIN3c108BFloat16EfjLi1ELi16EbEEvNS_4cuda6detail10TensorInfoIKT_T1_EENS7_IS8_SA_EENS7_IT4_SA_EESA_T0_NS_15PhiloxCudaStateE)
        /*00a8*/ 	.short	0x0210
        /*00aa*/ 	.short	0x02a8


	//----- nvinfo : EIATTR_SW_WAR
	.align		4
.L_3510:
        /*00ac*/ 	.byte	0x04, 0x36
        /*00ae*/ 	.short	(.L_3512 - .L_3511)
.L_3511:
        /*00b0*/ 	.word	0x00000008
.L_3512:


//--------------------- .nv.info._ZN2at6native43_GLOBAL__N__7cc8d1ed_10_Dropout_cu_0e96ed3820fused_dropout_kernelIN3c104HalfEfjLin1ELin1EbEEvNS_4cuda6detail10TensorInfoIKT_T1_EENS7_IS8_SA_EENS7_IT4_SA_EESA_T0_NS_15PhiloxCudaStateE --------------------------
	.section	.nv.info._ZN2at6native43_GLOBAL__N__7cc8d1ed_10_Dropout_cu_0e96ed3820fused_dropout_kernelIN3c104HalfEfjLin1ELin1EbEEvNS_4cuda6detail10TensorInfoIKT_T1_EENS7_IS8_SA_EENS7_IT4_SA_EESA_T0_NS_15PhiloxCudaStateE,"",@"SHT_CUDA_INFO"
	.sectionflags	@""
	.align	4


	//----- nvinfo : EIATTR_CUDA_API_VERSION
	.align		4
        /*0000*/ 	.byte	0x04, 0x37
        /*0002*/ 	.short	(.L_3514 - .L_3513)
.L_3513:
        /*0004*/ 	.word	0x00000082


	//----- nvinfo : EIATTR_KPARAM_INFO
	.align		4
.L_3514:
        /*0008*/ 	.byte	0x04, 0x17
        /*000a*/ 	.short	(.L_3516 - .L_3515)
.L_3515:
        /*000c*/ 	.word	0x00000000
        /*0010*/ 	.short	0x0005
        /*0012*/ 	.short	0x0290
        /*0014*/ 	.byte	0x00, 0xf0, 0x61, 0x00


	//----- nvinfo : EIATTR_KPARAM_INFO
	.align		4
.L_3516:
        /*0018*/ 	.byte	0x04, 0x17
        /*001a*/ 	.short	(.L_3518 - .L_3517)
.L_3517:
        /*001c*/ 	.word	0x00000000
        /*0020*/ 	.short	0x0004
        /*0022*/ 	.short	0x028c
        /*0024*/ 	.byte	0x00, 0xf0, 0x11, 0x00


	//----- nvinfo : EIATTR_KPARAM_INFO
	.align		4
.L_3518:
        /*0028*/ 	.byte	0x04, 0x17
        /*002a*/ 	.short	(.L_3520 - .L_3519)
.L_3519:
        /*002c*/ 	.word	0x00000000
        /*0030*/ 	.short	0x0003
        /*0032*/ 	.short	0x0288
        /*0034*/ 	.byte	0x00, 0xf0, 0x11, 0x00


	//----- nvinfo : EIATTR_KPARAM_INFO
	.align		4
.L_3520:
        /*0038*/ 	.byte	0x04, 0x17
        /*003a*/ 	.short	(.L_3522 - .L_3521)
.L_3521:
        /*003c*/ 	.word	0x00000000
        /*0040*/ 	.short	0x0002
        /*0042*/ 	.short	0x01b0
        /*0044*/ 	.byte	0x00, 0xf0, 0x61, 0x03


	//----- nvinfo : EIATTR_KPARAM_INFO
	.align		4
.L_3522:
        /*0048*/ 	.byte	0x04, 0x17
        /*004a*/ 	.short	(.L_3524 - .L_3523)
.L_3523:
        /*004c*/ 	.word	0x00000000
        /*0050*/ 	.short	0x0001
        /*0052*/ 	.short	0x00d8
        /*0054*/ 	.byte	0x00, 0xf0, 0x61, 0x03


	//----- nvinfo : EIATTR_KPARAM_INFO
	.align		4
.L_3524:
        /*0058*/ 	.byte	0x04, 0x17
        /*005a*/ 	.short	(.L_3526 - .L_3525)
.L_3525:
        /*005c*/ 	.word	0x00000000
        /*0060*/ 	.short	0x0000
        /*0062*/ 	.short	0x0000
        /*0064*/ 	.byte	0x00, 0xf0, 0x61, 0x03


	//----- nvinfo : EIATTR_SPARSE_MMA_MASK
	.align		4
.L_3526:
        /*0068*/ 	.byte	0x03, 0x50
        /*006a*/ 	.short	0x0000


	//----- nvinfo : EIATTR_MAXREG_COUNT
	.align		4
        /*006c*/ 	.byte	0x03, 0x1b
        /*006e*/ 	.short	0x0040


	//----- nvinfo : EIATTR_NUM_BARRIERS
	.align		4
        /*0070*/ 	.byte	0x02, 0x4c
        /*0072*/ 	.byte	0x01
	.zero		1


	//----- nvinfo : EIATTR_MERCURY_ISA_VERSION
	.align		4
        /*0074*/ 	.byte	0x03, 0x5f
        /*0076*/ 	.short	0x0101


	//----- nvinfo : EIATTR_EXIT_INSTR_OFFSETS
	.align		4
        /*0078*/ 	.byte	0x04, 0x1c
        /*007a*/ 	.short	(.L_3528 - .L_3527)


	//   ....[0]....
.L_3527:
        /*007c*/ 	.word	0x000007e0


	//   ....[1]....
        /*0080*/ 	.word	0x000077b0


	//----- nvinfo : EIATTR_MAX_THREADS
	.align		4
.L_3528:
        /*0084*/ 	.byte	0x04, 0x05
        /*0086*/ 	.short	(.L_3530 - .L_3529)
.L_3529:
        /*0088*/ 	.word	0x00000100
        /*008c*/ 	.word	0x00000001
        /*0090*/ 	.word	0x00000001


	//----- nvinfo : EIATTR_CRS_STACK_SIZE
	.align		4
.L_3530:
        /*0094*/ 	.byte	0x04, 0x1e
        /*0096*/ 	.short	(.L_3532 - .L_3531)
.L_3531:
        /*0098*/ 	.word	0x00000000


	//----- nvinfo : EIATTR_CBANK_PARAM_SIZE
	.align		4
.L_3532:
        /*009c*/ 	.byte	0x03, 0x19
        /*009e*/ 	.short	0x02a8


	//----- nvinfo : EIATTR_PARAM_CBANK
	.align		4
        /*00a0*/ 	.byte	0x04, 0x0a
        /*00a2*/ 	.short	(.L_3534 - .L_3533)
	.align		4
.L_3533:
        /*00a4*/ 	.word	index@(.nv.constant0._ZN2at6native43_GLOBAL__N__7cc8d1ed_10_Dropout_cu_0e96ed3820fused_dropout_kernelIN3c104HalfEfjLin1ELin1EbEEvNS_4cuda6detail10TensorInfoIKT_T1_EENS7_IS8_SA_EENS7_IT4_SA_EESA_T0_NS_15PhiloxCudaStateE)
        /*00a8*/ 	.short	0x0210
        /*00aa*/ 	.short	0x02a8


	//----- nvinfo : EIATTR_SW_WAR
	.align		4
.L_3534:
        /*00ac*/ 	.byte	0x04, 0x36
        /*00ae*/ 	.short	(.L_3536 - .L_3535)
.L_3535:
        /*00b0*/ 	.word	0x00000008
.L_3536:


//--------------------- .nv.info._ZN2at6native43_GLOBAL__N__7cc8d1ed_10_Dropout_cu_0e96ed3820fused_dropout_kernelIN3c104HalfEfjLin1ELi1EbEEvNS_4cuda6detail10TensorInfoIKT_T1_EENS7_IS8_SA_EENS7_IT4_SA_EESA_T0_NS_15PhiloxCudaStateE --------------------------
	.section	.nv.info._ZN2at6native43_GLOBAL__N__7cc8d1ed_10_Dropout_cu_0e96ed3820fused_dropout_kernelIN3c104HalfEfjLin1ELi1EbEEvNS_4cuda6detail10TensorInfoIKT_T1_EENS7_IS8_SA_EENS7_IT4_SA_EESA_T0_NS_15PhiloxCudaStateE,"",@"SHT_CUDA_INFO"
	.sectionflags	@""
	.align	4


	//----- nvinfo : EIATTR_CUDA_API_VERSION
	.align		4
        /*0000*/ 	.byte	0x04, 0x37
        /*0002*/ 	.short	(.L_3538 - .L_3537)
.L_3537:
        /*0004*/ 	.word	0x00000082


	//----- nvinfo : EIATTR_KPARAM_INFO
	.align		4
.L_3538:
        /*0008*/ 	.byte	0x04, 0x17
        /*000a*/ 	.short	(.L_3540 - .L_3539)
.L_3539:
        /*000c*/ 	.word	0x00000000
        /*0010*/ 	.short	0x0005
        /*0012*/ 	.short	0x0290
        /*0014*/ 	.byte	0x00, 0xf0, 0x61, 0x00


	//----- nvinfo : EIATTR_KPARAM_INFO
	.align		4
.L_3540:
        /*0018*/ 	.byte	0x04, 0x17
        /*001a*/ 	.short	(.L_3542 - .L_3541)
.L_3541:
        /*001c*/ 	.word	0x00000000
        /*0020*/ 	.short	0x0004
        /*0022*/ 	.short	0x028c
        /*0024*/ 	.byte	0x00, 0xf0, 0x11, 0x00


	//----- nvinfo : EIATTR_KPARAM_INFO
	.align		4
.L_3542:
        /*0028*/ 	.byte	0x04, 0x17
        /*002a*/ 	.short	(.L_3544 - .L_3543)
.L_3543:
        /*002c*/ 	.word	0x00000000
        /*0030*/ 	.short	0x0003
        /*0032*/ 	.short	0x0288
        /*0034*/ 	.byte	0x00, 0xf0, 0x11, 0x00


	//----- nvinfo : EIATTR_KPARAM_INFO
	.align		4
.L_3544:
        /*0038*/ 	.byte	0x04, 0x17
        /*003a*/ 	.short	(.L_3546 - .L_3545)
.L_3545:
        /*003c*/ 	.word	0x00000000
        /*0040*/ 	.short	0x0002
        /*0042*/ 	.short	0x01b0
        /*0044*/ 	.byte	0x00, 0xf0, 0x61, 0x03


	//----- nvinfo : EIATTR_KPARAM_INFO
	.align		4
.L_3546:
        /*0048*/ 	.byte	0x04, 0x17
        /*004a*/ 	.short	(.L_3548 - .L_3547)
.L_3547:
        /*004c*/ 	.word	0x00000000
        /*0050*/ 	.short	0x0001
        /*0052*/ 	.short	0x00d8
        /*0054*/ 	.byte	0x00, 0xf0, 0x61, 0x03


	//----- nvinfo : EIATTR_KPARAM_INFO
	.align		4
.L_3548:
        /*0058*/ 	.byte	0x04, 0x17
        /*005a*/ 	.short	(.L_3550 - .L_3549)
.L_3549:
        /*005c*/ 	.word	0x00000000
        /*0060*/ 	.short	0x0000
        /*0062*/ 	.short	0x0000
        /*0064*/ 	.byte	0x00, 0xf0, 0x61, 0x03


	//----- nvinfo : EIATTR_SPARSE_MMA_MASK
	.align		4
.L_3550:
        /*0068*/ 	.byte	0x03, 0x50
        /*006a*/ 	.short	0x0000


	//----- nvinfo : EIATTR_MAXREG_COUNT
	.align		4
        /*006c*/ 	.byte	0x03, 0x1b
        /*006e*/ 	.short	0x0040


	//----- nvinfo : EIATTR_NUM_BARRIERS
	.align		4
        /*0070*/ 	.byte	0x02, 0x4c
        /*0072*/ 	.byte	0x01
	.zero		1


	//----- nvinfo : EIATTR_MERCURY_ISA_VERSION
	.align		4
        /*0074*/ 	.byte	0x03, 0x5f
        /*0076*/ 	.short	0x0101


	//----- nvinfo : EIATTR_EXIT_INSTR_OFFSETS
	.align		4
        /*0078*/ 	.byte	0x04, 0x1c
        /*007a*/ 	.short	(.L_3552 - .L_3551)


	//   ....[0]....
.L_3551:
        /*007c*/ 	.word	0x000007e0


	//   ....[1]....
        /*0080*/ 	.word	0x000046b0


	//----- nvinfo : EIATTR_MAX_THREADS
	.align		4
.L_3552:
        /*0084*/ 	.byte	0x04, 0x05
        /*0086*/ 	.short	(.L_3554 - .L_3553)
.L_3553:
        /*0088*/ 	.word	0x00000100
        /*008c*/ 	.word	0x00000001
        /*0090*/ 	.word	0x00000001


	//----- nvinfo : EIATTR_CRS_STACK_SIZE
	.align		4
.L_3554:
        /*0094*/ 	.byte	0x04, 0x1e
        /*0096*/ 	.short	(.L_3556 - .L_3555)
.L_3555:
        /*0098*/ 	.word	0x00000000


	//----- nvinfo : EIATTR_CBANK_PARAM_SIZE
	.align		4
.L_3556:
        /*009c*/ 	.byte	0x03, 0x19
        /*009e*/ 	.short	0x02a8


	//----- nvinfo : EIATTR_PARAM_CBANK
	.align		4
        /*00a0*/ 	.byte	0x04, 0x0a
        /*00a2*/ 	.short	(.L_3558 - .L_3557)
	.align		4
.L_3557:
        /*00a4*/ 	.word	index@(.nv.constant0._ZN2at6native43_GLOBAL__N__7cc8d1ed_10_Dropout_cu_0e96ed3820fused_dropout_kernelIN3c104HalfEfjLin1ELi1EbEEvNS_4cuda6detail10TensorInfoIKT_T1_EENS7_IS8_SA_EENS7_IT4_SA_EESA_T0_NS_15PhiloxCudaStateE)
        /*00a8*/ 	.short	0x0210
        /*00aa*/ 	.short	0x02a8


	//----- nvinfo : EIATTR_SW_WAR
	.align		4
.L_3558:
        /*00ac*/ 	.byte	0x04, 0x36
        /*00ae*/ 	.short	(.L_3560 - .L_3559)
.L_3559:
        /*00b0*/ 	.word	0x00000008
.L_3560:


//--------------------- .nv.info._ZN2at6native43_GLOBAL__N__7cc8d1ed_10_Dropout_cu_0e96ed3820fused_dropout_kernelIN3c104HalfEfjLi1ELi1EbEEvNS_4cuda6detail10TensorInfoIKT_T1_EENS7_IS8_SA_EENS7_IT4_SA_EESA_T0_NS_15PhiloxCudaStateE --------------------------
	.section	.nv.info._ZN2at6native43_GLOBAL__N__7cc8d1ed_10_Dropout_cu_0e96ed3820fused_dropout_kernelIN3c104HalfEfjLi1ELi1EbEEvNS_4cuda6detail10TensorInfoIKT_T1_EENS7_IS8_SA_EENS7_IT4_SA_EESA_T0_NS_15PhiloxCudaStateE,"",@"SHT_CUDA_INFO"
	.sectionflags	@""
	.align	4


	//----- nvinfo : EIATTR_CUDA_API_VERSION
	.align		4
        /*0000*/ 	.byte	0x04, 0x37
        /*0002*/ 	.short	(.L_3562 - .L_3561)
.L_3561:
        /*0004*/ 	.word	0x00000082


	//----- nvinfo : EIATTR_KPARAM_INFO
	.align		4
.L_3562:
        /*0008*/ 	.byte	0x04, 0x17
        /*000a*/ 	.short	(.L_3564 - .L_3563)
.L_3563:
        /*000c*/ 	.word	0x00000000
        /*0010*/ 	.short	0x0005
        /*0012*/ 	.short	0x0290
        /*0014*/ 	.byte	0x00, 0xf0, 0x61, 0x00


	//----- nvinfo : EIATTR_KPARAM_INFO
	.align		4
.L_3564:
        /*0018*/ 	.byte	0x04, 0x17
        /*001a*/ 	.short	(.L_3566 - .L_3565)
.L_3565:
        /*001c*/ 	.word	0x00000000
        /*0020*/ 	.short	0x0004
        /*0022*/ 	.short	0x028c
        /*0024*/ 	.byte	0x00, 0xf0, 0x11, 0x00


	//----- nvinfo : EIATTR_KPARAM_INFO
	.align		4
.L_3566:
        /*0028*/ 	.byte	0x04, 0x17
        /*002a*/ 	.short	(.L_3568 - .L_3567)
.L_3567:
        /*002c*/ 	.word	0x00000000
        /*0030*/ 	.short	0x0003
        /*0032*/ 	.short	0x0288
        /*0034*/ 	.byte	0x00, 0xf0, 0x11, 0x00


	//----- nvinfo : EIATTR_KPARAM_INFO
	.align		4
.L_3568:
        /*0038*/ 	.byte	0x04, 0x17
        /*003a*/ 	.short	(.L_3570 - .L_3569)
.L_3569:
        /*003c*/ 	.word	0x00000000
        /*0040*/ 	.short	0x0002
        /*0042*/ 	.short	0x01b0
        /*0044*/ 	.byte	0x00, 0xf0, 0x61, 0x03


	//----- nvinfo : EIATTR_KPARAM_INFO
	.align		4
.L_3570:
        /*0048*/ 	.byte	0x04, 0x17
        /*004a*/ 	.short	(.L_3572 - .L_3571)
.L_3571:
        /*004c*/ 	.word	0x00000000
        /*0050*/ 	.short	0x0001
        /*0052*/ 	.short	0x00d8
        /*0054*/ 	.byte	0x00, 0xf0, 0x61, 0x03


	//----- nvinfo : EIATTR_KPARAM_INFO
	.align		4
.L_3572:
        /*0058*/ 	.byte	0x04, 0x17
        /*005a*/ 	.short	(.L_3574 - .L_3573)
.L_3573:
        /*005c*/ 	.word	0x00000000
        /*0060*/ 	.short	0x0000
        /*0062*/ 	.short	0x0000
        /*0064*/ 	.byte	0x00, 0xf0, 0x61, 0x03


	//----- nvinfo : EIATTR_SPARSE_MMA_MASK
	.align		4
.L_3574:
        /*0068*/ 	.byte	0x03, 0x50
        /*006a*/ 	.short	0x0000


	//----- nvinfo : EIATTR_MAXREG_COUNT
	.align		4
        /*006c*/ 	.byte	0x03, 0x1b
        /*006e*/ 	.short	0x0040


	//----- nvinfo : EIATTR_NUM_BARRIERS
	.align		4
        /*0070*/ 	.byte	0x02, 0x4c
        /*0072*/ 	.byte	0x01
	.zero		1


	//----- nvinfo : EIATTR_MERCURY_ISA_VERSION
	.align		4
        /*0074*/ 	.byte	0x03, 0x5f
        /*0076*/ 	.short	0x0101


	//----- nvinfo : EIATTR_EXIT_INSTR_OFFSETS
	.align		4
        /*0078*/ 	.byte	0x04, 0x1c
        /*007a*/ 	.short	(.L_3576 - .L_3575)


	//   ....[0]....
.L_3575:
        /*007c*/ 	.word	0x000007e0


	//   ....[1]....
        /*0080*/ 	.word	0x000014a0


	//----- nvinfo : EIATTR_MAX_THREADS
	.align		4
.L_3576:
        /*0084*/ 	.byte	0x04, 0x05
        /*0086*/ 	.short	(.L_3578 - .L_3577)
.L_3577:
        /*0088*/ 	.word	0x00000100
        /*008c*/ 	.word	0x00000001
        /*0090*/ 	.word	0x00000001


	//----- nvinfo : EIATTR_CRS_STACK_SIZE
	.align		4
.L_3578:
        /*0094*/ 	.byte	0x04, 0x1e
        /*0096*/ 	.short	(.L_3580 - .L_3579)
.L_3579:
        /*0098*/ 	.word	0x00000000


	//----- nvinfo : EIATTR_CBANK_PARAM_SIZE
	.align		4
.L_3580:
        /*009c*/ 	.byte	0x03, 0x19
        /*009e*/ 	.short	0x02a8


	//----- nvinfo : EIATTR_PARAM_CBANK
	.align		4
        /*00a0*/ 	.byte	0x04, 0x0a
        /*00a2*/ 	.short	(.L_3582 - .L_3581)
	.align		4
.L_3581:
        /*00a4*/ 	.word	index@(.nv.constant0._ZN2at6native43_GLOBAL__N__7cc8d1ed_10_Dropout_cu_0e96ed3820fused_dropout_kernelIN3c104HalfEfjLi1ELi1EbEEvNS_4cuda6detail10TensorInfoIKT_T1_EENS7_IS8_SA_EENS7_IT4_SA_EESA_T0_NS_15PhiloxCudaStateE)
        /*00a8*/ 	.short	0x0210
        /*00aa*/ 	.short	0x02a8


	//----- nvinfo : EIATTR_SW_WAR
	.align		4
.L_3582:
        /*00ac*/ 	.byte	0x04, 0x36
        /*00ae*/ 	.short	(.L_3584 - .L_3583)
.L_3583:
        /*00b0*/ 	.word	0x00000008
.L_3584:


//--------------------- .nv.info._ZN2at6native43_GLOBAL__N__7cc8d1ed_10_Dropout_cu_0e96ed3824fused_dropout_kernel_vecIN3c104HalfEfjLi1ELi2EbEEvNS_4cuda6detail10TensorInfoIKT_T1_EENS7_IS8_SA_EENS7_IT4_SA_EESA_T0_NS_15PhiloxCudaStateE --------------------------
	.section	.nv.info._ZN2at6native43_GLOBAL__N__7cc8d1ed_10_Dropout_cu_0e96ed3824fused_dropout_kernel_vecIN3c104HalfEfjLi1ELi2EbEEvNS_4cuda6detail10TensorInfoIKT_T1_EENS7_IS8_SA_EENS7_IT4_SA_EESA_T0_NS_15PhiloxCudaStateE,"",@"SHT_CUDA_INFO"
	.sectionflags	@""
	.align	4


	//----- nvinfo : EIATTR_CUDA_API_VERSION
	.align		4
        /*0000*/ 	.byte	0x04, 0x37
        /*0002*/ 	.short	(.L_3586 - .L_3585)
.L_3585:
        /*0004*/ 	.word	0x00000082


	//----- nvinfo : EIATTR_KPARAM_INFO
	.align		4
.L_3586:
        /*0008*/ 	.byte	0x04, 0x17
        /*000a*/ 	.short	(.L_3588 - .L_3587)
.L_3587:
        /*000c*/ 	.word	0x00000000
        /*0010*/ 	.short	0x0005
        /*0012*/ 	.short	0x0290
        /*0014*/ 	.byte	0x00, 0xf0, 0x61, 0x00


	//----- nvinfo : EIATTR_KPARAM_INFO
	.align		4
.L_3588:
        /*0018*/ 	.byte	0x04, 0x17
        /*001a*/ 	.short	(.L_3590 - .L_3589)
.L_3589:
        /*001c*/ 	.word	0x00000000
        /*0020*/ 	.short	0x0004
        /*0022*/ 	.short	0x028c
        /*0024*/ 	.byte	0x00, 0xf0, 0x11, 0x00


	//----- nvinfo : EIATTR_KPARAM_INFO
	.align		4
.L_3590:
        /*0028*/ 	.byte	0x04, 0x17
        /*002a*/ 	.short	(.L_3592 - .L_3591)
.L_3591:
        /*002c*/ 	.word	0x00000000
        /*0030*/ 	.short	0x0003
        /*0032*/ 	.short	0x0288
        /*0034*/ 	.byte	0x00, 0xf0, 0x11, 0x00


	//----- nvinfo : EIATTR_KPARAM_INFO
	.align		4
.L_3592:
        /*0038*/ 	.byte	0x04, 0x17
        /*003a*/ 	.short	(.L_3594 - .L_3593)
.L_3593:
        /*003c*/ 	.word	0x00000000
        /*0040*/ 	.short	0x0002
        /*0042*/ 	.short	0x01b0
        /*0044*/ 	.byte	0x00, 0xf0, 0x61, 0x03


	//----- nvinfo : EIATTR_KPARAM_INFO
	.align		4
.L_3594:
        /*0048*/ 	.byte	0x04, 0x17
        /*004a*/ 	.short	(.L_3596 - .L_3595)
.L_3595:
        /*004c*/ 	.word	0x00000000
        /*0050*/ 	.short	0x0001
        /*0052*/ 	.short	0x00d8
        /*0054*/ 	.byte	0x00, 0xf0, 0x61, 0x03


	//----- nvinfo : EIATTR_KPARAM_INFO
	.align		4
.L_3596:
        /*0058*/ 	.byte	0x04, 0x17
        /*005a*/ 	.short	(.L_3598 - .L_3597)
.L_3597:
        /*005c*/ 	.word	0x00000000
        /*0060*/ 	.short	0x0000
        /*0062*/ 	.short	0x0000
        /*0064*/ 	.byte	0x00, 0xf0, 0x61, 0x03


	//----- nvinfo : EIATTR_SPARSE_MMA_MASK
	.align		4
.L_3598:
        /*0068*/ 	.byte	0x03, 0x50
        /*006a*/ 	.short	0x0000


	//----- nvinfo : EIATTR_MAXREG_COUNT
	.align		4
        /*006c*/ 	.byte	0x03, 0x1b
        /*006e*/ 	.short	0x0040


	//----- nvinfo : EIATTR_NUM_BARRIERS
	.align		4
        /*0070*/ 	.byte	0x02, 0x4c
        /*0072*/ 	.byte	0x01
	.zero		1


	//----- nvinfo : EIATTR_MERCURY_ISA_VERSION
	.align		4
        /*0074*/ 	.byte	0x03, 0x5f
        /*0076*/ 	.short	0x0101


	//----- nvinfo : EIATTR_EXIT_INSTR_OFFSETS
	.align		4
        /*0078*/ 	.byte	0x04, 0x1c
        /*007a*/ 	.short	(.L_3600 - .L_3599)


	//   ....[0]....
.L_3599:
        /*007c*/ 	.word	0x00000190


	//   ....[1]....
        /*0080*/ 	.word	0x00000e20


	//----- nvinfo : EIATTR_MAX_THREADS
	.align		4
.L_3600:
        /*0084*/ 	.byte	0x04, 0x05
        /*0086*/ 	.short	(.L_3602 - .L_3601)
.L_3601:
        /*0088*/ 	.word	0x00000100
        /*008c*/ 	.word	0x00000001
        /*0090*/ 	.word	0x00000001


	//----- nvinfo : EIATTR_CRS_STACK_SIZE
	.align		4
.L_3602:
        /*0094*/ 	.byte	0x04, 0x1e
        /*0096*/ 	.short	(.L_3604 - .L_3603)
.L_3603:
        /*0098*/ 	.word	0x00000000


	//----- nvinfo : EIATTR_CBANK_PARAM_SIZE
	.align		4
.L_3604:
        /*009c*/ 	.byte	0x03, 0x19
        /*009e*/ 	.short	0x02a8


	//----- nvinfo : EIATTR_PARAM_CBANK
	.align		4
        /*00a0*/ 	.byte	0x04, 0x0a
        /*00a2*/ 	.short	(.L_3606 - .L_3605)
	.align		4
.L_3605:
        /*00a4*/ 	.word	index@(.nv.constant0._ZN2at6native43_GLOBAL__N__7cc8d1ed_10_Dropout_cu_0e96ed3824fused_dropout_kernel_vecIN3c104HalfEfjLi1ELi2EbEEvNS_4cuda6detail10TensorInfoIKT_T1_EENS7_IS8_SA_EENS7_IT4_SA_EESA_T0_NS_15PhiloxCudaStateE)
        /*00a8*/ 	.short	0x0210
        /*00aa*/ 	.short	0x02a8


	//----- nvinfo : EIATTR_SW_WAR
	.align		4
.L_3606:
        /*00ac*/ 	.byte	0x04, 0x36
        /*00ae*/ 	.short	(.L_3608 - .L_3607)
.L_3607:
        /*00b0*/ 	.word	0x00000008
.L_3608:


//--------------------- .nv.info._ZN2at6native43_GLOBAL__N__7cc8d1ed_10_Dropout_cu_0e96ed3824fused_dropout_kernel_vecIN3c104HalfEfjLi1ELi4EbEEvNS_4cuda6detail10TensorInfoIKT_T1_EENS7_IS8_SA_EENS7_IT4_SA_EESA_T0_NS_15PhiloxCudaStateE --------------------------
	.section	.nv.info._ZN2at6native43_GLOBAL__N__7cc8d1ed_10_Dropout_cu_0e96ed3824fused_dropout_kernel_vecIN3c104HalfEfjLi1ELi4EbEEvNS_4cuda6detail10TensorInfoIKT_T1_EENS7_IS8_SA_EENS7_IT4_SA_EESA_T0_NS_15PhiloxCudaStateE,"",@"SHT_CUDA_INFO"
	.sectionflags	@""
	.align	4


	//----- nvinfo : EIATTR_CUDA_API_VERSION
	.align		4
        /*0000*/ 	.byte	0x04, 0x37
        /*0002*/ 	.short	(.L_3610 - .L_3609)
.L_3609:
        /*0004*/ 	.word	0x00000082


	//----- nvinfo : EIATTR_KPARAM_INFO
	.align		4
.L_3610:
        /*0008*/ 	.byte	0x04, 0x17
        /*000a*/ 	.short	(.L_3612 - .L_3611)
.L_3611:
        /*000c*/ 	.word	0x00000000
        /*0010*/ 	.short	0x0005
        /*0012*/ 	.short	0x0290
        /*0014*/ 	.byte	0x00, 0xf0, 0x61, 0x00


	//----- nvinfo : EIATTR_KPARAM_INFO
	.align		4
.L_3612:
        /*0018*/ 	.byte	0x04, 0x17
        /*001a*/ 	.short	(.L_3614 - .L_3613)
.L_3613:
        /*001c*/ 	.word	0x00000000
        /*0020*/ 	.short	0x0004
        /*0022*/ 	.short	0x028c
        /*0024*/ 	.byte	0x00, 0xf0, 0x11, 0x00


	//----- nvinfo : EIATTR_KPARAM_INFO
	.align		4
.L_3614:
        /*0028*/ 	.byte	0x04, 0x17
        /*002a*/ 	.short	(.L_3616 - .L_3615)
.L_3615:
        /*002c*/ 	.word	0x00000000
        /*0030*/ 	.short	0x0003
        /*0032*/ 	.short	0x0288
        /*0034*/ 	.byte	0x00, 0xf0, 0x11, 0x00


	//----- nvinfo : EIATTR_KPARAM_INFO
	.align		4
.L_3616:
        /*0038*/ 	.byte	0x04, 0x17
        /*003a*/ 	.short	(.L_3618 - .L_3617)
.L_3617:
        /*003c*/ 	.word	0x00000000
        /*0040*/ 	.short	0x0002
        /*0042*/ 	.short	0x01b0
        /*0044*/ 	.byte	0x00, 0xf0, 0x61, 0x03


	//----- nvinfo : EIATTR_KPARAM_INFO
	.align		4
.L_3618:
        /*0048*/ 	.byte	0x04, 0x17
        /*004a*/ 	.short	(.L_3620 - .L_3619)
.L_3619:
        /*004c*/ 	.word	0x00000000
        /*0050*/ 	.short	0x0001
        /*0052*/ 	.short	0x00d8
        /*0054*/ 	.byte	0x00, 0xf0, 0x61, 0x03


	//----- nvinfo : EIATTR_KPARAM_INFO
	.align		4
.L_3620:
        /*0058*/ 	.byte	0x04, 0x17
        /*005a*/ 	.short	(.L_3622 - .L_3621)
.L_3621:
        /*005c*/ 	.word	0x00000000
        /*0060*/ 	.short	0x0000
        /*0062*/ 	.short	0x0000
        /*0064*/ 	.byte	0x00, 0xf0, 0x61, 0x03


	//----- nvinfo : EIATTR_SPARSE_MMA_MASK
	.align		4
.L_3622:
        /*0068*/ 	.byte	0x03, 0x50
        /*006a*/ 	.short	0x0000


	//----- nvinfo : EIATTR_MAXREG_COUNT
	.align		4
        /*006c*/ 	.byte	0x03, 0x1b
        /*006e*/ 	.short	0x0040


	//----- nvinfo : EIATTR_NUM_BARRIERS
	.align		4
        /*0070*/ 	.byte	0x02, 0x4c
        /*0072*/ 	.byte	0x01
	.zero		1


	//----- nvinfo : EIATTR_MERCURY_ISA_VERSION
	.align		4
        /*0074*/ 	.byte	0x03, 0x5f
        /*0076*/ 	.short	0x0101


	//----- nvinfo : EIATTR_EXIT_INSTR_OFFSETS
	.align		4
        /*0078*/ 	.byte	0x04, 0x1c
        /*007a*/ 	.short	(.L_3624 - .L_3623)


	//   ....[0]....
.L_3623:
        /*007c*/ 	.word	0x00000170


	//   ....[1]....
        /*0080*/ 	.word	0x00000f90


	//----- nvinfo : EIATTR_MAX_THREADS
	.align		4
.L_3624:
        /*0084*/ 	.byte	0x04, 0x05
        /*0086*/ 	.short	(.L_3626 - .L_3625)
.L_3625:
        /*0088*/ 	.word	0x00000100
        /*008c*/ 	.word	0x00000001
        /*0090*/ 	.word	0x00000001


	//----- nvinfo : EIATTR_CRS_STACK_SIZE
	.align		4
.L_3626:
        /*0094*/ 	.byte	0x04, 0x1e
        /*0096*/ 	.short	(.L_3628 - .L_3627)
.L_3627:
        /*0098*/ 	.word	0x00000000


	//----- nvinfo : EIATTR_CBANK_PARAM_SIZE
	.align		4
.L_3628:
        /*009c*/ 	.byte	0x03, 0x19
        /*009e*/ 	.short	0x02a8


	//----- nvinfo : EIATTR_PARAM_CBANK
	.align		4
        /*00a0*/ 	.byte	0x04, 0x0a
        /*00a2*/ 	.short	(.L_3630 - .L_3629)
	.align		4
.L_3629:
        /*00a4*/ 	.word	index@(.nv.constant0._ZN2at6native43_GLOBAL__N__7cc8d1ed_10_Dropout_cu_0e96ed3824fused_dropout_kernel_vecIN3c104HalfEfjLi1ELi4EbEEvNS_4cuda6detail10TensorInfoIKT_T1_EENS7_IS8_SA_EENS7_IT4_SA_EESA_T0_NS_15PhiloxCudaStateE)
        /*00a8*/ 	.short	0x0210
        /*00aa*/ 	.short	0x02a8


	//----- nvinfo : EIATTR_SW_WAR
	.align		4
.L_3630:
        /*00ac*/ 	.byte	0x04, 0x36
        /*00ae*/ 	.short	(.L_3632 - .L_3631)
.L_3631:
        /*00b0*/ 	.word	0x00000008
.L_3632:


//--------------------- .nv.info._ZN2at6native43_GLOBAL__N__7cc8d1ed_10_Dropout_cu_0e96ed3824fused_dropout_kernel_vecIN3c104HalfEfjLi1ELi8EbEEvNS_4cuda6detail10TensorInfoIKT_T1_EENS7_IS8_SA_EENS7_IT4_SA_EESA_T0_NS_15PhiloxCudaStateE --------------------------
	.section	.nv.info._ZN2at6native43_GLOBAL__N__7cc8d1ed_10_Dropout_cu_0e96ed3824fused_dropout_kernel_vecIN3c104HalfEfjLi1ELi8EbEEvNS_4cuda6detail10TensorInfoIKT_T1_EENS7_IS8_SA_EENS7_IT4_SA_EESA_T0_NS_15PhiloxCudaStateE,"",@"SHT_CUDA_INFO"
	.sectionflags	@""
	.align	4


	//----- nvinfo : EIATTR_CUDA_API_VERSION
	.align		4
        /*0000*/ 	.byte	0x04, 0x37
        /*0002*/ 	.short	(.L_3634 - .L_3633)
.L_3633:
        /*0004*/ 	.word	0x00000082


	//----- nvinfo : EIATTR_KPARAM_INFO
	.align		4
.L_3634:
        /*0008*/ 	.byte	0x04, 0x17
        /*000a*/ 	.short	(.L_3636 - .L_3635)
.L_3635:
        /*000c*/ 	.word	0x00000000
        /*0010*/ 	.short	0x0005
        /*0012*/ 	.short	0x0290
        /*0014*/ 	.byte	0x00, 0xf0, 0x61, 0x00


	//----- nvinfo : EIATTR_KPARAM_INFO
	.align		4
.L_3636:
        /*0018*/ 	.byte	0x04, 0x17
        /*001a*/ 	.short	(.L_3638 - .L_3637)
.L_3637:
        /*001c*/ 	.word	0x00000000
        /*0020*/ 	.short	0x0004
        /*0022*/ 	.short	0x028c
        /*0024*/ 	.byte	0x00, 0xf0, 0x11, 0x00


	//----- nvinfo : EIATTR_KPARAM_INFO
	.align		4
.L_3638:
        /*0028*/ 	.byte	0x04, 0x17
        /*002a*/ 	.short	(.L_3640 - .L_3639)
.L_3639:
        /*002c*/ 	.word	0x00000000
        /*0030*/ 	.short	0x0003
        /*0032*/ 	.short	0x0288
        /*0034*/ 	.byte	0x00, 0xf0, 0x11, 0x00


	//----- nvinfo : EIATTR_KPARAM_INFO
	.align		4
.L_3640:
        /*0038*/ 	.byte	0x04, 0x17
        /*003a*/ 	.short	(.L_3642 - .L_3641)
.L_3641:
        /*003c*/ 	.word	0x00000000
        /*0040*/ 	.short	0x0002
        /*0042*/ 	.short	0x01b0
        /*0044*/ 	.byte	0x00, 0xf0, 0x61, 0x03


	//----- nvinfo : EIATTR_KPARAM_INFO
	.align		4
.L_3642:
        /*0048*/ 	.byte	0x04, 0x17
        /*004a*/ 	.short	(.L_3644 - .L_3643)
.L_3643:
        /*004c*/ 	.word	0x00000000
        /*0050*/ 	.short	0x0001
        /*0052*/ 	.short	0x00d8
        /*0054*/ 	.byte	0x00, 0xf0, 0x61, 0x03


	//----- nvinfo : EIATTR_KPARAM_INFO
	.align		4
.L_3644:
        /*0058*/ 	.byte	0x04, 0x17
        /*005a*/ 	.short	(.L_3646 - .L_3645)
.L_3645:
        /*005c*/ 	.word	0x00000000
        /*0060*/ 	.short	0x0000
        /*0062*/ 	.short	0x0000
        /*0064*/ 	.byte	0x00, 0xf0, 0x61, 0x03


	//----- nvinfo : EIATTR_SPARSE_MMA_MASK
	.align		4
.L_3646:
        /*0068*/ 	.byte	0x03, 0x50
        /*006a*/ 	.short	0x0000


	//----- nvinfo : EIATTR_MAXREG_COUNT
	.align		4
        /*006c*/ 	.byte	0x03, 0x1b
        /*006e*/ 	.short	0x0040


	//----- nvinfo : EIATTR_NUM_BARRIERS
	.align		4
        /*0070*/ 	.byte	0x02, 0x4c
        /*0072*/ 	.byte	0x01
	.zero		1


	//----- nvinfo : EIATTR_MERCURY_ISA_VERSION
	.align		4
        /*0074*/ 	.byte	0x03, 0x5f
        /*0076*/ 	.short	0x0101


	//----- nvinfo : EIATTR_EXIT_INSTR_OFFSETS
	.align		4
        /*0078*/ 	.byte	0x04, 0x1c
        /*007a*/ 	.short	(.L_3648 - .L_3647)


	//   ....[0]....
.L_3647:
        /*007c*/ 	.word	0x00000170


	//   ....[1]....
        /*0080*/ 	.word	0x00002040


	//----- nvinfo : EIATTR_MAX_THREADS
	.align		4
.L_3648:
        /*0084*/ 	.byte	0x04, 0x05
        /*0086*/ 	.short	(.L_3650 - .L_3649)
.L_3649:
        /*0088*/ 	.word	0x00000100
        /*008c*/ 	.word	0x00000001
        /*0090*/ 	.word	0x00000001


	//----- nvinfo : EIATTR_CRS_STACK_SIZE
	.align		4
.L_3650:
        /*0094*/ 	.byte	0x04, 0x1e
        /*0096*/ 	.short	(.L_3652 - .L_3651)
.L_3651:
        /*0098*/ 	.word	0x00000000


	//----- nvinfo : EIATTR_CBANK_PARAM_SIZE
	.align		4
.L_3652:
        /*009c*/ 	.byte	0x03, 0x19
        /*009e*/ 	.short	0x02a8


	//----- nvinfo : EIATTR_PARAM_CBANK
	.align		4
        /*00a0*/ 	.byte	0x04, 0x0a
        /*00a2*/ 	.short	(.L_3654 - .L_3653)
	.align		4
.L_3653:
        /*00a4*/ 	.word	index@(.nv.constant0._ZN2at6native43_GLOBAL__N__7cc8d1ed_10_Dropout_cu_0e96ed3824fused_dropout_kernel_vecIN3c104HalfEfjLi1ELi8EbEEvNS_4cuda6detail10TensorInfoIKT_T1_EENS7_IS8_SA_EENS7_IT4_SA_EESA_T0_NS_15PhiloxCudaStateE)
        /*00a8*/ 	.short	0x0210
        /*00aa*/ 	.short	0x02a8


	//----- nvinfo : EIATTR_SW_WAR
	.align		4
.L_3654:
        /*00ac*/ 	.byte	0x04, 0x36
        /*00ae*/ 	.short	(.L_3656 - .L_3655)
.L_3655:
        /*00b0*/ 	.word	0x00000008
.L_3656:


//--------------------- .nv.info._ZN2at6native43_GLOBAL__N__7cc8d1ed_10_Dropout_cu_0e96ed3824fused_dropout_kernel_vecIN3c104HalfEfjLi1ELi16EbEEvNS_4cuda6detail10TensorInfoIKT_T1_EENS7_IS8_SA_EENS7_IT4_SA_EESA_T0_NS_15PhiloxCudaStateE --------------------------
	.section	.nv.info._ZN2at6native43_GLOBAL__N__7cc8d1ed_10_Dropout_cu_0e96ed3824fused_dropout_kernel_vecIN3c104HalfEfjLi1ELi16EbEEvNS_4cuda6detail10TensorInfoIKT_T1_EENS7_IS8_SA_EENS7_IT4_SA_EESA_T0_NS_15PhiloxCudaStateE,"",@"SHT_CUDA_INFO"
	.sectionflags	@""
	.align	4


	//----- nvinfo : EIATTR_CUDA_API_VERSION
	.align		4
        /*0000*/ 	.byte	0x04, 0x37
        /*0002*/ 	.short	(.L_3658 - .L_3657)
.L_3657:
        /*0004*/ 	.word	0x00000082


	//----- nvinfo : EIATTR_KPARAM_INFO
	.align		4
.L_3658:
        /*0008*/ 	.byte	0x04, 0x17
        /*000a*/ 	.short	(.L_3660 - .L_3659)
.L_3659:
        /*000c*/ 	.word	0x00000000
        /*0010*/ 	.short	0x0005
        /*0012*/ 	.short	0x0290
        /*0014*/ 	.byte	0x00, 0xf0, 0x61, 0x00


	//----- nvinfo : EIATTR_KPARAM_INFO
	.align		4
.L_3660:
        /*0018*/ 	.byte	0x04, 0x17
        /*001a*/ 	.short	(.L_3662 - .L_3661)
.L_3661:
        /*001c*/ 	.word	0x00000000
        /*0020*/ 	.short	0x0004
        /*0022*/ 	.short	0x028c
        /*0024*/ 	.byte	0x00, 0xf0, 0x11, 0x00


	//----- nvinfo : EIATTR_KPARAM_INFO
	.align		4
.L_3662:
        /*0028*/ 	.byte	0x04, 0x17
        /*002a*/ 	.short	(.L_3664 - .L_3663)
.L_3663:
        /*002c*/ 	.word	0x00000000
        /*0030*/ 	.short	0x0003
        /*0032*/ 	.short	0x0288
        /*0034*/ 	.byte	0x00, 0xf0, 0x11, 0x00


	//----- nvinfo : EIATTR_KPARAM_INFO
	.align		4
.L_3664:
        /*0038*/ 	.byte	0x04, 0x17
        /*003a*/ 	.short	(.L_3666 - .L_3665)
.L_3665:
        /*003c*/ 	.word	0x00000000
        /*0040*/ 	.short	0x0002
        /*0042*/ 	.short	0x01b0
        /*0044*/ 	.byte	0x00, 0xf0, 0x61, 0x03


	//----- nvinfo : EIATTR_KPARAM_INFO
	.align		4
.L_3666:
        /*0048*/ 	.byte	0x04, 0x17
        /*004a*/ 	.short	(.L_3668 - .L_3667)
.L_3667:
        /*004c*/ 	.word	0x00000000
        /*0050*/ 	.short	0x0001
        /*0052*/ 	.short	0x00d8
        /*0054*/ 	.byte	0x00, 0xf0, 0x61, 0x03


	//----- nvinfo : EIATTR_KPARAM_INFO
	.align		4
.L_3668:
        /*0058*/ 	.byte	0x04, 0x17
        /*005a*/ 	.short	(.L_3670 - .L_3669)
.L_3669:
        /*005c*/ 	.word	0x00000000
        /*0060*/ 	.short	0x0000
        /*0062*/ 	.short	0x0000
        /*0064*/ 	.byte	0x00, 0xf0, 0x61, 0x03


	//----- nvinfo : EIATTR_SPARSE_MMA_MASK
	.align		4
.L_3670:
        /*0068*/ 	.byte	0x03, 0x50
        /*006a*/ 	.short	0x0000


	//----- nvinfo : EIATTR_MAXREG_COUNT
	.align		4
        /*006c*/ 	.byte	0x03, 0x1b
        /*006e*/ 	.short	0x0040


	//----- nvinfo : EIATTR_NUM_BARRIERS
	.align		4
        /*0070*/ 	.byte	0x02, 0x4c
        /*0072*/ 	.byte	0x01
	.zero		1


	//----- nvinfo : EIATTR_MERCURY_ISA_VERSION
	.align		4
        /*0074*/ 	.byte	0x03, 0x5f
        /*0076*/ 	.short	0x0101


	//----- nvinfo : EIATTR_EXIT_INSTR_OFFSETS
	.align		4
        /*0078*/ 	.byte	0x04, 0x1c
        /*007a*/ 	.short	(.L_3672 - .L_3671)


	//   ....[0]....
.L_3671:
        /*007c*/ 	.word	0x00000530


	//   ....[1]....
        /*0080*/ 	.word	0x000038e0


	//----- nvinfo : EIATTR_MAX_THREADS
	.align		4
.L_3672:
        /*0084*/ 	.byte	0x04, 0x05
        /*0086*/ 	.short	(.L_3674 - .L_3673)
.L_3673:
        /*0088*/ 	.word	0x00000100
        /*008c*/ 	.word	0x00000001
        /*0090*/ 	.word	0x00000001


	//----- nvinfo : EIATTR_CRS_STACK_SIZE
	.align		4
.L_3674:
        /*0094*/ 	.byte	0x04, 0x1e
        /*0096*/ 	.short	(.L_3676 - .L_3675)
.L_3675:
        /*0098*/ 	.word	0x00000000


	//----- nvinfo : EIATTR_CBANK_PARAM_SIZE
	.align		4
.L_3676:
        /*009c*/ 	.byte	0x03, 0x19
        /*009e*/ 	.short	0x02a8


	//----- nvinfo : EIATTR_PARAM_CBANK
	.align		4
        /*00a0*/ 	.byte	0x04, 0x0a
        /*00a2*/ 	.short	(.L_3678 - .L_3677)
	.align		4
.L_3677:
        /*00a4*/ 	.word	index@(.nv.constant0._ZN2at6native43_GLOBAL__N__7cc8d1ed_10_Dropout_cu_0e96ed3824fused_dropout_kernel_vecIN3c104HalfEfjLi1ELi16EbEEvNS_4cuda6detail10TensorInfoIKT_T1_EENS7_IS8_SA_EENS7_IT4_SA_EESA_T0_NS_15PhiloxCudaStateE)
        /*00a8*/ 	.short	0x0210
        /*00aa*/ 	.short	0x02a8


	//----- nvinfo : EIATTR_SW_WAR
	.align		4
.L_3678:
        /*00ac*/ 	.byte	0x04, 0x36
        /*00ae*/ 	.short	(.L_3680 - .L_3679)
.L_3679:
        /*00b0*/ 	.word	0x00000008
.L_3680:


//--------------------- .nv.info._ZN2at6native43_GLOBAL__N__7cc8d1ed_10_Dropout_cu_0e96ed3820fused_dropout_kernelIffjLin1ELin1EbEEvNS_4cuda6detail10TensorInfoIKT_T1_EENS5_IS6_S8_EENS5_IT4_S8_EES8_T0_NS_15PhiloxCudaStateE --------------------------
	.section	.nv.info._ZN2at6native43_GLOBAL__N__7cc8d1ed_10_Dropout_cu_0e96ed3820fused_dropout_kernelIffjLin1ELin1EbEEvNS_4cuda6detail10TensorInfoIKT_T1_EENS5_IS6_S8_EENS5_IT4_S8_EES8_T0_NS_15PhiloxCudaStateE,"",@"SHT_CUDA_INFO"
	.sectionflags	@""
	.align	4


	//----- nvinfo : EIATTR_CUDA_API_VERSION
	.align		4
        /*0000*/ 	.byte	0x04, 0x37
        /*0002*/ 	.short	(.L_3682 - .L_3681)
.L_3681:
        /*0004*/ 	.word	0x00000082


	//----- nvinfo : EIATTR_KPARAM_INFO
	.align		4
.L_3682:
        /*0008*/ 	.byte	0x04, 0x17
        /*000a*/ 	.short	(.L_3684 - .L_3683)
.L_3683:
        /*000c*/ 	.word	0x00000000
        /*0010*/ 	.short	0x0005
        /*0012*/ 	.short	0x0290
        /*0014*/ 	.byte	0x00, 0xf0, 0x61, 0x00


	//----- nvinfo : EIATTR_KPARAM_INFO
	.align		4
.L_3684:
        /*0018*/ 	.byte	0x04, 0x17
        /*001a*/ 	.short	(.L_3686 - .L_3685)
.L_3685:
        /*001c*/ 	.word	0x00000000
        /*0020*/ 	.short	0x0004
        /*0022*/ 	.short	0x028c
        /*0024*/ 	.byte	0x00, 0xf0, 0x11, 0x00


	//----- nvinfo : EIATTR_KPARAM_INFO
	.align		4
.L_3686:
        /*0028*/ 	.byte	0x04, 0x17
        /*002a*/ 	.short	(.L_3688 - .L_3687)
.L_3687:
        /*002c*/ 	.word	0x00000000
        /*0030*/ 	.short	0x0003
        /*0032*/ 	.short	0x0288
        /*0034*/ 	.byte	0x00, 0xf0, 0x11, 0x00


	//----- nvinfo : EIATTR_KPARAM_INFO
	.align		4
.L_3688:
        /*0038*/ 	.byte	0x04, 0x17
        /*003a*/ 	.short	(.L_3690 - .L_3689)
.L_3689:
        /*003c*/ 	.word	0x00000000
        /*0040*/ 	.short	0x0002
        /*0042*/ 	.short	0x01b0
        /*0044*/ 	.byte	0x00, 0xf0, 0x61, 0x03


	//----- nvinfo : EIATTR_KPARAM_INFO
	.align		4
.L_3690:
        /*0048*/ 	.byte	0x04, 0x17
        /*004a*/ 	.short	(.L_3692 - .L_3691)
.L_3691:
        /*004c*/ 	.word	0x00000000
        /*0050*/ 	.short	0x0001
        /*0052*/ 	.short	0x00d8
        /*0054*/ 	.byte	0x00, 0xf0, 0x61, 0x03


	//----- nvinfo : EIATTR_KPARAM_INFO
	.align		4
.L_3692:
        /*0058*/ 	.byte	0x04, 0x17
        /*005a*/ 	.short	(.L_3694 - .L_3693)
.L_3693:
        /*005c*/ 	.word	0x00000000
        /*0060*/ 	.short	0x0000
        /*0062*/ 	.short	0x0000
        /*0064*/ 	.byte	0x00, 0xf0, 0x61, 0x03


	//----- nvinfo : EIATTR_SPARSE_MMA_MASK
	.align		4
.L_3694:
        /*0068*/ 	.byte	0x03, 0x50
        /*006a*/ 	.short	0x0000


	//----- nvinfo : EIATTR_MAXREG_COUNT
	.align		4
        /*006c*/ 	.byte	0x03, 0x1b
        /*006e*/ 	.short	0x0040


	//----- nvinfo : EIATTR_NUM_BARRIERS
	.align		4
        /*0070*/ 	.byte	0x02, 0x4c
        /*0072*/ 	.byte	0x01
	.zero		1


	//----- nvinfo : EIATTR_MERCURY_ISA_VERSION
	.align		4
        /*0074*/ 	.byte	0x03, 0x5f
        /*0076*/ 	.short	0x0101


	//----- nvinfo : EIATTR_EXIT_INSTR_OFFSETS
	.align		4
        /*0078*/ 	.byte	0x04, 0x1c
        /*007a*/ 	.short	(.L_3696 - .L_3695)


	//   ....[0]....
.L_3695:
        /*007c*/ 	.word	0x000007e0


	//   ....[1]....
        /*0080*/ 	.word	0x00007710


	//----- nvinfo : EIATTR_MAX_THREADS
	.align		4
.L_3696:
        /*0084*/ 	.byte	0x04, 0x05
        /*0086*/ 	.short	(.L_3698 - .L_3697)
.L_3697:
        /*0088*/ 	.word	0x00000100
        /*008c*/ 	.word	0x00000001
        /*0090*/ 	.word	0x00000001


	//----- nvinfo : EIATTR_CRS_STACK_SIZE
	.align		4
.L_3698:
        /*0094*/ 	.byte	0x04, 0x1e
        /*0096*/ 	.short	(.L_3700 - .L_3699)
.L_3699:
        /*0098*/ 	.word	0x00000000


	//----- nvinfo : EIATTR_CBANK_PARAM_SIZE
	.align		4
.L_3700:
        /*009c*/ 	.byte	0x03, 0x19
        /*009e*/ 	.short	0x02a8


	//----- nvinfo : EIATTR_PARAM_CBANK
	.align		4
        /*00a0*/ 	.byte	0x04, 0x0a
        /*00a2*/ 	.short	(.L_3702 - .L_3701)
	.align		4
.L_3701:
        /*00a4*/ 	.word	index@(.nv.constant0._ZN2at6native43_GLOBAL__N__7cc8d1ed_10_Dropout_cu_0e96ed3820fused_dropout_kernelIffjLin1ELin1EbEEvNS_4cuda6detail10TensorInfoIKT_T1_EENS5_IS6_S8_EENS5_IT4_S8_EES8_T0_NS_15PhiloxCudaStateE)
        /*00a8*/ 	.short	0x0210
        /*00aa*/ 	.short	0x02a8


	//----- nvinfo : EIATTR_SW_WAR
	.align		4
.L_3702:
        /*00ac*/ 	.byte	0x04, 0x36
        /*00ae*/ 	.short	(.L_3704 - .L_3703)
.L_3703:
        /*00b0*/ 	.word	0x00000008
.L_3704:


//--------------------- .nv.info._ZN2at6native43_GLOBAL__N__7cc8d1ed_10_Dropout_cu_0e96ed3820fused_dropout_kernelIffjLin1ELi1EbEEvNS_4cuda6detail10TensorInfoIKT_T1_EENS5_IS6_S8_EENS5_IT4_S8_EES8_T0_NS_15PhiloxCudaStateE --------------------------
	.section	.nv.info._ZN2at6native43_GLOBAL__N__7cc8d1ed_10_Dropout_cu_0e96ed3820fused_dropout_kernelIffjLin1ELi1EbEEvNS_4cuda6detail10TensorInfoIKT_T1_EENS5_IS6_S8_EENS5_IT4_S8_EES8_T0_NS_15PhiloxCudaStateE,"",@"SHT_CUDA_INFO"
	.sectionflags	@""
	.align	4


	//----- nvinfo : EIATTR_CUDA_API_VERSION
	.align		4
        /*0000*/ 	.byte	0x04, 0x37
        /*0002*/ 	.short	(.L_3706 - .L_3705)
.L_3705:
        /*0004*/ 	.word	0x00000082


	//----- nvinfo : EIATTR_KPARAM_INFO
	.align		4
.L_3706:
        /*0008*/ 	.byte	0x04, 0x17
        /*000a*/ 	.short	(.L_3708 - .L_3707)
.L_3707:
        /*000c*/ 	.word	0x00000000
        /*0010*/ 	.short	0x0005
        /*0012*/ 	.short	0x0290
        /*0014*/ 	.byte	0x00, 0xf0, 0x61, 0x00


	//----- nvinfo : EIATTR_KPARAM_INFO
	.align		4
.L_3708:
        /*0018*/ 	.byte	0x04, 0x17
        /*001a*/ 	.short	(.L_3710 - .L_3709)
.L_3709:
        /*001c*/ 	.word	0x00000000
        /*0020*/ 	.short	0x0004
        /*0022*/ 	.short	0x028c
        /*0024*/ 	.byte	0x00, 0xf0, 0x11, 0x00


	//----- nvinfo : EIATTR_KPARAM_INFO
	.align		4
.L_3710:
        /*0028*/ 	.byte	0x04, 0x17
        /*002a*/ 	.short	(.L_3712 - .L_3711)
.L_3711:
        /*002c*/ 	.word	0x00000000
        /*0030*/ 	.short	0x0003
        /*0032*/ 	.short	0x0288
        /*0034*/ 	.byte	0x00, 0xf0, 0x11, 0x00


	//----- nvinfo : EIATTR_KPARAM_INFO
	.align		4
.L_3712:
        /*0038*/ 	.byte	0x04, 0x17
        /*003a*/ 	.short	(.L_3714 - .L_3713)
.L_3713:
        /*003c*/ 	.word	0x00000000
        /*0040*/ 	.short	0x0002
        /*0042*/ 	.short	0x01b0
        /*0044*/ 	.byte	0x00, 0xf0, 0x61, 0x03


	//----- nvinfo : EIATTR_KPARAM_INFO
	.align		4
.L_3714:
        /*0048*/ 	.byte	0x04, 0x17
        /*004a*/ 	.short	(.L_3716 - .L_3715)
.L_3715:
        /*004c*/ 	.word	0x00000000
        /*0050*/ 	.short	0x0001
        /*0052*/ 	.short	0x00d8
        /*0054*/ 	.byte	0x00, 0xf0, 0x61, 0x03


	//----- nvinfo : EIATTR_KPARAM_INFO
	.align		4
.L_3716:
        /*0058*/ 	.byte	0x04, 0x17
        /*005a*/ 	.short	(.L_3718 - .L_3717)
.L_3717:
        /*005c*/ 	.word	0x00000000
        /*0060*/ 	.short	0x0000
        /*0062*/ 	.short	0x0000
        /*0064*/ 	.byte	0x00, 0xf0, 0x61, 0x03


	//----- nvinfo : EIATTR_SPARSE_MMA_MASK
	.align		4
.L_3718:
        /*0068*/ 	.byte	0x03, 0x50
        /*006a*/ 	.short	0x0000


	//----- nvinfo : EIATTR_MAXREG_COUNT
	.align		4
        /*006c*/ 	.byte	0x03, 0x1b
        /*006e*/ 	.short	0x0040


	//----- nvinfo : EIATTR_NUM_BARRIERS
	.align		4
        /*0070*/ 	.byte	0x02, 0x4c
        /*0072*/ 	.byte	0x01
	.zero		1


	//----- nvinfo : EIATTR_MERCURY_ISA_VERSION
	.align		4
        /*0074*/ 	.byte	0x03, 0x5f
        /*0076*/ 	.short	0x0101


	//----- nvinfo : EIATTR_EXIT_INSTR_OFFSETS
	.align		4
        /*0078*/ 	.byte	0x04, 0x1c
        /*007a*/ 	.short	(.L_3720 - .L_3719)


	//   ....[0]....
.L_3719:
        /*007c*/ 	.word	0x000007e0


	//   ....[1]....
        /*0080*/ 	.word	0x00004600


	//----- nvinfo : EIATTR_MAX_THREADS
	.align		4
.L_3720:
        /*0084*/ 	.byte	0x04, 0x05
        /*0086*/ 	.short	(.L_3722 - .L_3721)
.L_3721:
        /*0088*/ 	.word	0x00000100
        /*008c*/ 	.word	0x00000001
        /*0090*/ 	.word	0x00000001


	//----- nvinfo : EIATTR_CRS_STACK_SIZE
	.align		4
.L_3722:
        /*0094*/ 	.byte	0x04, 0x1e
        /*0096*/ 	.short	(.L_3724 - .L_3723)
.L_3723:
        /*0098*/ 	.word	0x00000000


	//----- nvinfo : EIATTR_CBANK_PARAM_SIZE
	.align		4
.L_3724:
        /*009c*/ 	.byte	0x03, 0x19
        /*009e*/ 	.short	0x02a8


	//----- nvinfo : EIATTR_PARAM_CBANK
	.align		4
        /*00a0*/ 	.byte	0x04, 0x0a
        /*00a2*/ 	.short	(.L_3726 - .L_3725)
	.align		4
.L_3725:
        /*00a4*/ 	.word	index@(.nv.constant0._ZN2at6native43_GLOBAL__N__7cc8d1ed_10_Dropout_cu_0e96ed3820fused_dropout_kernelIffjLin1ELi1EbEEvNS_4cuda6detail10TensorInfoIKT_T1_EENS5_IS6_S8_EENS5_IT4_S8_EES8_T0_NS_15PhiloxCudaStateE)
        /*00a8*/ 	.short	0x0210
        /*00aa*/ 	.short	0x02a8


	//----- nvinfo : EIATTR_SW_WAR
	.align		4
.L_3726:
        /*00ac*/ 	.byte	0x04, 0x36
        /*00ae*/ 	.short	(.L_3728 - .L_3727)
.L_3727:
        /*00b0*/ 	.word	0x00000008
.L_3728:


//--------------------- .nv.info._ZN2at6native43_GLOBAL__N__7cc8d1ed_10_Dropout_cu_0e96ed3820fused_dropout_kernelIffjLi1ELi1EbEEvNS_4cuda6detail10TensorInfoIKT_T1_EENS5_IS6_S8_EENS5_IT4_S8_EES8_T0_NS_15PhiloxCudaStateE --------------------------
	.section	.nv.info._ZN2at6native43_GLOBAL__N__7cc8d1ed_10_Dropout_cu_0e96ed3820fused_dropout_kernelIffjLi1ELi1EbEEvNS_4cuda6detail10TensorInfoIKT_T1_EENS5_IS6_S8_EENS5_IT4_S8_EES8_T0_NS_15PhiloxCudaStateE,"",@"SHT_CUDA_INFO"
	.sectionflags	@""
	.align	4


	//----- nvinfo : EIATTR_CUDA_API_VERSION
	.align		4
        /*0000*/ 	.byte	0x04, 0x37
        /*0002*/ 	.short	(.L_3730 - .L_3729)
.L_3729:
        /*0004*/ 	.word	0x00000082


	//----- nvinfo : EIATTR_KPARAM_INFO
	.align		4
.L_3730:
        /*0008*/ 	.byte	0x04, 0x17
        /*000a*/ 	.short	(.L_3732 - .L_3731)
.L_3731:
        /*000c*/ 	.word	0x00000000
        /*0010*/ 	.short	0x0005
        /*0012*/ 	.short	0x0290
        /*0014*/ 	.byte	0x00, 0xf0, 0x61, 0x00


	//----- nvinfo : EIATTR_KPARAM_INFO
	.align		4
.L_3732:
        /*0018*/ 	.byte	0x04, 0x17
        /*001a*/ 	.short	(.L_3734 - .L_3733)
.L_3733:
        /*001c*/ 	.word	0x00000000
        /*0020*/ 	.short	0x0004
        /*0022*/ 	.short	0x028c
        /*0024*/ 	.byte	0x00, 0xf0, 0x11, 0x00


	//----- nvinfo : EIATTR_KPARAM_INFO
	.align		4
.L_3734:
        /*0028*/ 	.byte	0x04, 0x17
        /*002a*/ 	.short	(.L_3736 - .L_3735)
.L_3735:
        /*002c*/ 	.word	0x00000000
        /*0030*/ 	.short	0x0003
        /*0032*/ 	.short	0x0288
        /*0034*/ 	.byte	0x00, 0xf0, 0x11, 0x00


	//----- nvinfo : EIATTR_KPARAM_INFO
	.align		4
.L_3736:
        /*0038*/ 	.byte	0x04, 0x17
        /*003a*/ 	.short	(.L_3738 - .L_3737)
.L_3737:
        /*003c*/ 	.word	0x00000000
        /*0040*/ 	.short	0x0002
        /*0042*/ 	.short	0x01b0
        /*0044*/ 	.byte	0x00, 0xf0, 0x61, 0x03


	//----- nvinfo : EIATTR_KPARAM_INFO
	.align		4
.L_3738:
        /*0048*/ 	.byte	0x04, 0x17
        /*004a*/ 	.short	(.L_3740 - .L_3739)
.L_3739:
        /*004c*/ 	.word	0x00000000
        /*0050*/ 	.short	0x0001
        /*0052*/ 	.short	0x00d8
        /*0054*/ 	.byte	0x00, 0xf0, 0x61, 0x03


	//----- nvinfo : EIATTR_KPARAM_INFO
	.align		4
.L_3740:
        /*0058*/ 	.byte	0x04, 0x17
        /*005a*/ 	.short	(.L_3742 - .L_3741)
.L_3741:
        /*005c*/ 	.word	0x00000000
        /*0060*/ 	.short	0x0000
        /*0062*/ 	.short	0x0000
        /*0064*/ 	.byte	0x00, 0xf0, 0x61, 0x03


	//----- nvinfo : EIATTR_SPARSE_MMA_MASK
	.align		4
.L_3742:
        /*0068*/ 	.byte	0x03, 0x50
        /*006a*/ 	.short	0x0000


	//----- nvinfo : EIATTR_MAXREG_COUNT
	.align		4
        /*006c*/ 	.byte	0x03, 0x1b
        /*006e*/ 	.short	0x0040


	//----- nvinfo : EIATTR_NUM_BARRIERS
	.align		4
        /*0070*/ 	.byte	0x02, 0x4c
        /*0072*/ 	.byte	0x01
	.zero		1


	//----- nvinfo : EIATTR_MERCURY_ISA_VERSION
	.align		4
        /*0074*/ 	.byte	0x03, 0x5f
        /*0076*/ 	.short	0x0101


	//----- nvinfo : EIATTR_EXIT_INSTR_OFFSETS
	.align		4
        /*0078*/ 	.byte	0x04, 0x1c
        /*007a*/ 	.short	(.L_3744 - .L_3743)


	//   ....[0]....
.L_3743:
        /*007c*/ 	.word	0x000007e0


	//   ....[1]....
        /*0080*/ 	.word	0x00001420


	//----- nvinfo : EIATTR_MAX_THREADS
	.align		4
.L_3744:
        /*0084*/ 	.byte	0x04, 0x05
        /*0086*/ 	.short	(.L_3746 - .L_3745)
.L_3745:
        /*0088*/ 	.word	0x00000100
        /*008c*/ 	.word	0x00000001
        /*0090*/ 	.word	0x00000001


	//----- nvinfo : EIATTR_CRS_STACK_SIZE
	.align		4
.L_3746:
        /*0094*/ 	.byte	0x04, 0x1e
        /*0096*/ 	.short	(.L_3748 - .L_3747)
.L_3747:
        /*0098*/ 	.word	0x00000000


	//----- nvinfo : EIATTR_CBANK_PARAM_SIZE
	.align		4
.L_3748:
        /*009c*/ 	.byte	0x03, 0x19
        /*009e*/ 	.short	0x02a8


	//----- nvinfo : EIATTR_PARAM_CBANK
	.align		4
        /*00a0*/ 	.byte	0x04, 0x0a
        /*00a2*/ 	.short	(.L_3750 - .L_3749)
	.align		4
.L_3749:
        /*00a4*/ 	.word	index@(.nv.constant0._ZN2at6native43_GLOBAL__N__7cc8d1ed_10_Dropout_cu_0e96ed3820fused_dropout_kernelIffjLi1ELi1EbEEvNS_4cuda6detail10TensorInfoIKT_T1_EENS5_IS6_S8_EENS5_IT4_S8_EES8_T0_NS_15PhiloxCudaStateE)
        /*00a8*/ 	.short	0x0210
        /*00aa*/ 	.short	0x02a8


	//----- nvinfo : EIATTR_SW_WAR
	.align		4
.L_3750:
        /*00ac*/ 	.byte	0x04, 0x36
        /*00ae*/ 	.short	(.L_3752 - .L_3751)
.L_3751:
        /*00b0*/ 	.word	0x00000008
.L_3752:


//--------------------- .nv.info._ZN2at6native43_GLOBAL__N__7cc8d1ed_10_Dropout_cu_0e96ed3824fused_dropout_kernel_vecIffjLi1ELi2EbEEvNS_4cuda6detail10TensorInfoIKT_T1_EENS5_IS6_S8_EENS5_IT4_S8_EES8_T0_NS_15PhiloxCudaStateE --------------------------
	.section	.nv.info._ZN2at6native43_GLOBAL__N__7cc8d1ed_10_Dropout_cu_0e96ed3824fused_dropout_kernel_vecIffjLi1ELi2EbEEvNS_4cuda6detail10TensorInfoIKT_T1_EENS5_IS6_S8_EENS5_IT4_S8_EES8_T0_NS_15PhiloxCudaStateE,"",@"SHT_CUDA_INFO"
	.sectionflags	@""
	.align	4


	//----- nvinfo : EIATTR_CUDA_API_VERSION
	.align		4
        /*0000*/ 	.byte	0x04, 0x37
        /*0002*/ 	.short	(.L_3754 - .L_3753)
.L_3753:
        /*0004*/ 	.word	0x00000082


	//----- nvinfo : EIATTR_KPARAM_INFO
	.align		4
.L_3754:
        /*0008*/ 	.byte	0x04, 0x17
        /*000a*/ 	.short	(.L_3756 - .L_3755)
.L_3755:
        /*000c*/ 	.word	0x00000000
        /*0010*/ 	.short	0x0005
        /*0012*/ 	.short	0x0290
        /*0014*/ 	.byte	0x00, 0xf0, 0x61, 0x00


	//----- nvinfo : EIATTR_KPARAM_INFO
	.align		4
.L_3756:
        /*0018*/ 	.byte	0x04, 0x17
        /*001a*/ 	.short	(.L_3758 - .L_3757)
.L_3757:
        /*001c*/ 	.word	0x00000000
        /*0020*/ 	.short	0x0004
        /*0022*/ 	.short	0x028c
        /*0024*/ 	.byte	0x00, 0xf0, 0x11, 0x00


	//----- nvinfo : EIATTR_KPARAM_INFO
	.align		4
.L_3758:
        /*0028*/ 	.byte	0x04, 0x17
        /*002a*/ 	.short	(.L_3760 - .L_3759)
.L_3759:
        /*002c*/ 	.word	0x00000000
        /*0030*/ 	.short	0x0003
        /*0032*/ 	.short	0x0288
        /*0034*/ 	.byte	0x00, 0xf0, 0x11, 0x00


	//----- nvinfo : EIATTR_KPARAM_INFO
	.align		4
.L_3760:
        /*0038*/ 	.byte	0x04, 0x17
        /*003a*/ 	.short	(.L_3762 - .L_3761)
.L_3761:
        /*003c*/ 	.word	0x00000000
        /*0040*/ 	.short	0x0002
        /*0042*/ 	.short	0x01b0
        /*0044*/ 	.byte	0x00, 0xf0, 0x61, 0x03


	//----- nvinfo : EIATTR_KPARAM_INFO
	.align		4
.L_3762:
        /*0048*/ 	.byte	0x04, 0x17
        /*004a*/ 	.short	(.L_3764 - .L_3763)
.L_3763:
        /*004c*/ 	.word	0x00000000
        /*0050*/ 	.short	0x0001
        /*0052*/ 	.short	0x00d8
        /*0054*/ 	.byte	0x00, 0xf0, 0x61, 0x03


	//----- nvinfo : EIATTR_KPARAM_INFO
	.align		4
.L_3764:
        /*0058*/ 	.byte	0x04, 0x17
        /*005a*/ 	.short	(.L_3766 - .L_3765)
.L_3765:
        /*005c*/ 	.word	0x00000000
        /*0060*/ 	.short	0x0000
        /*0062*/ 	.short	0x0000
        /*0064*/ 	.byte	0x00, 0xf0, 0x61, 0x03


	//----- nvinfo : EIATTR_SPARSE_MMA_MASK
	.align		4
.L_3766:
        /*0068*/ 	.byte	0x03, 0x50
        /*006a*/ 	.short	0x0000


	//----- nvinfo : EIATTR_MAXREG_COUNT
	.align		4
        /*006c*/ 	.byte	0x03, 0x1b
        /*006e*/ 	.short	0x0040


	//----- nvinfo : EIATTR_NUM_BARRIERS
	.align		4
        /*0070*/ 	.byte	0x02, 0x4c
        /*0072*/ 	.byte	0x01
	.zero		1


	//----- nvinfo : EIATTR_MERCURY_ISA_VERSION
	.align		4
        /*0074*/ 	.byte	0x03, 0x5f
        /*0076*/ 	.short	0x0101


	//----- nvinfo : EIATTR_EXIT_INSTR_OFFSETS
	.align		4
        /*0078*/ 	.byte	0x04, 0x1c
        /*007a*/ 	.short	(.L_3768 - .L_3767)


	//   ....[0]....
.L_3767:
        /*007c*/ 	.word	0x00000190


	//   ....[1]....
        /*0080*/ 	.word	0x00000dd0


	//----- nvinfo : EIATTR_MAX_THREADS
	.align		4
.L_3768:
        /*0084*/ 	.byte	0x04, 0x05
        /*0086*/ 	.short	(.L_3770 - .L_3769)
.L_3769:
        /*0088*/ 	.word	0x00000100
        /*008c*/ 	.word	0x00000001
        /*0090*/ 	.word	0x00000001


	//----- nvinfo : EIATTR_CRS_STACK_SIZE
	.align		4
.L_3770:
        /*0094*/ 	.byte	0x04, 0x1e
        /*0096*/ 	.short	(.L_3772 - .L_3771)
.L_3771:
        /*0098*/ 	.word	0x00000000


	//----- nvinfo : EIATTR_CBANK_PARAM_SIZE
	.align		4
.L_3772:
        /*009c*/ 	.byte	0x03, 0x19
        /*009e*/ 	.short	0x02a8


	//----- nvinfo : EIATTR_PARAM_CBANK
	.align		4
        /*00a0*/ 	.byte	0x04, 0x0a
        /*00a2*/ 	.short	(.L_3774 - .L_3773)
	.align		4
.L_3773:
        /*00a4*/ 	.word	index@(.nv.constant0._ZN2at6native43_GLOBAL__N__7cc8d1ed_10_Dropout_cu_0e96ed3824fused_dropout_kernel_vecIffjLi1ELi2EbEEvNS_4cuda6detail10TensorInfoIKT_T1_EENS5_IS6_S8_EENS5_IT4_S8_EES8_T0_NS_15PhiloxCudaStateE)
        /*00a8*/ 	.short	0x0210
        /*00aa*/ 	.short	0x02a8


	//----- nvinfo : EIATTR_SW_WAR
	.align		4
.L_3774:
        /*00ac*/ 	.byte	0x04, 0x36
        /*00ae*/ 	.short	(.L_3776 - .L_3775)
.L_3775:
        /*00b0*/ 	.word	0x00000008
.L_3776:


//--------------------- .nv.info._ZN2at6native43_GLOBAL__N__7cc8d1ed_10_Dropout_cu_0e96ed3824fused_dropout_kernel_vecIffjLi1ELi4EbEEvNS_4cuda6detail10TensorInfoIKT_T1_EENS5_IS6_S8_EENS5_IT4_S8_EES8_T0_NS_15PhiloxCudaStateE --------------------------
	.section	.nv.info._ZN2at6native43_GLOBAL__N__7cc8d1ed_10_Dropout_cu_0e96ed3824fused_dropout_kernel_vecIffjLi1ELi4EbEEvNS_4cuda6detail10TensorInfoIKT_T1_EENS5_IS6_S8_EENS5_IT4_S8_EES8_T0_NS_15PhiloxCudaStateE,"",@"SHT_CUDA_INFO"
	.sectionflags	@""
	.align	4


	//----- nvinfo : EIATTR_CUDA_API_VERSION
	.align		4
        /*0000*/ 	.byte	0x04, 0x37
        /*0002*/ 	.short	(.L_3778 - .L_3777)
.L_3777:
        /*0004*/ 	.word	0x00000082


	//----- nvinfo : EIATTR_KPARAM_INFO
	.align		4
.L_3778:
        /*0008*/ 	.byte	0x04, 0x17
        /*000a*/ 	.short	(.L_3780 - .L_3779)
.L_3779:
        /*000c*/ 	.word	0x00000000
        /*0010*/ 	.short	0x0005
        /*0012*/ 	.short	0x0290
        /*0014*/ 	.byte	0x00, 0xf0, 0x61, 0x00


	//----- nvinfo : EIATTR_KPARAM_INFO
	.align		4
.L_3780:
        /*0018*/ 	.byte	0x04, 0x17
        /*001a*/ 	.short	(.L_3782 - .L_3781)
.L_3781:
        /*001c*/ 	.word	0x00000000
        /*0020*/ 	.short	0x0004
        /*0022*/ 	.short	0x028c
        /*0024*/ 	.byte	0x00, 0xf0, 0x11, 0x00


	//----- nvinfo : EIATTR_KPARAM_INFO
	.align		4
.L_3782:
        /*0028*/ 	.byte	0x04, 0x17
        /*002a*/ 	.short	(.L_3784 - .L_3783)
.L_3783:
        /*002c*/ 	.word	0x00000000
        /*0030*/ 	.short	0x0003
        /*0032*/ 	.short	0x0288
        /*0034*/ 	.byte	0x00, 0xf0, 0x11, 0x00


	//----- nvinfo : EIATTR_KPARAM_INFO
	.align		4
.L_3784:
        /*0038*/ 	.byte	0x04, 0x17
        /*003a*/ 	.short	(.L_3786 - .L_3785)
.L_3785:
        /*003c*/ 	.word	0x00000000
        /*0040*/ 	.short	0x0002
        /*0042*/ 	.short	0x01b0
        /*0044*/ 	.byte	0x00, 0xf0, 0x61, 0x03


	//----- nvinfo : EIATTR_KPARAM_INFO
	.align		4
.L_3786:
        /*0048*/ 	.byte	0x04, 0x17
        /*004a*/ 	.short	(.L_3788 - .L_3787)
.L_3787:
        /*004c*/ 	.word	0x00000000
        /*0050*/ 	.short	0x0001
        /*0052*/ 	.short	0x00d8
        /*0054*/ 	.byte	0x00, 0xf0, 0x61, 0x03


	//----- nvinfo : EIATTR_KPARAM_INFO
	.align		4
.L_3788:
        /*0058*/ 	.byte	0x04, 0x17
        /*005a*/ 	.short	(.L_3790 - .L_3789)
.L_3789:
        /*005c*/ 	.word	0x00000000
        /*0060*/ 	.short	0x0000
        /*0062*/ 	.short	0x0000
        /*0064*/ 	.byte	0x00, 0xf0, 0x61, 0x03


	//----- nvinfo : EIATTR_SPARSE_MMA_MASK
	.align		4
.L_3790:
        /*0068*/ 	.byte	0x03, 0x50
        /*006a*/ 	.short	0x0000


	//----- nvinfo : EIATTR_MAXREG_COUNT
	.align		4
        /*006c*/ 	.byte	0x03, 0x1b
        /*006e*/ 	.short	0x0040


	//----- nvinfo : EIATTR_NUM_BARRIERS
	.align		4
        /*0070*/ 	.byte	0x02, 0x4c
        /*0072*/ 	.byte	0x01
	.zero		1


	//----- nvinfo : EIATTR_MERCURY_ISA_VERSION
	.align		4
        /*0074*/ 	.byte	0x03, 0x5f
        /*0076*/ 	.short	0x0101


	//----- nvinfo : EIATTR_EXIT_INSTR_OFFSETS
	.align		4
        /*0078*/ 	.byte	0x04, 0x1c
        /*007a*/ 	.short	(.L_3792 - .L_3791)


	//   ....[0]....
.L_3791:
        /*007c*/ 	.word	0x00000170


	//   ....[1]....
        /*0080*/ 	.word	0x00000f30


	//----- nvinfo : EIATTR_MAX_THREADS
	.align		4
.L_3792:
        /*0084*/ 	.byte	0x04, 0x05
        /*0086*/ 	.short	(.L_3794 - .L_3793)
.L_3793:
        /*0088*/ 	.word	0x00000100
        /*008c*/ 	.word	0x00000001
        /*0090*/ 	.word	0x00000001


	//----- nvinfo : EIATTR_CRS_STACK_SIZE
	.align		4
.L_3794:
        /*0094*/ 	.byte	0x04, 0x1e
        /*0096*/ 	.short	(.L_3796 - .L_3795)
.L_3795:
        /*0098*/ 	.word	0x00000000


	//----- nvinfo : EIATTR_CBANK_PARAM_SIZE
	.align		4
.L_3796:
        /*009c*/ 	.byte	0x03, 0x19
        /*009e*/ 	.short	0x02a8


	//----- nvinfo : EIATTR_PARAM_CBANK
	.align		4
        /*00a0*/ 	.byte	0x04, 0x0a
        /*00a2*/ 	.short	(.L_3798 - .L_3797)
	.align		4
.L_3797:
        /*00a4*/ 	.word	index@(.nv.constant0._ZN2at6native43_GLOBAL__N__7cc8d1ed_10_Dropout_cu_0e96ed3824fused_dropout_kernel_vecIffjLi1ELi4EbEEvNS_4cuda6detail10TensorInfoIKT_T1_EENS5_IS6_S8_EENS5_IT4_S8_EES8_T0_NS_15PhiloxCudaStateE)
        /*00a8*/ 	.short	0x0210
        /*00aa*/ 	.short	0x02a8


	//----- nvinfo : EIATTR_SW_WAR
	.align		4
.L_3798:
        /*00ac*/ 	.byte	0x04, 0x36
        /*00ae*/ 	.short	(.L_3800 - .L_3799)
.L_3799:
        /*00b0*/ 	.word	0x00000008
.L_3800:


//--------------------- .nv.info._ZN2at6native43_GLOBAL__N__7cc8d1ed_10_Dropout_cu_0e96ed3824fused_dropout_kernel_vecIffjLi1ELi8EbEEvNS_4cuda6detail10TensorInfoIKT_T1_EENS5_IS6_S8_EENS5_IT4_S8_EES8_T0_NS_15PhiloxCudaStateE --------------------------
	.section	.nv.info._ZN2at6native43_GLOBAL__N__7cc8d1ed_10_Dropout_cu_0e96ed3824fused_dropout_kernel_vecIffjLi1ELi8EbEEvNS_4cuda6detail10TensorInfoIKT_T1_EENS5_IS6_S8_EENS5_IT4_S8_EES8_T0_NS_15PhiloxCudaStateE,"",@"SHT_CUDA_INFO"
	.sectionflags	@""
	.align	4


	//----- nvinfo : EIATTR_CUDA_API_VERSION
	.align		4
        /*0000*/ 	.byte	0x04, 0x37
        /*0002*/ 	.short	(.L_3802 - .L_3801)
.L_3801:
        /*0004*/ 	.word	0x00000082


	//----- nvinfo : EIATTR_KPARAM_INFO
	.align		4
.L_3802:
        /*0008*/ 	.byte	0x04, 0x17
        /*000a*/ 	.short	(.L_3804 - .L_3803)
.L_3803:
        /*000c*/ 	.word	0x00000000
        /*0010*/ 	.short	0x0005
        /*0012*/ 	.short	0x0290
        /*0014*/ 	.byte	0x00, 0xf0, 0x61, 0x00


	//----- nvinfo : EIATTR_KPARAM_INFO
	.align		4
.L_3804:
        /*0018*/ 	.byte	0x04, 0x17
        /*001a*/ 	.short	(.L_3806 - .L_3805)
.L_3805:
        /*001c*/ 	.word	0x00000000
        /*0020*/ 	.short	0x0004
        /*0022*/ 	.short	0x028c
        /*0024*/ 	.byte	0x00, 0xf0, 0x11, 0x00


	//----- nvinfo : EIATTR_KPARAM_INFO
	.align		4
.L_3806:
        /*0028*/ 	.byte	0x04, 0x17
        /*002a*/ 	.short	(.L_3808 - .L_3807)
.L_3807:
        /*002c*/ 	.word	0x00000000
        /*0030*/ 	.short	0x0003
        /*0032*/ 	.short	0x0288
        /*0034*/ 	.byte	0x00, 0xf0, 0x11, 0x00


	//----- nvinfo : EIATTR_KPARAM_INFO
	.align		4
.L_3808:
        /*0038*/ 	.byte	0x04, 0x17
        /*003a*/ 	.short	(.L_3810 - .L_3809)
.L_3809:
        /*003c*/ 	.word	0x00000000
        /*0040*/ 	.short	0x0002
        /*0042*/ 	.short	0x01b0
        /*0044*/ 	.byte	0x00, 0xf0, 0x61, 0x03


	//----- nvinfo : EIATTR_KPARAM_INFO
	.align		4
.L_3810:
        /*0048*/ 	.byte	0x04, 0x17
        /*004a*/ 	.short	(.L_3812 - .L_3811)
.L_3811:
        /*004c*/ 	.word	0x00000000
        /*0050*/ 	.short	0x0001
        /*0052*/ 	.short	0x00d8
        /*0054*/ 	.byte	0x00, 0xf0, 0x61, 0x03


	//----- nvinfo : EIATTR_KPARAM_INFO
	.align		4
.L_3812:
        /*0058*/ 	.byte	0x04, 0x17
        /*005a*/ 	.short	(.L_3814 - .L_3813)
.L_3813:
        /*005c*/ 	.word	0x00000000
        /*0060*/ 	.short	0x0000
        /*0062*/ 	.short	0x0000
        /*0064*/ 	.byte	0x00, 0xf0, 0x61, 0x03


	//----- nvinfo : EIATTR_SPARSE_MMA_MASK
	.align		4
.L_3814:
        /*0068*/ 	.byte	0x03, 0x50
        /*006a*/ 	.short	0x0000


	//----- nvinfo : EIATTR_MAXREG_COUNT
	.align		4
        /*006c*/ 	.byte	0x03, 0x1b
        /*006e*/ 	.short	0x0040


	//----- nvinfo : EIATTR_NUM_BARRIERS
	.align		4
        /*0070*/ 	.byte	0x02, 0x4c
        /*0072*/ 	.byte	0x01
	.zero		1


	//----- nvinfo : EIATTR_MERCURY_ISA_VERSION
	.align		4
        /*0074*/ 	.byte	0x03, 0x5f
        /*0076*/ 	.short	0x0101


	//----- nvinfo : EIATTR_EXIT_INSTR_OFFSETS
	.align		4
        /*0078*/ 	.byte	0x04, 0x1c
        /*007a*/ 	.short	(.L_3816 - .L_3815)


	//   ....[0]....
.L_3815:
        /*007c*/ 	.word	0x00000190


	//   ....[1]....
        /*0080*/ 	.word	0x00001fd0


	//----- nvinfo : EIATTR_MAX_THREADS
	.align		4
.L_3816:
        /*0084*/ 	.byte	0x04, 0x05
        /*0086*/ 	.short	(.L_3818 - .L_3817)
.L_3817:
        /*0088*/ 	.word	0x00000100
        /*008c*/ 	.word	0x00000001
        /*0090*/ 	.word	0x00000001


	//----- nvinfo : EIATTR_CRS_STACK_SIZE
	.align		4
.L_3818:
        /*0094*/ 	.byte	0x04, 0x1e
        /*0096*/ 	.short	(.L_3820 - .L_3819)
.L_3819:
        /*0098*/ 	.word	0x00000000


	//----- nvinfo : EIATTR_CBANK_PARAM_SIZE
	.align		4
.L_3820:
        /*009c*/ 	.byte	0x03, 0x19
        /*009e*/ 	.short	0x02a8


	//----- nvinfo : EIATTR_PARAM_CBANK
	.align		4
        /*00a0*/ 	.byte	0x04, 0x0a
        /*00a2*/ 	.short	(.L_3822 - .L_3821)
	.align		4
.L_3821:
        /*00a4*/ 	.word	index@(.nv.constant0._ZN2at6native43_GLOBAL__N__7cc8d1ed_10_Dropout_cu_0e96ed3824fused_dropout_kernel_vecIffjLi1ELi8EbEEvNS_4cuda6detail10TensorInfoIKT_T1_EENS5_IS6_S8_EENS5_IT4_S8_EES8_T0_NS_15PhiloxCudaStateE)
        /*00a8*/ 	.short	0x0210
        /*00aa*/ 	.short	0x02a8


	//----- nvinfo : EIATTR_SW_WAR
	.align		4
.L_3822:
        /*00ac*/ 	.byte	0x04, 0x36
        /*00ae*/ 	.short	(.L_3824 - .L_3823)
.L_3823:
        /*00b0*/ 	.word	0x00000008
.L_3824:


//--------------------- .nv.info._ZN2at6native43_GLOBAL__N__7cc8d1ed_10_Dropout_cu_0e96ed3824fused_dropout_kernel_vecIffjLi1ELi16EbEEvNS_4cuda6detail10TensorInfoIKT_T1_EENS5_IS6_S8_EENS5_IT4_S8_EES8_T0_NS_15PhiloxCudaStateE --------------------------
	.section	.nv.info._ZN2at6native43_GLOBAL__N__7cc8d1ed_10_Dropout_cu_0e96ed3824fused_dropout_kernel_vecIffjLi1ELi16EbEEvNS_4cuda6detail10TensorInfoIKT_T1_EENS5_IS6_S8_EENS5_IT4_S8_EES8_T0_NS_15PhiloxCudaStateE,"",@"SHT_CUDA_INFO"
	.sectionflags	@""
	.align	4


	//----- nvinfo : EIATTR_CUDA_API_VERSION
	.align		4
        /*0000*/ 	.byte	0x04, 0x37
        /*0002*/ 	.short	(.L_3826 - .L_3825)
.L_3825:
        /*0004*/ 	.word	0x00000082


	//----- nvinfo : EIATTR_KPARAM_INFO
	.align		4
.L_3826:
        /*0008*/ 	.byte	0x04, 0x17
        /*000a*/ 	.short	(.L_3828 - .L_3827)
.L_3827:
        /*000c*/ 	.word	0x00000000
        /*0010*/ 	.short	0x0005
        /*0012*/ 	.short	0x0290
        /*0014*/ 	.byte	0x00, 0xf0, 0x61, 0x00


	//----- nvinfo : EIATTR_KPARAM_INFO
	.align		4
.L_3828:
        /*0018*/ 	.byte	0x04, 0x17
        /*001a*/ 	.short	(.L_3830 - .L_3829)
.L_3829:
        /*001c*/ 	.word	0x00000000
        /*0020*/ 	.short	0x0004
        /*0022*/ 	.short	0x028c
        /*0024*/ 	.byte	0x00, 0xf0, 0x11, 0x00


	//----- nvinfo : EIATTR_KPARAM_INFO
	.align		4
.L_3830:
        /*0028*/ 	.byte	0x04, 0x17
        /*002a*/ 	.short	(.L_3832 - .L_3831)
.L_3831:
        /*002c*/ 	.word	0x00000000
        /*0030*/ 	.short	0x0003
        /*0032*/ 	.short	0x0288
        /*0034*/ 	.byte	0x00, 0xf0, 0x11, 0x00


	//----- nvinfo : EIATTR_KPARAM_INFO
	.align		4
.L_3832:
        /*0038*/ 	.byte	0x04, 0x17
        /*003a*/ 	.short	(.L_3834 - .L_3833)
.L_3833:
        /*003c*/ 	.word	0x00000000
        /*0040*/ 	.short	0x0002
        /*0042*/ 	.short	0x01b0
        /*0044*/ 	.byte	0x00, 0xf0, 0x61, 0x03


	//----- nvinfo : EIATTR_KPARAM_INFO
	.align		4
.L_3834:
        /*0048*/ 	.byte	0x04, 0x17
        /*004a*/ 	.short	(.L_3836 - .L_3835)
.L_3835:
        /*004c*/ 	.word	0x00000000
        /*0050*/ 	.short	0x0001
        /*0052*/ 	.short	0x00d8
        /*0054*/ 	.byte	0x00, 0xf0, 0x61, 0x03


	//----- nvinfo : EIATTR_KPARAM_INFO
	.align		4
.L_3836:
        /*0058*/ 	.byte	0x04, 0x17
        /*005a*/ 	.short	(.L_3838 - .L_3837)
.L_3837:
        /*005c*/ 	.word	0x00000000
        /*0060*/ 	.short	0x0000
        /*0062*/ 	.short	0x0000
        /*0064*/ 	.byte	0x00, 0xf0, 0x61, 0x03


	//----- nvinfo : EIATTR_SPARSE_MMA_MASK
	.align		4
.L_3838:
        /*0068*/ 	.byte	0x03, 0x50
        /*006a*/ 	.short	0x0000


	//----- nvinfo : EIATTR_MAXREG_COUNT
	.align		4
        /*006c*/ 	.byte	0x03, 0x1b
        /*006e*/ 	.short	0x0040


	//----- nvinfo : EIATTR_NUM_BARRIERS
	.align		4
        /*0070*/ 	.byte	0x02, 0x4c
        /*0072*/ 	.byte	0x01
	.zero		1


	//----- nvinfo : EIATTR_MERCURY_ISA_VERSION
	.align		4
        /*0074*/ 	.byte	0x03, 0x5f
        /*0076*/ 	.short	0x0101


	//----- nvinfo : EIATTR_EXIT_INSTR_OFFSETS
	.align		4
        /*0078*/ 	.byte	0x04, 0x1c
        /*007a*/ 	.short	(.L_3840 - .L_3839)


	//   ....[0]....
.L_3839:
        /*007c*/ 	.word	0x00000550


	//   ....[1]....
        /*0080*/ 	.word	0x000037d0


	//----- nvinfo : EIATTR_MAX_THREADS
	.align		4
.L_3840:
        /*0084*/ 	.byte	0x04, 0x05
        /*0086*/ 	.short	(.L_3842 - .L_3841)
.L_3841:
        /*0088*/ 	.word	0x00000100
        /*008c*/ 	.word	0x00000001
        /*0090*/ 	.word	0x00000001


	//----- nvinfo : EIATTR_CRS_STACK_SIZE
	.align		4
.L_3842:
        /*0094*/ 	.byte	0x04, 0x1e
        /*0096*/ 	.short	(.L_3844 - .L_3843)
.L_3843:
        /*0098*/ 	.word	0x00000000


	//----- nvinfo : EIATTR_CBANK_PARAM_SIZE
	.align		4
.L_3844:
        /*009c*/ 	.byte	0x03, 0x19
        /*009e*/ 	.short	0x02a8


	//----- nvinfo : EIATTR_PARAM_CBANK
	.align		4
        /*00a0*/ 	.byte	0x04, 0x0a
        /*00a2*/ 	.short	(.L_3846 - .L_3845)
	.align		4
.L_3845:
        /*00a4*/ 	.word	index@(.nv.constant0._ZN2at6native43_GLOBAL__N__7cc8d1ed_10_Dropout_cu_0e96ed3824fused_dropout_kernel_vecIffjLi1ELi16EbEEvNS_4cuda6detail10TensorInfoIKT_T1_EENS5_IS6_S8_EENS5_IT4_S8_EES8_T0_NS_15PhiloxCudaStateE)
        /*00a8*/ 	.short	0x0210
        /*00aa*/ 	.short	0x02a8


	//----- nvinfo : EIATTR_SW_WAR
	.align		4
.L_3846:
        /*00ac*/ 	.byte	0x04, 0x36
        /*00ae*/ 	.short	(.L_3848 - .L_3847)
.L_3847:
        /*00b0*/ 	.word	0x00000008
.L_3848:


//--------------------- .nv.info._ZN2at6native43_GLOBAL__N__7cc8d1ed_10_Dropout_cu_0e96ed3820fused_dropout_kernelIddjLin1ELin1EbEEvNS_4cuda6detail10TensorInfoIKT_T1_EENS5_IS6_S8_EENS5_IT4_S8_EES8_T0_NS_15PhiloxCudaStateE --------------------------
	.section	.nv.info._ZN2at6native43_GLOBAL__N__7cc8d1ed_10_Dropout_cu_0e96ed3820fused_dropout_kernelIddjLin1ELin1EbEEvNS_4cuda6detail10TensorInfoIKT_T1_EENS5_IS6_S8_EENS5_IT4_S8_EES8_T0_NS_15PhiloxCudaStateE,"",@"SHT_CUDA_INFO"
	.sectionflags	@""
	.align	4


	//----- nvinfo : EIATTR_CUDA_API_VERSION
	.align		4
        /*0000*/ 	.byte	0x04, 0x37
        /*0002*/ 	.short	(.L_3850 - .L_3849)
.L_3849:
        /*0004*/ 	.word	0x00000082


	//----- nvinfo : EIATTR_KPARAM_INFO
	.align		4
.L_3850:
        /*0008*/ 	.byte	0x04, 0x17
        /*000a*/ 	.short	(.L_3852 - .L_3851)
.L_3851:
        /*000c*/ 	.word	0x00000000
        /*0010*/ 	.short	0x0005
        /*0012*/ 	.short	0x0298
        /*0014*/ 	.byte	0x00, 0xf0, 0x61, 0x00


	//----- nvinfo : EIATTR_KPARAM_INFO
	.align		4
.L_3852:
        /*0018*/ 	.byte	0x04, 0x17
        /*001a*/ 	.short	(.L_3854 - .L_3853)
.L_3853:
        /*001c*/ 	.word	0x00000000
        /*0020*/ 	.short	0x0004
        /*0022*/ 	.short	0x0290
        /*0024*/ 	.byte	0x00, 0xf0, 0x21, 0x00


	//----- nvinfo : EIATTR_KPARAM_INFO
	.align		4
.L_3854:
        /*0028*/ 	.byte	0x04, 0x17
        /*002a*/ 	.short	(.L_3856 - .L_3855)
.L_3855:
        /*002c*/ 	.word	0x00000000
        /*0030*/ 	.short	0x0003
        /*0032*/ 	.short	0x0288
        /*0034*/ 	.byte	0x00, 0xf0, 0x11, 0x00


	//----- nvinfo : EIATTR_KPARAM_INFO
	.align		4
.L_3856:
        /*0038*/ 	.byte	0x04, 0x17
        /*003a*/ 	.short	(.L_3858 - .L_3857)
.L_3857:
        /*003c*/ 	.word	0x00000000
        /*0040*/ 	.short	0x0002
        /*0042*/ 	.short	0x01b0
        /*0044*/ 	.byte	0x00, 0xf0, 0x61, 0x03


	//----- nvinfo : EIATTR_KPARAM_INFO
	.align		4
.L_3858:
        /*0048*/ 	.byte	0x04, 0x17
        /*004a*/ 	.short	(.L_3860 - .L_3859)
.L_3859:
        /*004c*/ 	.word	0x00000000
        /*0050*/ 	.short	0x0001
        /*0052*/ 	.short	0x00d8
        /*0054*/ 	.byte	0x00, 0xf0, 0x61, 0x03


	//----- nvinfo : EIATTR_KPARAM_INFO
	.align		4
.L_3860:
        /*0058*/ 	.byte	0x04, 0x17
        /*005a*/ 	.short	(.L_3862 - .L_3861)
.L_3861:
        /*005c*/ 	.word	0x00000000
        /*0060*/ 	.short	0x0000
        /*0062*/ 	.short	0x0000
        /*0064*/ 	.byte	0x00, 0xf0, 0x61, 0x03


	//----- nvinfo : EIATTR_SPARSE_MMA_MASK
	.align		4
.L_3862:
        /*0068*/ 	.byte	0x03, 0x50
        /*006a*/ 	.short	0x0000


	//----- nvinfo : EIATTR_MAXREG_COUNT
	.align		4
        /*006c*/ 	.byte	0x03, 0x1b
        /*006e*/ 	.short	0x0040


	//----- nvinfo : EIATTR_NUM_BARRIERS
	.align		4
        /*0070*/ 	.byte	0x02, 0x4c
        /*0072*/ 	.byte	0x01
	.zero		1


	//----- nvinfo : EIATTR_MERCURY_ISA_VERSION
	.align		4
        /*0074*/ 	.byte	0x03, 0x5f
        /*0076*/ 	.short	0x0101


	//----- nvinfo : EIATTR_EXIT_INSTR_OFFSETS
	.align		4
        /*0078*/ 	.byte	0x04, 0x1c
        /*007a*/ 	.short	(.L_3864 - .L_3863)


	//   ....[0]....
.L_3863:
        /*007c*/ 	.word	0x00000790


	//   ....[1]....
        /*0080*/ 	.word	0x00007710


	//----- nvinfo : EIATTR_MAX_THREADS
	.align		4
.L_3864:
        /*0084*/ 	.byte	0x04, 0x05
        /*0086*/ 	.short	(.L_3866 - .L_3865)
.L_3865:
        /*0088*/ 	.word	0x00000100
        /*008c*/ 	.word	0x00000001
        /*0090*/ 	.word	0x00000001


	//----- nvinfo : EIATTR_CRS_STACK_SIZE
	.align		4
.L_3866:
        /*0094*/ 	.byte	0x04, 0x1e
        /*0096*/ 	.short	(.L_3868 - .L_3867)
.L_3867:
        /*0098*/ 	.word	0x00000000


	//----- nvinfo : EIATTR_CBANK_PARAM_SIZE
	.align		4
.L_3868:
        /*009c*/ 	.byte	0x03, 0x19
        /*009e*/ 	.short	0x02b0


	//----- nvinfo : EIATTR_PARAM_CBANK
	.align		4
        /*00a0*/ 	.byte	0x04, 0x0a
        /*00a2*/ 	.short	(.L_3870 - .L_3869)
	.align		4
.L_3869:
        /*00a4*/ 	.word	index@(.nv.constant0._ZN2at6native43_GLOBAL__N__7cc8d1ed_10_Dropout_cu_0e96ed3820fused_dropout_kernelIddjLin1ELin1EbEEvNS_4cuda6detail10TensorInfoIKT_T1_EENS5_IS6_S8_EENS5_IT4_S8_EES8_T0_NS_15PhiloxCudaStateE)
        /*00a8*/ 	.short	0x0210
        /*00aa*/ 	.short	0x02b0


	//----- nvinfo : EIATTR_SW_WAR
	.align		4
.L_3870:
        /*00ac*/ 	.byte	0x04, 0x36
        /*00ae*/ 	.short	(.L_3872 - .L_3871)
.L_3871:
        /*00b0*/ 	.word	0x00000008
.L_3872:


//--------------------- .nv.info._ZN2at6native43_GLOBAL__N__7cc8d1ed_10_Dropout_cu_0e96ed3820fused_dropout_kernelIddjLin1ELi1EbEEvNS_4cuda6detail10TensorInfoIKT_T1_EENS5_IS6_S8_EENS5_IT4_S8_EES8_T0_NS_15PhiloxCudaStateE --------------------------
	.section	.nv.info._ZN2at6native43_GLOBAL__N__7cc8d1ed_10_Dropout_cu_0e96ed3820fused_dropout_kernelIddjLin1ELi1EbEEvNS_4cuda6detail10TensorInfoIKT_T1_EENS5_IS6_S8_EENS5_IT4_S8_EES8_T0_NS_15PhiloxCudaStateE,"",@"SHT_CUDA_INFO"
	.sectionflags	@""
	.align	4


	//----- nvinfo : EIATTR_CUDA_API_VERSION
	.align		4
        /*0000*/ 	.byte	0x04, 0x37
        /*0002*/ 	.short	(.L_3874 - .L_3873)
.L_3873:
        /*0004*/ 	.word	0x00000082


	//----- nvinfo : EIATTR_KPARAM_INFO
	.align		4
.L_3874:
        /*0008*/ 	.byte	0x04, 0x17
        /*000a*/ 	.short	(.L_3876 - .L_3875)
.L_3875:
        /*000c*/ 	.word	0x00000000
        /*0010*/ 	.short	0x0005
        /*0012*/ 	.short	0x0298
        /*0014*/ 	.byte	0x00, 0xf0, 0x61, 0x00


	//----- nvinfo : EIATTR_KPARAM_INFO
	.align		4
.L_3876:
        /*0018*/ 	.byte	0x04, 0x17
        /*001a*/ 	.short	(.L_3878 - .L_3877)
.L_3877:
        /*001c*/ 	.word	0x00000000
        /*0020*/ 	.short	0x0004
        /*0022*/ 	.short	0x0290
        /*0024*/ 	.byte	0x00, 0xf0, 0x21, 0x00


	//----- nvinfo : EIATTR_KPARAM_INFO
	.align		4
.L_3878:
        /*0028*/ 	.byte	0x04, 0x17
        /*002a*/ 	.short	(.L_3880 - .L_3879)
.L_3879:
        /*002c*/ 	.word	0x00000000
        /*0030*/ 	.short	0x0003
        /*0032*/ 	.short	0x0288
        /*0034*/ 	.byte	0x00, 0xf0, 0x11, 0x00


	//----- nvinfo : EIATTR_KPARAM_INFO
	.align		4
.L_3880:
        /*0038*/ 	.byte	0x04, 0x17
        /*003a*/ 	.short	(.L_3882 - .L_3881)
.L_3881:
        /*003c*/ 	.word	0x00000000
        /*0040*/ 	.short	0x0002
        /*0042*/ 	.short	0x01b0
        /*0044*/ 	.byte	0x00, 0xf0, 0x61, 0x03


	//----- nvinfo : EIATTR_KPARAM_INFO
	.align		4
.L_3882:
        /*0048*/ 	.byte	0x04, 0x17
        /*004a*/ 	.short	(.L_3884 - .L_3883)
.L_3883:
        /*004c*/ 	.word	0x00000000
        /*0050*/ 	.short	0x0001
        /*0052*/ 	.short	0x00d8
        /*0054*/ 	.byte	0x00, 0xf0, 0x61, 0x03


	//----- nvinfo : EIATTR_KPARAM_INFO
	.align		4
.L_3884:
        /*0058*/ 	.byte	0x04, 0x17
        /*005a*/ 	.short	(.L_3886 - .L_3885)
.L_3885:
        /*005c*/ 	.word	0x00000000
        /*0060*/ 	.short	0x0000
        /*0062*/ 	.short	0x0000
        /*0064*/ 	.byte	0x00, 0xf0, 0x61, 0x03


	//----- nvinfo : EIATTR_SPARSE_MMA_MASK
	.align		4
.L_3886:
        /*0068*/ 	.byte	0x03, 0x50
        /*006a*/ 	.short	0x0000


	//----- nvinfo : EIATTR_MAXREG_COUNT
	.align		4
        /*006c*/ 	.byte	0x03, 0x1b
        /*006e*/ 	.short	0x0040


	//----- nvinfo : EIATTR_NUM_BARRIERS
	.align		4
        /*0070*/ 	.byte	0x02, 0x4c
        /*0072*/ 	.byte	0x01
	.zero		1


	//----- nvinfo : EIATTR_MERCURY_ISA_VERSION
	.align		4
        /*0074*/ 	.byte	0x03, 0x5f
        /*0076*/ 	.short	0x0101


	//----- nvinfo : EIATTR_EXIT_INSTR_OFFSETS
	.align		4
        /*0078*/ 	.byte	0x04, 0x1c
        /*007a*/ 	.short	(.L_3888 - .L_3887)


	//   ....[0]....
.L_3887:
        /*007c*/ 	.word	0x00000790


	//   ....[1]....
        /*0080*/ 	.word	0x000046c0


	//----- nvinfo : EIATTR_MAX_THREADS
	.align		4
.L_3888:
        /*0084*/ 	.byte	0x04, 0x05
        /*0086*/ 	.short	(.L_3890 - .L_3889)
.L_3889:
        /*0088*/ 	.word	0x00000100
        /*008c*/ 	.word	0x00000001
        /*0090*/ 	.word	0x00000001


	//----- nvinfo : EIATTR_CRS_STACK_SIZE
	.align		4
.L_3890:
        /*0094*/ 	.byte	0x04, 0x1e
        /*0096*/ 	.short	(.L_3892 - .L_3891)
.L_3891:
        /*0098*/ 	.word	0x00000000


	//----- nvinfo : EIATTR_CBANK_PARAM_SIZE
	.align		4
.L_3892:
        /*009c*/ 	.byte	0x03, 0x19
        /*009e*/ 	.short	0x02b0


	//----- nvinfo : EIATTR_PARAM_CBANK
	.align		4
        /*00a0*/ 	.byte	0x04, 0x0a
        /*00a2*/ 	.short	(.L_3894 - .L_3893)
	.align		4
.L_3893:
        /*00a4*/ 	.word	index@(.nv.constant0._ZN2at6native43_GLOBAL__N__7cc8d1ed_10_Dropout_cu_0e96ed3820fused_dropout_kernelIddjLin1ELi1EbEEvNS_4cuda6detail10TensorInfoIKT_T1_EENS5_IS6_S8_EENS5_IT4_S8_EES8_T0_NS_15PhiloxCudaStateE)
        /*00a8*/ 	.short	0x0210
        /*00aa*/ 	.short	0x02b0


	//----- nvinfo : EIATTR_SW_WAR
	.align		4
.L_3894:
        /*00ac*/ 	.byte	0x04, 0x36
        /*00ae*/ 	.short	(.L_3896 - .L_3895)
.L_3895:
        /*00b0*/ 	.word	0x00000008
.L_3896:


//--------------------- .nv.info._ZN2at6native43_GLOBAL__N__7cc8d1ed_10_Dropout_cu_0e96ed3820fused_dropout_kernelIddjLi1ELi1EbEEvNS_4cuda6detail10TensorInfoIKT_T1_EENS5_IS6_S8_EENS5_IT4_S8_EES8_T0_NS_15PhiloxCudaStateE --------------------------
	.section	.nv.info._ZN2at6native43_GLOBAL__N__7cc8d1ed_10_Dropout_cu_0e96ed3820fused_dropout_kernelIddjLi1ELi1EbEEvNS_4cuda6detail10TensorInfoIKT_T1_EENS5_IS6_S8_EENS5_IT4_S8_EES8_T0_NS_15PhiloxCudaStateE,"",@"SHT_CUDA_INFO"
	.sectionflags	@""
	.align	4


	//----- nvinfo : EIATTR_CUDA_API_VERSION
	.align		4
        /*0000*/ 	.byte	0x04, 0x37
        /*0002*/ 	.short	(.L_3898 - .L_3897)
.L_3897:
        /*0004*/ 	.word	0x00000082


	//----- nvinfo : EIATTR_KPARAM_INFO
	.align		4
.L_3898:
        /*0008*/ 	.byte	0x04, 0x17
        /*000a*/ 	.short	(.L_3900 - .L_3899)
.L_3899:
        /*000c*/ 	.word	0x00000000
        /*0010*/ 	.short	0x0005
        /*0012*/ 	.short	0x0298
        /*0014*/ 	.byte	0x00, 0xf0, 0x61, 0x00


	//----- nvinfo : EIATTR_KPARAM_INFO
	.align		4
.L_3900:
        /*0018*/ 	.byte	0x04, 0x17
        /*001a*/ 	.short	(.L_3902 - .L_3901)
.L_3901:
        /*001c*/ 	.word	0x00000000
        /*0020*/ 	.short	0x0004
        /*0022*/ 	.short	0x0290
        /*0024*/ 	.byte	0x00, 0xf0, 0x21, 0x00


	//----- nvinfo : EIATTR_KPARAM_INFO
	.align		4
.L_3902:
        /*0028*/ 	.byte	0x04, 0x17
        /*002a*/ 	.short	(.L_3904 - .L_3903)
.L_3903:
        /*002c*/ 	.word	0x00000000
        /*0030*/ 	.short	0x0003
        /*0032*/ 	.short	0x0288
        /*0034*/ 	.byte	0x00, 0xf0, 0x11, 0x00


	//----- nvinfo : EIATTR_KPARAM_INFO
	.align		4
.L_3904:
        /*0038*/ 	.byte	0x04, 0x17
        /*003a*/ 	.short	(.L_3906 - .L_3905)
.L_3905:
        /*003c*/ 	.word	0x00000000
        /*0040*/ 	.short	0x0002
        /*0042*/ 	.short	0x01b0
        /*0044*/ 	.byte	0x00, 0xf0, 0x61, 0x03


	//----- nvinfo : EIATTR_KPARAM_INFO
	.align		4
.L_3906:
        /*0048*/ 	.byte	0x04, 0x17
        /*004a*/ 	.short	(.L_3908 - .L_3907)
.L_3907:
        /*004c*/ 	.word	0x00000000
        /*0050*/ 	.short	0x0001
        /*0052*/ 	.short	0x00d8
        /*0054*/ 	.byte	0x00, 0xf0, 0x61, 0x03


	//----- nvinfo : EIATTR_KPARAM_INFO
	.align		4
.L_3908:
        /*0058*/ 	.byte	0x04, 0x17
        /*005a*/ 	.short	(.L_3910 - .L_3909)
.L_3909:
        /*005c*/ 	.word	0x00000000
        /*0060*/ 	.short	0x0000
        /*0062*/ 	.short	0x0000
        /*0064*/ 	.byte	0x00, 0xf0, 0x61, 0x03


	//----- nvinfo : EIATTR_SPARSE_MMA_MASK
	.align		4
.L_3910:
        /*0068*/ 	.byte	0x03, 0x50
        /*006a*/ 	.short	0x0000


	//----- nvinfo : EIATTR_MAXREG_COUNT
	.align		4
        /*006c*/ 	.byte	0x03, 0x1b
        /*006e*/ 	.short	0x0040


	//----- nvinfo : EIATTR_NUM_BARRIERS
	.align		4
        /*0070*/ 	.byte	0x02, 0x4c
        /*0072*/ 	.byte	0x01
	.zero		1


	//----- nvinfo : EIATTR_MERCURY_ISA_VERSION
	.align		4
        /*0074*/ 	.byte	0x03, 0x5f
        /*0076*/ 	.short	0x0101


	//----- nvinfo : EIATTR_EXIT_INSTR_OFFSETS
	.align		4
        /*0078*/ 	.byte	0x04, 0x1c
        /*007a*/ 	.short	(.L_3912 - .L_3911)


	//   ....[0]....
.L_3911:
        /*007c*/ 	.word	0x000007b0


	//   ....[1]....
        /*0080*/ 	.word	0x000014e0


	//----- nvinfo : EIATTR_MAX_THREADS
	.align		4
.L_3912:
        /*0084*/ 	.byte	0x04, 0x05
        /*0086*/ 	.short	(.L_3914 - .L_3913)
.L_3913:
        /*0088*/ 	.word	0x00000100
        /*008c*/ 	.word	0x00000001
        /*0090*/ 	.word	0x00000001


	//----- nvinfo : EIATTR_CRS_STACK_SIZE
	.align		4
.L_3914:
        /*0094*/ 	.byte	0x04, 0x1e
        /*0096*/ 	.short	(.L_3916 - .L_3915)
.L_3915:
        /*0098*/ 	.word	0x00000000


	//----- nvinfo : EIATTR_CBANK_PARAM_SIZE
	.align		4
.L_3916:
        /*009c*/ 	.byte	0x03, 0x19
        /*009e*/ 	.short	0x02b0


	//----- nvinfo : EIATTR_PARAM_CBANK
	.align		4
        /*00a0*/ 	.byte	0x04, 0x0a
        /*00a2*/ 	.short	(.L_3918 - .L_3917)
	.align		4
.L_3917:
        /*00a4*/ 	.word	index@(.nv.constant0._ZN2at6native43_GLOBAL__N__7cc8d1ed_10_Dropout_cu_0e96ed3820fused_dropout_kernelIddjLi1ELi1EbEEvNS_4cuda6detail10TensorInfoIKT_T1_EENS5_IS6_S8_EENS5_IT4_S8_EES8_T0_NS_15PhiloxCudaStateE)
        /*00a8*/ 	.short	0x0210
        /*00aa*/ 	.short	0x02b0


	//----- nvinfo : EIATTR_SW_WAR
	.align		4
.L_3918:
        /*00ac*/ 	.byte	0x04, 0x36
        /*00ae*/ 	.short	(.L_3920 - .L_3919)
.L_3919:
        /*00b0*/ 	.word	0x00000008
.L_3920:


//--------------------- .nv.info._ZN2at6native43_GLOBAL__N__7cc8d1ed_10_Dropout_cu_0e96ed3824fused_dropout_kernel_vecIddjLi1ELi2EbEEvNS_4cuda6detail10TensorInfoIKT_T1_EENS5_IS6_S8_EENS5_IT4_S8_EES8_T0_NS_15PhiloxCudaStateE --------------------------
	.section	.nv.info._ZN2at6native43_GLOBAL__N__7cc8d1ed_10_Dropout_cu_0e96ed3824fused_dropout_kernel_vecIddjLi1ELi2EbEEvNS_4cuda6detail10TensorInfoIKT_T1_EENS5_IS6_S8_EENS5_IT4_S8_EES8_T0_NS_15PhiloxCudaStateE,"",@"SHT_CUDA_INFO"
	.sectionflags	@""
	.align	4


	//----- nvinfo : EIATTR_CUDA_API_VERSION
	.align		4
        /*0000*/ 	.byte	0x04, 0x37
        /*0002*/ 	.short	(.L_3922 - .L_3921)
.L_3921:
        /*0004*/ 	.word	0x00000082


	//----- nvinfo : EIATTR_KPARAM_INFO
	.align		4
.L_3922:
        /*0008*/ 	.byte	0x04, 0x17
        /*000a*/ 	.short	(.L_3924 - .L_3923)
.L_3923:
        /*000c*/ 	.word	0x00000000
        /*0010*/ 	.short	0x0005
        /*0012*/ 	.short	0x0298
        /*0014*/ 	.byte	0x00, 0xf0, 0x61, 0x00


	//----- nvinfo : EIATTR_KPARAM_INFO
	.align		4
.L_3924:
        /*0018*/ 	.byte	0x04, 0x17
        /*001a*/ 	.short	(.L_3926 - .L_3925)
.L_3925:
        /*001c*/ 	.word	0x00000000
        /*0020*/ 	.short	0x0004
        /*0022*/ 	.short	0x0290
        /*0024*/ 	.byte	0x00, 0xf0, 0x21, 0x00


	//----- nvinfo : EIATTR_KPARAM_INFO
	.align		4
.L_3926:
        /*0028*/ 	.byte	0x04, 0x17
        /*002a*/ 	.short	(.L_3928 - .L_3927)
.L_3927:
        /*002c*/ 	.word	0x00000000
        /*0030*/ 	.short	0x0003
        /*0032*/ 	.short	0x0288
        /*0034*/ 	.byte	0x00, 0xf0, 0x11, 0x00


	//----- nvinfo : EIATTR_KPARAM_INFO
	.align		4
.L_3928:
        /*0038*/ 	.byte	0x04, 0x17
        /*003a*/ 	.short	(.L_3930 - .L_3929)
.L_3929:
        /*003c*/ 	.word	0x00000000
        /*0040*/ 	.short	0x0002
        /*0042*/ 	.short	0x01b0
        /*0044*/ 	.byte	0x00, 0xf0, 0x61, 0x03


	//----- nvinfo : EIATTR_KPARAM_INFO
	.align		4
.L_3930:
        /*0048*/ 	.byte	0x04, 0x17
        /*004a*/ 	.short	(.L_3932 - .L_3931)
.L_3931:
        /*004c*/ 	.word	0x00000000
        /*0050*/ 	.short	0x0001
        /*0052*/ 	.short	0x00d8
        /*0054*/ 	.byte	0x00, 0xf0, 0x61, 0x03


	//----- nvinfo : EIATTR_KPARAM_INFO
	.align		4
.L_3932:
        /*0058*/ 	.byte	0x04, 0x17
        /*005a*/ 	.short	(.L_3934 - .L_3933)
.L_3933:
        /*005c*/ 	.word	0x00000000
        /*0060*/ 	.short	0x0000
        /*0062*/ 	.short	0x0000
        /*0064*/ 	.byte	0x00, 0xf0, 0x61, 0x03


	//----- nvinfo : EIATTR_SPARSE_MMA_MASK
	.align		4
.L_3934:
        /*0068*/ 	.byte	0x03, 0x50
        /*006a*/ 	.short	0x0000


	//----- nvinfo : EIATTR_MAXREG_COUNT
	.align		4
        /*006c*/ 	.byte	0x03, 0x1b
        /*006e*/ 	.short	0x0040


	//----- nvinfo : EIATTR_NUM_BARRIERS
	.align		4
        /*0070*/ 	.byte	0x02, 0x4c
        /*0072*/ 	.byte	0x01
	.zero		1


	//----- nvinfo : EIATTR_MERCURY_ISA_VERSION
	.align		4
        /*0074*/ 	.byte	0x03, 0x5f
        /*0076*/ 	.short	0x0101


	//----- nvinfo : EIATTR_EXIT_INSTR_OFFSETS
	.align		4
        /*0078*/ 	.byte	0x04, 0x1c
        /*007a*/ 	.short	(.L_3936 - .L_3935)


	//   ....[0]....
.L_3935:
        /*007c*/ 	.word	0x00000230


	//   ....[1]....
        /*0080*/ 	.word	0x00000d90


	//----- nvinfo : EIATTR_MAX_THREADS
	.align		4
.L_3936:
        /*0084*/ 	.byte	0x04, 0x05
        /*0086*/ 	.short	(.L_3938 - .L_3937)
.L_3937:
        /*0088*/ 	.word	0x00000100
        /*008c*/ 	.word	0x00000001
        /*0090*/ 	.word	0x00000001


	//----- nvinfo : EIATTR_CRS_STACK_SIZE
	.align		4
.L_3938:
        /*0094*/ 	.byte	0x04, 0x1e
        /*0096*/ 	.short	(.L_3940 - .L_3939)
.L_3939:
        /*0098*/ 	.word	0x00000000


	//----- nvinfo : EIATTR_CBANK_PARAM_SIZE
	.align		4
.L_3940:
        /*009c*/ 	.byte	0x03, 0x19
        /*009e*/ 	.short	0x02b0


	//----- nvinfo : EIATTR_PARAM_CBANK
	.align		4
        /*00a0*/ 	.byte	0x04, 0x0a
        /*00a2*/ 	.short	(.L_3942 - .L_3941)
	.align		4
.L_3941:
        /*00a4*/ 	.word	index@(.nv.constant0._ZN2at6native43_GLOBAL__N__7cc8d1ed_10_Dropout_cu_0e96ed3824fused_dropout_kernel_vecIddjLi1ELi2EbEEvNS_4cuda6detail10TensorInfoIKT_T1_EENS5_IS6_S8_EENS5_IT4_S8_EES8_T0_NS_15PhiloxCudaStateE)
        /*00a8*/ 	.short	0x0210
        /*00aa*/ 	.short	0x02b0


	//----- nvinfo : EIATTR_SW_WAR
	.align		4
.L_3942:
        /*00ac*/ 	.byte	0x04, 0x36
        /*00ae*/ 	.short	(.L_3944 - .L_3943)
.L_3943:
        /*00b0*/ 	.word	0x00000008
.L_3944:


//--------------------- .nv.info._ZN2at6native43_GLOBAL__N__7cc8d1ed_10_Dropout_cu_0e96ed3824fused_dropout_kernel_vecIddjLi1ELi4EbEEvNS_4cuda6detail10TensorInfoIKT_T1_EENS5_IS6_S8_EENS5_IT4_S8_EES8_T0_NS_15PhiloxCudaStateE --------------------------
	.section	.nv.info._ZN2at6native43_GLOBAL__N__7cc8d1ed_10_Dropout_cu_0e96ed3824fused_dropout_kernel_vecIddjLi1ELi4EbEEvNS_4cuda6detail10TensorInfoIKT_T1_EENS5_IS6_S8_EENS5_IT4_S8_EES8_T0_NS_15PhiloxCudaStateE,"",@"SHT_CUDA_INFO"
	.sectionflags	@""
	.align	4


	//----- nvinfo : EIATTR_CUDA_API_VERSION
	.align		4
        /*0000*/ 	.byte	0x04, 0x37
        /*0002*/ 	.short	(.L_3946 - .L_3945)
.L_3945:
        /*0004*/ 	.word	0x00000082


	//----- nvinfo : EIATTR_KPARAM_INFO
	.align		4
.L_3946:
        /*0008*/ 	.byte	0x04, 0x17
        /*000a*/ 	.short	(.L_3948 - .L_3947)
.L_3947:
        /*000c*/ 	.word	0x00000000
        /*0010*/ 	.short	0x0005
        /*0012*/ 	.short	0x0298
        /*0014*/ 	.byte	0x00, 0xf0, 0x61, 0x00


	//----- nvinfo : EIATTR_KPARAM_INFO
	.align		4
.L_3948:
        /*0018*/ 	.byte	0x04, 0x17
        /*001a*/ 	.short	(.L_3950 - .L_3949)
.L_3949:
        /*001c*/ 	.word	0x00000000
        /*0020*/ 	.short	0x0004
        /*0022*/ 	.short	0x0290
        /*0024*/ 	.byte	0x00, 0xf0, 0x21, 0x00


	//----- nvinfo : EIATTR_KPARAM_INFO
	.align		4
.L_3950:
        /*0028*/ 	.byte	0x04, 0x17
        /*002a*/ 	.short	(.L_3952 - .L_3951)
.L_3951:
        /*002c*/ 	.word	0x00000000
        /*0030*/ 	.short	0x0003
        /*0032*/ 	.short	0x0288
        /*0034*/ 	.byte	0x00, 0xf0, 0x11, 0x00


	//----- nvinfo : EIATTR_KPARAM_INFO
	.align		4
.L_3952:
        /*0038*/ 	.byte	0x04, 0x17
        /*003a*/ 	.short	(.L_3954 - .L_3953)
.L_3953:
        /*003c*/ 	.word	0x00000000
        /*0040*/ 	.short	0x0002
        /*0042*/ 	.short	0x01b0
        /*0044*/ 	.byte	0x00, 0xf0, 0x61, 0x03


	//----- nvinfo : EIATTR_KPARAM_INFO
	.align		4
.L_3954:
        /*0048*/ 	.byte	0x04, 0x17
        /*004a*/ 	.short	(.L_3956 - .L_3955)
.L_3955:
        /*004c*/ 	.word	0x00000000
        /*0050*/ 	.short	0x0001
        /*0052*/ 	.short	0x00d8
        /*0054*/ 	.byte	0x00, 0xf0, 0x61, 0x03


	//----- nvinfo : EIATTR_KPARAM_INFO
	.align		4
.L_3956:
        /*0058*/ 	.byte	0x04, 0x17
        /*005a*/ 	.short	(.L_3958 - .L_3957)
.L_3957:
        /*005c*/ 	.word	0x00000000
        /*0060*/ 	.short	0x0000
        /*0062*/ 	.short	0x0000
        /*0064*/ 	.byte	0x00, 0xf0, 0x61, 0x03


	//----- nvinfo : EIATTR_SPARSE_MMA_MASK
	.align		4
.L_3958:
        /*0068*/ 	.byte	0x03, 0x50
        /*006a*/ 	.short	0x0000


	//----- nvinfo : EIATTR_MAXREG_COUNT
	.align		4
        /*006c*/ 	.byte	0x03, 0x1b
        /*006e*/ 	.short	0x0040


	//----- nvinfo : EIATTR_NUM_BARRIERS
	.align		4
        /*0070*/ 	.byte	0x02, 0x4c
        /*0072*/ 	.byte	0x01
	.zero		1


	//----- nvinfo : EIATTR_MERCURY_ISA_VERSION
	.align		4
        /*0074*/ 	.byte	0x03, 0x5f
        /*0076*/ 	.short	0x0101


	//----- nvinfo : EIATTR_EXIT_INSTR_OFFSETS
	.align		4
        /*0078*/ 	.byte	0x04, 0x1c
        /*007a*/ 	.short	(.L_3960 - .L_3959)


	//   ....[0]....
.L_3959:
        /*007c*/ 	.word	0x00000230


	//   ....[1]....
        /*0080*/ 	.word	0x00000ff0


	//----- nvinfo : EIATTR_MAX_THREADS
	.align		4
.L_3960:
        /*0084*/ 	.byte	0x04, 0x05
        /*0086*/ 	.short	(.L_3962 - .L_3961)
.L_3961:
        /*0088*/ 	.word	0x00000100
        /*008c*/ 	.word	0x00000001
        /*0090*/ 	.word	0x00000001


	//----- nvinfo : EIATTR_CRS_STACK_SIZE
	.align		4
.L_3962:
        /*0094*/ 	.byte	0x04, 0x1e
        /*0096*/ 	.short	(.L_3964 - .L_3963)
.L_3963:
        /*0098*/ 	.word	0x00000000


	//----- nvinfo : EIATTR_CBANK_PARAM_SIZE
	.align		4
.L_3964:
        /*009c*/ 	.byte	0x03, 0x19
        /*009e*/ 	.short	0x02b0


	//----- nvinfo : EIATTR_PARAM_CBANK
	.align		4
        /*00a0*/ 	.byte	0x04, 0x0a
        /*00a2*/ 	.short	(.L_3966 - .L_3965)
	.align		4
.L_3965:
        /*00a4*/ 	.word	index@(.nv.constant0._ZN2at6native43_GLOBAL__N__7cc8d1ed_10_Dropout_cu_0e96ed3824fused_dropout_kernel_vecIddjLi1ELi4EbEEvNS_4cuda6detail10TensorInfoIKT_T1_EENS5_IS6_S8_EENS5_IT4_S8_EES8_T0_NS_15PhiloxCudaStateE)
        /*00a8*/ 	.short	0x0210
        /*00aa*/ 	.short	0x02b0


	//----- nvinfo : EIATTR_SW_WAR
	.align		4
.L_3966:
        /*00ac*/ 	.byte	0x04, 0x36
        /*00ae*/ 	.short	(.L_3968 - .L_3967)
.L_3967:
        /*00b0*/ 	.word	0x00000008
.L_3968:


//--------------------- .nv.info._ZN2at6native43_GLOBAL__N__7cc8d1ed_10_Dropout_cu_0e96ed3824fused_dropout_kernel_vecIddjLi1ELi8EbEEvNS_4cuda6detail10TensorInfoIKT_T1_EENS5_IS6_S8_EENS5_IT4_S8_EES8_T0_NS_15PhiloxCudaStateE --------------------------
	.section	.nv.info._ZN2at6native43_GLOBAL__N__7cc8d1ed_10_Dropout_cu_0e96ed3824fused_dropout_kernel_vecIddjLi1ELi8EbEEvNS_4cuda6detail10TensorInfoIKT_T1_EENS5_IS6_S8_EENS5_IT4_S8_EES8_T0_NS_15PhiloxCudaStateE,"",@"SHT_CUDA_INFO"
	.sectionflags	@""
	.align	4


	//----- nvinfo : EIATTR_CUDA_API_VERSION
	.align		4
        /*0000*/ 	.byte	0x04, 0x37
        /*0002*/ 	.short	(.L_3970 - .L_3969)
.L_3969:
        /*0004*/ 	.word	0x00000082


	//----- nvinfo : EIATTR_KPARAM_INFO
	.align		4
.L_3970:
        /*0008*/ 	.byte	0x04, 0x17
        /*000a*/ 	.short	(.L_3972 - .L_3971)
.L_3971:
        /*000c*/ 	.word	0x00000000
        /*0010*/ 	.short	0x0005
        /*0012*/ 	.short	0x0298
        /*0014*/ 	.byte	0x00, 0xf0, 0x61, 0x00


	//----- nvinfo : EIATTR_KPARAM_INFO
	.align		4
.L_3972:
        /*0018*/ 	.byte	0x04, 0x17
        /*001a*/ 	.short	(.L_3974 - .L_3973)
.L_3973:
        /*001c*/ 	.word	0x00000000
        /*0020*/ 	.short	0x0004
        /*0022*/ 	.short	0x0290
        /*0024*/ 	.byte	0x00, 0xf0, 0x21, 0x00


	//----- nvinfo : EIATTR_KPARAM_INFO
	.align		4
.L_3974:
        /*0028*/ 	.byte	0x04, 0x17
        /*002a*/ 	.short	(.L_3976 - .L_3975)
.L_3975:
        /*002c*/ 	.word	0x00000000
        /*0030*/ 	.short	0x0003
        /*0032*/ 	.short	0x0288
        /*0034*/ 	.byte	0x00, 0xf0, 0x11, 0x00


	//----- nvinfo : EIATTR_KPARAM_INFO
	.align		4
.L_3976:
        /*0038*/ 	.byte	0x04, 0x17
        /*003a*/ 	.short	(.L_3978 - .L_3977)
.L_3977:
        /*003c*/ 	.word	0x00000000
        /*0040*/ 	.short	0x0002
        /*0042*/ 	.short	0x01b0
        /*0044*/ 	.byte	0x00, 0xf0, 0x61, 0x03


	//----- nvinfo : EIATTR_KPARAM_INFO
	.align		4
.L_3978:
        /*0048*/ 	.byte	0x04, 0x17
        /*004a*/ 	.short	(.L_3980 - .L_3979)
.L_3979:
        /*004c*/ 	.word	0x00000000
        /*0050*/ 	.short	0x0001
        /*0052*/ 	.short	0x00d8
        /*0054*/ 	.byte	0x00, 0xf0, 0x61, 0x03


	//----- nvinfo : EIATTR_KPARAM_INFO
	.align		4
.L_3980:
        /*0058*/ 	.byte	0x04, 0x17
        /*005a*/ 	.short	(.L_3982 - .L_3981)
.L_3981:
        /*005c*/ 	.word	0x00000000
        /*0060*/ 	.short	0x0000
        /*0062*/ 	.short	0x0000
        /*0064*/ 	.byte	0x00, 0xf0, 0x61, 0x03


	//----- nvinfo : EIATTR_SPARSE_MMA_MASK
	.align		4
.L_3982:
        /*0068*/ 	.byte	0x03, 0x50
        /*006a*/ 	.short	0x0000


	//----- nvinfo : EIATTR_MAXREG_COUNT
	.align		4
        /*006c*/ 	.byte	0x03, 0x1b
        /*006e*/ 	.short	0x0040


	//----- nvinfo : EIATTR_NUM_BARRIERS
	.align		4
        /*0070*/ 	.byte	0x02, 0x4c
        /*0072*/ 	.byte	0x01
	.zero		1


	//----- nvinfo : EIATTR_MERCURY_ISA_VERSION
	.align		4
        /*0074*/ 	.byte	0x03, 0x5f
        /*0076*/ 	.short	0x0101


	//----- nvinfo : EIATTR_EXIT_INSTR_OFFSETS
	.align		4
        /*0078*/ 	.byte	0x04, 0x1c
        /*007a*/ 	.short	(.L_3984 - .L_3983)


	//   ....[0]....
.L_3983:
        /*007c*/ 	.word	0x00000530


	//   ....[1]....
        /*0080*/ 	.word	0x00002170


	//----- nvinfo : EIATTR_MAX_THREADS
	.align		4
.L_3984:
        /*0084*/ 	.byte	0x04, 0x05
        /*0086*/ 	.short	(.L_3986 - .L_3985)
.L_3985:
        /*0088*/ 	.word	0x00000100
        /*008c*/ 	.word	0x00000001
        /*0090*/ 	.word	0x00000001


	//----- nvinfo : EIATTR_CRS_STACK_SIZE
	.align		4
.L_3986:
        /*0094*/ 	.byte	0x04, 0x1e
        /*0096*/ 	.short	(.L_3988 - .L_3987)
.L_3987:
        /*0098*/ 	.word	0x00000000


	//----- nvinfo : EIATTR_CBANK_PARAM_SIZE
	.align		4
.L_3988:
        /*009c*/ 	.byte	0x03, 0x19
        /*009e*/ 	.short	0x02b0


	//----- nvinfo : EIATTR_PARAM_CBANK
	.align		4
        /*00a0*/ 	.byte	0x04, 0x0a
        /*00a2*/ 	.short	(.L_3990 - .L_3989)
	.align		4
.L_3989:
        /*00a4*/ 	.word	index@(.nv.constant0._ZN2at6native43_GLOBAL__N__7cc8d1ed_10_Dropout_cu_0e96ed3824fused_dropout_kernel_vecIddjLi1ELi8EbEEvNS_4cuda6detail10TensorInfoIKT_T1_EENS5_IS6_S8_EENS5_IT4_S8_EES8_T0_NS_15PhiloxCudaStateE)
        /*00a8*/ 	.short	0x0210
        /*00aa*/ 	.short	0x02b0


	//----- nvinfo : EIATTR_SW_WAR
	.align		4
.L_3990:
        /*00ac*/ 	.byte	0x04, 0x36
        /*00ae*/ 	.short	(.L_3992 - .L_3991)
.L_3991:
        /*00b0*/ 	.word	0x00000008
.L_3992:


//--------------------- .nv.info._ZN2at6native43_GLOBAL__N__7cc8d1ed_10_Dropout_cu_0e96ed3824fused_dropout_kernel_vecIddjLi1ELi16EbEEvNS_4cuda6detail10TensorInfoIKT_T1_EENS5_IS6_S8_EENS5_IT4_S8_EES8_T0_NS_15PhiloxCudaStateE --------------------------
	.section	.nv.info._ZN2at6native43_GLOBAL__N__7cc8d1ed_10_Dropout_cu_0e96ed3824fused_dropout_kernel_vecIddjLi1ELi16EbEEvNS_4cuda6detail10TensorInfoIKT_T1_EENS5_IS6_S8_EENS5_IT4_S8_EES8_T0_NS_15PhiloxCudaStateE,"",@"SHT_CUDA_INFO"
	.sectionflags	@""
	.align	4


	//----- nvinfo : EIATTR_CUDA_API_VERSION
	.align		4
        /*0000*/ 	.byte	0x04, 0x37
        /*0002*/ 	.short	(.L_3994 - .L_3993)
.L_3993:
        /*0004*/ 	.word	0x00000082


	//----- nvinfo : EIATTR_KPARAM_INFO
	.align		4
.L_3994:
        /*0008*/ 	.byte	0x04, 0x17
        /*000a*/ 	.short	(.L_3996 - .L_3995)
.L_3995:
        /*000c*/ 	.word	0x00000000
        /*0010*/ 	.short	0x0005
        /*0012*/ 	.short	0x0298
        /*0014*/ 	.byte	0x00, 0xf0, 0x61, 0x00


	//----- nvinfo : EIATTR_KPARAM_INFO
	.align		4
.L_3996:
        /*0018*/ 	.byte	0x04, 0x17
        /*001a*/ 	.short	(.L_3998 - .L_3997)
.L_3997:
        /*001c*/ 	.word	0x00000000
        /*0020*/ 	.short	0x0004
        /*0022*/ 	.short	0x0290
        /*0024*/ 	.byte	0x00, 0xf0, 0x21, 0x00


	//----- nvinfo : EIATTR_KPARAM_INFO
	.align		4
.L_3998:
        /*0028*/ 	.byte	0x04, 0x17
        /*002a*/ 	.short	(.L_4000 - .L_3999)
.L_3999:
        /*002c*/ 	.word	0x00000000
        /*0030*/ 	.short	0x0003
        /*0032*/ 	.short	0x0288
        /*0034*/ 	.byte	0x00, 0xf0, 0x11, 0x00


	//----- nvinfo : EIATTR_KPARAM_INFO
	.align		4
.L_4000:
        /*0038*/ 	.byte	0x04, 0x17
        /*003a*/ 	.short	(.L_4002 - .L_4001)
.L_4001:
        /*003c*/ 	.word	0x00000000
        /*0040*/ 	.short	0x0002
        /*0042*/ 	.short	0x01b0
        /*0044*/ 	.byte	0x00, 0xf0, 0x61, 0x03


	//----- nvinfo : EIATTR_KPARAM_INFO
	.align		4
.L_4002:
        /*0048*/ 	.byte	0x04, 0x17
        /*004a*/ 	.short	(.L_4004 - .L_4003)
.L_4003:
        /*004c*/ 	.word	0x00000000
        /*0050*/ 	.short	0x0001
        /*0052*/ 	.short	0x00d8
        /*0054*/ 	.byte	0x00, 0xf0, 0x61, 0x03


	//----- nvinfo : EIATTR_KPARAM_INFO
	.align		4
.L_4004:
        /*0058*/ 	.byte	0x04, 0x17
        /*005a*/ 	.short	(.L_4006 - .L_4005)
.L_4005:
        /*005c*/ 	.word	0x00000000
        /*0060*/ 	.short	0x0000
        /*0062*/ 	.short	0x0000
        /*0064*/ 	.byte	0x00, 0xf0, 0x61, 0x03


	//----- nvinfo : EIATTR_SPARSE_MMA_MASK
	.align		4
.L_4006:
        /*0068*/ 	.byte	0x03, 0x50
        /*006a*/ 	.short	0x0000


	//----- nvinfo : EIATTR_MAXREG_COUNT
	.align		4
        /*006c*/ 	.byte	0x03, 0x1b
        /*006e*/ 	.short	0x0040


	//----- nvinfo : EIATTR_NUM_BARRIERS
	.align		4
        /*0070*/ 	.byte	0x02, 0x4c
        /*0072*/ 	.byte	0x01
	.zero		1


	//----- nvinfo : EIATTR_MERCURY_ISA_VERSION
	.align		4
        /*0074*/ 	.byte	0x03, 0x5f
        /*0076*/ 	.short	0x0101


	//----- nvinfo : EIATTR_EXIT_INSTR_OFFSETS
	.align		4
        /*0078*/ 	.byte	0x04, 0x1c
        /*007a*/ 	.short	(.L_4008 - .L_4007)


	//   ....[0]....
.L_4007:
        /*007c*/ 	.word	0x000005d0


	//   ....[1]....
        /*0080*/ 	.word	0x00003dc0


	//----- nvinfo : EIATTR_MAX_THREADS
	.align		4
.L_4008:
        /*0084*/ 	.byte	0x04, 0x05
        /*0086*/ 	.short	(.L_4010 - .L_4009)
.L_4009:
        /*0088*/ 	.word	0x00000100
        /*008c*/ 	.word	0x00000001
        /*0090*/ 	.word	0x00000001


	//----- nvinfo : EIATTR_CRS_STACK_SIZE
	.align		4
.L_4010:
        /*0094*/ 	.byte	0x04, 0x1e
        /*0096*/ 	.short	(.L_4012 - .L_4011)
.L_4011:
        /*0098*/ 	.word	0x00000000


	//----- nvinfo : EIATTR_CBANK_PARAM_SIZE
	.align		4
.L_4012:
        /*009c*/ 	.byte	0x03, 0x19
        /*009e*/ 	.short	0x02b0


	//----- nvinfo : EIATTR_PARAM_CBANK
	.align		4
        /*00a0*/ 	.byte	0x04, 0x0a
        /*00a2*/ 	.short	(.L_4014 - .L_4013)
	.align		4
.L_4013:
        /*00a4*/ 	.word	index@(.nv.constant0._ZN2at6native43_GLOBAL__N__7cc8d1ed_10_Dropout_cu_0e96ed3824fused_dropout_kernel_vecIddjLi1ELi16EbEEvNS_4cuda6detail10TensorInfoIKT_T1_EENS5_IS6_S8_EENS5_IT4_S8_EES8_T0_NS_15PhiloxCudaStateE)
        /*00a8*/ 	.short	0x0210
        /*00aa*/ 	.short	0x02b0


	//----- nvinfo : EIATTR_SW_WAR
	.align		4
.L_4014:
        /*00ac*/ 	.byte	0x04, 0x36
        /*00ae*/ 	.short	(.L_4016 - .L_4015)
.L_4015:
        /*00b0*/ 	.word	0x00000008
.L_4016:


//--------------------- .nv.info._ZN2at6native18elementwise_kernelILi128ELi4EZNS0_15gpu_kernel_implIZNS0_43_GLOBAL__N__7cc8d1ed_10_Dropout_cu_0e96ed3819masked_scale_kernelIhN3c108BFloat16EfEEvRNS_6TensorERKS7_SA_T1_EUlS6_hE_EEvRNS_18TensorIteratorBaseERKT_EUliE_EEviSB_ --------------------------
	.section	.nv.info._ZN2at6native18elementwise_kernelILi128ELi4EZNS0_15gpu_kernel_implIZNS0_43_GLOBAL__N__7cc8d1ed_10_Dropout_cu_0e96ed3819masked_scale_kernelIhN3c108BFloat16EfEEvRNS_6TensorERKS7_SA_T1_EUlS6_hE_EEvRNS_18TensorIteratorBaseERKT_EUliE_EEviSB_,"",@"SHT_CUDA_INFO"
	.sectionflags	@""
	.align	4


	//----- nvinfo : EIATTR_CUDA_API_VERSION
	.align		4
        /*0000*/ 	.byte	0x04, 0x37
        /*0002*/ 	.short	(.L_4018 - .L_4017)
.L_4017:
        /*0004*/ 	.word	0x00000082


	//----- nvinfo : EIATTR_KPARAM_INFO
	.align		4
.L_4018:
        /*0008*/ 	.byte	0x04, 0x17
        /*000a*/ 	.short	(.L_4020 - .L_4019)
.L_4019:
        /*000c*/ 	.word	0x00000000
        /*0010*/ 	.short	0x0001
        /*0012*/ 	.short	0x0008
        /*0014*/ 	.byte	0x00, 0xf0, 0x61, 0x0a


	//----- nvinfo : EIATTR_KPARAM_INFO
	.align		4
.L_4020:
        /*0018*/ 	.byte	0x04, 0x17
        /*001a*/ 	.short	(.L_4022 - .L_4021)
.L_4021:
        /*001c*/ 	.word	0x00000000
        /*0020*/ 	.short	0x0000
        /*0022*/ 	.short	0x0000
        /*0024*/ 	.byte	0x00, 0xf0, 0x11, 0x00


	//----- nvinfo : EIATTR_SPARSE_MMA_MASK
	.align		4
.L_4022:
        /*0028*/ 	.byte	0x03, 0x50
        /*002a*/ 	.short	0x0000


	//----- nvinfo : EIATTR_MAXREG_COUNT
	.align		4
        /*002c*/ 	.byte	0x03, 0x1b
        /*002e*/ 	.short	0x0080


	//----- nvinfo : EIATTR_EXTERNS
	.align		4
        /*0030*/ 	.byte	0x04, 0x0f
        /*0032*/ 	.short	(.L_4024 - .L_4023)


	//   ....[0]....
	.align		4
.L_4023:
        /*0034*/ 	.word	index@(__assertfail)


	//----- nvinfo : EIATTR_MERCURY_ISA_VERSION
	.align		4
.L_4024:
        /*0038*/ 	.byte	0x03, 0x5f
        /*003a*/ 	.short	0x0101


	//----- nvinfo : EIATTR_SYSCALL_OFFSETS
	.align		4
        /*003c*/ 	.byte	0x04, 0x46
        /*003e*/ 	.short	(.L_4026 - .L_4025)


	//   ....[0]....
.L_4025:
        /*0040*/ 	.word	0x000026f0


	//   ....[1]....
        /*0044*/ 	.word	0x00003610


	//   ....[2]....
        /*0048*/ 	.word	0x000045a0


	//   ....[3]....
        /*004c*/ 	.word	0x00006ce0


	//   ....[4]....
        /*0050*/ 	.word	0x00007c00


	//   ....[5]....
        /*0054*/ 	.word	0x00008b90


	//   ....[6]....
        /*0058*/ 	.word	0x0000b2c0


	//   ....[7]....
        /*005c*/ 	.word	0x0000c1e0


	//   ....[8]....
        /*0060*/ 	.word	0x0000d170


	//   ....[9]....
        /*0064*/ 	.word	0x0000f890


	//   ....[10]....
        /*0068*/ 	.word	0x000107b0


	//   ....[11]....
        /*006c*/ 	.word	0x00011740


	//----- nvinfo : EIATTR_EXIT_INSTR_OFFSETS
	.align		4
.L_4026:
        /*0070*/ 	.byte	0x04, 0x1c
        /*0072*/ 	.short	(.L_4028 - .L_4027)


	//   ....[0]....
.L_4027:
        /*0074*/ 	.word	0x0000d240


	//   ....[1]....
        /*0078*/ 	.word	0x00010970


	//   ....[2]....
        /*007c*/ 	.word	0x000109b0


	//   ....[3]....
        /*0080*/ 	.word	0x00010a50


	//   ....[4]....
        /*0084*/ 	.word	0x00010a90


	//   ....[5]....
        /*0088*/ 	.word	0x00010ad0


	//   ....[6]....
        /*008c*/ 	.word	0x00010b60


	//   ....[7]....
        /*0090*/ 	.word	0x00010ba0


	//   ....[8]....
        /*0094*/ 	.word	0x00010c40


	//   ....[9]....
        /*0098*/ 	.word	0x00010c90


	//   ....[10]....
        /*009c*/ 	.word	0x00010ce0


	//   ....[11]....
        /*00a0*/ 	.word	0x00010db0


	//   ....[12]....
        /*00a4*/ 	.word	0x00010e10


	//   ....[13]....
        /*00a8*/ 	.word	0x00010fa0


	//   ....[14]....
        /*00ac*/ 	.word	0x00011100


	//   ....[15]....
        /*00b0*/ 	.word	0x00011120


	//   ....[16]....
        /*00b4*/ 	.word	0x000111e0


	//   ....[17]....
        /*00b8*/ 	.word	0x00011360


	//   ....[18]....
        /*00bc*/ 	.word	0x000114e0


	//   ....[19]....
        /*00c0*/ 	.word	0x00011640


	//   ....[20]....
        /*00c4*/ 	.word	0x00011750


	//   ....[21]....
        /*00c8*/ 	.word	0x00011790


	//   ....[22]....
        /*00cc*/ 	.word	0x000117d0


	//----- nvinfo : EIATTR_MAX_THREADS
	.align		4
.L_4028:
        /*00d0*/ 	.byte	0x04, 0x05
        /*00d2*/ 	.short	(.L_4030 - .L_4029)
.L_4029:
        /*00d4*/ 	.word	0x00000080
        /*00d8*/ 	.word	0x00000001
        /*00dc*/ 	.word	0x00000001


	//----- nvinfo : EIATTR_CRS_STACK_SIZE
	.align		4
.L_4030:
        /*00e0*/ 	.byte	0x04, 0x1e
        /*00e2*/ 	.short	(.L_4032 - .L_4031)
.L_4031:
        /*00e4*/ 	.word	0x00000000


	//----- nvinfo : EIATTR_CBANK_PARAM_SIZE
	.align		4
.L_4032:
        /*00e8*/ 	.byte	0x03, 0x19
        /*00ea*/ 	.short	0x02a0


	//----- nvinfo : EIATTR_PARAM_CBANK
	.align		4
        /*00ec*/ 	.byte	0x04, 0x0a
        /*00ee*/ 	.short	(.L_4034 - .L_4033)
	.align		4
.L_4033:
        /*00f0*/ 	.word	index@(.nv.constant0._ZN2at6native18elementwise_kernelILi128ELi4EZNS0_15gpu_kernel_implIZNS0_43_GLOBAL__N__7cc8d1ed_10_Dropout_cu_0e96ed3819masked_scale_kernelIhN3c108BFloat16EfEEvRNS_6TensorERKS7_SA_T1_EUlS6_hE_EEvRNS_18TensorIteratorBaseERKT_EUliE_EEviSB_)
        /*00f4*/ 	.short	0x0210
        /*00f6*/ 	.short	0x02a0


	//----- nvinfo : EIATTR_SW_WAR
	.align		4
.L_4034:
        /*00f8*/ 	.byte	0x04, 0x36
        /*00fa*/ 	.short	(.L_4036 - .L_4035)
.L_4035:
        /*00fc*/ 	.word	0x00000008
.L_4036:


//--------------------- .nv.info._ZN2at6native27unrolled_elementwise_kernelIZNS0_43_GLOBAL__N__7cc8d1ed_10_Dropout_cu_0e96ed3819masked_scale_kernelIhN3c108BFloat16EfEEvRNS_6TensorERKS6_S9_T1_EUlS5_hE_St5arrayIPcLm3EELi4E23TrivialOffsetCalculatorILi2EjESF_ILi1EjENS0_6memory12LoadWithCastILi2EEENSI_13StoreWithCastILi1EEEEEviT_T0_T2_T3_T4_T5_ --------------------------
	.section	.nv.info._ZN2at6native27unrolled_elementwise_kernelIZNS0_43_GLOBAL__N__7cc8d1ed_10_Dropout_cu_0e96ed3819masked_scale_kernelIhN3c108BFloat16EfEEvRNS_6TensorERKS6_S9_T1_EUlS5_hE_St5arrayIPcLm3EELi4E23TrivialOffsetCalculatorILi2EjESF_ILi1EjENS0_6memory12LoadWithCastILi2EEENSI_13StoreWithCastILi1EEEEEviT_T0_T2_T3_T4_T5_,"",@"SHT_CUDA_INFO"
	.sectionflags	@""
	.align	4


	//----- nvinfo : EIATTR_CUDA_API_VERSION
	.align		4
        /*0000*/ 	.byte	0x04, 0x37
        /*0002*/ 	.short	(.L_4038 - .L_4037)
.L_4037:
        /*0004*/ 	.word	0x00000082


	//----- nvinfo : EIATTR_KPARAM_INFO
	.align		4
.L_4038:
        /*0008*/ 	.byte	0x04, 0x17
        /*000a*/ 	.short	(.L_4040 - .L_4039)
.L_4039:
        /*000c*/ 	.word	0x00000000
        /*0010*/ 	.short	0x0006
        /*0012*/ 	.short	0x0040
        /*0014*/ 	.byte	0x00, 0xf0, 0x21, 0x00


	//----- nvinfo : EIATTR_KPARAM_INFO
	.align		4
.L_4040:
        /*0018*/ 	.byte	0x04, 0x17
        /*001a*/ 	.short	(.L_4042 - .L_4041)
.L_4041:
        /*001c*/ 	.word	0x00000000
        /*0020*/ 	.short	0x0005
        /*0022*/ 	.short	0x0034
        /*0024*/ 	.byte	0x00, 0xf0, 0x31, 0x00


	//----- nvinfo : EIATTR_KPARAM_INFO
	.align		4
.L_4042:
        /*0028*/ 	.byte	0x04, 0x17
        /*002a*/ 	.short	(.L_4044 - .L_4043)
.L_4043:
        /*002c*/ 	.word	0x00000000
        /*0030*/ 	.short	0x0004
        /*0032*/ 	.short	0x0031
        /*0034*/ 	.byte	0x00, 0xf0, 0x05, 0x00


	//----- nvinfo : EIATTR_KPARAM_INFO
	.align		4
.L_4044:
        /*0038*/ 	.byte	0x04, 0x17
        /*003a*/ 	.short	(.L_4046 - .L_4045)
.L_4045:
        /*003c*/ 	.word	0x00000000
        /*0040*/ 	.short	0x0003
        /*0042*/ 	.short	0x0030
        /*0044*/ 	.byte	0x00, 0xf0, 0x05, 0x00


	//----- nvinfo : EIATTR_KPARAM_INFO
	.align		4
.L_4046:
        /*0048*/ 	.byte	0x04, 0x17
        /*004a*/ 	.short	(.L_4048 - .L_4047)
.L_4047:
        /*004c*/ 	.word	0x00000000
        /*0050*/ 	.short	0x0002
        /*0052*/ 	.short	0x0018
        /*0054*/ 	.byte	0x00, 0xf0, 0x61, 0x00


	//----- nvinfo : EIATTR_KPARAM_INFO
	.align		4
.L_4048:
        /*0058*/ 	.byte	0x04, 0x17
        /*005a*/ 	.short	(.L_4050 - .L_4049)
.L_4049:
        /*005c*/ 	.word	0x00000000
        /*0060*/ 	.short	0x0001
        /*0062*/ 	.short	0x0008
        /*0064*/ 	.byte	0x00, 0xf0, 0x41, 0x00


	//----- nvinfo : EIATTR_KPARAM_INFO
	.align		4
.L_4050:
        /*0068*/ 	.byte	0x04, 0x17
        /*006a*/ 	.short	(.L_4052 - .L_4051)
.L_4051:
        /*006c*/ 	.word	0x00000000
        /*0070*/ 	.short	0x0000
        /*0072*/ 	.short	0x0000
        /*0074*/ 	.byte	0x00, 0xf0, 0x11, 0x00


	//----- nvinfo : EIATTR_SPARSE_MMA_MASK
	.align		4
.L_4052:
        /*0078*/ 	.byte	0x03, 0x50
        /*007a*/ 	.short	0x0000


	//----- nvinfo : EIATTR_MAXREG_COUNT
	.align		4
        /*007c*/ 	.byte	0x03, 0x1b
        /*007e*/ 	.short	0x00ff


	//----- nvinfo : EIATTR_EXTERNS
	.align		4
        /*0080*/ 	.byte	0x04, 0x0f
        /*0082*/ 	.short	(.L_4054 - .L_4053)


	//   ....[0]....
	.align		4
.L_4053:
        /*0084*/ 	.word	index@(__assertfail)


	//----- nvinfo : EIATTR_MERCURY_ISA_VERSION
	.align		4
.L_4054:
        /*0088*/ 	.byte	0x03, 0x5f
        /*008a*/ 	.short	0x0101


	//----- nvinfo : EIATTR_SYSCALL_OFFSETS
	.align		4
        /*008c*/ 	.byte	0x04, 0x46
        /*008e*/ 	.short	(.L_4056 - .L_4055)


	//   ....[0]....
.L_4055:
        /*0090*/ 	.word	0x00001100


	//   ....[1]....
        /*0094*/ 	.word	0x00002030


	//   ....[2]....
        /*0098*/ 	.word	0x00003110


	//   ....[3]....
        /*009c*/ 	.word	0x00004040


	//   ....[4]....
        /*00a0*/ 	.word	0x00005130


	//   ....[5]....
        /*00a4*/ 	.word	0x00006070


	//   ....[6]....
        /*00a8*/ 	.word	0x00007140


	//   ....[7]....
        /*00ac*/ 	.word	0x00008080


	//   ....[8]....
        /*00b0*/ 	.word	0x00009390


	//   ....[9]....
        /*00b4*/ 	.word	0x0000a3b0


	//   ....[10]....
        /*00b8*/ 	.word	0x0000b390


	//   ....[11]....
        /*00bc*/ 	.word	0x0000c370


	//----- nvinfo : EIATTR_EXIT_INSTR_OFFSETS
	.align		4
.L_4056:
        /*00c0*/ 	.byte	0x04, 0x1c
        /*00c2*/ 	.short	(.L_4058 - .L_4057)


	//   ....[0]....
.L_4057:
        /*00c4*/ 	.word	0x0000b450


	//   ....[1]....
        /*00c8*/ 	.word	0x0000b5a0


	//   ....[2]....
        /*00cc*/ 	.word	0x0000b5e0


	//   ....[3]....
        /*00d0*/ 	.word	0x0000b680


	//   ....[4]....
        /*00d4*/ 	.word	0x0000b6c0


	//   ....[5]....
        /*00d8*/ 	.word	0x0000b700


	//   ....[6]....
        /*00dc*/ 	.word	0x0000b790


	//   ....[7]....
        /*00e0*/ 	.word	0x0000b7d0


	//   ....[8]....
        /*00e4*/ 	.word	0x0000b870


	//   ....[9]....
        /*00e8*/ 	.word	0x0000b8c0


	//   ....[10]....
        /*00ec*/ 	.word	0x0000b910


	//   ....[11]....
        /*00f0*/ 	.word	0x0000b9e0


	//   ....[12]....
        /*00f4*/ 	.word	0x0000ba40


	//   ....[13]....
        /*00f8*/ 	.word	0x0000bbd0


	//   ....[14]....
        /*00fc*/ 	.word	0x0000bd30


	//   ....[15]....
        /*0100*/ 	.word	0x0000bd50


	//   ....[16]....
        /*0104*/ 	.word	0x0000be10


	//   ....[17]....
        /*0108*/ 	.word	0x0000bf90


	//   ....[18]....
        /*010c*/ 	.word	0x0000c110


	//   ....[19]....
        /*0110*/ 	.word	0x0000c270


	//   ....[20]....
        /*0114*/ 	.word	0x0000c380


	//   ....[21]....
        /*0118*/ 	.word	0x0000c3c0


	//   ....[22]....
        /*011c*/ 	.word	0x0000c400


	//----- nvinfo : EIATTR_MAX_THREADS
	.align		4
.L_4058:
        /*0120*/ 	.byte	0x04, 0x05
        /*0122*/ 	.short	(.L_4060 - .L_4059)
.L_4059:
        /*0124*/ 	.word	0x00000080
        /*0128*/ 	.word	0x00000001
        /*012c*/ 	.word	0x00000001


	//----- nvinfo : EIATTR_CRS_STACK_SIZE
	.align		4
.L_4060:
        /*0130*/ 	.byte	0x04, 0x1e
        /*0132*/ 	.short	(.L_4062 - .L_4061)
.L_4061:
        /*0134*/ 	.word	0x00000000


	//----- nvinfo : EIATTR_CBANK_PARAM_SIZE
	.align		4
.L_4062:
        /*0138*/ 	.byte	0x03, 0x19
        /*013a*/ 	.short	0x0048


	//----- nvinfo : EIATTR_PARAM_CBANK
	.align		4
        /*013c*/ 	.byte	0x04, 0x0a
        /*013e*/ 	.short	(.L_4064 - .L_4063)
	.align		4
.L_4063:
        /*0140*/ 	.word	index@(.nv.constant0._ZN2at6native27unrolled_elementwise_kernelIZNS0_43_GLOBAL__N__7cc8d1ed_10_Dropout_cu_0e96ed3819masked_scale_kernelIhN3c108BFloat16EfEEvRNS_6TensorERKS6_S9_T1_EUlS5_hE_St5arrayIPcLm3EELi4E23TrivialOffsetCalculatorILi2EjESF_ILi1EjENS0_6memory12LoadWithCastILi2EEENSI_13StoreWithCastILi1EEEEEviT_T0_T2_T3_T4_T5_)
        /*0144*/ 	.short	0x0210
        /*0146*/ 	.short	0x0048


	//----- nvinfo : EIATTR_SW_WAR
	.align		4
.L_4064:
        /*0148*/ 	.byte	0x04, 0x36
        /*014a*/ 	.short	(.L_4066 - .L_4065)
.L_4065:
        /*014c*/ 	.word	0x00000008
.L_4066:


//--------------------- .nv.info._ZN2at6native18elementwise_kernelILi128ELi4EZNS0_22gpu_kernel_impl_nocastIZNS0_43_GLOBAL__N__7cc8d1ed_10_Dropout_cu_0e96ed3819masked_scale_kernelIhN3c108BFloat16EfEEvRNS_6TensorERKS7_SA_T1_EUlS6_hE_EEvRNS_18TensorIteratorBaseERKT_EUliE_EEviSB_ --------------------------
	.section	.nv.info._ZN2at6native18elementwise_kernelILi128ELi4EZNS0_22gpu_kernel_impl_nocastIZNS0_43_GLOBAL__N__7cc8d1ed_10_Dropout_cu_0e96ed3819masked_scale_kernelIhN3c108BFloat16EfEEvRNS_6TensorERKS7_SA_T1_EUlS6_hE_EEvRNS_18TensorIteratorBaseERKT_EUliE_EEviSB_,"",@"SHT_CUDA_INFO"
	.sectionflags	@""
	.align	4


	//----- nvinfo : EIATTR_CUDA_API_VERSION
	.align		4
        /*0000*/ 	.byte	0x04, 0x37
        /*0002*/ 	.short	(.L_4068 - .L_4067)
.L_4067:
        /*0004*/ 	.word	0x00000082


	//----- nvinfo : EIATTR_KPARAM_INFO
	.align		4
.L_4068:
        /*0008*/ 	.byte	0x04, 0x17
        /*000a*/ 	.short	(.L_4070 - .L_4069)
.L_4069:
        /*000c*/ 	.word	0x00000000
        /*0010*/ 	.short	0x0001
        /*0012*/ 	.short	0x0008
        /*0014*/ 	.byte	0x00, 0xf0, 0x41, 0x0a


	//----- nvinfo : EIATTR_KPARAM_INFO
	.align		4
.L_4070:
        /*0018*/ 	.byte	0x04, 0x17
        /*001a*/ 	.short	(.L_4072 - .L_4071)
.L_4071:
        /*001c*/ 	.word	0x00000000
        /*0020*/ 	.short	0x0000
        /*0022*/ 	.short	0x0000
        /*0024*/ 	.byte	0x00, 0xf0, 0x11, 0x00


	//----- nvinfo : EIATTR_SPARSE_MMA_MASK
	.align		4
.L_4072:
        /*0028*/ 	.byte	0x03, 0x50
        /*002a*/ 	.short	0x0000


	//----- nvinfo : EIATTR_MAXREG_COUNT
	.align		4
        /*002c*/ 	.byte	0x03, 0x1b
        /*002e*/ 	.short	0x0080


	//----- nvinfo : EIATTR_MERCURY_ISA_VERSION
	.align		4
        /*0030*/ 	.byte	0x03, 0x5f
        /*0032*/ 	.short	0x0101


	//----- nvinfo : EIATTR_EXIT_INSTR_OFFSETS
	.align		4
        /*0034*/ 	.byte	0x04, 0x1c
        /*0036*/ 	.short	(.L_4074 - .L_4073)


	//   ....[0]....
.L_4073:
        /*0038*/ 	.word	0x000046e0


	//   ....[1]....
        /*003c*/ 	.word	0x00005e20


	//----- nvinfo : EIATTR_MAX_THREADS
	.align		4
.L_4074:
        /*0040*/ 	.byte	0x04, 0x05
        /*0042*/ 	.short	(.L_4076 - .L_4075)
.L_4075:
        /*0044*/ 	.word	0x00000080
        /*0048*/ 	.word	0x00000001
        /*004c*/ 	.word	0x00000001


	//----- nvinfo : EIATTR_CRS_STACK_SIZE
	.align		4
.L_4076:
        /*0050*/ 	.byte	0x04, 0x1e
        /*0052*/ 	.short	(.L_4078 - .L_4077)
.L_4077:
        /*0054*/ 	.word	0x00000000


	//----- nvinfo : EIATTR_CBANK_PARAM_SIZE
	.align		4
.L_4078:
        /*0058*/ 	.byte	0x03, 0x19
        /*005a*/ 	.short	0x0298


	//----- nvinfo : EIATTR_PARAM_CBANK
	.align		4
        /*005c*/ 	.byte	0x04, 0x0a
        /*005e*/ 	.short	(.L_4080 - .L_4079)
	.align		4
.L_4079:
        /*0060*/ 	.word	index@(.nv.constant0._ZN2at6native18elementwise_kernelILi128ELi4EZNS0_22gpu_kernel_impl_nocastIZNS0_43_GLOBAL__N__7cc8d1ed_10_Dropout_cu_0e96ed3819masked_scale_kernelIhN3c108BFloat16EfEEvRNS_6TensorERKS7_SA_T1_EUlS6_hE_EEvRNS_18TensorIteratorBaseERKT_EUliE_EEviSB_)
        /*0064*/ 	.short	0x0210
        /*0066*/ 	.short	0x0298


	//----- nvinfo : EIATTR_SW_WAR
	.align		4
.L_4080:
        /*0068*/ 	.byte	0x04, 0x36
        /*006a*/ 	.short	(.L_4082 - .L_4081)
.L_4081:
        /*006c*/ 	.word	0x00000008
.L_4082:


//--------------------- .nv.info._ZN2at6native27unrolled_elementwise_kernelIZNS0_43_GLOBAL__N__7cc8d1ed_10_Dropout_cu_0e96ed3819masked_scale_kernelIhN3c108BFloat16EfEEvRNS_6TensorERKS6_S9_T1_EUlS5_hE_St5arrayIPcLm3EELi4E23TrivialOffsetCalculatorILi2EjESF_ILi1EjENS0_6memory15LoadWithoutCastENSI_16StoreWithoutCastEEEviT_T0_T2_T3_T4_T5_ --------------------------
	.section	.nv.info._ZN2at6native27unrolled_elementwise_kernelIZNS0_43_GLOBAL__N__7cc8d1ed_10_Dropout_cu_0e96ed3819masked_scale_kernelIhN3c108BFloat16EfEEvRNS_6TensorERKS6_S9_T1_EUlS5_hE_St5arrayIPcLm3EELi4E23TrivialOffsetCalculatorILi2EjESF_ILi1EjENS0_6memory15LoadWithoutCastENSI_16StoreWithoutCastEEEviT_T0_T2_T3_T4_T5_,"",@"SHT_CUDA_INFO"
	.sectionflags	@""
	.align	4


	//----- nvinfo : EIATTR_CUDA_API_VERSION
	.align		4
        /*0000*/ 	.byte	0x04, 0x37
        /*0002*/ 	.short	(.L_4084 - .L_4083)
.L_4083:
        /*0004*/ 	.word	0x00000082


	//----- nvinfo : EIATTR_KPARAM_INFO
	.align		4
.L_4084:
        /*0008*/ 	.byte	0x04, 0x17
        /*000a*/ 	.short	(.L_4086 - .L_4085)
.L_4085:
        /*000c*/ 	.word	0x00000000
        /*0010*/ 	.short	0x0006
        /*0012*/ 	.short	0x0033
        /*0014*/ 	.byte	0x00, 0xf0, 0x05, 0x00


	//----- nvinfo : EIATTR_KPARAM_INFO
	.align		4
.L_4086:
        /*0018*/ 	.byte	0x04, 0x17
        /*001a*/ 	.short	(.L_4088 - .L_4087)
.L_4087:
        /*001c*/ 	.word	0x00000000
        /*0020*/ 	.short	0x0005
        /*0022*/ 	.short	0x0032
        /*0024*/ 	.byte	0x00, 0xf0, 0x05, 0x00


	//----- nvinfo : EIATTR_KPARAM_INFO
	.align		4
.L_4088:
        /*0028*/ 	.byte	0x04, 0x17
        /*002a*/ 	.short	(.L_4090 - .L_4089)
.L_4089:
        /*002c*/ 	.word	0x00000000
        /*0030*/ 	.short	0x0004
        /*0032*/ 	.short	0x0031
        /*0034*/ 	.byte	0x00, 0xf0, 0x05, 0x00


	//----- nvinfo : EIATTR_KPARAM_INFO
	.align		4
.L_4090:
        /*0038*/ 	.byte	0x04, 0x17
        /*003a*/ 	.short	(.L_4092 - .L_4091)
.L_4091:
        /*003c*/ 	.word	0x00000000
        /*0040*/ 	.short	0x0003
        /*0042*/ 	.short	0x0030
        /*0044*/ 	.byte	0x00, 0xf0, 0x05, 0x00


	//----- nvinfo : EIATTR_KPARAM_INFO
	.align		4
.L_4092:
        /*0048*/ 	.byte	0x04, 0x17
        /*004a*/ 	.short	(.L_4094 - .L_4093)
.L_4093:
        /*004c*/ 	.word	0x00000000
        /*0050*/ 	.short	0x0002
        /*0052*/ 	.short	0x0018
        /*0054*/ 	.byte	0x00, 0xf0, 0x61, 0x00


	//----- nvinfo : EIATTR_KPARAM_INFO
	.align		4
.L_4094:
        /*0058*/ 	.byte	0x04, 0x17
        /*005a*/ 	.short	(.L_4096 - .L_4095)
.L_4095:
        /*005c*/ 	.word	0x00000000
        /*0060*/ 	.short	0x0001
        /*0062*/ 	.short	0x0008
        /*0064*/ 	.byte	0x00, 0xf0, 0x41, 0x00


	//----- nvinfo : EIATTR_KPARAM_INFO
	.align		4
.L_4096:
        /*0068*/ 	.byte	0x04, 0x17
        /*006a*/ 	.short	(.L_4098 - .L_4097)
.L_4097:
        /*006c*/ 	.word	0x00000000
        /*0070*/ 	.short	0x0000
        /*0072*/ 	.short	0x0000
        /*0074*/ 	.byte	0x00, 0xf0, 0x11, 0x00


	//----- nvinfo : EIATTR_SPARSE_MMA_MASK
	.align		4
.L_4098:
        /*0078*/ 	.byte	0x03, 0x50
        /*007a*/ 	.short	0x0000


	//----- nvinfo : EIATTR_MAXREG_COUNT
	.align		4
        /*007c*/ 	.byte	0x03, 0x1b
        /*007e*/ 	.short	0x00ff


	//----- nvinfo : EIATTR_MERCURY_ISA_VERSION
	.align		4
        /*0080*/ 	.byte	0x03, 0x5f
        /*0082*/ 	.short	0x0101


	//----- nvinfo : EIATTR_EXIT_INSTR_OFFSETS
	.align		4
        /*0084*/ 	.byte	0x04, 0x1c
        /*0086*/ 	.short	(.L_4100 - .L_4099)


	//   ....[0]....
.L_4099:
        /*0088*/ 	.word	0x00000630


	//   ....[1]....
        /*008c*/ 	.word	0x000006d0


	//----- nvinfo : EIATTR_MAX_THREADS
	.align		4
.L_4100:
        /*0090*/ 	.byte	0x04, 0x05
        /*0092*/ 	.short	(.L_4102 - .L_4101)
.L_4101:
        /*0094*/ 	.word	0x00000080
        /*0098*/ 	.word	0x00000001
        /*009c*/ 	.word	0x00000001


	//----- nvinfo : EIATTR_CRS_STACK_SIZE
	.align		4
.L_4102:
        /*00a0*/ 	.byte	0x04, 0x1e
        /*00a2*/ 	.short	(.L_4104 - .L_4103)
.L_4103:
        /*00a4*/ 	.word	0x00000000


	//----- nvinfo : EIATTR_CBANK_PARAM_SIZE
	.align		4
.L_4104:
        /*00a8*/ 	.byte	0x03, 0x19
        /*00aa*/ 	.short	0x0034


	//----- nvinfo : EIATTR_PARAM_CBANK
	.align		4
        /*00ac*/ 	.byte	0x04, 0x0a
        /*00ae*/ 	.short	(.L_4106 - .L_4105)
	.align		4
.L_4105:
        /*00b0*/ 	.word	index@(.nv.constant0._ZN2at6native27unrolled_elementwise_kernelIZNS0_43_GLOBAL__N__7cc8d1ed_10_Dropout_cu_0e96ed3819masked_scale_kernelIhN3c108BFloat16EfEEvRNS_6TensorERKS6_S9_T1_EUlS5_hE_St5arrayIPcLm3EELi4E23TrivialOffsetCalculatorILi2EjESF_ILi1EjENS0_6memory15LoadWithoutCastENSI_16StoreWithoutCastEEEviT_T0_T2_T3_T4_T5_)
        /*00b4*/ 	.short	0x0210
        /*00b6*/ 	.short	0x0034


	//----- nvinfo : EIATTR_SW_WAR
	.align		4
.L_4106:
        /*00b8*/ 	.byte	0x04, 0x36
        /*00ba*/ 	.short	(.L_4108 - .L_4107)
.L_4107:
        /*00bc*/ 	.word	0x00000008
.L_4108:


//--------------------- .nv.info._ZN2at6native29vectorized_elementwise_kernelILi2EZNS0_43_GLOBAL__N__7cc8d1ed_10_Dropout_cu_0e96ed3819masked_scale_kernelIhN3c108BFloat16EfEEvRNS_6TensorERKS6_S9_T1_EUlS5_hE_St5arrayIPcLm3EEEEviT0_SA_ --------------------------
	.section	.nv.info._ZN2at6native29vectorized_elementwise_kernelILi2EZNS0_43_GLOBAL__N__7cc8d1ed_10_Dropout_cu_0e96ed3819masked_scale_kernelIhN3c108BFloat16EfEEvRNS_6TensorERKS6_S9_T1_EUlS5_hE_St5arrayIPcLm3EEEEviT0_SA_,"",@"SHT_CUDA_INFO"
	.sectionflags	@""
	.align	4


	//----- nvinfo : EIATTR_CUDA_API_VERSION
	.align		4
        /*0000*/ 	.byte	0x04, 0x37
        /*0002*/ 	.short	(.L_4110 - .L_4109)
.L_4109:
        /*0004*/ 	.word	0x00000082


	//----- nvinfo : EIATTR_KPARAM_INFO
	.align		4
.L_4110:
        /*0008*/ 	.byte	0x04, 0x17
        /*000a*/ 	.short	(.L_4112 - .L_4111)
.L_4111:
        /*000c*/ 	.word	0x00000000
        /*0010*/ 	.short	0x0002
        /*0012*/ 	.short	0x0018
        /*0014*/ 	.byte	0x00, 0xf0, 0x61, 0x00


	//----- nvinfo : EIATTR_KPARAM_INFO
	.align		4
.L_4112:
        /*0018*/ 	.byte	0x04, 0x17
        /*001a*/ 	.short	(.L_4114 - .L_4113)
.L_4113:
        /*001c*/ 	.word	0x00000000
        /*0020*/ 	.short	0x0001
        /*0022*/ 	.short	0x0008
        /*0024*/ 	.byte	0x00, 0xf0, 0x41, 0x00


	//----- nvinfo : EIATTR_KPARAM_INFO
	.align		4
.L_4114:
        /*0028*/ 	.byte	0x04, 0x17
        /*002a*/ 	.short	(.L_4116 - .L_4115)
.L_4115:
        /*002c*/ 	.word	0x00000000
        /*0030*/ 	.short	0x0000
        /*0032*/ 	.short	0x0000
        /*0034*/ 	.byte	0x00, 0xf0, 0x11, 0x00


	//----- nvinfo : EIATTR_SPARSE_MMA_MASK
	.align		4
.L_4116:
        /*0038*/ 	.byte	0x03, 0x50
        /*003a*/ 	.short	0x0000


	//----- nvinfo : EIATTR_MAXREG_COUNT
	.align		4
        /*003c*/ 	.byte	0x03, 0x1b
        /*003e*/ 	.short	0x00ff


	//----- nvinfo : EIATTR_MERCURY_ISA_VERSION
	.align		4
        /*0040*/ 	.byte	0x03, 0x5f
        /*0042*/ 	.short	0x0101


	//----- nvinfo : EIATTR_EXIT_INSTR_OFFSETS
	.align		4
        /*0044*/ 	.byte	0x04, 0x1c
        /*0046*/ 	.short	(.L_4118 - .L_4117)


	//   ....[0]....
.L_4117:
        /*0048*/ 	.word	0x00000500


	//   ....[1]....
        /*004c*/ 	.word	0x00001290


	//   ....[2]....
        /*0050*/ 	.word	0x000012e0


	//----- nvinfo : EIATTR_MAX_THREADS
	.align		4
.L_4118:
        /*0054*/ 	.byte	0x04, 0x05
        /*0056*/ 	.short	(.L_4120 - .L_4119)
.L_4119:
        /*0058*/ 	.word	0x00000080
        /*005c*/ 	.word	0x00000001
        /*0060*/ 	.word	0x00000001


	//----- nvinfo : EIATTR_CRS_STACK_SIZE
	.align		4
.L_4120:
        /*0064*/ 	.byte	0x04, 0x1e
        /*0066*/ 	.short	(.L_4122 - .L_4121)
.L_4121:
        /*0068*/ 	.word	0x00000000


	//----- nvinfo : EIATTR_CBANK_PARAM_SIZE
	.align		4
.L_4122:
        /*006c*/ 	.byte	0x03, 0x19
        /*006e*/ 	.short	0x0030


	//----- nvinfo : EIATTR_PARAM_CBANK
	.align		4
        /*0070*/ 	.byte	0x04, 0x0a
        /*0072*/ 	.short	(.L_4124 - .L_4123)
	.align		4
.L_4123:
        /*0074*/ 	.word	index@(.nv.constant0._ZN2at6native29vectorized_elementwise_kernelILi2EZNS0_43_GLOBAL__N__7cc8d1ed_10_Dropout_cu_0e96ed3819masked_scale_kernelIhN3c108BFloat16EfEEvRNS_6TensorERKS6_S9_T1_EUlS5_hE_St5arrayIPcLm3EEEEviT0_SA_)
        /*0078*/ 	.short	0x0210
        /*007a*/ 	.short	0x0030


	//----- nvinfo : EIATTR_SW_WAR
	.align		4
.L_4124:
        /*007c*/ 	.byte	0x04, 0x36
        /*007e*/ 	.short	(.L_4126 - .L_4125)
.L_4125:
        /*0080*/ 	.word	0x00000008
.L_4126:


//--------------------- .nv.info._ZN2at6native29vectorized_elementwise_kernelILi4EZNS0_43_GLOBAL__N__7cc8d1ed_10_Dropout_cu_0e96ed3819masked_scale_kernelIhN3c108BFloat16EfEEvRNS_6TensorERKS6_S9_T1_EUlS5_hE_St5arrayIPcLm3EEEEviT0_SA_ --------------------------
	.section	.nv.info._ZN2at6native29vectorized_elementwise_kernelILi4EZNS0_43_GLOBAL__N__7cc8d1ed_10_Dropout_cu_0e96ed3819masked_scale_kernelIhN3c108BFloat16EfEEvRNS_6TensorERKS6_S9_T1_EUlS5_hE_St5arrayIPcLm3EEEEviT0_SA_,"",@"SHT_CUDA_INFO"
	.sectionflags	@""
	.align	4


	//----- nvinfo : EIATTR_CUDA_API_VERSION
	.align		4
        /*0000*/ 	.byte	0x04, 0x37
        /*0002*/ 	.short	(.L_4128 - .L_4127)
.L_4127:
        /*0004*/ 	.word	0x00000082


	//----- nvinfo : EIATTR_KPARAM_INFO
	.align		4
.L_4128:
        /*0008*/ 	.byte	0x04, 0x17
        /*000a*/ 	.short	(.L_4130 - .L_4129)
.L_4129:
        /*000c*/ 	.word	0x00000000
        /*0010*/ 	.short	0x0002
        /*0012*/ 	.short	0x0018
        /*0014*/ 	.byte	0x00, 0xf0, 0x61, 0x00


	//----- nvinfo : EIATTR_KPARAM_INFO
	.align		4
.L_4130:
        /*0018*/ 	.byte	0x04, 0x17
        /*001a*/ 	.short	(.L_4132 - .L_4131)
.L_4131:
        /*001c*/ 	.word	0x00000000
        /*0020*/ 	.short	0x0001
        /*0022*/ 	.short	0x0008
        /*0024*/ 	.byte	0x00, 0xf0, 0x41, 0x00


	//----- nvinfo : EIATTR_KPARAM_INFO
	.align		4
.L_4132:
        /*0028*/ 	.byte	0x04, 0x17
        /*002a*/ 	.short	(.L_4134 - .L_4133)
.L_4133:
        /*002c*/ 	.word	0x00000000
        /*0030*/ 	.short	0x0000
        /*0032*/ 	.short	0x0000
        /*0034*/ 	.byte	0x00, 0xf0, 0x11, 0x00


	//----- nvinfo : EIATTR_SPARSE_MMA_MASK
	.align		4
.L_4134:
        /*0038*/ 	.byte	0x03, 0x50
        /*003a*/ 	.short	0x0000


	//----- nvinfo : EIATTR_MAXREG_COUNT
	.align		4
        /*003c*/ 	.byte	0x03, 0x1b
        /*003e*/ 	.short	0x00ff


	//----- nvinfo : EIATTR_MERCURY_ISA_VERSION
	.align		4
        /*0040*/ 	.byte	0x03, 0x5f
        /*0042*/ 	.short	0x0101


	//----- nvinfo : EIATTR_EXIT_INSTR_OFFSETS
	.align		4
        /*0044*/ 	.byte	0x04, 0x1c
        /*0046*/ 	.short	(.L_4136 - .L_4135)


	//   ....[0]....
.L_4135:
        /*0048*/ 	.word	0x000004a0


	//   ....[1]....
        /*004c*/ 	.word	0x00001230


	//   ....[2]....
        /*0050*/ 	.word	0x00001280


	//----- nvinfo : EIATTR_MAX_THREADS
	.align		4
.L_4136:
        /*0054*/ 	.byte	0x04, 0x05
        /*0056*/ 	.short	(.L_4138 - .L_4137)
.L_4137:
        /*0058*/ 	.word	0x00000080
        /*005c*/ 	.word	0x00000001
        /*0060*/ 	.word	0x00000001


	//----- nvinfo : EIATTR_CRS_STACK_SIZE
	.align		4
.L_4138:
        /*0064*/ 	.byte	0x04, 0x1e
        /*0066*/ 	.short	(.L_4140 - .L_4139)
.L_4139:
        /*0068*/ 	.word	0x00000000


	//----- nvinfo : EIATTR_CBANK_PARAM_SIZE
	.align		4
.L_4140:
        /*006c*/ 	.byte	0x03, 0x19
        /*006e*/ 	.short	0x0030


	//----- nvinfo : EIATTR_PARAM_CBANK
	.align		4
        /*0070*/ 	.byte	0x04, 0x0a
        /*0072*/ 	.short	(.L_4142 - .L_4141)
	.align		4
.L_4141:
        /*0074*/ 	.word	index@(.nv.constant0._ZN2at6native29vectorized_elementwise_kernelILi4EZNS0_43_GLOBAL__N__7cc8d1ed_10_Dropout_cu_0e96ed3819masked_scale_kernelIhN3c108BFloat16EfEEvRNS_6TensorERKS6_S9_T1_EUlS5_hE_St5arrayIPcLm3EEEEviT0_SA_)
        /*0078*/ 	.short	0x0210
        /*007a*/ 	.short	0x0030


	//----- nvinfo : EIATTR_SW_WAR
	.align		4
.L_4142:
        /*007c*/ 	.byte	0x04, 0x36
        /*007e*/ 	.short	(.L_4144 - .L_4143)
.L_4143:
        /*0080*/ 	.word	0x00000008
.L_4144:


//--------------------- .nv.info._ZN2at6native29vectorized_elementwise_kernelILi8EZNS0_43_GLOBAL__N__7cc8d1ed_10_Dropout_cu_0e96ed3819masked_scale_kernelIhN3c108BFloat16EfEEvRNS_6TensorERKS6_S9_T1_EUlS5_hE_St5arrayIPcLm3EEEEviT0_SA_ --------------------------
	.section	.nv.info._ZN2at6native29vectorized_elementwise_kernelILi8EZNS0_43_GLOBAL__N__7cc8d1ed_10_Dropout_cu_0e96ed3819masked_scale_kernelIhN3c108BFloat16EfEEvRNS_6TensorERKS6_S9_T1_EUlS5_hE_St5arrayIPcLm3EEEEviT0_SA_,"",@"SHT_CUDA_INFO"
	.sectionflags	@""
	.align	4


	//----- nvinfo : EIATTR_CUDA_API_VERSION
	.align		4
        /*0000*/ 	.byte	0x04, 0x37
        /*0002*/ 	.short	(.L_4146 - .L_4145)
.L_4145:
        /*0004*/ 	.word	0x00000082


	//----- nvinfo : EIATTR_KPARAM_INFO
	.align		4
.L_4146:
        /*0008*/ 	.byte	0x04, 0x17
        /*000a*/ 	.short	(.L_4148 - .L_4147)
.L_4147:
        /*000c*/ 	.word	0x00000000
        /*0010*/ 	.short	0x0002
        /*0012*/ 	.short	0x0018
        /*0014*/ 	.byte	0x00, 0xf0, 0x61, 0x00


	//----- nvinfo : EIATTR_KPARAM_INFO
	.align		4
.L_4148:
        /*0018*/ 	.byte	0x04, 0x17
        /*001a*/ 	.short	(.L_4150 - .L_4149)
.L_4149:
        /*001c*/ 	.word	0x00000000
        /*0020*/ 	.short	0x0001
        /*0022*/ 	.short	0x0008
        /*0024*/ 	.byte	0x00, 0xf0, 0x41, 0x00


	//----- nvinfo : EIATTR_KPARAM_INFO
	.align		4
.L_4150:
        /*0028*/ 	.byte	0x04, 0x17
        /*002a*/ 	.short	(.L_4152 - .L_4151)
.L_4151:
        /*002c*/ 	.word	0x00000000
        /*0030*/ 	.short	0x0000
        /*0032*/ 	.short	0x0000
        /*0034*/ 	.byte	0x00, 0xf0, 0x11, 0x00


	//----- nvinfo : EIATTR_SPARSE_MMA_MASK
	.align		4
.L_4152:
        /*0038*/ 	.byte	0x03, 0x50
        /*003a*/ 	.short	0x0000


	//----- nvinfo : EIATTR_MAXREG_COUNT
	.align		4
        /*003c*/ 	.byte	0x03, 0x1b
        /*003e*/ 	.short	0x00ff


	//----- nvinfo : EIATTR_MERCURY_ISA_VERSION
	.align		4
        /*0040*/ 	.byte	0x03, 0x5f
        /*0042*/ 	.short	0x0101


	//----- nvinfo : EIATTR_EXIT_INSTR_OFFSETS
	.align		4
        /*0044*/ 	.byte	0x04, 0x1c
        /*0046*/ 	.short	(.L_4154 - .L_4153)


	//   ....[0]....
.L_4153:
        /*0048*/ 	.word	0x00000510


	//   ....[1]....
        /*004c*/ 	.word	0x000012a0


	//   ....[2]....
        /*0050*/ 	.word	0x000012f0


	//----- nvinfo : EIATTR_MAX_THREADS
	.align		4
.L_4154:
        /*0054*/ 	.byte	0x04, 0x05
        /*0056*/ 	.short	(.L_4156 - .L_4155)
.L_4155:
        /*0058*/ 	.word	0x00000080
        /*005c*/ 	.word	0x00000001
        /*0060*/ 	.word	0x00000001


	//----- nvinfo : EIATTR_CRS_STACK_SIZE
	.align		4
.L_4156:
        /*0064*/ 	.byte	0x04, 0x1e
        /*0066*/ 	.short	(.L_4158 - .L_4157)
.L_4157:
        /*0068*/ 	.word	0x00000000


	//----- nvinfo : EIATTR_CBANK_PARAM_SIZE
	.align		4
.L_4158:
        /*006c*/ 	.byte	0x03, 0x19
        /*006e*/ 	.short	0x0030


	//----- nvinfo : EIATTR_PARAM_CBANK
	.align		4
        /*0070*/ 	.byte	0x04, 0x0a
        /*0072*/ 	.short	(.L_4160 - .L_4159)
	.align		4
.L_4159:
        /*0074*/ 	.word	index@(.nv.constant0._ZN2at6native29vectorized_elementwise_kernelILi8EZNS0_43_GLOBAL__N__7cc8d1ed_10_Dropout_cu_0e96ed3819masked_scale_kernelIhN3c108BFloat16EfEEvRNS_6TensorERKS6_S9_T1_EUlS5_hE_St5arrayIPcLm3EEEEviT0_SA_)
        /*0078*/ 	.short	0x0210
        /*007a*/ 	.short	0x0030


	//----- nvinfo : EIATTR_SW_WAR
	.align		4
.L_4160:
        /*007c*/ 	.byte	0x04, 0x36
        /*007e*/ 	.short	(.L_4162 - .L_4161)
.L_4161:
        /*0080*/ 	.word	0x00000008
.L_4162:


//--------------------- .nv.info._ZN2at6native18elementwise_kernelILi128ELi4EZNS0_15gpu_kernel_implIZNS0_43_GLOBAL__N__7cc8d1ed_10_Dropout_cu_0e96ed3819masked_scale_kernelIhN3c104HalfEfEEvRNS_6TensorERKS7_SA_T1_EUlS6_hE_EEvRNS_18TensorIteratorBaseERKT_EUliE_EEviSB_ --------------------------
	.section	.nv.info._ZN2at6native18elementwise_kernelILi128ELi4EZNS0_15gpu_kernel_implIZNS0_43_GLOBAL__N__7cc8d1ed_10_Dropout_cu_0e96ed3819masked_scale_kernelIhN3c104HalfEfEEvRNS_6TensorERKS7_SA_T1_EUlS6_hE_EEvRNS_18TensorIteratorBaseERKT_EUliE_EEviSB_,"",@"SHT_CUDA_INFO"
	.sectionflags	@""
	.align	4


	//----- nvinfo : EIATTR_CUDA_API_VERSION
	.align		4
        /*0000*/ 	.byte	0x04, 0x37
        /*0002*/ 	.short	(.L_4164 - .L_4163)
.L_4163:
        /*0004*/ 	.word	0x00000082


	//----- nvinfo : EIATTR_KPARAM_INFO
	.align		4
.L_4164:
        /*0008*/ 	.byte	0x04, 0x17
        /*000a*/ 	.short	(.L_4166 - .L_4165)
.L_4165:
        /*000c*/ 	.word	0x00000000
        /*0010*/ 	.short	0x0001
        /*0012*/ 	.short	0x0008
        /*0014*/ 	.byte	0x00, 0xf0, 0x61, 0x0a


	//----- nvinfo : EIATTR_KPARAM_INFO
	.align		4
.L_4166:
        /*0018*/ 	.byte	0x04, 0x17
        /*001a*/ 	.short	(.L_4168 - .L_4167)
.L_4167:
        /*001c*/ 	.word	0x00000000
        /*0020*/ 	.short	0x0000
        /*0022*/ 	.short	0x0000
        /*0024*/ 	.byte	0x00, 0xf0, 0x11, 0x00


	//----- nvinfo : EIATTR_SPARSE_MMA_MASK
	.align		4
.L_4168:
        /*0028*/ 	.byte	0x03, 0x50
        /*002a*/ 	.short	0x0000


	//----- nvinfo : EIATTR_MAXREG_COUNT
	.align		4
        /*002c*/ 	.byte	0x03, 0x1b
        /*002e*/ 	.short	0x0080


	//----- nvinfo : EIATTR_EXTERNS
	.align		4
        /*0030*/ 	.byte	0x04, 0x0f
        /*0032*/ 	.short	(.L_4170 - .L_4169)


	//   ....[0]....
	.align		4
.L_4169:
        /*0034*/ 	.word	index@(__assertfail)


	//----- nvinfo : EIATTR_MERCURY_ISA_VERSION
	.align		4
.L_4170:
        /*0038*/ 	.byte	0x03, 0x5f
        /*003a*/ 	.short	0x0101


	//----- nvinfo : EIATTR_SYSCALL_OFFSETS
	.align		4
        /*003c*/ 	.byte	0x04, 0x46
        /*003e*/ 	.short	(.L_4172 - .L_4171)


	//   ....[0]....
.L_4171:
        /*0040*/ 	.word	0x000026c0


	//   ....[1]....
        /*0044*/ 	.word	0x000035e0


	//   ....[2]....
        /*0048*/ 	.word	0x00004570


	//   ....[3]....
        /*004c*/ 	.word	0x00006c80


	//   ....[4]....
        /*0050*/ 	.word	0x00007ba0


	//   ....[5]....
        /*0054*/ 	.word	0x00008b30


	//   ....[6]....
        /*0058*/ 	.word	0x0000b230


	//   ....[7]....
        /*005c*/ 	.word	0x0000c150


	//   ....[8]....
        /*0060*/ 	.word	0x0000d0e0


	//   ....[9]....
        /*0064*/ 	.word	0x0000f7d0


	//   ....[10]....
        /*0068*/ 	.word	0x000106f0


	//   ....[11]....
        /*006c*/ 	.word	0x00011680


	//----- nvinfo : EIATTR_EXIT_INSTR_OFFSETS
	.align		4
.L_4172:
        /*0070*/ 	.byte	0x04, 0x1c
        /*0072*/ 	.short	(.L_4174 - .L_4173)


	//   ....[0]....
.L_4173:
        /*0074*/ 	.word	0x0000d1b0


	//   ....[1]....
        /*0078*/ 	.word	0x000108b0


	//   ....[2]....
        /*007c*/ 	.word	0x000108f0


	//   ....[3]....
        /*0080*/ 	.word	0x00010990


	//   ....[4]....
        /*0084*/ 	.word	0x000109d0


	//   ....[5]....
        /*0088*/ 	.word	0x00010a10


	//   ....[6]....
        /*008c*/ 	.word	0x00010aa0


	//   ....[7]....
        /*0090*/ 	.word	0x00010ac0


	//   ....[8]....
        /*0094*/ 	.word	0x00010b60


	//   ....[9]....
        /*0098*/ 	.word	0x00010bb0


	//   ....[10]....
        /*009c*/ 	.word	0x00010c00


	//   ....[11]....
        /*00a0*/ 	.word	0x00010cd0


	//   ....[12]....
        /*00a4*/ 	.word	0x00010d30


	//   ....[13]....
        /*00a8*/ 	.word	0x00010ec0


	//   ....[14]....
        /*00ac*/ 	.word	0x00011020


	//   ....[15]....
        /*00b0*/ 	.word	0x00011060


	//   ....[16]....
        /*00b4*/ 	.word	0x00011120


	//   ....[17]....
        /*00b8*/ 	.word	0x000112a0


	//   ....[18]....
        /*00bc*/ 	.word	0x00011420


	//   ....[19]....
        /*00c0*/ 	.word	0x00011580


	//   ....[20]....
        /*00c4*/ 	.word	0x00011690


	//   ....[21]....
        /*00c8*/ 	.word	0x000116d0


	//   ....[22]....
        /*00cc*/ 	.word	0x00011710


	//----- nvinfo : EIATTR_MAX_THREADS
	.align		4
.L_4174:
        /*00d0*/ 	.byte	0x04, 0x05
        /*00d2*/ 	.short	(.L_4176 - .L_4175)
.L_4175:
        /*00d4*/ 	.word	0x00000080
        /*00d8*/ 	.word	0x00000001
        /*00dc*/ 	.word	0x00000001


	//----- nvinfo : EIATTR_CRS_STACK_SIZE
	.align		4
.L_4176:
        /*00e0*/ 	.byte	0x04, 0x1e
        /*00e2*/ 	.short	(.L_4178 - .L_4177)
.L_4177:
        /*00e4*/ 	.word	0x00000000


	//----- nvinfo : EIATTR_CBANK_PARAM_SIZE
	.align		4
.L_4178:
        /*00e8*/ 	.byte	0x03, 0x19
        /*00ea*/ 	.short	0x02a0


	//----- nvinfo : EIATTR_PARAM_CBANK
	.align		4
        /*00ec*/ 	.byte	0x04, 0x0a
        /*00ee*/ 	.short	(.L_4180 - .L_4179)
	.align		4
.L_4179:
        /*00f0*/ 	.word	index@(.nv.constant0._ZN2at6native18elementwise_kernelILi128ELi4EZNS0_15gpu_kernel_implIZNS0_43_GLOBAL__N__7cc8d1ed_10_Dropout_cu_0e96ed3819masked_scale_kernelIhN3c104HalfEfEEvRNS_6TensorERKS7_SA_T1_EUlS6_hE_EEvRNS_18TensorIteratorBaseERKT_EUliE_EEviSB_)
        /*00f4*/ 	.short	0x0210
        /*00f6*/ 	.short	0x02a0


	//----- nvinfo : EIATTR_SW_WAR
	.align		4
.L_4180:
        /*00f8*/ 	.byte	0x04, 0x36
        /*00fa*/ 	.short	(.L_4182 - .L_4181)
.L_4181:
        /*00fc*/ 	.word	0x00000008
.L_4182:


//--------------------- .nv.info._ZN2at6native27unrolled_elementwise_kernelIZNS0_43_GLOBAL__N__7cc8d1ed_10_Dropout_cu_0e96ed3819masked_scale_kernelIhN3c104HalfEfEEvRNS_6TensorERKS6_S9_T1_EUlS5_hE_St5arrayIPcLm3EELi4E23TrivialOffsetCalculatorILi2EjESF_ILi1EjENS0_6memory12LoadWithCastILi2EEENSI_13StoreWithCastILi1EEEEEviT_T0_T2_T3_T4_T5_ --------------------------
	.section	.nv.info._ZN2at6native27unrolled_elementwise_kernelIZNS0_43_GLOBAL__N__7cc8d1ed_10_Dropout_cu_0e96ed3819masked_scale_kernelIhN3c104HalfEfEEvRNS_6TensorERKS6_S9_T1_EUlS5_hE_St5arrayIPcLm3EELi4E23TrivialOffsetCalculatorILi2EjESF_ILi1EjENS0_6memory12LoadWithCastILi2EEENSI_13StoreWithCastILi1EEEEEviT_T0_T2_T3_T4_T5_,"",@"SHT_CUDA_INFO"
	.sectionflags	@""
	.align	4


	//----- nvinfo : EIATTR_CUDA_API_VERSION
	.align		4
        /*0000*/ 	.byte	0x04, 0x37
        /*0002*/ 	.short	(.L_4184 - .L_4183)
.L_4183:
        /*0004*/ 	.word	0x00000082


	//----- nvinfo : EIATTR_KPARAM_INFO
	.align		4
.L_4184:
        /*0008*/ 	.byte	0x04, 0x17
        /*000a*/ 	.short	(.L_4186 - .L_4185)
.L_4185:
        /*000c*/ 	.word	0x00000000
        /*0010*/ 	.short	0x0006
        /*0012*/ 	.short	0x0040
        /*0014*/ 	.byte	0x00, 0xf0, 0x21, 0x00


	//----- nvinfo : EIATTR_KPARAM_INFO
	.align		4
.L_4186:
        /*0018*/ 	.byte	0x04, 0x17
        /*001a*/ 	.short	(.L_4188 - .L_4187)
.L_4187:
        /*001c*/ 	.word	0x00000000
        /*0020*/ 	.short	0x0005
        /*0022*/ 	.short	0x0034
        /*0024*/ 	.byte	0x00, 0xf0, 0x31, 0x00


	//----- nvinfo : EIATTR_KPARAM_INFO
	.align		4
.L_4188:
        /*0028*/ 	.byte	0x04, 0x17
        /*002a*/ 	.short	(.L_4190 - .L_4189)
.L_4189:
        /*002c*/ 	.word	0x00000000
        /*0030*/ 	.short	0x0004
        /*0032*/ 	.short	0x0031
        /*0034*/ 	.byte	0x00, 0xf0, 0x05, 0x00


	//----- nvinfo : EIATTR_KPARAM_INFO
	.align		4
.L_4190:
        /*0038*/ 	.byte	0x04, 0x17
        /*003a*/ 	.short	(.L_4192 - .L_4191)
.L_4191:
        /*003c*/ 	.word	0x00000000
        /*0040*/ 	.short	0x0003
        /*0042*/ 	.short	0x0030
        /*0044*/ 	.byte	0x00, 0xf0, 0x05, 0x00


	//----- nvinfo : EIATTR_KPARAM_INFO
	.align		4
.L_4192:
        /*0048*/ 	.byte	0x04, 0x17
        /*004a*/ 	.short	(.L_4194 - .L_4193)
.L_4193:
        /*004c*/ 	.word	0x00000000
        /*0050*/ 	.short	0x0002
        /*0052*/ 	.short	0x0018
        /*0054*/ 	.byte	0x00, 0xf0, 0x61, 0x00


	//----- nvinfo : EIATTR_KPARAM_INFO
	.align		4
.L_4194:
        /*0058*/ 	.byte	0x04, 0x17
        /*005a*/ 	.short	(.L_4196 - .L_4195)
.L_4195:
        /*005c*/ 	.word	0x00000000
        /*0060*/ 	.short	0x0001
        /*0062*/ 	.short	0x0008
        /*0064*/ 	.byte	0x00, 0xf0, 0x41, 0x00


	//----- nvinfo : EIATTR_KPARAM_INFO
	.align		4
.L_4196:
        /*0068*/ 	.byte	0x04, 0x17
        /*006a*/ 	.short	(.L_4198 - .L_4197)
.L_4197:
        /*006c*/ 	.word	0x00000000
        /*0070*/ 	.short	0x0000
        /*0072*/ 	.short	0x0000
        /*0074*/ 	.byte	0x00, 0xf0, 0x11, 0x00


	//----- nvinfo : EIATTR_SPARSE_MMA_MASK
	.align		4
.L_4198:
        /*0078*/ 	.byte	0x03, 0x50
        /*007a*/ 	.short	0x0000


	//----- nvinfo : EIATTR_MAXREG_COUNT
	.align		4
        /*007c*/ 	.byte	0x03, 0x1b
        /*007e*/ 	.short	0x00ff


	//----- nvinfo : EIATTR_EXTERNS
	.align		4
        /*0080*/ 	.byte	0x04, 0x0f
        /*0082*/ 	.short	(.L_4200 - .L_4199)


	//   ....[0]....
	.align		4
.L_4199:
        /*0084*/ 	.word	index@(__assertfail)


	//----- nvinfo : EIATTR_MERCURY_ISA_VERSION
	.align		4
.L_4200:
        /*0088*/ 	.byte	0x03, 0x5f
        /*008a*/ 	.short	0x0101


	//----- nvinfo : EIATTR_SYSCALL_OFFSETS
	.align		4
        /*008c*/ 	.byte	0x04, 0x46
        /*008e*/ 	.short	(.L_4202 - .L_4201)


	//   ....[0]....
.L_4201:
        /*0090*/ 	.word	0x000010d0


	//   ....[1]....
        /*0094*/ 	.word	0x00002000


	//   ....[2]....
        /*0098*/ 	.word	0x000030b0


	//   ....[3]....
        /*009c*/ 	.word	0x00003fe0


	//   ....[4]....
        /*00a0*/ 	.word	0x000050a0


	//   ....[5]....
        /*00a4*/ 	.word	0x00005fe0


	//   ....[6]....
        /*00a8*/ 	.word	0x00007070


	//   ....[7]....
        /*00ac*/ 	.word	0x00007fa0


	//   ....[8]....
        /*00b0*/ 	.word	0x000092b0


	//   ....[9]....
        /*00b4*/ 	.word	0x0000a2d0


	//   ....[10]....
        /*00b8*/ 	.word	0x0000b2b0


	//   ....[11]....
        /*00bc*/ 	.word	0x0000c290


	//----- nvinfo : EIATTR_EXIT_INSTR_OFFSETS
	.align		4
.L_4202:
        /*00c0*/ 	.byte	0x04, 0x1c
        /*00c2*/ 	.short	(.L_4204 - .L_4203)


	//   ....[0]....
.L_4203:
        /*00c4*/ 	.word	0x0000b370


	//   ....[1]....
        /*00c8*/ 	.word	0x0000b4c0


	//   ....[2]....
        /*00cc*/ 	.word	0x0000b500


	//   ....[3]....
        /*00d0*/ 	.word	0x0000b5a0


	//   ....[4]....
        /*00d4*/ 	.word	0x0000b5e0


	//   ....[5]....
        /*00d8*/ 	.word	0x0000b620


	//   ....[6]....
        /*00dc*/ 	.word	0x0000b6b0


	//   ....[7]....
        /*00e0*/ 	.word	0x0000b6d0


	//   ....[8]....
        /*00e4*/ 	.word	0x0000b770


	//   ....[9]....
        /*00e8*/ 	.word	0x0000b7c0


	//   ....[10]....
        /*00ec*/ 	.word	0x0000b810


	//   ....[11]....
        /*00f0*/ 	.word	0x0000b8e0


	//   ....[12]....
        /*00f4*/ 	.word	0x0000b940


	//   ....[13]....
        /*00f8*/ 	.word	0x0000bad0


	//   ....[14]....
        /*00fc*/ 	.word	0x0000bc30


	//   ....[15]....
        /*0100*/ 	.word	0x0000bc70


	//   ....[16]....
        /*0104*/ 	.word	0x0000bd30


	//   ....[17]....
        /*0108*/ 	.word	0x0000beb0


	//   ....[18]....
        /*010c*/ 	.word	0x0000c030


	//   ....[19]....
        /*0110*/ 	.word	0x0000c190


	//   ....[20]....
        /*0114*/ 	.word	0x0000c2a0


	//   ....[21]....
        /*0118*/ 	.word	0x0000c2e0


	//   ....[22]....
        /*011c*/ 	.word	0x0000c320


	//----- nvinfo : EIATTR_MAX_THREADS
	.align		4
.L_4204:
        /*0120*/ 	.byte	0x04, 0x05
        /*0122*/ 	.short	(.L_4206 - .L_4205)
.L_4205:
        /*0124*/ 	.word	0x00000080
        /*0128*/ 	.word	0x00000001
        /*012c*/ 	.word	0x00000001


	//----- nvinfo : EIATTR_CRS_STACK_SIZE
	.align		4
.L_4206:
        /*0130*/ 	.byte	0x04, 0x1e
        /*0132*/ 	.short	(.L_4208 - .L_4207)
.L_4207:
        /*0134*/ 	.word	0x00000000


	//----- nvinfo : EIATTR_CBANK_PARAM_SIZE
	.align		4
.L_4208:
        /*0138*/ 	.byte	0x03, 0x19
        /*013a*/ 	.short	0x0048


	//----- nvinfo : EIATTR_PARAM_CBANK
	.align		4
        /*013c*/ 	.byte	0x04, 0x0a
        /*013e*/ 	.short	(.L_4210 - .L_4209)
	.align		4
.L_4209:
        /*0140*/ 	.word	index@(.nv.constant0._ZN2at6native27unrolled_elementwise_kernelIZNS0_43_GLOBAL__N__7cc8d1ed_10_Dropout_cu_0e96ed3819masked_scale_kernelIhN3c104HalfEfEEvRNS_6TensorERKS6_S9_T1_EUlS5_hE_St5arrayIPcLm3EELi4E23TrivialOffsetCalculatorILi2EjESF_ILi1EjENS0_6memory12LoadWithCastILi2EEENSI_13StoreWithCastILi1EEEEEviT_T0_T2_T3_T4_T5_)
        /*0144*/ 	.short	0x0210
        /*0146*/ 	.short	0x0048


	//----- nvinfo : EIATTR_SW_WAR
	.align		4
.L_4210:
        /*0148*/ 	.byte	0x04, 0x36
        /*014a*/ 	.short	(.L_4212 - .L_4211)
.L_4211:
        /*014c*/ 	.word	0x00000008
.L_4212:


//--------------------- .nv.info._ZN2at6native18elementwise_kernelILi128ELi4EZNS0_22gpu_kernel_impl_nocastIZNS0_43_GLOBAL__N__7cc8d1ed_10_Dropout_cu_0e96ed3819masked_scale_kernelIhN3c104HalfEfEEvRNS_6TensorERKS7_SA_T1_EUlS6_hE_EEvRNS_18TensorIteratorBaseERKT_EUliE_EEviSB_ --------------------------
	.section	.nv.info._ZN2at6native18elementwise_kernelILi128ELi4EZNS0_22gpu_kernel_impl_nocastIZNS0_43_GLOBAL__N__7cc8d1ed_10_Dropout_cu_0e96ed3819masked_scale_kernelIhN3c104HalfEfEEvRNS_6TensorERKS7_SA_T1_EUlS6_hE_EEvRNS_18TensorIteratorBaseERKT_EUliE_EEviSB_,"",@"SHT_CUDA_INFO"
	.sectionflags	@""
	.align	4


	//----- nvinfo : EIATTR_CUDA_API_VERSION
	.align		4
        /*0000*/ 	.byte	0x04, 0x37
        /*0002*/ 	.short	(.L_4214 - .L_4213)
.L_4213:
        /*0004*/ 	.word	0x00000082


	//----- nvinfo : EIATTR_KPARAM_INFO
	.align		4
.L_4214:
        /*0008*/ 	.byte	0x04, 0x17
        /*000a*/ 	.short	(.L_4216 - .L_4215)
.L_4215:
        /*000c*/ 	.word	0x00000000
        /*0010*/ 	.short	0x0001
        /*0012*/ 	.short	0x0008
        /*0014*/ 	.byte	0x00, 0xf0, 0x41, 0x0a


	//----- nvinfo : EIATTR_KPARAM_INFO
	.align		4
.L_4216:
        /*0018*/ 	.byte	0x04, 0x17
        /*001a*/ 	.short	(.L_4218 - .L_4217)
.L_4217:
        /*001c*/ 	.word	0x00000000
        /*0020*/ 	.short	0x0000
        /*0022*/ 	.short	0x0000
        /*0024*/ 	.byte	0x00, 0xf0, 0x11, 0x00


	//----- nvinfo : EIATTR_SPARSE_MMA_MASK
	.align		4
.L_4218:
        /*0028*/ 	.byte	0x03, 0x50
        /*002a*/ 	.short	0x0000


	//----- nvinfo : EIATTR_MAXREG_COUNT
	.align		4
        /*002c*/ 	.byte	0x03, 0x1b
        /*002e*/ 	.short	0x0080


	//----- nvinfo : EIATTR_MERCURY_ISA_VERSION
	.align		4
        /*0030*/ 	.byte	0x03, 0x5f
        /*0032*/ 	.short	0x0101


	//----- nvinfo : EIATTR_EXIT_INSTR_OFFSETS
	.align		4
        /*0034*/ 	.byte	0x04, 0x1c
        /*0036*/ 	.short	(.L_4220 - .L_4219)


	//   ....[0]....
.L_4219:
        /*0038*/ 	.word	0x000046e0


	//   ....[1]....
        /*003c*/ 	.word	0x00005e20


	//----- nvinfo : EIATTR_MAX_THREADS
	.align		4
.L_4220:
        /*0040*/ 	.byte	0x04, 0x05
        /*0042*/ 	.short	(.L_4222 - .L_4221)
.L_4221:
        /*0044*/ 	.word	0x00000080
        /*0048*/ 	.word	0x00000001
        /*004c*/ 	.word	0x00000001


	//----- nvinfo : EIATTR_CRS_STACK_SIZE
	.align		4
.L_4222:
        /*0050*/ 	.byte	0x04, 0x1e
        /*0052*/ 	.short	(.L_4224 - .L_4223)
.L_4223:
        /*0054*/ 	.word	0x00000000


	//----- nvinfo : EIATTR_CBANK_PARAM_SIZE
	.align		4
.L_4224:
        /*0058*/ 	.byte	0x03, 0x19
        /*005a*/ 	.short	0x0298


	//----- nvinfo : EIATTR_PARAM_CBANK
	.align		4
        /*005c*/ 	.byte	0x04, 0x0a
        /*005e*/ 	.short	(.L_4226 - .L_4225)
	.align		4
.L_4225:
        /*0060*/ 	.word	index@(.nv.constant0._ZN2at6native18elementwise_kernelILi128ELi4EZNS0_22gpu_kernel_impl_nocastIZNS0_43_GLOBAL__N__7cc8d1ed_10_Dropout_cu_0e96ed3819masked_scale_kernelIhN3c104HalfEfEEvRNS_6TensorERKS7_SA_T1_EUlS6_hE_EEvRNS_18TensorIteratorBaseERKT_EUliE_EEviSB_)
        /*0064*/ 	.short	0x0210
        /*0066*/ 	.short	0x0298


	//----- nvinfo : EIATTR_SW_WAR
	.align		4
.L_4226:
        /*0068*/ 	.byte	0x04, 0x36
        /*006a*/ 	.short	(.L_4228 - .L_4227)
.L_4227:
        /*006c*/ 	.word	0x00000008
.L_4228:


//--------------------- .nv.info._ZN2at6native27unrolled_elementwise_kernelIZNS0_43_GLOBAL__N__7cc8d1ed_10_Dropout_cu_0e96ed3819masked_scale_kernelIhN3c104HalfEfEEvRNS_6TensorERKS6_S9_T1_EUlS5_hE_St5arrayIPcLm3EELi4E23TrivialOffsetCalculatorILi2EjESF_ILi1EjENS0_6memory15LoadWithoutCastENSI_16StoreWithoutCastEEEviT_T0_T2_T3_T4_T5_ --------------------------
	.section	.nv.info._ZN2at6native27unrolled_elementwise_kernelIZNS0_43_GLOBAL__N__7cc8d1ed_10_Dropout_cu_0e96ed3819masked_scale_kernelIhN3c104HalfEfEEvRNS_6TensorERKS6_S9_T1_EUlS5_hE_St5arrayIPcLm3EELi4E23TrivialOffsetCalculatorILi2EjESF_ILi1EjENS0_6memory15LoadWithoutCastENSI_16StoreWithoutCastEEEviT_T0_T2_T3_T4_T5_,"",@"SHT_CUDA_INFO"
	.sectionflags	@""
	.align	4


	//----- nvinfo : EIATTR_CUDA_API_VERSION
	.align		4
        /*0000*/ 	.byte	0x04, 0x37
        /*0002*/ 	.short	(.L_4230 - .L_4229)
.L_4229:
        /*0004*/ 	.word	0x00000082


	//----- nvinfo : EIATTR_KPARAM_INFO
	.align		4
.L_4230:
        /*0008*/ 	.byte	0x04, 0x17
        /*000a*/ 	.short	(.L_4232 - .L_4231)
.L_4231:
        /*000c*/ 	.word	0x00000000
        /*0010*/ 	.short	0x0006
        /*0012*/ 	.short	0x0033
        /*0014*/ 	.byte	0x00, 0xf0, 0x05, 0x00


	//----- nvinfo : EIATTR_KPARAM_INFO
	.align		4
.L_4232:
        /*0018*/ 	.byte	0x04, 0x17
        /*001a*/ 	.short	(.L_4234 - .L_4233)
.L_4233:
        /*001c*/ 	.word	0x00000000
        /*0020*/ 	.short	0x0005
        /*0022*/ 	.short	0x0032
        /*0024*/ 	.byte	0x00, 0xf0, 0x05, 0x00


	//----- nvinfo : EIATTR_KPARAM_INFO
	.align		4
.L_4234:
        /*0028*/ 	.byte	0x04, 0x17
        /*002a*/ 	.short	(.L_4236 - .L_4235)
.L_4235:
        /*002c*/ 	.word	0x00000000
        /*0030*/ 	.short	0x0004
        /*0032*/ 	.short	0x0031
        /*0034*/ 	.byte	0x00, 0xf0, 0x05, 0x00


	//----- nvinfo : EIATTR_KPARAM_INFO
	.align		4
.L_4236:
        /*0038*/ 	.byte	0x04, 0x17
        /*003a*/ 	.short	(.L_4238 - .L_4237)
.L_4237:
        /*003c*/ 	.word	0x00000000
        /*0040*/ 	.short	0x0003
        /*0042*/ 	.short	0x0030
        /*0044*/ 	.byte	0x00, 0xf0, 0x05, 0x00


	//----- nvinfo : EIATTR_KPARAM_INFO
	.align		4
.L_4238:
        /*0048*/ 	.byte	0x04, 0x17
        /*004a*/ 	.short	(.L_4240 - .L_4239)
.L_4239:
        /*004c*/ 	.word	0x00000000
        /*0050*/ 	.short	0x0002
        /*0052*/ 	.short	0x0018
        /*0054*/ 	.byte	0x00, 0xf0, 0x61, 0x00


	//----- nvinfo : EIATTR_KPARAM_INFO
	.align		4
.L_4240:
        /*0058*/ 	.byte	0x04, 0x17
        /*005a*/ 	.short	(.L_4242 - .L_4241)
.L_4241:
        /*005c*/ 	.word	0x00000000
        /*0060*/ 	.short	0x0001
        /*0062*/ 	.short	0x0008
        /*0064*/ 	.byte	0x00, 0xf0, 0x41, 0x00


	//----- nvinfo : EIATTR_KPARAM_INFO
	.align		4
.L_4242:
        /*0068*/ 	.byte	0x04, 0x17
        /*006a*/ 	.short	(.L_4244 - .L_4243)
.L_4243:
        /*006c*/ 	.word	0x00000000
        /*0070*/ 	.short	0x0000
        /*0072*/ 	.short	0x0000
        /*0074*/ 	.byte	0x00, 0xf0, 0x11, 0x00


	//----- nvinfo : EIATTR_SPARSE_MMA_MASK
	.align		4
.L_4244:
        /*0078*/ 	.byte	0x03, 0x50
        /*007a*/ 	.short	0x0000


	//----- nvinfo : EIATTR_MAXREG_COUNT
	.align		4
        /*007c*/ 	.byte	0x03, 0x1b
        /*007e*/ 	.short	0x00ff


	//----- nvinfo : EIATTR_MERCURY_ISA_VERSION
	.align		4
        /*0080*/ 	.byte	0x03, 0x5f
        /*0082*/ 	.short	0x0101


	//----- nvinfo : EIATTR_EXIT_INSTR_OFFSETS
	.align		4
        /*0084*/ 	.byte	0x04, 0x1c
        /*0086*/ 	.short	(.L_4246 - .L_4245)


	//   ....[0]....
.L_4245:
        /*0088*/ 	.word	0x00000630


	//   ....[1]....
        /*008c*/ 	.word	0x000006d0


	//----- nvinfo : EIATTR_MAX_THREADS
	.align		4
.L_4246:
        /*0090*/ 	.byte	0x04, 0x05
        /*0092*/ 	.short	(.L_4248 - .L_4247)
.L_4247:
        /*0094*/ 	.word	0x00000080
        /*0098*/ 	.word	0x00000001
        /*009c*/ 	.word	0x00000001


	//----- nvinfo : EIATTR_CRS_STACK_SIZE
	.align		4
.L_4248:
        /*00a0*/ 	.byte	0x04, 0x1e
        /*00a2*/ 	.short	(.L_4250 - .L_4249)
.L_4249:
        /*00a4*/ 	.word	0x00000000


	//----- nvinfo : EIATTR_CBANK_PARAM_SIZE
	.align		4
.L_4250:
        /*00a8*/ 	.byte	0x03, 0x19
        /*00aa*/ 	.short	0x0034


	//----- nvinfo : EIATTR_PARAM_CBANK
	.align		4
        /*00ac*/ 	.byte	0x04, 0x0a
        /*00ae*/ 	.short	(.L_4252 - .L_4251)
	.align		4
.L_4251:
        /*00b0*/ 	.word	index@(.nv.constant0._ZN2at6native27unrolled_elementwise_kernelIZNS0_43_GLOBAL__N__7cc8d1ed_10_Dropout_cu_0e96ed3819masked_scale_kernelIhN3c104HalfEfEEvRNS_6TensorERKS6_S9_T1_EUlS5_hE_St5arrayIPcLm3EELi4E23TrivialOffsetCalculatorILi2EjESF_ILi1EjENS0_6memory15LoadWithoutCastENSI_16StoreWithoutCastEEEviT_T0_T2_T3_T4_T5_)
        /*00b4*/ 	.short	0x0210
        /*00b6*/ 	.short	0x0034


	//----- nvinfo : EIATTR_SW_WAR
	.align		4
.L_4252:
        /*00b8*/ 	.byte	0x04, 0x36
        /*00ba*/ 	.short	(.L_4254 - .L_4253)
.L_4253:
        /*00bc*/ 	.word	0x00000008
.L_4254:


//--------------------- .nv.info._ZN2at6native29vectorized_elementwise_kernelILi2EZNS0_43_GLOBAL__N__7cc8d1ed_10_Dropout_cu_0e96ed3819masked_scale_kernelIhN3c104HalfEfEEvRNS_6TensorERKS6_S9_T1_EUlS5_hE_St5arrayIPcLm3EEEEviT0_SA_ --------------------------
	.section	.nv.info._ZN2at6native29vectorized_elementwise_kernelILi2EZNS0_43_GLOBAL__N__7cc8d1ed_10_Dropout_cu_0e96ed3819masked_scale_kernelIhN3c104HalfEfEEvRNS_6TensorERKS6_S9_T1_EUlS5_hE_St5arrayIPcLm3EEEEviT0_SA_,"",@"SHT_CUDA_INFO"
	.sectionflags	@""
	.align	4


	//----- nvinfo : EIATTR_CUDA_API_VERSION
	.align		4
        /*0000*/ 	.byte	0x04, 0x37
        /*0002*/ 	.short	(.L_4256 - .L_4255)
.L_4255:
        /*0004*/ 	.word	0x00000082


	//----- nvinfo : EIATTR_KPARAM_INFO
	.align		4
.L_4256:
        /*0008*/ 	.byte	0x04, 0x17
        /*000a*/ 	.short	(.L_4258 - .L_4257)
.L_4257:
        /*000c*/ 	.word	0x00000000
        /*0010*/ 	.short	0x0002
        /*0012*/ 	.short	0x0018
        /*0014*/ 	.byte	0x00, 0xf0, 0x61, 0x00


	//----- nvinfo : EIATTR_KPARAM_INFO
	.align		4
.L_4258:
        /*0018*/ 	.byte	0x04, 0x17
        /*001a*/ 	.short	(.L_4260 - .L_4259)
.L_4259:
        /*001c*/ 	.word	0x00000000
        /*0020*/ 	.short	0x0001
        /*0022*/ 	.short	0x0008
        /*0024*/ 	.byte	0x00, 0xf0, 0x41, 0x00


	//----- nvinfo : EIATTR_KPARAM_INFO
	.align		4
.L_4260:
        /*0028*/ 	.byte	0x04, 0x17
        /*002a*/ 	.short	(.L_4262 - .L_4261)
.L_4261:
        /*002c*/ 	.word	0x00000000
        /*0030*/ 	.short	0x0000
        /*0032*/ 	.short	0x0000
        /*0034*/ 	.byte	0x00, 0xf0, 0x11, 0x00


	//----- nvinfo : EIATTR_SPARSE_MMA_MASK
	.align		4
.L_4262:
        /*0038*/ 	.byte	0x03, 0x50
        /*003a*/ 	.short	0x0000


	//----- nvinfo : EIATTR_MAXREG_COUNT
	.align		4
        /*003c*/ 	.byte	0x03, 0x1b
        /*003e*/ 	.short	0x00ff


	//----- nvinfo : EIATTR_MERCURY_ISA_VERSION
	.align		4
        /*0040*/ 	.byte	0x03, 0x5f
        /*0042*/ 	.short	0x0101


	//----- nvinfo : EIATTR_EXIT_INSTR_OFFSETS
	.align		4
        /*0044*/ 	.byte	0x04, 0x1c
        /*0046*/ 	.short	(.L_4264 - .L_4263)


	//   ....[0]....
.L_4263:
        /*0048*/ 	.word	0x000004c0


	//   ....[1]....
        /*004c*/ 	.word	0x00001250


	//   ....[2]....
        /*0050*/ 	.word	0x000012a0


	//----- nvinfo : EIATTR_MAX_THREADS
	.align		4
.L_4264:
        /*0054*/ 	.byte	0x04, 0x05
        /*0056*/ 	.short	(.L_4266 - .L_4265)
.L_4265:
        /*0058*/ 	.word	0x00000080
        /*005c*/ 	.word	0x00000001
        /*0060*/ 	.word	0x00000001


	//----- nvinfo : EIATTR_CRS_STACK_SIZE
	.align		4
.L_4266:
        /*0064*/ 	.byte	0x04, 0x1e
        /*0066*/ 	.short	(.L_4268 - .L_4267)
.L_4267:
        /*0068*/ 	.word	0x00000000


	//----- nvinfo : EIATTR_CBANK_PARAM_SIZE
	.align		4
.L_4268:
        /*006c*/ 	.byte	0x03, 0x19
        /*006e*/ 	.short	0x0030


	//----- nvinfo : EIATTR_PARAM_CBANK
	.align		4
        /*0070*/ 	.byte	0x04, 0x0a
        /*0072*/ 	.short	(.L_4270 - .L_4269)
	.align		4
.L_4269:
        /*0074*/ 	.word	index@(.nv.constant0._ZN2at6native29vectorized_elementwise_kernelILi2EZNS0_43_GLOBAL__N__7cc8d1ed_10_Dropout_cu_0e96ed3819masked_scale_kernelIhN3c104HalfEfEEvRNS_6TensorERKS6_S9_T1_EUlS5_hE_St5arrayIPcLm3EEEEviT0_SA_)
        /*0078*/ 	.short	0x0210
        /*007a*/ 	.short	0x0030


	//----- nvinfo : EIATTR_SW_WAR
	.align		4
.L_4270:
        /*007c*/ 	.byte	0x04, 0x36
        /*007e*/ 	.short	(.L_4272 - .L_4271)
.L_4271:
        /*0080*/ 	.word	0x00000008
.L_4272:


//--------------------- .nv.info._ZN2at6native29vectorized_elementwise_kernelILi4EZNS0_43_GLOBAL__N__7cc8d1ed_10_Dropout_cu_0e96ed3819masked_scale_kernelIhN3c104HalfEfEEvRNS_6TensorERKS6_S9_T1_EUlS5_hE_St5arrayIPcLm3EEEEviT0_SA_ --------------------------
	.section	.nv.info._ZN2at6native29vectorized_elementwise_kernelILi4EZNS0_43_GLOBAL__N__7cc8d1ed_10_Dropout_cu_0e96ed3819masked_scale_kernelIhN3c104HalfEfEEvRNS_6TensorERKS6_S9_T1_EUlS5_hE_St5arrayIPcLm3EEEEviT0_SA_,"",@"SHT_CUDA_INFO"
	.sectionflags	@""
	.align	4


	//----- nvinfo : EIATTR_CUDA_API_VERSION
	.align		4
        /*0000*/ 	.byte	0x04, 0x37
        /*0002*/ 	.short	(.L_4274 - .L_4273)
.L_4273:
        /*0004*/ 	.word	0x00000082


	//----- nvinfo : EIATTR_KPARAM_INFO
	.align		4
.L_4274:
        /*0008*/ 	.byte	0x04, 0x17
        /*000a*/ 	.short	(.L_4276 - .L_4275)
.L_4275:
        /*000c*/ 	.word	0x00000000
        /*0010*/ 	.short	0x0002
        /*0012*/ 	.short	0x0018
        /*0014*/ 	.byte	0x00, 0xf0, 0x61, 0x00


	//----- nvinfo : EIATTR_KPARAM_INFO
	.align		4
.L_4276:
        /*0018*/ 	.byte	0x04, 0x17
        /*001a*/ 	.short	(.L_4278 - .L_4277)
.L_4277:
        /*001c*/ 	.word	0x00000000
        /*0020*/ 	.short	0x0001
        /*0022*/ 	.short	0x0008
        /*0024*/ 	.byte	0x00, 0xf0, 0x41, 0x00


	//----- nvinfo : EIATTR_KPARAM_INFO
	.align		4
.L_4278:
        /*0028*/ 	.byte	0x04, 0x17
        /*002a*/ 	.short	(.L_4280 - .L_4279)
.L_4279:
        /*002c*/ 	.word	0x00000000
        /*0030*/ 	.short	0x0000
        /*0032*/ 	.short	0x0000
        /*0034*/ 	.byte	0x00, 0xf0, 0x11, 0x00


	//----- nvinfo : EIATTR_SPARSE_MMA_MASK
	.align		4
.L_4280:
        /*0038*/ 	.byte	0x03, 0x50
        /*003a*/ 	.short	0x0000


	//----- nvinfo : EIATTR_MAXREG_COUNT
	.align		4
        /*003c*/ 	.byte	0x03, 0x1b
        /*003e*/ 	.short	0x00ff


	//----- nvinfo : EIATTR_MERCURY_ISA_VERSION
	.align		4
        /*0040*/ 	.byte	0x03, 0x5f
        /*0042*/ 	.short	0x0101


	//----- nvinfo : EIATTR_EXIT_INSTR_OFFSETS
	.align		4
        /*0044*/ 	.byte	0x04, 0x1c
        /*0046*/ 	.short	(.L_4282 - .L_4281)


	//   ....[0]....
.L_4281:
        /*0048*/ 	.word	0x00000460


	//   ....[1]....
        /*004c*/ 	.word	0x000011f0


	//   ....[2]....
        /*0050*/ 	.word	0x00001240


	//----- nvinfo : EIATTR_MAX_THREADS
	.align		4
.L_4282:
        /*0054*/ 	.byte	0x04, 0x05
        /*0056*/ 	.short	(.L_4284 - .L_4283)
.L_4283:
        /*0058*/ 	.word	0x00000080
        /*005c*/ 	.word	0x00000001
        /*0060*/ 	.word	0x00000001


	//----- nvinfo : EIATTR_CRS_STACK_SIZE
	.align		4
.L_4284:
        /*0064*/ 	.byte	0x04, 0x1e
        /*0066*/ 	.short	(.L_4286 - .L_4285)
.L_4285:
        /*0068*/ 	.word	0x00000000


	//----- nvinfo : EIATTR_CBANK_PARAM_SIZE
	.align		4
.L_4286:
        /*006c*/ 	.byte	0x03, 0x19
        /*006e*/ 	.short	0x0030


	//----- nvinfo : EIATTR_PARAM_CBANK
	.align		4
        /*0070*/ 	.byte	0x04, 0x0a
        /*0072*/ 	.short	(.L_4288 - .L_4287)
	.align		4
.L_4287:
        /*0074*/ 	.word	index@(.nv.constant0._ZN2at6native29vectorized_elementwise_kernelILi4EZNS0_43_GLOBAL__N__7cc8d1ed_10_Dropout_cu_0e96ed3819masked_scale_kernelIhN3c104HalfEfEEvRNS_6TensorERKS6_S9_T1_EUlS5_hE_St5arrayIPcLm3EEEEviT0_SA_)
        /*0078*/ 	.short	0x0210
        /*007a*/ 	.short	0x0030


	//----- nvinfo : EIATTR_SW_WAR
	.align		4
.L_4288:
        /*007c*/ 	.byte	0x04, 0x36
        /*007e*/ 	.short	(.L_4290 - .L_4289)
.L_4289:
        /*0080*/ 	.word	0x00000008
.L_4290:


//--------------------- .nv.info._ZN2at6native29vectorized_elementwise_kernelILi8EZNS0_43_GLOBAL__N__7cc8d1ed_10_Dropout_cu_0e96ed3819masked_scale_kernelIhN3c104HalfEfEEvRNS_6TensorERKS6_S9_T1_EUlS5_hE_St5arrayIPcLm3EEEEviT0_SA_ --------------------------
	.section	.nv.info._ZN2at6native29vectorized_elementwise_kernelILi8EZNS0_43_GLOBAL__N__7cc8d1ed_10_Dropout_cu_0e96ed3819masked_scale_kernelIhN3c104HalfEfEEvRNS_6TensorERKS6_S9_T1_EUlS5_hE_St5arrayIPcLm3EEEEviT0_SA_,"",@"SHT_CUDA_INFO"
	.sectionflags	@""
	.align	4


	//----- nvinfo : EIATTR_CUDA_API_VERSION
	.align		4
        /*0000*/ 	.byte	0x04, 0x37
        /*0002*/ 	.short	(.L_4292 - .L_4291)
.L_4291:
        /*0004*/ 	.word	0x00000082


	//----- nvinfo : EIATTR_KPARAM_INFO
	.align		4
.L_4292:
        /*0008*/ 	.byte	0x04, 0x17
        /*000a*/ 	.short	(.L_4294 - .L_4293)
.L_4293:
        /*000c*/ 	.word	0x00000000
        /*0010*/ 	.short	0x0002
        /*0012*/ 	.short	0x0018
        /*0014*/ 	.byte	0x00, 0xf0, 0x61, 0x00


	//----- nvinfo : EIATTR_KPARAM_INFO
	.align		4
.L_4294:
        /*0018*/ 	.byte	0x04, 0x17
        /*001a*/ 	.short	(.L_4296 - .L_4295)
.L_4295:
        /*001c*/ 	.word	0x00000000
        /*0020*/ 	.short	0x0001
        /*0022*/ 	.short	0x0008
        /*0024*/ 	.byte	0x00, 0xf0, 0x41, 0x00


	//----- nvinfo : EIATTR_KPARAM_INFO
	.align		4
.L_4296:
        /*0028*/ 	.byte	0x04, 0x17
        /*002a*/ 	.short	(.L_4298 - .L_4297)
.L_4297:
        /*002c*/ 	.word	0x00000000
        /*0030*/ 	.short	0x0000
        /*0032*/ 	.short	0x0000
        /*0034*/ 	.byte	0x00, 0xf0, 0x11, 0x00


	//----- nvinfo : EIATTR_SPARSE_MMA_MASK
	.align		4
.L_4298:
        /*0038*/ 	.byte	0x03, 0x50
        /*003a*/ 	.short	0x0000


	//----- nvinfo : EIATTR_MAXREG_COUNT
	.align		4
        /*003c*/ 	.byte	0x03, 0x1b
        /*003e*/ 	.short	0x00ff


	//----- nvinfo : EIATTR_MERCURY_ISA_VERSION
	.align		4
        /*0040*/ 	.byte	0x03, 0x5f
        /*0042*/ 	.short	0x0101


	//----- nvinfo : EIATTR_EXIT_INSTR_OFFSETS
	.align		4
        /*0044*/ 	.byte	0x04, 0x1c
        /*0046*/ 	.short	(.L_4300 - .L_4299)


	//   ....[0]....
.L_4299:
        /*0048*/ 	.word	0x000004d0


	//   ....[1]....
        /*004c*/ 	.word	0x00001260


	//   ....[2]....
        /*0050*/ 	.word	0x000012b0


	//----- nvinfo : EIATTR_MAX_THREADS
	.align		4
.L_4300:
        /*0054*/ 	.byte	0x04, 0x05
        /*0056*/ 	.short	(.L_4302 - .L_4301)
.L_4301:
        /*0058*/ 	.word	0x00000080
        /*005c*/ 	.word	0x00000001
        /*0060*/ 	.word	0x00000001


	//----- nvinfo : EIATTR_CRS_STACK_SIZE
	.align		4
.L_4302:
        /*0064*/ 	.byte	0x04, 0x1e
        /*0066*/ 	.short	(.L_4304 - .L_4303)
.L_4303:
        /*0068*/ 	.word	0x00000000


	//----- nvinfo : EIATTR_CBANK_PARAM_SIZE
	.align		4
.L_4304:
        /*006c*/ 	.byte	0x03, 0x19
        /*006e*/ 	.short	0x0030


	//----- nvinfo : EIATTR_PARAM_CBANK
	.align		4
        /*0070*/ 	.byte	0x04, 0x0a
        /*0072*/ 	.short	(.L_4306 - .L_4305)
	.align		4
.L_4305:
        /*0074*/ 	.word	index@(.nv.constant0._ZN2at6native29vectorized_elementwise_kernelILi8EZNS0_43_GLOBAL__N__7cc8d1ed_10_Dropout_cu_0e96ed3819masked_scale_kernelIhN3c104HalfEfEEvRNS_6TensorERKS6_S9_T1_EUlS5_hE_St5arrayIPcLm3EEEEviT0_SA_)
        /*0078*/ 	.short	0x0210
        /*007a*/ 	.short	0x0030


	//----- nvinfo : EIATTR_SW_WAR
	.align		4
.L_4306:
        /*007c*/ 	.byte	0x04, 0x36
        /*007e*/ 	.short	(.L_4308 - .L_4307)
.L_4307:
        /*0080*/ 	.word	0x00000008
.L_4308:


//--------------------- .nv.info._ZN2at6native18elementwise_kernelILi128ELi4EZNS0_15gpu_kernel_implIZNS0_43_GLOBAL__N__7cc8d1ed_10_Dropout_cu_0e96ed3819masked_scale_kernelIhffEEvRNS_6TensorERKS5_S8_T1_EUlfhE_EEvRNS_18TensorIteratorBaseERKT_EUliE_EEviS9_ --------------------------
	.section	.nv.info._ZN2at6native18elementwise_kernelILi128ELi4EZNS0_15gpu_kernel_implIZNS0_43_GLOBAL__N__7cc8d1ed_10_Dropout_cu_0e96ed3819masked_scale_kernelIhffEEvRNS_6TensorERKS5_S8_T1_EUlfhE_EEvRNS_18TensorIteratorBaseERKT_EUliE_EEviS9_,"",@"SHT_CUDA_INFO"
	.sectionflags	@""
	.align	4


	//----- nvinfo : EIATTR_CUDA_API_VERSION
	.align		4
        /*0000*/ 	.byte	0x04, 0x37
        /*0002*/ 	.short	(.L_4310 - .L_4309)
.L_4309:
        /*0004*/ 	.word	0x00000082


	//----- nvinfo : EIATTR_KPARAM_INFO
	.align		4
.L_4310:
        /*0008*/ 	.byte	0x04, 0x17
        /*000a*/ 	.short	(.L_4312 - .L_4311)
.L_4311:
        /*000c*/ 	.word	0x00000000
        /*0010*/ 	.short	0x0001
        /*0012*/ 	.short	0x0008
        /*0014*/ 	.byte	0x00, 0xf0, 0x61, 0x0a


	//----- nvinfo : EIATTR_KPARAM_INFO
	.align		4
.L_4312:
        /*0018*/ 	.byte	0x04, 0x17
        /*001a*/ 	.short	(.L_4314 - .L_4313)
.L_4313:
        /*001c*/ 	.word	0x00000000
        /*0020*/ 	.short	0x0000
        /*0022*/ 	.short	0x0000
        /*0024*/ 	.byte	0x00, 0xf0, 0x11, 0x00


	//----- nvinfo : EIATTR_SPARSE_MMA_MASK
	.align		4
.L_4314:
        /*0028*/ 	.byte	0x03, 0x50
        /*002a*/ 	.short	0x0000


	//----- nvinfo : EIATTR_MAXREG_COUNT
	.align		4
        /*002c*/ 	.byte	0x03, 0x1b
        /*002e*/ 	.short	0x0080


	//----- nvinfo : EIATTR_EXTERNS
	.align		4
        /*0030*/ 	.byte	0x04, 0x0f
        /*0032*/ 	.short	(.L_4316 - .L_4315)


	//   ....[0]....
	.align		4
.L_4315:
        /*0034*/ 	.word	index@(__assertfail)


	//----- nvinfo : EIATTR_MERCURY_ISA_VERSION
	.align		4
.L_4316:
        /*0038*/ 	.byte	0x03, 0x5f
        /*003a*/ 	.short	0x0101


	//----- nvinfo : EIATTR_SYSCALL_OFFSETS
	.align		4
        /*003c*/ 	.byte	0x04, 0x46
        /*003e*/ 	.short	(.L_4318 - .L_4317)


	//   ....[0]....
.L_4317:
        /*0040*/ 	.word	0x00002490


	//   ....[1]....
        /*0044*/ 	.word	0x00003380


	//   ....[2]....
        /*0048*/ 	.word	0x000041f0


	//   ....[3]....
        /*004c*/ 	.word	0x000066b0


	//   ....[4]....
        /*0050*/ 	.word	0x000075a0


	//   ....[5]....
        /*0054*/ 	.word	0x00008410


	//   ....[6]....
        /*0058*/ 	.word	0x0000a8c0


	//   ....[7]....
        /*005c*/ 	.word	0x0000b7b0


	//   ....[8]....
        /*0060*/ 	.word	0x0000c620


	//   ....[9]....
        /*0064*/ 	.word	0x0000eac0


	//   ....[10]....
        /*0068*/ 	.word	0x0000f9b0


	//   ....[11]....
        /*006c*/ 	.word	0x00010820


	//----- nvinfo : EIATTR_EXIT_INSTR_OFFSETS
	.align		4
.L_4318:
        /*0070*/ 	.byte	0x04, 0x1c
        /*0072*/ 	.short	(.L_4320 - .L_4319)


	//   ....[0]....
.L_4319:
        /*0074*/ 	.word	0x0000c6d0


	//   ....[1]....
        /*0078*/ 	.word	0x0000fb40


	//   ....[2]....
        /*007c*/ 	.word	0x0000fb80


	//   ....[3]....
        /*0080*/ 	.word	0x0000fc10


	//   ....[4]....
        /*0084*/ 	.word	0x0000fc40


	//   ....[5]....
        /*0088*/ 	.word	0x0000fc70


	//   ....[6]....
        /*008c*/ 	.word	0x0000fcf0


	//   ....[7]....
        /*0090*/ 	.word	0x0000fd20


	//   ....[8]....
        /*0094*/ 	.word	0x0000fdb0


	//   ....[9]....
        /*0098*/ 	.word	0x0000fdf0


	//   ....[10]....
        /*009c*/ 	.word	0x0000fe30


	//   ....[11]....
        /*00a0*/ 	.word	0x0000fef0


	//   ....[12]....
        /*00a4*/ 	.word	0x0000ff40


	//   ....[13]....
        /*00a8*/ 	.word	0x000100c0


	//   ....[14]....
        /*00ac*/ 	.word	0x00010210


	//   ....[15]....
        /*00b0*/ 	.word	0x00010240


	//   ....[16]....
        /*00b4*/ 	.word	0x000102f0


	//   ....[17]....
        /*00b8*/ 	.word	0x00010460


	//   ....[18]....
        /*00bc*/ 	.word	0x000105d0


	//   ....[19]....
        /*00c0*/ 	.word	0x00010720


	//   ....[20]....
        /*00c4*/ 	.word	0x00010830


	//   ....[21]....
        /*00c8*/ 	.word	0x00010860


	//   ....[22]....
        /*00cc*/ 	.word	0x00010890


	//----- nvinfo : EIATTR_MAX_THREADS
	.align		4
.L_4320:
        /*00d0*/ 	.byte	0x04, 0x05
        /*00d2*/ 	.short	(.L_4322 - .L_4321)
.L_4321:
        /*00d4*/ 	.word	0x00000080
        /*00d8*/ 	.word	0x00000001
        /*00dc*/ 	.word	0x00000001


	//----- nvinfo : EIATTR_CRS_STACK_SIZE
	.align		4
.L_4322:
        /*00e0*/ 	.byte	0x04, 0x1e
        /*00e2*/ 	.short	(.L_4324 - .L_4323)
.L_4323:
        /*00e4*/ 	.word	0x00000000


	//----- nvinfo : EIATTR_CBANK_PARAM_SIZE
	.align		4
.L_4324:
        /*00e8*/ 	.byte	0x03, 0x19
        /*00ea*/ 	.short	0x02a0


	//----- nvinfo : EIATTR_PARAM_CBANK
	.align		4
        /*00ec*/ 	.byte	0x04, 0x0a
        /*00ee*/ 	.short	(.L_4326 - .L_4325)
	.align		4
.L_4325:
        /*00f0*/ 	.word	index@(.nv.constant0._ZN2at6native18elementwise_kernelILi128ELi4EZNS0_15gpu_kernel_implIZNS0_43_GLOBAL__N__7cc8d1ed_10_Dropout_cu_0e96ed3819masked_scale_kernelIhffEEvRNS_6TensorERKS5_S8_T1_EUlfhE_EEvRNS_18TensorIteratorBaseERKT_EUliE_EEviS9_)
        /*00f4*/ 	.short	0x0210
        /*00f6*/ 	.short	0x02a0


	//----- nvinfo : EIATTR_SW_WAR
	.align		4
.L_4326:
        /*00f8*/ 	.byte	0x04, 0x36
        /*00fa*/ 	.short	(.L_4328 - .L_4327)
.L_4327:
        /*00fc*/ 	.word	0x00000008
.L_4328:


//--------------------- .nv.info._ZN2at6native27unrolled_elementwise_kernelIZNS0_43_GLOBAL__N__7cc8d1ed_10_Dropout_cu_0e96ed3819masked_scale_kernelIhffEEvRNS_6TensorERKS4_S7_T1_EUlfhE_St5arrayIPcLm3EELi4E23TrivialOffsetCalculatorILi2EjESD_ILi1EjENS0_6memory12LoadWithCastILi2EEENSG_13StoreWithCastILi1EEEEEviT_T0_T2_T3_T4_T5_ --------------------------
	.section	.nv.info._ZN2at6native27unrolled_elementwise_kernelIZNS0_43_GLOBAL__N__7cc8d1ed_10_Dropout_cu_0e96ed3819masked_scale_kernelIhffEEvRNS_6TensorERKS4_S7_T1_EUlfhE_St5arrayIPcLm3EELi4E23TrivialOffsetCalculatorILi2EjESD_ILi1EjENS0_6memory12LoadWithCastILi2EEENSG_13StoreWithCastILi1EEEEEviT_T0_T2_T3_T4_T5_,"",@"SHT_CUDA_INFO"
	.sectionflags	@""
	.align	4


	//----- nvinfo : EIATTR_CUDA_API_VERSION
	.align		4
        /*0000*/ 	.byte	0x04, 0x37
        /*0002*/ 	.short	(.L_4330 - .L_4329)
.L_4329:
        /*0004*/ 	.word	0x00000082


	//----- nvinfo : EIATTR_KPARAM_INFO
	.align		4
.L_4330:
        /*0008*/ 	.byte	0x04, 0x17
        /*000a*/ 	.short	(.L_4332 - .L_4331)
.L_4331:
        /*000c*/ 	.word	0x00000000
        /*0010*/ 	.short	0x0006
        /*0012*/ 	.short	0x0040
        /*0014*/ 	.byte	0x00, 0xf0, 0x21, 0x00


	//----- nvinfo : EIATTR_KPARAM_INFO
	.align		4
.L_4332:
        /*0018*/ 	.byte	0x04, 0x17
        /*001a*/ 	.short	(.L_4334 - .L_4333)
.L_4333:
        /*001c*/ 	.word	0x00000000
        /*0020*/ 	.short	0x0005
        /*0022*/ 	.short	0x0034
        /*0024*/ 	.byte	0x00, 0xf0, 0x31, 0x00


	//----- nvinfo : EIATTR_KPARAM_INFO
	.align		4
.L_4334:
        /*0028*/ 	.byte	0x04, 0x17
        /*002a*/ 	.short	(.L_4336 - .L_4335)
.L_4335:
        /*002c*/ 	.word	0x00000000
        /*0030*/ 	.short	0x0004
        /*0032*/ 	.short	0x0031
        /*0034*/ 	.byte	0x00, 0xf0, 0x05, 0x00


	//----- nvinfo : EIATTR_KPARAM_INFO
	.align		4
.L_4336:
        /*0038*/ 	.byte	0x04, 0x17
        /*003a*/ 	.short	(.L_4338 - .L_4337)
.L_4337:
        /*003c*/ 	.word	0x00000000
        /*0040*/ 	.short	0x0003
        /*0042*/ 	.short	0x0030
        /*0044*/ 	.byte	0x00, 0xf0, 0x05, 0x00


	//----- nvinfo : EIATTR_KPARAM_INFO
	.align		4
.L_4338:
        /*0048*/ 	.byte	0x04, 0x17
        /*004a*/ 	.short	(.L_4340 - .L_4339)
.L_4339:
        /*004c*/ 	.word	0x00000000
        /*0050*/ 	.short	0x0002
        /*0052*/ 	.short	0x0018
        /*0054*/ 	.byte	0x00, 0xf0, 0x61, 0x00


	//----- nvinfo : EIATTR_KPARAM_INFO
	.align		4
.L_4340:
        /*0058*/ 	.byte	0x04, 0x17
        /*005a*/ 	.short	(.L_4342 - .L_4341)
.L_4341:
        /*005c*/ 	.word	0x00000000
        /*0060*/ 	.short	0x0001
        /*0062*/ 	.short	0x0008
        /*0064*/ 	.byte	0x00, 0xf0, 0x41, 0x00


	//----- nvinfo : EIATTR_KPARAM_INFO
	.align		4
.L_4342:
        /*0068*/ 	.byte	0x04, 0x17
        /*006a*/ 	.short	(.L_4344 - .L_4343)
.L_4343:
        /*006c*/ 	.word	0x00000000
        /*0070*/ 	.short	0x0000
        /*0072*/ 	.short	0x0000
        /*0074*/ 	.byte	0x00, 0xf0, 0x11, 0x00


	//----- nvinfo : EIATTR_SPARSE_MMA_MASK
	.align		4
.L_4344:
        /*0078*/ 	.byte	0x03, 0x50
        /*007a*/ 	.short	0x0000


	//----- nvinfo : EIATTR_MAXREG_COUNT
	.align		4
        /*007c*/ 	.byte	0x03, 0x1b
        /*007e*/ 	.short	0x00ff


	//----- nvinfo : EIATTR_EXTERNS
	.align		4
        /*0080*/ 	.byte	0x04, 0x0f
        /*0082*/ 	.short	(.L_4346 - .L_4345)


	//   ....[0]....
	.align		4
.L_4345:
        /*0084*/ 	.word	index@(__assertfail)


	//----- nvinfo : EIATTR_MERCURY_ISA_VERSION
	.align		4
.L_4346:
        /*0088*/ 	.byte	0x03, 0x5f
        /*008a*/ 	.short	0x0101


	//----- nvinfo : EIATTR_SYSCALL_OFFSETS
	.align		4
        /*008c*/ 	.byte	0x04, 0x46
        /*008e*/ 	.short	(.L_4348 - .L_4347)


	//   ....[0]....
.L_4347:
        /*0090*/ 	.word	0x00000eb0


	//   ....[1]....
        /*0094*/ 	.word	0x00001db0


	//   ....[2]....
        /*0098*/ 	.word	0x00002c20


	//   ....[3]....
        /*009c*/ 	.word	0x00003b20


	//   ....[4]....
        /*00a0*/ 	.word	0x000049c0


	//   ....[5]....
        /*00a4*/ 	.word	0x000058d0


	//   ....[6]....
        /*00a8*/ 	.word	0x00006730


	//   ....[7]....
        /*00ac*/ 	.word	0x00007640


	//   ....[8]....
        /*00b0*/ 	.word	0x00008630


	//   ....[9]....
        /*00b4*/ 	.word	0x00009500


	//   ....[10]....
        /*00b8*/ 	.word	0x0000a3c0


	//   ....[11]....
        /*00bc*/ 	.word	0x0000b280


	//----- nvinfo : EIATTR_EXIT_INSTR_OFFSETS
	.align		4
.L_4348:
        /*00c0*/ 	.byte	0x04, 0x1c
        /*00c2*/ 	.short	(.L_4350 - .L_4349)


	//   ....[0]....
.L_4349:
        /*00c4*/ 	.word	0x0000a460


	//   ....[1]....
        /*00c8*/ 	.word	0x0000a5a0


	//   ....[2]....
        /*00cc*/ 	.word	0x0000a5e0


	//   ....[3]....
        /*00d0*/ 	.word	0x0000a670


	//   ....[4]....
        /*00d4*/ 	.word	0x0000a6a0


	//   ....[5]....
        /*00d8*/ 	.word	0x0000a6d0


	//   ....[6]....
        /*00dc*/ 	.word	0x0000a750


	//   ....[7]....
        /*00e0*/ 	.word	0x0000a780


	//   ....[8]....
        /*00e4*/ 	.word	0x0000a810


	//   ....[9]....
        /*00e8*/ 	.word	0x0000a850


	//   ....[10]....
        /*00ec*/ 	.word	0x0000a890


	//   ....[11]....
        /*00f0*/ 	.word	0x0000a950


	//   ....[12]....
        /*00f4*/ 	.word	0x0000a9a0


	//   ....[13]....
        /*00f8*/ 	.word	0x0000ab20


	//   ....[14]....
        /*00fc*/ 	.word	0x0000ac70


	//   ....[15]....
        /*0100*/ 	.word	0x0000aca0


	//   ....[16]....
        /*0104*/ 	.word	0x0000ad50


	//   ....[17]....
        /*0108*/ 	.word	0x0000aec0


	//   ....[18]....
        /*010c*/ 	.word	0x0000b030


	//   ....[19]....
        /*0110*/ 	.word	0x0000b180


	//   ....[20]....
        /*0114*/ 	.word	0x0000b290


	//   ....[21]....
        /*0118*/ 	.word	0x0000b2c0


	//   ....[22]....
        /*011c*/ 	.word	0x0000b2f0


	//----- nvinfo : EIATTR_MAX_THREADS
	.align		4
.L_4350:
        /*0120*/ 	.byte	0x04, 0x05
        /*0122*/ 	.short	(.L_4352 - .L_4351)
.L_4351:
        /*0124*/ 	.word	0x00000080
        /*0128*/ 	.word	0x00000001
        /*012c*/ 	.word	0x00000001


	//----- nvinfo : EIATTR_CRS_STACK_SIZE
	.align		4
.L_4352:
        /*0130*/ 	.byte	0x04, 0x1e
        /*0132*/ 	.short	(.L_4354 - .L_4353)
.L_4353:
        /*0134*/ 	.word	0x00000000


	//----- nvinfo : EIATTR_CBANK_PARAM_SIZE
	.align		4
.L_4354:
        /*0138*/ 	.byte	0x03, 0x19
        /*013a*/ 	.short	0x0048


	//----- nvinfo : EIATTR_PARAM_CBANK
	.align		4
        /*013c*/ 	.byte	0x04, 0x0a
        /*013e*/ 	.short	(.L_4356 - .L_4355)
	.align		4
.L_4355:
        /*0140*/ 	.word	index@(.nv.constant0._ZN2at6native27unrolled_elementwise_kernelIZNS0_43_GLOBAL__N__7cc8d1ed_10_Dropout_cu_0e96ed3819masked_scale_kernelIhffEEvRNS_6TensorERKS4_S7_T1_EUlfhE_St5arrayIPcLm3EELi4E23TrivialOffsetCalculatorILi2EjESD_ILi1EjENS0_6memory12LoadWithCastILi2EEENSG_13StoreWithCastILi1EEEEEviT_T0_T2_T3_T4_T5_)
        /*0144*/ 	.short	0x0210
        /*0146*/ 	.short	0x0048


	//----- nvinfo : EIATTR_SW_WAR
	.align		4
.L_4356:
        /*0148*/ 	.byte	0x04, 0x36
        /*014a*/ 	.short	(.L_4358 - .L_4357)
.L_4357:
        /*014c*/ 	.word	0x00000008
.L_4358:


//--------------------- .nv.info._ZN2at6native18elementwise_kernelILi128ELi2EZNS0_22gpu_kernel_impl_nocastIZNS0_43_GLOBAL__N__7cc8d1ed_10_Dropout_cu_0e96ed3819masked_scale_kernelIhffEEvRNS_6TensorERKS5_S8_T1_EUlfhE_EEvRNS_18TensorIteratorBaseERKT_EUliE_EEviS9_ --------------------------
	.section	.nv.info._ZN2at6native18elementwise_kernelILi128ELi2EZNS0_22gpu_kernel_impl_nocastIZNS0_43_GLOBAL__N__7cc8d1ed_10_Dropout_cu_0e96ed3819masked_scale_kernelIhffEEvRNS_6TensorERKS5_S8_T1_EUlfhE_EEvRNS_18TensorIteratorBaseERKT_EUliE_EEviS9_,"",@"SHT_CUDA_INFO"
	.sectionflags	@""
	.align	4


	//----- nvinfo : EIATTR_CUDA_API_VERSION
	.align		4
        /*0000*/ 	.byte	0x04, 0x37
        /*0002*/ 	.short	(.L_4360 - .L_4359)
.L_4359:
        /*0004*/ 	.word	0x00000082


	//----- nvinfo : EIATTR_KPARAM_INFO
	.align		4
.L_4360:
        /*0008*/ 	.byte	0x04, 0x17
        /*000a*/ 	.short	(.L_4362 - .L_4361)
.L_4361:
        /*000c*/ 	.word	0x00000000
        /*0010*/ 	.short	0x0001
        /*0012*/ 	.short	0x0008
        /*0014*/ 	.byte	0x00, 0xf0, 0x41, 0x0a


	//----- nvinfo : EIATTR_KPARAM_INFO
	.align		4
.L_4362:
        /*0018*/ 	.byte	0x04, 0x17
        /*001a*/ 	.short	(.L_4364 - .L_4363)
.L_4363:
        /*001c*/ 	.word	0x00000000
        /*0020*/ 	.short	0x0000
        /*0022*/ 	.short	0x0000
        /*0024*/ 	.byte	0x00, 0xf0, 0x11, 0x00


	//----- nvinfo : EIATTR_SPARSE_MMA_MASK
	.align		4
.L_4364:
        /*0028*/ 	.byte	0x03, 0x50
        /*002a*/ 	.short	0x0000


	//----- nvinfo : EIATTR_MAXREG_COUNT
	.align		4
        /*002c*/ 	.byte	0x03, 0x1b
        /*002e*/ 	.short	0x0080


	//----- nvinfo : EIATTR_MERCURY_ISA_VERSION
	.align		4
        /*0030*/ 	.byte	0x03, 0x5f
        /*0032*/ 	.short	0x0101


	//----- nvinfo : EIATTR_EXIT_INSTR_OFFSETS
	.align		4
        /*0034*/ 	.byte	0x04, 0x1c
        /*0036*/ 	.short	(.L_4366 - .L_4365)


	//   ....[0]....
.L_4365:
        /*0038*/ 	.word	0x000017e0


	//   ....[1]....
        /*003c*/ 	.word	0x00002f00


	//----- nvinfo : EIATTR_MAX_THREADS
	.align		4
.L_4366:
        /*0040*/ 	.byte	0x04, 0x05
        /*0042*/ 	.short	(.L_4368 - .L_4367)
.L_4367:
        /*0044*/ 	.word	0x00000080
        /*0048*/ 	.word	0x00000001
        /*004c*/ 	.word	0x00000001


	//----- nvinfo : EIATTR_CRS_STACK_SIZE
	.align		4
.L_4368:
        /*0050*/ 	.byte	0x04, 0x1e
        /*0052*/ 	.short	(.L_4370 - .L_4369)
.L_4369:
        /*0054*/ 	.word	0x00000000


	//----- nvinfo : EIATTR_CBANK_PARAM_SIZE
	.align		4
.L_4370:
        /*0058*/ 	.byte	0x03, 0x19
        /*005a*/ 	.short	0x0298


	//----- nvinfo : EIATTR_PARAM_CBANK
	.align		4
        /*005c*/ 	.byte	0x04, 0x0a
        /*005e*/ 	.short	(.L_4372 - .L_4371)
	.align		4
.L_4371:
        /*0060*/ 	.word	index@(.nv.constant0._ZN2at6native18elementwise_kernelILi128ELi2EZNS0_22gpu_kernel_impl_nocastIZNS0_43_GLOBAL__N__7cc8d1ed_10_Dropout_cu_0e96ed3819masked_scale_kernelIhffEEvRNS_6TensorERKS5_S8_T1_EUlfhE_EEvRNS_18TensorIteratorBaseERKT_EUliE_EEviS9_)
        /*0064*/ 	.short	0x0210
        /*0066*/ 	.short	0x0298


	//----- nvinfo : EIATTR_SW_WAR
	.align		4
.L_4372:
        /*0068*/ 	.byte	0x04, 0x36
        /*006a*/ 	.short	(.L_4374 - .L_4373)
.L_4373:
        /*006c*/ 	.word	0x00000008
.L_4374:


//--------------------- .nv.info._ZN2at6native27unrolled_elementwise_kernelIZNS0_43_GLOBAL__N__7cc8d1ed_10_Dropout_cu_0e96ed3819masked_scale_kernelIhffEEvRNS_6TensorERKS4_S7_T1_EUlfhE_St5arrayIPcLm3EELi4E23TrivialOffsetCalculatorILi2EjESD_ILi1EjENS0_6memory15LoadWithoutCastENSG_16StoreWithoutCastEEEviT_T0_T2_T3_T4_T5_ --------------------------
	.section	.nv.info._ZN2at6native27unrolled_elementwise_kernelIZNS0_43_GLOBAL__N__7cc8d1ed_10_Dropout_cu_0e96ed3819masked_scale_kernelIhffEEvRNS_6TensorERKS4_S7_T1_EUlfhE_St5arrayIPcLm3EELi4E23TrivialOffsetCalculatorILi2EjESD_ILi1EjENS0_6memory15LoadWithoutCastENSG_16StoreWithoutCastEEEviT_T0_T2_T3_T4_T5_,"",@"SHT_CUDA_INFO"
	.sectionflags	@""
	.align	4


	//----- nvinfo : EIATTR_CUDA_API_VERSION
	.align		4
        /*0000*/ 	.byte	0x04, 0x37
        /*0002*/ 	.short	(.L_4376 - .L_4375)
.L_4375:
        /*0004*/ 	.word	0x00000082


	//----- nvinfo : EIATTR_KPARAM_INFO
	.align		4
.L_4376:
        /*0008*/ 	.byte	0x04, 0x17
        /*000a*/ 	.short	(.L_4378 - .L_4377)
.L_4377:
        /*000c*/ 	.word	0x00000000
        /*0010*/ 	.short	0x0006
        /*0012*/ 	.short	0x0033
        /*0014*/ 	.byte	0x00, 0xf0, 0x05, 0x00


	//----- nvinfo : EIATTR_KPARAM_INFO
	.align		4
.L_4378:
        /*0018*/ 	.byte	0x04, 0x17
        /*001a*/ 	.short	(.L_4380 - .L_4379)
.L_4379:
        /*001c*/ 	.word	0x00000000
        /*0020*/ 	.short	0x0005
        /*0022*/ 	.short	0x0032
        /*0024*/ 	.byte	0x00, 0xf0, 0x05, 0x00


	//----- nvinfo : EIATTR_KPARAM_INFO
	.align		4
.L_4380:
        /*0028*/ 	.byte	0x04, 0x17
        /*002a*/ 	.short	(.L_4382 - .L_4381)
.L_4381:
        /*002c*/ 	.word	0x00000000
        /*0030*/ 	.short	0x0004
        /*0032*/ 	.short	0x0031
        /*0034*/ 	.byte	0x00, 0xf0, 0x05, 0x00


	//----- nvinfo : EIATTR_KPARAM_INFO
	.align		4
.L_4382:
        /*0038*/ 	.byte	0x04, 0x17
        /*003a*/ 	.short	(.L_4384 - .L_4383)
.L_4383:
        /*003c*/ 	.word	0x00000000
        /*0040*/ 	.short	0x0003
        /*0042*/ 	.short	0x0030
        /*0044*/ 	.byte	0x00, 0xf0, 0x05, 0x00


	//----- nvinfo : EIATTR_KPARAM_INFO
	.align		4
.L_4384:
        /*0048*/ 	.byte	0x04, 0x17
        /*004a*/ 	.short	(.L_4386 - .L_4385)
.L_4385:
        /*004c*/ 	.word	0x00000000
        /*0050*/ 	.short	0x0002
        /*0052*/ 	.short	0x0018
        /*0054*/ 	.byte	0x00, 0xf0, 0x61, 0x00


	//----- nvinfo : EIATTR_KPARAM_INFO
	.align		4
.L_4386:
        /*0058*/ 	.byte	0x04, 0x17
        /*005a*/ 	.short	(.L_4388 - .L_4387)
.L_4387:
        /*005c*/ 	.word	0x00000000
        /*0060*/ 	.short	0x0001
        /*0062*/ 	.short	0x0008
        /*0064*/ 	.byte	0x00, 0xf0, 0x41, 0x00


	//----- nvinfo : EIATTR_KPARAM_INFO
	.align		4
.L_4388:
        /*0068*/ 	.byte	0x04, 0x17
        /*006a*/ 	.short	(.L_4390 - .L_4389)
.L_4389:
        /*006c*/ 	.word	0x00000000
        /*0070*/ 	.short	0x0000
        /*0072*/ 	.short	0x0000
        /*0074*/ 	.byte	0x00, 0xf0, 0x11, 0x00


	//----- nvinfo : EIATTR_SPARSE_MMA_MASK
	.align		4
.L_4390:
        /*0078*/ 	.byte	0x03, 0x50
        /*007a*/ 	.short	0x0000


	//----- nvinfo : EIATTR_MAXREG_COUNT
	.align		4
        /*007c*/ 	.byte	0x03, 0x1b
        /*007e*/ 	.short	0x00ff


	//----- nvinfo : EIATTR_MERCURY_ISA_VERSION
	.align		4
        /*0080*/ 	.byte	0x03, 0x5f
        /*0082*/ 	.short	0x0101


	//----- nvinfo : EIATTR_EXIT_INSTR_OFFSETS
	.align		4
        /*0084*/ 	.byte	0x04, 0x1c
        /*0086*/ 	.short	(.L_4392 - .L_4391)


	//   ....[0]....
.L_4391:
        /*0088*/ 	.word	0x00000580


	//   ....[1]....
        /*008c*/ 	.word	0x000005d0


	//----- nvinfo : EIATTR_MAX_THREADS
	.align		4
.L_4392:
        /*0090*/ 	.byte	0x04, 0x05
        /*0092*/ 	.short	(.L_4394 - .L_4393)
.L_4393:
        /*0094*/ 	.word	0x00000080
        /*0098*/ 	.word	0x00000001
        /*009c*/ 	.word	0x00000001


	//----- nvinfo : EIATTR_CRS_STACK_SIZE
	.align		4
.L_4394:
        /*00a0*/ 	.byte	0x04, 0x1e
        /*00a2*/ 	.short	(.L_4396 - .L_4395)
.L_4395:
        /*00a4*/ 	.word	0x00000000


	//----- nvinfo : EIATTR_CBANK_PARAM_SIZE
	.align		4
.L_4396:
        /*00a8*/ 	.byte	0x03, 0x19
        /*00aa*/ 	.short	0x0034


	//----- nvinfo : EIATTR_PARAM_CBANK
	.align		4
        /*00ac*/ 	.byte	0x04, 0x0a
        /*00ae*/ 	.short	(.L_4398 - .L_4397)
	.align		4
.L_4397:
        /*00b0*/ 	.word	index@(.nv.constant0._ZN2at6native27unrolled_elementwise_kernelIZNS0_43_GLOBAL__N__7cc8d1ed_10_Dropout_cu_0e96ed3819masked_scale_kernelIhffEEvRNS_6TensorERKS4_S7_T1_EUlfhE_St5arrayIPcLm3EELi4E23TrivialOffsetCalculatorILi2EjESD_ILi1EjENS0_6memory15LoadWithoutCastENSG_16StoreWithoutCastEEEviT_T0_T2_T3_T4_T5_)
        /*00b4*/ 	.short	0x0210
        /*00b6*/ 	.short	0x0034


	//----- nvinfo : EIATTR_SW_WAR
	.align		4
.L_4398:
        /*00b8*/ 	.byte	0x04, 0x36
        /*00ba*/ 	.short	(.L_4400 - .L_4399)
.L_4399:
        /*00bc*/ 	.word	0x00000008
.L_4400:


//--------------------- .nv.info._ZN2at6native29vectorized_elementwise_kernelILi2EZNS0_43_GLOBAL__N__7cc8d1ed_10_Dropout_cu_0e96ed3819masked_scale_kernelIhffEEvRNS_6TensorERKS4_S7_T1_EUlfhE_St5arrayIPcLm3EEEEviT0_S8_ --------------------------
	.section	.nv.info._ZN2at6native29vectorized_elementwise_kernelILi2EZNS0_43_GLOBAL__N__7cc8d1ed_10_Dropout_cu_0e96ed3819masked_scale_kernelIhffEEvRNS_6TensorERKS4_S7_T1_EUlfhE_St5arrayIPcLm3EEEEviT0_S8_,"",@"SHT_CUDA_INFO"
	.sectionflags	@""
	.align	4


	//----- nvinfo : EIATTR_CUDA_API_VERSION
	.align		4
        /*0000*/ 	.byte	0x04, 0x37
        /*0002*/ 	.short	(.L_4402 - .L_4401)
.L_4401:
        /*0004*/ 	.word	0x00000082


	//----- nvinfo : EIATTR_KPARAM_INFO
	.align		4
.L_4402:
        /*0008*/ 	.byte	0x04, 0x17
        /*000a*/ 	.short	(.L_4404 - .L_4403)
.L_4403:
        /*000c*/ 	.word	0x00000000
        /*0010*/ 	.short	0x0002
        /*0012*/ 	.short	0x0018
        /*0014*/ 	.byte	0x00, 0xf0, 0x61, 0x00


	//----- nvinfo : EIATTR_KPARAM_INFO
	.align		4
.L_4404:
        /*0018*/ 	.byte	0x04, 0x17
        /*001a*/ 	.short	(.L_4406 - .L_4405)
.L_4405:
        /*001c*/ 	.word	0x00000000
        /*0020*/ 	.short	0x0001
        /*0022*/ 	.short	0x0008
        /*0024*/ 	.byte	0x00, 0xf0, 0x41, 0x00


	//----- nvinfo : EIATTR_KPARAM_INFO
	.align		4
.L_4406:
        /*0028*/ 	.byte	0x04, 0x17
        /*002a*/ 	.short	(.L_4408 - .L_4407)
.L_4407:
        /*002c*/ 	.word	0x00000000
        /*0030*/ 	.short	0x0000
        /*0032*/ 	.short	0x0000
        /*0034*/ 	.byte	0x00, 0xf0, 0x11, 0x00


	//----- nvinfo : EIATTR_SPARSE_MMA_MASK
	.align		4
.L_4408:
        /*0038*/ 	.byte	0x03, 0x50
        /*003a*/ 	.short	0x0000


	//----- nvinfo : EIATTR_MAXREG_COUNT
	.align		4
        /*003c*/ 	.byte	0x03, 0x1b
        /*003e*/ 	.short	0x00ff


	//----- nvinfo : EIATTR_MERCURY_ISA_VERSION
	.align		4
        /*0040*/ 	.byte	0x03, 0x5f
        /*0042*/ 	.short	0x0101


	//----- nvinfo : EIATTR_EXIT_INSTR_OFFSETS
	.align		4
        /*0044*/ 	.byte	0x04, 0x1c
        /*0046*/ 	.short	(.L_4410 - .L_4409)


	//   ....[0]....
.L_4409:
        /*0048*/ 	.word	0x00000400


	//   ....[1]....
        /*004c*/ 	.word	0x00000f10


	//   ....[2]....
        /*0050*/ 	.word	0x00000f60


	//----- nvinfo : EIATTR_MAX_THREADS
	.align		4
.L_4410:
        /*0054*/ 	.byte	0x04, 0x05
        /*0056*/ 	.short	(.L_4412 - .L_4411)
.L_4411:
        /*0058*/ 	.word	0x00000080
        /*005c*/ 	.word	0x00000001
        /*0060*/ 	.word	0x00000001


	//----- nvinfo : EIATTR_CRS_STACK_SIZE
	.align		4
.L_4412:
        /*0064*/ 	.byte	0x04, 0x1e
        /*0066*/ 	.short	(.L_4414 - .L_4413)
.L_4413:
        /*0068*/ 	.word	0x00000000


	//----- nvinfo : EIATTR_CBANK_PARAM_SIZE
	.align		4
.L_4414:
        /*006c*/ 	.byte	0x03, 0x19
        /*006e*/ 	.short	0x0030


	//----- nvinfo : EIATTR_PARAM_CBANK
	.align		4
        /*0070*/ 	.byte	0x04, 0x0a
        /*0072*/ 	.short	(.L_4416 - .L_4415)
	.align		4
.L_4415:
        /*0074*/ 	.word	index@(.nv.constant0._ZN2at6native29vectorized_elementwise_kernelILi2EZNS0_43_GLOBAL__N__7cc8d1ed_10_Dropout_cu_0e96ed3819masked_scale_kernelIhffEEvRNS_6TensorERKS4_S7_T1_EUlfhE_St5arrayIPcLm3EEEEviT0_S8_)
        /*0078*/ 	.short	0x0210
        /*007a*/ 	.short	0x0030


	//----- nvinfo : EIATTR_SW_WAR
	.align		4
.L_4416:
        /*007c*/ 	.byte	0x04, 0x36
        /*007e*/ 	.short	(.L_4418 - .L_4417)
.L_4417:
        /*0080*/ 	.word	0x00000008
.L_4418:


//--------------------- .nv.info._ZN2at6native29vectorized_elementwise_kernelILi4EZNS0_43_GLOBAL__N__7cc8d1ed_10_Dropout_cu_0e96ed3819masked_scale_kernelIhffEEvRNS_6TensorERKS4_S7_T1_EUlfhE_St5arrayIPcLm3EEEEviT0_S8_ --------------------------
	.section	.nv.info._ZN2at6native29vectorized_elementwise_kernelILi4EZNS0_43_GLOBAL__N__7cc8d1ed_10_Dropout_cu_0e96ed3819masked_scale_kernelIhffEEvRNS_6TensorERKS4_S7_T1_EUlfhE_St5arrayIPcLm3EEEEviT0_S8_,"",@"SHT_CUDA_INFO"
	.sectionflags	@""
	.align	4


	//----- nvinfo : EIATTR_CUDA_API_VERSION
	.align		4
        /*0000*/ 	.byte	0x04, 0x37
        /*0002*/ 	.short	(.L_4420 - .L_4419)
.L_4419:
        /*0004*/ 	.word	0x00000082


	//----- nvinfo : EIATTR_KPARAM_INFO
	.align		4
.L_4420:
        /*0008*/ 	.byte	0x04, 0x17
        /*000a*/ 	.short	(.L_4422 - .L_4421)
.L_4421:
        /*000c*/ 	.word	0x00000000
        /*0010*/ 	.short	0x0002
        /*0012*/ 	.short	0x0018
        /*0014*/ 	.byte	0x00, 0xf0, 0x61, 0x00


	//----- nvinfo : EIATTR_KPARAM_INFO
	.align		4
.L_4422:
        /*0018*/ 	.byte	0x04, 0x17
        /*001a*/ 	.short	(.L_4424 - .L_4423)
.L_4423:
        /*001c*/ 	.word	0x00000000
        /*0020*/ 	.short	0x0001
        /*0022*/ 	.short	0x0008
        /*0024*/ 	.byte	0x00, 0xf0, 0x41, 0x00


	//----- nvinfo : EIATTR_KPARAM_INFO
	.align		4
.L_4424:
        /*0028*/ 	.byte	0x04, 0x17
        /*002a*/ 	.short	(.L_4426 - .L_4425)
.L_4425:
        /*002c*/ 	.word	0x00000000
        /*0030*/ 	.short	0x0000
        /*0032*/ 	.short	0x0000
        /*0034*/ 	.byte	0x00, 0xf0, 0x11, 0x00


	//----- nvinfo : EIATTR_SPARSE_MMA_MASK
	.align		4
.L_4426:
        /*0038*/ 	.byte	0x03, 0x50
        /*003a*/ 	.short	0x0000


	//----- nvinfo : EIATTR_MAXREG_COUNT
	.align		4
        /*003c*/ 	.byte	0x03, 0x1b
        /*003e*/ 	.short	0x00ff


	//----- nvinfo : EIATTR_MERCURY_ISA_VERSION
	.align		4
        /*0040*/ 	.byte	0x03, 0x5f
        /*0042*/ 	.short	0x0101


	//----- nvinfo : EIATTR_EXIT_INSTR_OFFSETS
	.align		4
        /*0044*/ 	.byte	0x04, 0x1c
        /*0046*/ 	.short	(.L_4428 - .L_4427)


	//   ....[0]....
.L_4427:
        /*0048*/ 	.word	0x000003a0


	//   ....[1]....
        /*004c*/ 	.word	0x00000eb0


	//   ....[2]....
        /*0050*/ 	.word	0x00000f00


	//----- nvinfo : EIATTR_MAX_THREADS
	.align		4
.L_4428:
        /*0054*/ 	.byte	0x04, 0x05
        /*0056*/ 	.short	(.L_4430 - .L_4429)
.L_4429:
        /*0058*/ 	.word	0x00000080
        /*005c*/ 	.word	0x00000001
        /*0060*/ 	.word	0x00000001


	//----- nvinfo : EIATTR_CRS_STACK_SIZE
	.align		4
.L_4430:
        /*0064*/ 	.byte	0x04, 0x1e
        /*0066*/ 	.short	(.L_4432 - .L_4431)
.L_4431:
        /*0068*/ 	.word	0x00000000


	//----- nvinfo : EIATTR_CBANK_PARAM_SIZE
	.align		4
.L_4432:
        /*006c*/ 	.byte	0x03, 0x19
        /*006e*/ 	.short	0x0030


	//----- nvinfo : EIATTR_PARAM_CBANK
	.align		4
        /*0070*/ 	.byte	0x04, 0x0a
        /*0072*/ 	.short	(.L_4434 - .L_4433)
	.align		4
.L_4433:
        /*0074*/ 	.word	index@(.nv.constant0._ZN2at6native29vectorized_elementwise_kernelILi4EZNS0_43_GLOBAL__N__7cc8d1ed_10_Dropout_cu_0e96ed3819masked_scale_kernelIhffEEvRNS_6TensorERKS4_S7_T1_EUlfhE_St5arrayIPcLm3EEEEviT0_S8_)
        /*0078*/ 	.short	0x0210
        /*007a*/ 	.short	0x0030


	//----- nvinfo : EIATTR_SW_WAR
	.align		4
.L_4434:
        /*007c*/ 	.byte	0x04, 0x36
        /*007e*/ 	.short	(.L_4436 - .L_4435)
.L_4435:
        /*0080*/ 	.word	0x00000008
.L_4436:


//--------------------- .nv.info._ZN2at6native29vectorized_elementwise_kernelILi8EZNS0_43_GLOBAL__N__7cc8d1ed_10_Dropout_cu_0e96ed3819masked_scale_kernelIhffEEvRNS_6TensorERKS4_S7_T1_EUlfhE_St5arrayIPcLm3EEEEviT0_S8_ --------------------------
	.section	.nv.info._ZN2at6native29vectorized_elementwise_kernelILi8EZNS0_43_GLOBAL__N__7cc8d1ed_10_Dropout_cu_0e96ed3819masked_scale_kernelIhffEEvRNS_6TensorERKS4_S7_T1_EUlfhE_St5arrayIPcLm3EEEEviT0_S8_,"",@"SHT_CUDA_INFO"
	.sectionflags	@""
	.align	4


	//----- nvinfo : EIATTR_CUDA_API_VERSION
	.align		4
        /*0000*/ 	.byte	0x04, 0x37
        /*0002*/ 	.short	(.L_4438 - .L_4437)
.L_4437:
        /*0004*/ 	.word	0x00000082


	//----- nvinfo : EIATTR_KPARAM_INFO
	.align		4
.L_4438:
        /*0008*/ 	.byte	0x04, 0x17
        /*000a*/ 	.short	(.L_4440 - .L_4439)
.L_4439:
        /*000c*/ 	.word	0x00000000
        /*0010*/ 	.short	0x0002
        /*0012*/ 	.short	0x0018
        /*0014*/ 	.byte	0x00, 0xf0, 0x61, 0x00


	//----- nvinfo : EIATTR_KPARAM_INFO
	.align		4
.L_4440:
        /*0018*/ 	.byte	0x04, 0x17
        /*001a*/ 	.short	(.L_4442 - .L_4441)
.L_4441:
        /*001c*/ 	.word	0x00000000
        /*0020*/ 	.short	0x0001
        /*0022*/ 	.short	0x0008
        /*0024*/ 	.byte	0x00, 0xf0, 0x41, 0x00


	//----- nvinfo : EIATTR_KPARAM_INFO
	.align		4
.L_4442:
        /*0028*/ 	.byte	0x04, 0x17
        /*002a*/ 	.short	(.L_4444 - .L_4443)
.L_4443:
        /*002c*/ 	.word	0x00000000
        /*0030*/ 	.short	0x0000
        /*0032*/ 	.short	0x0000
        /*0034*/ 	.byte	0x00, 0xf0, 0x11, 0x00


	//----- nvinfo : EIATTR_SPARSE_MMA_MASK
	.align		4
.L_4444:
        /*0038*/ 	.byte	0x03, 0x50
        /*003a*/ 	.short	0x0000


	//----- nvinfo : EIATTR_MAXREG_COUNT
	.align		4
        /*003c*/ 	.byte	0x03, 0x1b
        /*003e*/ 	.short	0x00ff


	//----- nvinfo : EIATTR_MERCURY_ISA_VERSION
	.align		4
        /*0040*/ 	.byte	0x03, 0x5f
        /*0042*/ 	.short	0x0101


	//----- nvinfo : EIATTR_EXIT_INSTR_OFFSETS
	.align		4
        /*0044*/ 	.byte	0x04, 0x1c
        /*0046*/ 	.short	(.L_4446 - .L_4445)


	//   ....[0]....
.L_4445:
        /*0048*/ 	.word	0x00000440


	//   ....[1]....
        /*004c*/ 	.word	0x00000f50


	//   ....[2]....
        /*0050*/ 	.word	0x00000fa0


	//----- nvinfo : EIATTR_MAX_THREADS
	.align		4
.L_4446:
        /*0054*/ 	.byte	0x04, 0x05
        /*0056*/ 	.short	(.L_4448 - .L_4447)
.L_4447:
        /*0058*/ 	.word	0x00000080
        /*005c*/ 	.word	0x00000001
        /*0060*/ 	.word	0x00000001


	//----- nvinfo : EIATTR_CRS_STACK_SIZE
	.align		4
.L_4448:
        /*0064*/ 	.byte	0x04, 0x1e
        /*0066*/ 	.short	(.L_4450 - .L_4449)
.L_4449:
        /*0068*/ 	.word	0x00000000


	//----- nvinfo : EIATTR_CBANK_PARAM_SIZE
	.align		4
.L_4450:
        /*006c*/ 	.byte	0x03, 0x19
        /*006e*/ 	.short	0x0030


	//----- nvinfo : EIATTR_PARAM_CBANK
	.align		4
        /*0070*/ 	.byte	0x04, 0x0a
        /*0072*/ 	.short	(.L_4452 - .L_4451)
	.align		4
.L_4451:
        /*0074*/ 	.word	index@(.nv.constant0._ZN2at6native29vectorized_elementwise_kernelILi8EZNS0_43_GLOBAL__N__7cc8d1ed_10_Dropout_cu_0e96ed3819masked_scale_kernelIhffEEvRNS_6TensorERKS4_S7_T1_EUlfhE_St5arrayIPcLm3EEEEviT0_S8_)
        /*0078*/ 	.short	0x0210
        /*007a*/ 	.short	0x0030


	//----- nvinfo : EIATTR_SW_WAR
	.align		4
.L_4452:
        /*007c*/ 	.byte	0x04, 0x36
        /*007e*/ 	.short	(.L_4454 - .L_4453)
.L_4453:
        /*0080*/ 	.word	0x00000008
.L_4454:


//--------------------- .nv.info._ZN2at6native18elementwise_kernelILi128ELi4EZNS0_15gpu_kernel_implIZNS0_43_GLOBAL__N__7cc8d1ed_10_Dropout_cu_0e96ed3819masked_scale_kernelIhddEEvRNS_6TensorERKS5_S8_T1_EUldhE_EEvRNS_18TensorIteratorBaseERKT_EUliE_EEviS9_ --------------------------
	.section	.nv.info._ZN2at6native18elementwise_kernelILi128ELi4EZNS0_15gpu_kernel_implIZNS0_43_GLOBAL__N__7cc8d1ed_10_Dropout_cu_0e96ed3819masked_scale_kernelIhddEEvRNS_6TensorERKS5_S8_T1_EUldhE_EEvRNS_18TensorIteratorBaseERKT_EUliE_EEviS9_,"",@"SHT_CUDA_INFO"
	.sectionflags	@""
	.align	4


	//----- nvinfo : EIATTR_CUDA_API_VERSION
	.align		4
        /*0000*/ 	.byte	0x04, 0x37
        /*0002*/ 	.short	(.L_4456 - .L_4455)
.L_4455:
        /*0004*/ 	.word	0x00000082


	//----- nvinfo : EIATTR_KPARAM_INFO
	.align		4
.L_4456:
        /*0008*/ 	.byte	0x04, 0x17
        /*000a*/ 	.short	(.L_4458 - .L_4457)
.L_4457:
        /*000c*/ 	.word	0x00000000
        /*0010*/ 	.short	0x0001
        /*0012*/ 	.short	0x0008
        /*0014*/ 	.byte	0x00, 0xf0, 0x61, 0x0a


	//----- nvinfo : EIATTR_KPARAM_INFO
	.align		4
.L_4458:
        /*0018*/ 	.byte	0x04, 0x17
        /*001a*/ 	.short	(.L_4460 - .L_4459)
.L_4459:
        /*001c*/ 	.word	0x00000000
        /*0020*/ 	.short	0x0000
        /*0022*/ 	.short	0x0000
        /*0024*/ 	.byte	0x00, 0xf0, 0x11, 0x00


	//----- nvinfo : EIATTR_SPARSE_MMA_MASK
	.align		4
.L_4460:
        /*0028*/ 	.byte	0x03, 0x50
        /*002a*/ 	.short	0x0000


	//----- nvinfo : EIATTR_MAXREG_COUNT
	.align		4
        /*002c*/ 	.byte	0x03, 0x1b
        /*002e*/ 	.short	0x0080


	//----- nvinfo : EIATTR_EXTERNS
	.align		4
        /*0030*/ 	.byte	0x04, 0x0f
        /*0032*/ 	.short	(.L_4462 - .L_4461)


	//   ....[0]....
	.align		4
.L_4461:
        /*0034*/ 	.word	index@(__assertfail)


	//----- nvinfo : EIATTR_MERCURY_ISA_VERSION
	.align		4
.L_4462:
        /*0038*/ 	.byte	0x03, 0x5f
        /*003a*/ 	.short	0x0101


	//----- nvinfo : EIATTR_SYSCALL_OFFSETS
	.align		4
        /*003c*/ 	.byte	0x04, 0x46
        /*003e*/ 	.short	(.L_4464 - .L_4463)


	//   ....[0]....
.L_4463:
        /*0040*/ 	.word	0x00002590


	//   ....[1]....
        /*0044*/ 	.word	0x00003470


	//   ....[2]....
        /*0048*/ 	.word	0x000045e0


	//   ....[3]....
        /*004c*/ 	.word	0x00006ba0


	//   ....[4]....
        /*0050*/ 	.word	0x00007a80


	//   ....[5]....
        /*0054*/ 	.word	0x00008bf0


	//   ....[6]....
        /*0058*/ 	.word	0x0000b1a0


	//   ....[7]....
        /*005c*/ 	.word	0x0000c080


	//   ....[8]....
        /*0060*/ 	.word	0x0000d1f0


	//   ....[9]....
        /*0064*/ 	.word	0x0000f790


	//   ....[10]....
        /*0068*/ 	.word	0x00010670


	//   ....[11]....
        /*006c*/ 	.word	0x000117e0


	//----- nvinfo : EIATTR_EXIT_INSTR_OFFSETS
	.align		4
.L_4464:
        /*0070*/ 	.byte	0x04, 0x1c
        /*0072*/ 	.short	(.L_4466 - .L_4465)


	//   ....[0]....
.L_4465:
        /*0074*/ 	.word	0x0000d2a0


	//   ....[1]....
        /*0078*/ 	.word	0x00010820


	//   ....[2]....
        /*007c*/ 	.word	0x00010860


	//   ....[3]....
        /*0080*/ 	.word	0x000108f0


	//   ....[4]....
        /*0084*/ 	.word	0x00010920


	//   ....[5]....
        /*0088*/ 	.word	0x00010950


	//   ....[6]....
        /*008c*/ 	.word	0x00010a20


	//   ....[7]....
        /*0090*/ 	.word	0x00010aa0


	//   ....[8]....
        /*0094*/ 	.word	0x00010b80


	//   ....[9]....
        /*0098*/ 	.word	0x00010c10


	//   ....[10]....
        /*009c*/ 	.word	0x00010c30


	//   ....[11]....
        /*00a0*/ 	.word	0x00010cf0


	//   ....[12]....
        /*00a4*/ 	.word	0x00010d20


	//   ....[13]....
        /*00a8*/ 	.word	0x00010ef0


	//   ....[14]....
        /*00ac*/ 	.word	0x00011090


	//   ....[15]....
        /*00b0*/ 	.word	0x00011110


	//   ....[16]....
        /*00b4*/ 	.word	0x000111c0


	//   ....[17]....
        /*00b8*/ 	.word	0x00011380


	//   ....[18]....
        /*00bc*/ 	.word	0x00011540


	//   ....[19]....
        /*00c0*/ 	.word	0x000116e0


	//   ....[20]....
        /*00c4*/ 	.word	0x000117f0


	//   ....[21]....
        /*00c8*/ 	.word	0x00011820


	//   ....[22]....
        /*00cc*/ 	.word	0x00011850


	//----- nvinfo : EIATTR_MAX_THREADS
	.align		4
.L_4466:
        /*00d0*/ 	.byte	0x04, 0x05
        /*00d2*/ 	.short	(.L_4468 - .L_4467)
.L_4467:
        /*00d4*/ 	.word	0x00000080
        /*00d8*/ 	.word	0x00000001
        /*00dc*/ 	.word	0x00000001


	//----- nvinfo : EIATTR_CRS_STACK_SIZE
	.align		4
.L_4468:
        /*00e0*/ 	.byte	0x04, 0x1e
        /*00e2*/ 	.short	(.L_4470 - .L_4469)
.L_4469:
        /*00e4*/ 	.word	0x00000000


	//----- nvinfo : EIATTR_CBANK_PARAM_SIZE
	.align		4
.L_4470:
        /*00e8*/ 	.byte	0x03, 0x19
        /*00ea*/ 	.short	0x02a0


	//----- nvinfo : EIATTR_PARAM_CBANK
	.align		4
        /*00ec*/ 	.byte	0x04, 0x0a
        /*00ee*/ 	.short	(.L_4472 - .L_4471)
	.align		4
.L_4471:
        /*00f0*/ 	.word	index@(.nv.constant0._ZN2at6native18elementwise_kernelILi128ELi4EZNS0_15gpu_kernel_implIZNS0_43_GLOBAL__N__7cc8d1ed_10_Dropout_cu_0e96ed3819masked_scale_kernelIhddEEvRNS_6TensorERKS5_S8_T1_EUldhE_EEvRNS_18TensorIteratorBaseERKT_EUliE_EEviS9_)
        /*00f4*/ 	.short	0x0210
        /*00f6*/ 	.short	0x02a0


	//----- nvinfo : EIATTR_SW_WAR
	.align		4
.L_4472:
        /*00f8*/ 	.byte	0x04, 0x36
        /*00fa*/ 	.short	(.L_4474 - .L_4473)
.L_4473:
        /*00fc*/ 	.word	0x00000008
.L_4474:


//--------------------- .nv.info._ZN2at6native27unrolled_elementwise_kernelIZNS0_43_GLOBAL__N__7cc8d1ed_10_Dropout_cu_0e96ed3819masked_scale_kernelIhddEEvRNS_6TensorERKS4_S7_T1_EUldhE_St5arrayIPcLm3EELi4E23TrivialOffsetCalculatorILi2EjESD_ILi1EjENS0_6memory12LoadWithCastILi2EEENSG_13StoreWithCastILi1EEEEEviT_T0_T2_T3_T4_T5_ --------------------------
	.section	.nv.info._ZN2at6native27unrolled_elementwise_kernelIZNS0_43_GLOBAL__N__7cc8d1ed_10_Dropout_cu_0e96ed3819masked_scale_kernelIhddEEvRNS_6TensorERKS4_S7_T1_EUldhE_St5arrayIPcLm3EELi4E23TrivialOffsetCalculatorILi2EjESD_ILi1EjENS0_6memory12LoadWithCastILi2EEENSG_13StoreWithCastILi1EEEEEviT_T0_T2_T3_T4_T5_,"",@"SHT_CUDA_INFO"
	.sectionflags	@""
	.align	4


	//----- nvinfo : EIATTR_CUDA_API_VERSION
	.align		4
        /*0000*/ 	.byte	0x04, 0x37
        /*0002*/ 	.short	(.L_4476 - .L_4475)
.L_4475:
        /*0004*/ 	.word	0x00000082


	//----- nvinfo : EIATTR_KPARAM_INFO
	.align		4
.L_4476:
        /*0008*/ 	.byte	0x04, 0x17
        /*000a*/ 	.short	(.L_4478 - .L_4477)
.L_4477:
        /*000c*/ 	.word	0x00000000
        /*0010*/ 	.short	0x0006
        /*0012*/ 	.short	0x0040
        /*0014*/ 	.byte	0x00, 0xf0, 0x21, 0x00


	//----- nvinfo : EIATTR_KPARAM_INFO
	.align		4
.L_4478:
        /*0018*/ 	.byte	0x04, 0x17
        /*001a*/ 	.short	(.L_4480 - .L_4479)
.L_4479:
        /*001c*/ 	.word	0x00000000
        /*0020*/ 	.short	0x0005
        /*0022*/ 	.short	0x0034
        /*0024*/ 	.byte	0x00, 0xf0, 0x31, 0x00


	//----- nvinfo : EIATTR_KPARAM_INFO
	.align		4
.L_4480:
        /*0028*/ 	.byte	0x04, 0x17
        /*002a*/ 	.short	(.L_4482 - .L_4481)
.L_4481:
        /*002c*/ 	.word	0x00000000
        /*0030*/ 	.short	0x0004
        /*0032*/ 	.short	0x0031
        /*0034*/ 	.byte	0x00, 0xf0, 0x05, 0x00


	//----- nvinfo : EIATTR_KPARAM_INFO
	.align		4
.L_4482:
        /*0038*/ 	.byte	0x04, 0x17
        /*003a*/ 	.short	(.L_4484 - .L_4483)
.L_4483:
        /*003c*/ 	.word	0x00000000
        /*0040*/ 	.short	0x0003
        /*0042*/ 	.short	0x0030
        /*0044*/ 	.byte	0x00, 0xf0, 0x05, 0x00


	//----- nvinfo : EIATTR_KPARAM_INFO
	.align		4
.L_4484:
        /*0048*/ 	.byte	0x04, 0x17
        /*004a*/ 	.short	(.L_4486 - .L_4485)
.L_4485:
        /*004c*/ 	.word	0x00000000
        /*0050*/ 	.short	0x0002
        /*0052*/ 	.short	0x0018
        /*0054*/ 	.byte	0x00, 0xf0, 0x61, 0x00


	//----- nvinfo : EIATTR_KPARAM_INFO
	.align		4
.L_4486:
        /*0058*/ 	.byte	0x04, 0x17
        /*005a*/ 	.short	(.L_4488 - .L_4487)
.L_4487:
        /*005c*/ 	.word	0x00000000
        /*0060*/ 	.short	0x0001
        /*0062*/ 	.short	0x0008
        /*0064*/ 	.byte	0x00, 0xf0, 0x41, 0x00


	//----- nvinfo : EIATTR_KPARAM_INFO
	.align		4
.L_4488:
        /*0068*/ 	.byte	0x04, 0x17
        /*006a*/ 	.short	(.L_4490 - .L_4489)
.L_4489:
        /*006c*/ 	.word	0x00000000
        /*0070*/ 	.short	0x0000
        /*0072*/ 	.short	0x0000
        /*0074*/ 	.byte	0x00, 0xf0, 0x11, 0x00


	//----- nvinfo : EIATTR_SPARSE_MMA_MASK
	.align		4
.L_4490:
        /*0078*/ 	.byte	0x03, 0x50
        /*007a*/ 	.short	0x0000


	//----- nvinfo : EIATTR_MAXREG_COUNT
	.align		4
        /*007c*/ 	.byte	0x03, 0x1b
        /*007e*/ 	.short	0x00ff


	//----- nvinfo : EIATTR_EXTERNS
	.align		4
        /*0080*/ 	.byte	0x04, 0x0f
        /*0082*/ 	.short	(.L_4492 - .L_4491)


	//   ....[0]....
	.align		4
.L_4491:
        /*0084*/ 	.word	index@(__assertfail)


	//----- nvinfo : EIATTR_MERCURY_ISA_VERSION
	.align		4
.L_4492:
        /*0088*/ 	.byte	0x03, 0x5f
        /*008a*/ 	.short	0x0101


	//----- nvinfo : EIATTR_SYSCALL_OFFSETS
	.align		4
        /*008c*/ 	.byte	0x04, 0x46
        /*008e*/ 	.short	(.L_4494 - .L_4493)


	//   ....[0]....
.L_4493:
        /*0090*/ 	.word	0x00000fb0


	//   ....[1]....
        /*0094*/ 	.word	0x00001ea0


	//   ....[2]....
        /*0098*/ 	.word	0x00002e10


	//   ....[3]....
        /*009c*/ 	.word	0x00003d00


	//   ....[4]....
        /*00a0*/ 	.word	0x00004ca0


	//   ....[5]....
        /*00a4*/ 	.word	0x00005af0


	//   ....[6]....
        /*00a8*/ 	.word	0x00006a60


	//   ....[7]....
        /*00ac*/ 	.word	0x00007960


	//   ....[8]....
        /*00b0*/ 	.word	0x00008c90


	//   ....[9]....
        /*00b4*/ 	.word	0x00009e20


	//   ....[10]....
        /*00b8*/ 	.word	0x0000afa0


	//   ....[11]....
        /*00bc*/ 	.word	0x0000c140


	//----- nvinfo : EIATTR_EXIT_INSTR_OFFSETS
	.align		4
.L_4494:
        /*00c0*/ 	.byte	0x04, 0x1c
        /*00c2*/ 	.short	(.L_4496 - .L_4495)


	//   ....[0]....
.L_4495:
        /*00c4*/ 	.word	0x0000b040


	//   ....[1]....
        /*00c8*/ 	.word	0x0000b180


	//   ....[2]....
        /*00cc*/ 	.word	0x0000b1c0


	//   ....[3]....
        /*00d0*/ 	.word	0x0000b250


	//   ....[4]....
        /*00d4*/ 	.word	0x0000b280


	//   ....[5]....
        /*00d8*/ 	.word	0x0000b2b0


	//   ....[6]....
        /*00dc*/ 	.word	0x0000b380


	//   ....[7]....
        /*00e0*/ 	.word	0x0000b400


	//   ....[8]....
        /*00e4*/ 	.word	0x0000b4e0


	//   ....[9]....
        /*00e8*/ 	.word	0x0000b570


	//   ....[10]....
        /*00ec*/ 	.word	0x0000b590


	//   ....[11]....
        /*00f0*/ 	.word	0x0000b650


	//   ....[12]....
        /*00f4*/ 	.word	0x0000b680


	//   ....[13]....
        /*00f8*/ 	.word	0x0000b850


	//   ....[14]....
        /*00fc*/ 	.word	0x0000b9f0


	//   ....[15]....
        /*0100*/ 	.word	0x0000ba70


	//   ....[16]....
        /*0104*/ 	.word	0x0000bb20


	//   ....[17]....
        /*0108*/ 	.word	0x0000bce0


	//   ....[18]....
        /*010c*/ 	.word	0x0000bea0


	//   ....[19]....
        /*0110*/ 	.word	0x0000c040


	//   ....[20]....
        /*0114*/ 	.word	0x0000c150


	//   ....[21]....
        /*0118*/ 	.word	0x0000c180


	//   ....[22]....
        /*011c*/ 	.word	0x0000c1b0


	//----- nvinfo : EIATTR_MAX_THREADS
	.align		4
.L_4496:
        /*0120*/ 	.byte	0x04, 0x05
        /*0122*/ 	.short	(.L_4498 - .L_4497)
.L_4497:
        /*0124*/ 	.word	0x00000080
        /*0128*/ 	.word	0x00000001
        /*012c*/ 	.word	0x00000001


	//----- nvinfo : EIATTR_CRS_STACK_SIZE
	.align		4
.L_4498:
        /*0130*/ 	.byte	0x04, 0x1e
        /*0132*/ 	.short	(.L_4500 - .L_4499)
.L_4499:
        /*0134*/ 	.word	0x00000000


	//----- nvinfo : EIATTR_CBANK_PARAM_SIZE
	.align		4
.L_4500:
        /*0138*/ 	.byte	0x03, 0x19
        /*013a*/ 	.short	0x0048


	//----- nvinfo : EIATTR_PARAM_CBANK
	.align		4
        /*013c*/ 	.byte	0x04, 0x0a
        /*013e*/ 	.short	(.L_4502 - .L_4501)
	.align		4
.L_4501:
        /*0140*/ 	.word	index@(.nv.constant0._ZN2at6native27unrolled_elementwise_kernelIZNS0_43_GLOBAL__N__7cc8d1ed_10_Dropout_cu_0e96ed3819masked_scale_kernelIhddEEvRNS_6TensorERKS4_S7_T1_EUldhE_St5arrayIPcLm3EELi4E23TrivialOffsetCalculatorILi2EjESD_ILi1EjENS0_6memory12LoadWithCastILi2EEENSG_13StoreWithCastILi1EEEEEviT_T0_T2_T3_T4_T5_)
        /*0144*/ 	.short	0x0210
        /*0146*/ 	.short	0x0048


	//----- nvinfo : EIATTR_SW_WAR
	.align		4
.L_4502:
        /*0148*/ 	.byte	0x04, 0x36
        /*014a*/ 	.short	(.L_4504 - .L_4503)
.L_4503:
        /*014c*/ 	.word	0x00000008
.L_4504:


//--------------------- .nv.info._ZN2at6native18elementwise_kernelILi128ELi2EZNS0_22gpu_kernel_impl_nocastIZNS0_43_GLOBAL__N__7cc8d1ed_10_Dropout_cu_0e96ed3819masked_scale_kernelIhddEEvRNS_6TensorERKS5_S8_T1_EUldhE_EEvRNS_18TensorIteratorBaseERKT_EUliE_EEviS9_ --------------------------
	.section	.nv.info._ZN2at6native18elementwise_kernelILi128ELi2EZNS0_22gpu_kernel_impl_nocastIZNS0_43_GLOBAL__N__7cc8d1ed_10_Dropout_cu_0e96ed3819masked_scale_kernelIhddEEvRNS_6TensorERKS5_S8_T1_EUldhE_EEvRNS_18TensorIteratorBaseERKT_EUliE_EEviS9_,"",@"SHT_CUDA_INFO"
	.sectionflags	@""
	.align	4


	//----- nvinfo : EIATTR_CUDA_API_VERSION
	.align		4
        /*0000*/ 	.byte	0x04, 0x37
        /*0002*/ 	.short	(.L_4506 - .L_4505)
.L_4505:
        /*0004*/ 	.word	0x00000082


	//----- nvinfo : EIATTR_KPARAM_INFO
	.align		4
.L_4506:
        /*0008*/ 	.byte	0x04, 0x17
        /*000a*/ 	.short	(.L_4508 - .L_4507)
.L_4507:
        /*000c*/ 	.word	0x00000000
        /*0010*/ 	.short	0x0001
        /*0012*/ 	.short	0x0008
        /*0014*/ 	.byte	0x00, 0xf0, 0x41, 0x0a


	//----- nvinfo : EIATTR_KPARAM_INFO
	.align		4
.L_4508:
        /*0018*/ 	.byte	0x04, 0x17
        /*001a*/ 	.short	(.L_4510 - .L_4509)
.L_4509:
        /*001c*/ 	.word	0x00000000
        /*0020*/ 	.short	0x0000
        /*0022*/ 	.short	0x0000
        /*0024*/ 	.byte	0x00, 0xf0, 0x11, 0x00


	//----- nvinfo : EIATTR_SPARSE_MMA_MASK
	.align		4
.L_4510:
        /*0028*/ 	.byte	0x03, 0x50
        /*002a*/ 	.short	0x0000


	//----- nvinfo : EIATTR_MAXREG_COUNT
	.align		4
        /*002c*/ 	.byte	0x03, 0x1b
        /*002e*/ 	.short	0x0080


	//----- nvinfo : EIATTR_MERCURY_ISA_VERSION
	.align		4
        /*0030*/ 	.byte	0x03, 0x5f
        /*0032*/ 	.short	0x0101


	//----- nvinfo : EIATTR_EXIT_INSTR_OFFSETS
	.align		4
        /*0034*/ 	.byte	0x04, 0x1c
        /*0036*/ 	.short	(.L_4512 - .L_4511)


	//   ....[0]....
.L_4511:
        /*0038*/ 	.word	0x00001800


	//   ....[1]....
        /*003c*/ 	.word	0x00002f40


	//----- nvinfo : EIATTR_MAX_THREADS
	.align		4
.L_4512:
        /*0040*/ 	.byte	0x04, 0x05
        /*0042*/ 	.short	(.L_4514 - .L_4513)
.L_4513:
        /*0044*/ 	.word	0x00000080
        /*0048*/ 	.word	0x00000001
        /*004c*/ 	.word	0x00000001


	//----- nvinfo : EIATTR_CRS_STACK_SIZE
	.align		4
.L_4514:
        /*0050*/ 	.byte	0x04, 0x1e
        /*0052*/ 	.short	(.L_4516 - .L_4515)
.L_4515:
        /*0054*/ 	.word	0x00000000


	//----- nvinfo : EIATTR_CBANK_PARAM_SIZE
	.align		4
.L_4516:
        /*0058*/ 	.byte	0x03, 0x19
        /*005a*/ 	.short	0x0298


	//----- nvinfo : EIATTR_PARAM_CBANK
	.align		4
        /*005c*/ 	.byte	0x04, 0x0a
        /*005e*/ 	.short	(.L_4518 - .L_4517)
	.align		4
.L_4517:
        /*0060*/ 	.word	index@(.nv.constant0._ZN2at6native18elementwise_kernelILi128ELi2EZNS0_22gpu_kernel_impl_nocastIZNS0_43_GLOBAL__N__7cc8d1ed_10_Dropout_cu_0e96ed3819masked_scale_kernelIhddEEvRNS_6TensorERKS5_S8_T1_EUldhE_EEvRNS_18TensorIteratorBaseERKT_EUliE_EEviS9_)
        /*0064*/ 	.short	0x0210
        /*0066*/ 	.short	0x0298


	//----- nvinfo : EIATTR_SW_WAR
	.align		4
.L_4518:
        /*0068*/ 	.byte	0x04, 0x36
        /*006a*/ 	.short	(.L_4520 - .L_4519)
.L_4519:
        /*006c*/ 	.word	0x00000008
.L_4520:


//--------------------- .nv.info._ZN2at6native27unrolled_elementwise_kernelIZNS0_43_GLOBAL__N__7cc8d1ed_10_Dropout_cu_0e96ed3819masked_scale_kernelIhddEEvRNS_6TensorERKS4_S7_T1_EUldhE_St5arrayIPcLm3EELi4E23TrivialOffsetCalculatorILi2EjESD_ILi1EjENS0_6memory15LoadWithoutCastENSG_16StoreWithoutCastEEEviT_T0_T2_T3_T4_T5_ --------------------------
	.section	.nv.info._ZN2at6native27unrolled_elementwise_kernelIZNS0_43_GLOBAL__N__7cc8d1ed_10_Dropout_cu_0e96ed3819masked_scale_kernelIhddEEvRNS_6TensorERKS4_S7_T1_EUldhE_St5arrayIPcLm3EELi4E23TrivialOffsetCalculatorILi2EjESD_ILi1EjENS0_6memory15LoadWithoutCastENSG_16StoreWithoutCastEEEviT_T0_T2_T3_T4_T5_,"",@"SHT_CUDA_INFO"
	.sectionflags	@""
	.align	4


	//----- nvinfo : EIATTR_CUDA_API_VERSION
	.align		4
        /*0000*/ 	.byte	0x04, 0x37
        /*0002*/ 	.short	(.L_4522 - .L_4521)
.L_4521:
        /*0004*/ 	.word	0x00000082


	//----- nvinfo : EIATTR_KPARAM_INFO
	.align		4
.L_4522:
        /*0008*/ 	.byte	0x04, 0x17
        /*000a*/ 	.short	(.L_4524 - .L_4523)
.L_4523:
        /*000c*/ 	.word	0x00000000
        /*0010*/ 	.short	0x0006
        /*0012*/ 	.short	0x0033
        /*0014*/ 	.byte	0x00, 0xf0, 0x05, 0x00


	//----- nvinfo : EIATTR_KPARAM_INFO
	.align		4
.L_4524:
        /*0018*/ 	.byte	0x04, 0x17
        /*001a*/ 	.short	(.L_4526 - .L_4525)
.L_4525:
        /*001c*/ 	.word	0x00000000
        /*0020*/ 	.short	0x0005
        /*0022*/ 	.short	0x0032
        /*0024*/ 	.byte	0x00, 0xf0, 0x05, 0x00


	//----- nvinfo : EIATTR_KPARAM_INFO
	.align		4
.L_4526:
        /*0028*/ 	.byte	0x04, 0x17
        /*002a*/ 	.short	(.L_4528 - .L_4527)
.L_4527:
        /*002c*/ 	.word	0x00000000
        /*0030*/ 	.short	0x0004
        /*0032*/ 	.short	0x0031
        /*0034*/ 	.byte	0x00, 0xf0, 0x05, 0x00


	//----- nvinfo : EIATTR_KPARAM_INFO
	.align		4
.L_4528:
        /*0038*/ 	.byte	0x04, 0x17
        /*003a*/ 	.short	(.L_4530 - .L_4529)
.L_4529:
        /*003c*/ 	.word	0x00000000
        /*0040*/ 	.short	0x0003
        /*0042*/ 	.short	0x0030
        /*0044*/ 	.byte	0x00, 0xf0, 0x05, 0x00


	//----- nvinfo : EIATTR_KPARAM_INFO
	.align		4
.L_4530:
        /*0048*/ 	.byte	0x04, 0x17
        /*004a*/ 	.short	(.L_4532 - .L_4531)
.L_4531:
        /*004c*/ 	.word	0x00000000
        /*0050*/ 	.short	0x0002
        /*0052*/ 	.short	0x0018
        /*0054*/ 	.byte	0x00, 0xf0, 0x61, 0x00


	//----- nvinfo : EIATTR_KPARAM_INFO
	.align		4
.L_4532:
        /*0058*/ 	.byte	0x04, 0x17
        /*005a*/ 	.short	(.L_4534 - .L_4533)
.L_4533:
        /*005c*/ 	.word	0x00000000
        /*0060*/ 	.short	0x0001
        /*0062*/ 	.short	0x0008
        /*0064*/ 	.byte	0x00, 0xf0, 0x41, 0x00


	//----- nvinfo : EIATTR_KPARAM_INFO
	.align		4
.L_4534:
        /*0068*/ 	.byte	0x04, 0x17
        /*006a*/ 	.short	(.L_4536 - .L_4535)
.L_4535:
        /*006c*/ 	.word	0x00000000
        /*0070*/ 	.short	0x0000
        /*0072*/ 	.short	0x0000
        /*0074*/ 	.byte	0x00, 0xf0, 0x11, 0x00


	//----- nvinfo : EIATTR_SPARSE_MMA_MASK
	.align		4
.L_4536:
        /*0078*/ 	.byte	0x03, 0x50
        /*007a*/ 	.short	0x0000


	//----- nvinfo : EIATTR_MAXREG_COUNT
	.align		4
        /*007c*/ 	.byte	0x03, 0x1b
        /*007e*/ 	.short	0x00ff


	//----- nvinfo : EIATTR_MERCURY_ISA_VERSION
	.align		4
        /*0080*/ 	.byte	0x03, 0x5f
        /*0082*/ 	.short	0x0101


	//----- nvinfo : EIATTR_EXIT_INSTR_OFFSETS
	.align		4
        /*0084*/ 	.byte	0x04, 0x1c
        /*0086*/ 	.short	(.L_4538 - .L_4537)


	//   ....[0]....
.L_4537:
        /*0088*/ 	.word	0x00000610


	//   ....[1]....
        /*008c*/ 	.word	0x00000660


	//----- nvinfo : EIATTR_MAX_THREADS
	.align		4
.L_4538:
        /*0090*/ 	.byte	0x04, 0x05
        /*0092*/ 	.short	(.L_4540 - .L_4539)
.L_4539:
        /*0094*/ 	.word	0x00000080
        /*0098*/ 	.word	0x00000001
        /*009c*/ 	.word	0x00000001


	//----- nvinfo : EIATTR_CRS_STACK_SIZE
	.align		4
.L_4540:
        /*00a0*/ 	.byte	0x04, 0x1e
        /*00a2*/ 	.short	(.L_4542 - .L_4541)
.L_4541:
        /*00a4*/ 	.word	0x00000000


	//----- nvinfo : EIATTR_CBANK_PARAM_SIZE
	.align		4
.L_4542:
        /*00a8*/ 	.byte	0x03, 0x19
        /*00aa*/ 	.short	0x0034


	//----- nvinfo : EIATTR_PARAM_CBANK
	.align		4
        /*00ac*/ 	.byte	0x04, 0x0a
        /*00ae*/ 	.short	(.L_4544 - .L_4543)
	.align		4
.L_4543:
        /*00b0*/ 	.word	index@(.nv.constant0._ZN2at6native27unrolled_elementwise_kernelIZNS0_43_GLOBAL__N__7cc8d1ed_10_Dropout_cu_0e96ed3819masked_scale_kernelIhddEEvRNS_6TensorERKS4_S7_T1_EUldhE_St5arrayIPcLm3EELi4E23TrivialOffsetCalculatorILi2EjESD_ILi1EjENS0_6memory15LoadWithoutCastENSG_16StoreWithoutCastEEEviT_T0_T2_T3_T4_T5_)
        /*00b4*/ 	.short	0x0210
        /*00b6*/ 	.short	0x0034


	//----- nvinfo : EIATTR_SW_WAR
	.align		4
.L_4544:
        /*00b8*/ 	.byte	0x04, 0x36
        /*00ba*/ 	.short	(.L_4546 - .L_4545)
.L_4545:
        /*00bc*/ 	.word	0x00000008
.L_4546:


//--------------------- .nv.info._ZN2at6native29vectorized_elementwise_kernelILi2EZNS0_43_GLOBAL__N__7cc8d1ed_10_Dropout_cu_0e96ed3819masked_scale_kernelIhddEEvRNS_6TensorERKS4_S7_T1_EUldhE_St5arrayIPcLm3EEEEviT0_S8_ --------------------------
	.section	.nv.info._ZN2at6native29vectorized_elementwise_kernelILi2EZNS0_43_GLOBAL__N__7cc8d1ed_10_Dropout_cu_0e96ed3819masked_scale_kernelIhddEEvRNS_6TensorERKS4_S7_T1_EUldhE_St5arrayIPcLm3EEEEviT0_S8_,"",@"SHT_CUDA_INFO"
	.sectionflags	@""
	.align	4


	//----- nvinfo : EIATTR_CUDA_API_VERSION
	.align		4
        /*0000*/ 	.byte	0x04, 0x37
        /*0002*/ 	.short	(.L_4548 - .L_4547)
.L_4547:
        /*0004*/ 	.word	0x00000082


	//----- nvinfo : EIATTR_KPARAM_INFO
	.align		4
.L_4548:
        /*0008*/ 	.byte	0x04, 0x17
        /*000a*/ 	.short	(.L_4550 - .L_4549)
.L_4549:
        /*000c*/ 	.word	0x00000000
        /*0010*/ 	.short	0x0002
        /*0012*/ 	.short	0x0018
        /*0014*/ 	.byte	0x00, 0xf0, 0x61, 0x00


	//----- nvinfo : EIATTR_KPARAM_INFO
	.align		4
.L_4550:
        /*0018*/ 	.byte	0x04, 0x17
        /*001a*/ 	.short	(.L_4552 - .L_4551)
.L_4551:
        /*001c*/ 	.word	0x00000000
        /*0020*/ 	.short	0x0001
        /*0022*/ 	.short	0x0008
        /*0024*/ 	.byte	0x00, 0xf0, 0x41, 0x00


	//----- nvinfo : EIATTR_KPARAM_INFO
	.align		4
.L_4552:
        /*0028*/ 	.byte	0x04, 0x17
        /*002a*/ 	.short	(.L_4554 - .L_4553)
.L_4553:
        /*002c*/ 	.word	0x00000000
        /*0030*/ 	.short	0x0000
        /*0032*/ 	.short	0x0000
        /*0034*/ 	.byte	0x00, 0xf0, 0x11, 0x00


	//----- nvinfo : EIATTR_SPARSE_MMA_MASK
	.align		4
.L_4554:
        /*0038*/ 	.byte	0x03, 0x50
        /*003a*/ 	.short	0x0000


	//----- nvinfo : EIATTR_MAXREG_COUNT
	.align		4
        /*003c*/ 	.byte	0x03, 0x1b
        /*003e*/ 	.short	0x00ff


	//----- nvinfo : EIATTR_MERCURY_ISA_VERSION
	.align		4
        /*0040*/ 	.byte	0x03, 0x5f
        /*0042*/ 	.short	0x0101


	//----- nvinfo : EIATTR_EXIT_INSTR_OFFSETS
	.align		4
        /*0044*/ 	.byte	0x04, 0x1c
        /*0046*/ 	.short	(.L_4556 - .L_4555)


	//   ....[0]....
.L_4555:
        /*0048*/ 	.word	0x00000500


	//   ....[1]....
        /*004c*/ 	.word	0x00001110


	//   ....[2]....
        /*0050*/ 	.word	0x00001160


	//----- nvinfo : EIATTR_MAX_THREADS
	.align		4
.L_4556:
        /*0054*/ 	.byte	0x04, 0x05
        /*0056*/ 	.short	(.L_4558 - .L_4557)
.L_4557:
        /*0058*/ 	.word	0x00000080
        /*005c*/ 	.word	0x00000001
        /*0060*/ 	.word	0x00000001


	//----- nvinfo : EIATTR_CRS_STACK_SIZE
	.align		4
.L_4558:
        /*0064*/ 	.byte	0x04, 0x1e
        /*0066*/ 	.short	(.L_4560 - .L_4559)
.L_4559:
        /*0068*/ 	.word	0x00000000


	//----- nvinfo : EIATTR_CBANK_PARAM_SIZE
	.align		4
.L_4560:
        /*006c*/ 	.byte	0x03, 0x19
        /*006e*/ 	.short	0x0030


	//----- nvinfo : EIATTR_PARAM_CBANK
	.align		4
        /*0070*/ 	.byte	0x04, 0x0a
        /*0072*/ 	.short	(.L_4562 - .L_4561)
	.align		4
.L_4561:
        /*0074*/ 	.word	index@(.nv.constant0._ZN2at6native29vectorized_elementwise_kernelILi2EZNS0_43_GLOBAL__N__7cc8d1ed_10_Dropout_cu_0e96ed3819masked_scale_kernelIhddEEvRNS_6TensorERKS4_S7_T1_EUldhE_St5arrayIPcLm3EEEEviT0_S8_)
        /*0078*/ 	.short	0x0210
        /*007a*/ 	.short	0x0030


	//----- nvinfo : EIATTR_SW_WAR
	.align		4
.L_4562:
        /*007c*/ 	.byte	0x04, 0x36
        /*007e*/ 	.short	(.L_4564 - .L_4563)
.L_4563:
        /*0080*/ 	.word	0x00000008
.L_4564:


//--------------------- .nv.info._ZN2at6native29vectorized_elementwise_kernelILi4EZNS0_43_GLOBAL__N__7cc8d1ed_10_Dropout_cu_0e96ed3819masked_scale_kernelIhddEEvRNS_6TensorERKS4_S7_T1_EUldhE_St5arrayIPcLm3EEEEviT0_S8_ --------------------------
	.section	.nv.info._ZN2at6native29vectorized_elementwise_kernelILi4EZNS0_43_GLOBAL__N__7cc8d1ed_10_Dropout_cu_0e96ed3819masked_scale_kernelIhddEEvRNS_6TensorERKS4_S7_T1_EUldhE_St5arrayIPcLm3EEEEviT0_S8_,"",@"SHT_CUDA_INFO"
	.sectionflags	@""
	.align	4


	//----- nvinfo : EIATTR_CUDA_API_VERSION
	.align		4
        /*0000*/ 	.byte	0x04, 0x37
        /*0002*/ 	.short	(.L_4566 - .L_4565)
.L_4565:
        /*0004*/ 	.word	0x00000082


	//----- nvinfo : EIATTR_KPARAM_INFO
	.align		4
.L_4566:
        /*0008*/ 	.byte	0x04, 0x17
        /*000a*/ 	.short	(.L_4568 - .L_4567)
.L_4567:
        /*000c*/ 	.word	0x00000000
        /*0010*/ 	.short	0x0002
        /*0012*/ 	.short	0x0018
        /*0014*/ 	.byte	0x00, 0xf0, 0x61, 0x00


	//----- nvinfo : EIATTR_KPARAM_INFO
	.align		4
.L_4568:
        /*0018*/ 	.byte	0x04, 0x17
        /*001a*/ 	.short	(.L_4570 - .L_4569)
.L_4569:
        /*001c*/ 	.word	0x00000000
        /*0020*/ 	.short	0x0001
        /*0022*/ 	.short	0x0008
        /*0024*/ 	.byte	0x00, 0xf0, 0x41, 0x00


	//----- nvinfo : EIATTR_KPARAM_INFO
	.align		4
.L_4570:
        /*0028*/ 	.byte	0x04, 0x17
        /*002a*/ 	.short	(.L_4572 - .L_4571)
.L_4571:
        /*002c*/ 	.word	0x00000000
        /*0030*/ 	.short	0x0000
        /*0032*/ 	.short	0x0000
        /*0034*/ 	.byte	0x00, 0xf0, 0x11, 0x00


	//----- nvinfo : EIATTR_SPARSE_MMA_MASK
	.align		4
.L_4572:
        /*0038*/ 	.byte	0x03, 0x50
        /*003a*/ 	.short	0x0000


	//----- nvinfo : EIATTR_MAXREG_COUNT
	.align		4
        /*003c*/ 	.byte	0x03, 0x1b
        /*003e*/ 	.short	0x00ff


	//----- nvinfo : EIATTR_MERCURY_ISA_VERSION
	.align		4
        /*0040*/ 	.byte	0x03, 0x5f
        /*0042*/ 	.short	0x0101


	//----- nvinfo : EIATTR_EXIT_INSTR_OFFSETS
	.align		4
        /*0044*/ 	.byte	0x04, 0x1c
        /*0046*/ 	.short	(.L_4574 - .L_4573)


	//   ....[0]....
.L_4573:
        /*0048*/ 	.word	0x000004e0


	//   ....[1]....
        /*004c*/ 	.word	0x000010f0


	//   ....[2]....
        /*0050*/ 	.word	0x00001140


	//----- nvinfo : EIATTR_MAX_THREADS
	.align		4
.L_4574:
        /*0054*/ 	.byte	0x04, 0x05
        /*0056*/ 	.short	(.L_4576 - .L_4575)
.L_4575:
        /*0058*/ 	.word	0x00000080
        /*005c*/ 	.word	0x00000001
        /*0060*/ 	.word	0x00000001


	//----- nvinfo : EIATTR_CRS_STACK_SIZE
	.align		4
.L_4576:
        /*0064*/ 	.byte	0x04, 0x1e
        /*0066*/ 	.short	(.L_4578 - .L_4577)
.L_4577:
        /*0068*/ 	.word	0x00000000


	//----- nvinfo : EIATTR_CBANK_PARAM_SIZE
	.align		4
.L_4578:
        /*006c*/ 	.byte	0x03, 0x19
        /*006e*/ 	.short	0x0030


	//----- nvinfo : EIATTR_PARAM_CBANK
	.align		4
        /*0070*/ 	.byte	0x04, 0x0a
        /*0072*/ 	.short	(.L_4580 - .L_4579)
	.align		4
.L_4579:
        /*0074*/ 	.word	index@(.nv.constant0._ZN2at6native29vectorized_elementwise_kernelILi4EZNS0_43_GLOBAL__N__7cc8d1ed_10_Dropout_cu_0e96ed3819masked_scale_kernelIhddEEvRNS_6TensorERKS4_S7_T1_EUldhE_St5arrayIPcLm3EEEEviT0_S8_)
        /*0078*/ 	.short	0x0210
        /*007a*/ 	.short	0x0030


	//----- nvinfo : EIATTR_SW_WAR
	.align		4
.L_4580:
        /*007c*/ 	.byte	0x04, 0x36
        /*007e*/ 	.short	(.L_4582 - .L_4581)
.L_4581:
        /*0080*/ 	.word	0x00000008
.L_4582:


//--------------------- .nv.info._ZN2at6native29vectorized_elementwise_kernelILi8EZNS0_43_GLOBAL__N__7cc8d1ed_10_Dropout_cu_0e96ed3819masked_scale_kernelIhddEEvRNS_6TensorERKS4_S7_T1_EUldhE_St5arrayIPcLm3EEEEviT0_S8_ --------------------------
	.section	.nv.info._ZN2at6native29vectorized_elementwise_kernelILi8EZNS0_43_GLOBAL__N__7cc8d1ed_10_Dropout_cu_0e96ed3819masked_scale_kernelIhddEEvRNS_6TensorERKS4_S7_T1_EUldhE_St5arrayIPcLm3EEEEviT0_S8_,"",@"SHT_CUDA_INFO"
	.sectionflags	@""
	.align	4


	//----- nvinfo : EIATTR_CUDA_API_VERSION
	.align		4
        /*0000*/ 	.byte	0x04, 0x37
        /*0002*/ 	.short	(.L_4584 - .L_4583)
.L_4583:
        /*0004*/ 	.word	0x00000082


	//----- nvinfo : EIATTR_KPARAM_INFO
	.align		4
.L_4584:
        /*0008*/ 	.byte	0x04, 0x17
        /*000a*/ 	.short	(.L_4586 - .L_4585)
.L_4585:
        /*000c*/ 	.word	0x00000000
        /*0010*/ 	.short	0x0002
        /*0012*/ 	.short	0x0018
        /*0014*/ 	.byte	0x00, 0xf0, 0x61, 0x00


	//----- nvinfo : EIATTR_KPARAM_INFO
	.align		4
.L_4586:
        /*0018*/ 	.byte	0x04, 0x17
        /*001a*/ 	.short	(.L_4588 - .L_4587)
.L_4587:
        /*001c*/ 	.word	0x00000000
        /*0020*/ 	.short	0x0001
        /*0022*/ 	.short	0x0008
        /*0024*/ 	.byte	0x00, 0xf0, 0x41, 0x00


	//----- nvinfo : EIATTR_KPARAM_INFO
	.align		4
.L_4588:
        /*0028*/ 	.byte	0x04, 0x17
        /*002a*/ 	.short	(.L_4590 - .L_4589)
.L_4589:
        /*002c*/ 	.word	0x00000000
        /*0030*/ 	.short	0x0000
        /*0032*/ 	.short	0x0000
        /*0034*/ 	.byte	0x00, 0xf0, 0x11, 0x00


	//----- nvinfo : EIATTR_SPARSE_MMA_MASK
	.align		4
.L_4590:
        /*0038*/ 	.byte	0x03, 0x50
        /*003a*/ 	.short	0x0000


	//----- nvinfo : EIATTR_MAXREG_COUNT
	.align		4
        /*003c*/ 	.byte	0x03, 0x1b
        /*003e*/ 	.short	0x00ff


	//----- nvinfo : EIATTR_MERCURY_ISA_VERSION
	.align		4
        /*0040*/ 	.byte	0x03, 0x5f
        /*0042*/ 	.short	0x0101


	//----- nvinfo : EIATTR_EXIT_INSTR_OFFSETS
	.align		4
        /*0044*/ 	.byte	0x04, 0x1c
        /*0046*/ 	.short	(.L_4592 - .L_4591)


	//   ....[0]....
.L_4591:
        /*0048*/ 	.word	0x00000570


	//   ....[1]....
        /*004c*/ 	.word	0x00001180


	//   ....[2]....
        /*0050*/ 	.word	0x000011d0


	//----- nvinfo : EIATTR_MAX_THREADS
	.align		4
.L_4592:
        /*0054*/ 	.byte	0x04, 0x05
        /*0056*/ 	.short	(.L_4594 - .L_4593)
.L_4593:
        /*0058*/ 	.word	0x00000080
        /*005c*/ 	.word	0x00000001
        /*0060*/ 	.word	0x00000001


	//----- nvinfo : EIATTR_CRS_STACK_SIZE
	.align		4
.L_4594:
        /*0064*/ 	.byte	0x04, 0x1e
        /*0066*/ 	.short	(.L_4596 - .L_4595)
.L_4595:
        /*0068*/ 	.word	0x00000000


	//----- nvinfo : EIATTR_CBANK_PARAM_SIZE
	.align		4
.L_4596:
        /*006c*/ 	.byte	0x03, 0x19
        /*006e*/ 	.short	0x0030


	//----- nvinfo : EIATTR_PARAM_CBANK
	.align		4
        /*0070*/ 	.byte	0x04, 0x0a
        /*0072*/ 	.short	(.L_4598 - .L_4597)
	.align		4
.L_4597:
        /*0074*/ 	.word	index@(.nv.constant0._ZN2at6native29vectorized_elementwise_kernelILi8EZNS0_43_GLOBAL__N__7cc8d1ed_10_Dropout_cu_0e96ed3819masked_scale_kernelIhddEEvRNS_6TensorERKS4_S7_T1_EUldhE_St5arrayIPcLm3EEEEviT0_S8_)
        /*0078*/ 	.short	0x0210
        /*007a*/ 	.short	0x0030


	//----- nvinfo : EIATTR_SW_WAR
	.align		4
.L_4598:
        /*007c*/ 	.byte	0x04, 0x36
        /*007e*/ 	.short	(.L_4600 - .L_4599)
.L_4599:
        /*0080*/ 	.word	0x00000008
.L_4600:


//--------------------- .nv.info._ZN2at6native18elementwise_kernelILi128ELi4EZNS0_15gpu_kernel_implIZNS0_43_GLOBAL__N__7cc8d1ed_10_Dropout_cu_0e96ed3819masked_scale_kernelIbN3c108BFloat16EfEEvRNS_6TensorERKS7_SA_T1_EUlS6_bE_EEvRNS_18TensorIteratorBaseERKT_EUliE_EEviSB_ --------------------------
	.section	.nv.info._ZN2at6native18elementwise_kernelILi128ELi4EZNS0_15gpu_kernel_implIZNS0_43_GLOBAL__N__7cc8d1ed_10_Dropout_cu_0e96ed3819masked_scale_kernelIbN3c108BFloat16EfEEvRNS_6TensorERKS7_SA_T1_EUlS6_bE_EEvRNS_18TensorIteratorBaseERKT_EUliE_EEviSB_,"",@"SHT_CUDA_INFO"
	.sectionflags	@""
	.align	4


	//----- nvinfo : EIATTR_CUDA_API_VERSION
	.align		4
        /*0000*/ 	.byte	0x04, 0x37
        /*0002*/ 	.short	(.L_4602 - .L_4601)
.L_4601:
        /*0004*/ 	.word	0x00000082


	//----- nvinfo : EIATTR_KPARAM_INFO
	.align		4
.L_4602:
        /*0008*/ 	.byte	0x04, 0x17
        /*000a*/ 	.short	(.L_4604 - .L_4603)
.L_4603:
        /*000c*/ 	.word	0x00000000
        /*0010*/ 	.short	0x0001
        /*0012*/ 	.short	0x0008
        /*0014*/ 	.byte	0x00, 0xf0, 0x61, 0x0a


	//----- nvinfo : EIATTR_KPARAM_INFO
	.align		4
.L_4604:
        /*0018*/ 	.byte	0x04, 0x17
        /*001a*/ 	.short	(.L_4606 - .L_4605)
.L_4605:
        /*001c*/ 	.word	0x00000000
        /*0020*/ 	.short	0x0000
        /*0022*/ 	.short	0x0000
        /*0024*/ 	.byte	0x00, 0xf0, 0x11, 0x00


	//----- nvinfo : EIATTR_SPARSE_MMA_MASK
	.align		4
.L_4606:
        /*0028*/ 	.byte	0x03, 0x50
        /*002a*/ 	.short	0x0000


	//----- nvinfo : EIATTR_MAXREG_COUNT
	.align		4
        /*002c*/ 	.byte	0x03, 0x1b
        /*002e*/ 	.short	0x0080


	//----- nvinfo : EIATTR_EXTERNS
	.align		4
        /*0030*/ 	.byte	0x04, 0x0f
        /*0032*/ 	.short	(.L_4608 - .L_4607)


	//   ....[0]....
	.align		4
.L_4607:
        /*0034*/ 	.word	index@(__assertfail)


	//----- nvinfo : EIATTR_MERCURY_ISA_VERSION
	.align		4
.L_4608:
        /*0038*/ 	.byte	0x03, 0x5f
        /*003a*/ 	.short	0x0101


	//----- nvinfo : EIATTR_SYSCALL_OFFSETS
	.align		4
        /*003c*/ 	.byte	0x04, 0x46
        /*003e*/ 	.short	(.L_4610 - .L_4609)


	//   ....[0]....
.L_4609:
        /*0040*/ 	.word	0x000026f0


	//   ....[1]....
        /*0044*/ 	.word	0x00003640


	//   ....[2]....
        /*0048*/ 	.word	0x00004600


	//   ....[3]....
        /*004c*/ 	.word	0x00006d40


	//   ....[4]....
        /*0050*/ 	.word	0x00007c90


	//   ....[5]....
        /*0054*/ 	.word	0x00008c50


	//   ....[6]....
        /*0058*/ 	.word	0x0000b380


	//   ....[7]....
        /*005c*/ 	.word	0x0000c2d0


	//   ....[8]....
        /*0060*/ 	.word	0x0000d290


	//   ....[9]....
        /*0064*/ 	.word	0x0000f9b0


	//   ....[10]....
        /*0068*/ 	.word	0x00010900


	//   ....[11]....
        /*006c*/ 	.word	0x000118c0


	//----- nvinfo : EIATTR_EXIT_INSTR_OFFSETS
	.align		4
.L_4610:
        /*0070*/ 	.byte	0x04, 0x1c
        /*0072*/ 	.short	(.L_4612 - .L_4611)


	//   ....[0]....
.L_4611:
        /*0074*/ 	.word	0x0000d360


	//   ....[1]....
        /*0078*/ 	.word	0x00010af0


	//   ....[2]....
        /*007c*/ 	.word	0x00010b30


	//   ....[3]....
        /*0080*/ 	.word	0x00010bd0


	//   ....[4]....
        /*0084*/ 	.word	0x00010c10


	//   ....[5]....
        /*0088*/ 	.word	0x00010c50


	//   ....[6]....
        /*008c*/ 	.word	0x00010ce0


	//   ....[7]....
        /*0090*/ 	.word	0x00010d20


	//   ....[8]....
        /*0094*/ 	.word	0x00010dc0


	//   ....[9]....
        /*0098*/ 	.word	0x00010e10


	//   ....[10]....
        /*009c*/ 	.word	0x00010e60


	//   ....[11]....
        /*00a0*/ 	.word	0x00010f30


	//   ....[12]....
        /*00a4*/ 	.word	0x00010f90


	//   ....[13]....
        /*00a8*/ 	.word	0x00011120


	//   ....[14]....
        /*00ac*/ 	.word	0x00011280


	//   ....[15]....
        /*00b0*/ 	.word	0x000112a0


	//   ....[16]....
        /*00b4*/ 	.word	0x00011360


	//   ....[17]....
        /*00b8*/ 	.word	0x000114e0


	//   ....[18]....
        /*00bc*/ 	.word	0x00011660


	//   ....[19]....
        /*00c0*/ 	.word	0x000117c0


	//   ....[20]....
        /*00c4*/ 	.word	0x000118d0


	//   ....[21]....
        /*00c8*/ 	.word	0x00011910


	//   ....[22]....
        /*00cc*/ 	.word	0x00011950


	//----- nvinfo : EIATTR_MAX_THREADS
	.align		4
.L_4612:
        /*00d0*/ 	.byte	0x04, 0x05
        /*00d2*/ 	.short	(.L_4614 - .L_4613)
.L_4613:
        /*00d4*/ 	.word	0x00000080
        /*00d8*/ 	.word	0x00000001
        /*00dc*/ 	.word	0x00000001


	//----- nvinfo : EIATTR_CRS_STACK_SIZE
	.align		4
.L_4614:
        /*00e0*/ 	.byte	0x04, 0x1e
        /*00e2*/ 	.short	(.L_4616 - .L_4615)
.L_4615:
        /*00e4*/ 	.word	0x00000000


	//----- nvinfo : EIATTR_CBANK_PARAM_SIZE
	.align		4
.L_4616:
        /*00e8*/ 	.byte	0x03, 0x19
        /*00ea*/ 	.short	0x02a0


	//----- nvinfo : EIATTR_PARAM_CBANK
	.align		4
        /*00ec*/ 	.byte	0x04, 0x0a
        /*00ee*/ 	.short	(.L_4618 - .L_4617)
	.align		4
.L_4617:
        /*00f0*/ 	.word	index@(.nv.constant0._ZN2at6native18elementwise_kernelILi128ELi4EZNS0_15gpu_kernel_implIZNS0_43_GLOBAL__N__7cc8d1ed_10_Dropout_cu_0e96ed3819masked_scale_kernelIbN3c108BFloat16EfEEvRNS_6TensorERKS7_SA_T1_EUlS6_bE_EEvRNS_18TensorIteratorBaseERKT_EUliE_EEviSB_)
        /*00f4*/ 	.short	0x0210
        /*00f6*/ 	.short	0x02a0


	//----- nvinfo : EIATTR_SW_WAR
	.align		4
.L_4618:
        /*00f8*/ 	.byte	0x04, 0x36
        /*00fa*/ 	.short	(.L_4620 - .L_4619)
.L_4619:
        /*00fc*/ 	.word	0x00000008
.L_4620:


//--------------------- .nv.info._ZN2at6native27unrolled_elementwise_kernelIZNS0_43_GLOBAL__N__7cc8d1ed_10_Dropout_cu_0e96ed3819masked_scale_kernelIbN3c108BFloat16EfEEvRNS_6TensorERKS6_S9_T1_EUlS5_bE_St5arrayIPcLm3EELi4E23TrivialOffsetCalculatorILi2EjESF_ILi1EjENS0_6memory12LoadWithCastILi2EEENSI_13StoreWithCastILi1EEEEEviT_T0_T2_T3_T4_T5_ --------------------------
	.section	.nv.info._ZN2at6native27unrolled_elementwise_kernelIZNS0_43_GLOBAL__N__7cc8d1ed_10_Dropout_cu_0e96ed3819masked_scale_kernelIbN3c108BFloat16EfEEvRNS_6TensorERKS6_S9_T1_EUlS5_bE_St5arrayIPcLm3EELi4E23TrivialOffsetCalculatorILi2EjESF_ILi1EjENS0_6memory12LoadWithCastILi2EEENSI_13StoreWithCastILi1EEEEEviT_T0_T2_T3_T4_T5_,"",@"SHT_CUDA_INFO"
	.sectionflags	@""
	.align	4


	//----- nvinfo : EIATTR_CUDA_API_VERSION
	.align		4
        /*0000*/ 	.byte	0x04, 0x37
        /*0002*/ 	.short	(.L_4622 - .L_4621)
.L_4621:
        /*0004*/ 	.word	0x00000082


	//----- nvinfo : EIATTR_KPARAM_INFO
	.align		4
.L_4622:
        /*0008*/ 	.byte	0x04, 0x17
        /*000a*/ 	.short	(.L_4624 - .L_4623)
.L_4623:
        /*000c*/ 	.word	0x00000000
        /*0010*/ 	.short	0x0006
        /*0012*/ 	.short	0x0040
        /*0014*/ 	.byte	0x00, 0xf0, 0x21, 0x00


	//----- nvinfo : EIATTR_KPARAM_INFO
	.align		4
.L_4624:
        /*0018*/ 	.byte	0x04, 0x17
        /*001a*/ 	.short	(.L_4626 - .L_4625)
.L_4625:
        /*001c*/ 	.word	0x00000000
        /*0020*/ 	.short	0x0005
        /*0022*/ 	.short	0x0034
        /*0024*/ 	.byte	0x00, 0xf0, 0x31, 0x00


	//----- nvinfo : EIATTR_KPARAM_INFO
	.align		4
.L_4626:
        /*0028*/ 	.byte	0x04, 0x17
        /*002a*/ 	.short	(.L_4628 - .L_4627)
.L_4627:
        /*002c*/ 	.word	0x00000000
        /*0030*/ 	.short	0x0004
        /*0032*/ 	.short	0x0031
        /*0034*/ 	.byte	0x00, 0xf0, 0x05, 0x00


	//----- nvinfo : EIATTR_KPARAM_INFO
	.align		4
.L_4628:
        /*0038*/ 	.byte	0x04, 0x17
        /*003a*/ 	.short	(.L_4630 - .L_4629)
.L_4629:
        /*003c*/ 	.word	0x00000000
        /*0040*/ 	.short	0x0003
        /*0042*/ 	.short	0x0030
        /*0044*/ 	.byte	0x00, 0xf0, 0x05, 0x00


	//----- nvinfo : EIATTR_KPARAM_INFO
	.align		4
.L_4630:
        /*0048*/ 	.byte	0x04, 0x17
        /*004a*/ 	.short	(.L_4632 - .L_4631)
.L_4631:
        /*004c*/ 	.word	0x00000000
        /*0050*/ 	.short	0x0002
        /*0052*/ 	.short	0x0018
        /*0054*/ 	.byte	0x00, 0xf0, 0x61, 0x00


	//----- nvinfo : EIATTR_KPARAM_INFO
	.align		4
.L_4632:
        /*0058*/ 	.byte	0x04, 0x17
        /*005a*/ 	.short	(.L_4634 - .L_4633)
.L_4633:
        /*005c*/ 	.word	0x00000000
        /*0060*/ 	.short	0x0001
        /*0062*/ 	.short	0x0008
        /*0064*/ 	.byte	0x00, 0xf0, 0x41, 0x00


	//----- nvinfo : EIATTR_KPARAM_INFO
	.align		4
.L_4634:
        /*0068*/ 	.byte	0x04, 0x17
        /*006a*/ 	.short	(.L_4636 - .L_4635)
.L_4635:
        /*006c*/ 	.word	0x00000000
        /*0070*/ 	.short	0x0000
        /*0072*/ 	.short	0x0000
        /*0074*/ 	.byte	0x00, 0xf0, 0x11, 0x00


	//----- nvinfo : EIATTR_SPARSE_MMA_MASK
	.align		4
.L_4636:
        /*0078*/ 	.byte	0x03, 0x50
        /*007a*/ 	.short	0x0000


	//----- nvinfo : EIATTR_MAXREG_COUNT
	.align		4
        /*007c*/ 	.byte	0x03, 0x1b
        /*007e*/ 	.short	0x00ff


	//----- nvinfo : EIATTR_EXTERNS
	.align		4
        /*0080*/ 	.byte	0x04, 0x0f
        /*0082*/ 	.short	(.L_4638 - .L_4637)


	//   ....[0]....
	.align		4
.L_4637:
        /*0084*/ 	.word	index@(__assertfail)


	//----- nvinfo : EIATTR_MERCURY_ISA_VERSION
	.align		4
.L_4638:
        /*0088*/ 	.byte	0x03, 0x5f
        /*008a*/ 	.short	0x0101


	//----- nvinfo : EIATTR_SYSCALL_OFFSETS
	.align		4
        /*008c*/ 	.byte	0x04, 0x46
        /*008e*/ 	.short	(.L_4640 - .L_4639)


	//   ....[0]....
.L_4639:
        /*0090*/ 	.word	0x000010f0


	//   ....[1]....
        /*0094*/ 	.word	0x00002050


	//   ....[2]....
        /*0098*/ 	.word	0x00003170


	//   ....[3]....
        /*009c*/ 	.word	0x000040d0


	//   ....[4]....
        /*00a0*/ 	.word	0x00005210


	//   ....[5]....
        /*00a4*/ 	.word	0x00006180


	//   ....[6]....
        /*00a8*/ 	.word	0x00007290


	//   ....[7]....
        /*00ac*/ 	.word	0x00008200


	//   ....[8]....
        /*00b0*/ 	.word	0x00009520


	//   ....[9]....
        /*00b4*/ 	.word	0x0000a540


	//   ....[10]....
        /*00b8*/ 	.word	0x0000b520


	//   ....[11]....
        /*00bc*/ 	.word	0x0000c500


	//----- nvinfo : EIATTR_EXIT_INSTR_OFFSETS
	.align		4
.L_4640:
        /*00c0*/ 	.byte	0x04, 0x1c
        /*00c2*/ 	.short	(.L_4642 - .L_4641)


	//   ....[0]....
.L_4641:
        /*00c4*/ 	.word	0x0000b5e0


	//   ....[1]....
        /*00c8*/ 	.word	0x0000b730


	//   ....[2]....
        /*00cc*/ 	.word	0x0000b770


	//   ....[3]....
        /*00d0*/ 	.word	0x0000b810


	//   ....[4]....
        /*00d4*/ 	.word	0x0000b850


	//   ....[5]....
        /*00d8*/ 	.word	0x0000b890


	//   ....[6]....
        /*00dc*/ 	.word	0x0000b920


	//   ....[7]....
        /*00e0*/ 	.word	0x0000b960


	//   ....[8]....
        /*00e4*/ 	.word	0x0000ba00


	//   ....[9]....
        /*00e8*/ 	.word	0x0000ba50


	//   ....[10]....
        /*00ec*/ 	.word	0x0000baa0


	//   ....[11]....
        /*00f0*/ 	.word	0x0000bb70


	//   ....[12]....
        /*00f4*/ 	.word	0x0000bbd0


	//   ....[13]....
        /*00f8*/ 	.word	0x0000bd60


	//   ....[14]....
        /*00fc*/ 	.word	0x0000bec0


	//   ....[15]....
        /*0100*/ 	.word	0x0000bee0


	//   ....[16]....
        /*0104*/ 	.word	0x0000bfa0


	//   ....[17]....
        /*0108*/ 	.word	0x0000c120


	//   ....[18]....
        /*010c*/ 	.word	0x0000c2a0


	//   ....[19]....
        /*0110*/ 	.word	0x0000c400


	//   ....[20]....
        /*0114*/ 	.word	0x0000c510


	//   ....[21]....
        /*0118*/ 	.word	0x0000c550


	//   ....[22]....
        /*011c*/ 	.word	0x0000c590


	//----- nvinfo : EIATTR_MAX_THREADS
	.align		4
.L_4642:
        /*0120*/ 	.byte	0x04, 0x05
        /*0122*/ 	.short	(.L_4644 - .L_4643)
.L_4643:
        /*0124*/ 	.word	0x00000080
        /*0128*/ 	.word	0x00000001
        /*012c*/ 	.word	0x00000001


	//----- nvinfo : EIATTR_CRS_STACK_SIZE
	.align		4
.L_4644:
        /*0130*/ 	.byte	0x04, 0x1e
        /*0132*/ 	.short	(.L_4646 - .L_4645)
.L_4645:
        /*0134*/ 	.word	0x00000000


	//----- nvinfo : EIATTR_CBANK_PARAM_SIZE
	.align		4
.L_4646:
        /*0138*/ 	.byte	0x03, 0x19
        /*013a*/ 	.short	0x0048


	//----- nvinfo : EIATTR_PARAM_CBANK
	.align		4
        /*013c*/ 	.byte	0x04, 0x0a
        /*013e*/ 	.short	(.L_4648 - .L_4647)
	.align		4
.L_4647:
        /*0140*/ 	.word	index@(.nv.constant0._ZN2at6native27unrolled_elementwise_kernelIZNS0_43_GLOBAL__N__7cc8d1ed_10_Dropout_cu_0e96ed3819masked_scale_kernelIbN3c108BFloat16EfEEvRNS_6TensorERKS6_S9_T1_EUlS5_bE_St5arrayIPcLm3EELi4E23TrivialOffsetCalculatorILi2EjESF_ILi1EjENS0_6memory12LoadWithCastILi2EEENSI_13StoreWithCastILi1EEEEEviT_T0_T2_T3_T4_T5_)
        /*0144*/ 	.short	0x0210
        /*0146*/ 	.short	0x0048


	//----- nvinfo : EIATTR_SW_WAR
	.align		4
.L_4648:
        /*0148*/ 	.byte	0x04, 0x36
        /*014a*/ 	.short	(.L_4650 - .L_4649)
.L_4649:
        /*014c*/ 	.word	0x00000008
.L_4650:


//--------------------- .nv.info._ZN2at6native18elementwise_kernelILi128ELi4EZNS0_22gpu_kernel_impl_nocastIZNS0_43_GLOBAL__N__7cc8d1ed_10_Dropout_cu_0e96ed3819masked_scale_kernelIbN3c108BFloat16EfEEvRNS_6TensorERKS7_SA_T1_EUlS6_bE_EEvRNS_18TensorIteratorBaseERKT_EUliE_EEviSB_ --------------------------
	.section	.nv.info._ZN2at6native18elementwise_kernelILi128ELi4EZNS0_22gpu_kernel_impl_nocastIZNS0_43_GLOBAL__N__7cc8d1ed_10_Dropout_cu_0e96ed3819masked_scale_kernelIbN3c108BFloat16EfEEvRNS_6TensorERKS7_SA_T1_EUlS6_bE_EEvRNS_18TensorIteratorBaseERKT_EUliE_EEviSB_,"",@"SHT_CUDA_INFO"
	.sectionflags	@""
	.align	4


	//----- nvinfo : EIATTR_CUDA_API_VERSION
	.align		4
        /*0000*/ 	.byte	0x04, 0x37
        /*0002*/ 	.short	(.L_4652 - .L_4651)
.L_4651:
        /*0004*/ 	.word	0x00000082


	//----- nvinfo : EIATTR_KPARAM_INFO
	.align		4
.L_4652:
        /*0008*/ 	.byte	0x04, 0x17
        /*000a*/ 	.short	(.L_4654 - .L_4653)
.L_4653:
        /*000c*/ 	.word	0x00000000
        /*0010*/ 	.short	0x0001
        /*0012*/ 	.short	0x0008
        /*0014*/ 	.byte	0x00, 0xf0, 0x41, 0x0a


	//----- nvinfo : EIATTR_KPARAM_INFO
	.align		4
.L_4654:
        /*0018*/ 	.byte	0x04, 0x17
        /*001a*/ 	.short	(.L_4656 - .L_4655)
.L_4655:
        /*001c*/ 	.word	0x00000000
        /*0020*/ 	.short	0x0000
        /*0022*/ 	.short	0x0000
        /*0024*/ 	.byte	0x00, 0xf0, 0x11, 0x00


	//----- nvinfo : EIATTR_SPARSE_MMA_MASK
	.align		4
.L_4656:
        /*0028*/ 	.byte	0x03, 0x50
        /*002a*/ 	.short	0x0000


	//----- nvinfo : EIATTR_MAXREG_COUNT
	.align		4
        /*002c*/ 	.byte	0x03, 0x1b
        /*002e*/ 	.short	0x0080


	//----- nvinfo : EIATTR_MERCURY_ISA_VERSION
	.align		4
        /*0030*/ 	.byte	0x03, 0x5f
        /*0032*/ 	.short	0x0101


	//----- nvinfo : EIATTR_EXIT_INSTR_OFFSETS
	.align		4
        /*0034*/ 	.byte	0x04, 0x1c
        /*0036*/ 	.short	(.L_4658 - .L_4657)


	//   ....[0]....
.L_4657:
        /*0038*/ 	.word	0x00004710


	//   ....[1]....
        /*003c*/ 	.word	0x00005e60


	//----- nvinfo : EIATTR_MAX_THREADS
	.align		4
.L_4658:
        /*0040*/ 	.byte	0x04, 0x05
        /*0042*/ 	.short	(.L_4660 - .L_4659)
.L_4659:
        /*0044*/ 	.word	0x00000080
        /*0048*/ 	.word	0x00000001
        /*004c*/ 	.word	0x00000001


	//----- nvinfo : EIATTR_CRS_STACK_SIZE
	.align		4
.L_4660:
        /*0050*/ 	.byte	0x04, 0x1e
        /*0052*/ 	.short	(.L_4662 - .L_4661)
.L_4661:
        /*0054*/ 	.word	0x00000000


	//----- nvinfo : EIATTR_CBANK_PARAM_SIZE
	.align		4
.L_4662:
        /*0058*/ 	.byte	0x03, 0x19
        /*005a*/ 	.short	0x0298


	//----- nvinfo : EIATTR_PARAM_CBANK
	.align		4
        /*005c*/ 	.byte	0x04, 0x0a
        /*005e*/ 	.short	(.L_4664 - .L_4663)
	.align		4
.L_4663:
        /*0060*/ 	.word	index@(.nv.constant0._ZN2at6native18elementwise_kernelILi128ELi4EZNS0_22gpu_kernel_impl_nocastIZNS0_43_GLOBAL__N__7cc8d1ed_10_Dropout_cu_0e96ed3819masked_scale_kernelIbN3c108BFloat16EfEEvRNS_6TensorERKS7_SA_T1_EUlS6_bE_EEvRNS_18TensorIteratorBaseERKT_EUliE_EEviSB_)
        /*0064*/ 	.short	0x0210
        /*0066*/ 	.short	0x0298


	//----- nvinfo : EIATTR_SW_WAR
	.align		4
.L_4664:
        /*0068*/ 	.byte	0x04, 0x36
        /*006a*/ 	.short	(.L_4666 - .L_4665)
.L_4665:
        /*006c*/ 	.word	0x00000008
.L_4666:


//--------------------- .nv.info._ZN2at6native27unrolled_elementwise_kernelIZNS0_43_GLOBAL__N__7cc8d1ed_10_Dropout_cu_0e96ed3819masked_scale_kernelIbN3c108BFloat16EfEEvRNS_6TensorERKS6_S9_T1_EUlS5_bE_St5arrayIPcLm3EELi4E23TrivialOffsetCalculatorILi2EjESF_ILi1EjENS0_6memory15LoadWithoutCastENSI_16StoreWithoutCastEEEviT_T0_T2_T3_T4_T5_ --------------------------
	.section	.nv.info._ZN2at6native27unrolled_elementwise_kernelIZNS0_43_GLOBAL__N__7cc8d1ed_10_Dropout_cu_0e96ed3819masked_scale_kernelIbN3c108BFloat16EfEEvRNS_6TensorERKS6_S9_T1_EUlS5_bE_St5arrayIPcLm3EELi4E23TrivialOffsetCalculatorILi2EjESF_ILi1EjENS0_6memory15LoadWithoutCastENSI_16StoreWithoutCastEEEviT_T0_T2_T3_T4_T5_,"",@"SHT_CUDA_INFO"
	.sectionflags	@""
	.align	4


	//----- nvinfo : EIATTR_CUDA_API_VERSION
	.align		4
        /*0000*/ 	.byte	0x04, 0x37
        /*0002*/ 	.short	(.L_4668 - .L_4667)
.L_4667:
        /*0004*/ 	.word	0x00000082


	//----- nvinfo : EIATTR_KPARAM_INFO
	.align		4
.L_4668:
        /*0008*/ 	.byte	0x04, 0x17
        /*000a*/ 	.short	(.L_4670 - .L_4669)
.L_4669:
        /*000c*/ 	.word	0x00000000
        /*0010*/ 	.short	0x0006
        /*0012*/ 	.short	0x0033
        /*0014*/ 	.byte	0x00, 0xf0, 0x05, 0x00


	//----- nvinfo : EIATTR_KPARAM_INFO
	.align		4
.L_4670:
        /*0018*/ 	.byte	0x04, 0x17
        /*001a*/ 	.short	(.L_4672 - .L_4671)
.L_4671:
        /*001c*/ 	.word	0x00000000
        /*0020*/ 	.short	0x0005
        /*0022*/ 	.short	0x0032
        /*0024*/ 	.byte	0x00, 0xf0, 0x05, 0x00


	//----- nvinfo : EIATTR_KPARAM_INFO
	.align		4
.L_4672:
        /*0028*/ 	.byte	0x04, 0x17
        /*002a*/ 	.short	(.L_4674 - .L_4673)
.L_4673:
        /*002c*/ 	.word	0x00000000
        /*0030*/ 	.short	0x0004
        /*0032*/ 	.short	0x0031
        /*0034*/ 	.byte	0x00, 0xf0, 0x05, 0x00


	//----- nvinfo : EIATTR_KPARAM_INFO
	.align		4
.L_4674:
        /*0038*/ 	.byte	0x04, 0x17
        /*003a*/ 	.short	(.L_4676 - .L_4675)
.L_4675:
        /*003c*/ 	.word	0x00000000
        /*0040*/ 	.short	0x0003
        /*0042*/ 	.short	0x0030
        /*0044*/ 	.byte	0x00, 0xf0, 0x05, 0x00


	//----- nvinfo : EIATTR_KPARAM_INFO
	.align		4
.L_4676:
        /*0048*/ 	.byte	0x04, 0x17
        /*004a*/ 	.short	(.L_4678 - .L_4677)
.L_4677:
        /*004c*/ 	.word	0x00000000
        /*0050*/ 	.short	0x0002
        /*0052*/ 	.short	0x0018
        /*0054*/ 	.byte	0x00, 0xf0, 0x61, 0x00


	//----- nvinfo : EIATTR_KPARAM_INFO
	.align		4
.L_4678:
        /*0058*/ 	.byte	0x04, 0x17
        /*005a*/ 	.short	(.L_4680 - .L_4679)
.L_4679:
        /*005c*/ 	.word	0x00000000
        /*0060*/ 	.short	0x0001
        /*0062*/ 	.short	0x0008
        /*0064*/ 	.byte	0x00, 0xf0, 0x41, 0x00


	//----- nvinfo : EIATTR_KPARAM_INFO
	.align		4
.L_4680:
        /*0068*/ 	.byte	0x04, 0x17
        /*006a*/ 	.short	(.L_4682 - .L_4681)
.L_4681:
        /*006c*/ 	.word	0x00000000
        /*0070*/ 	.short	0x0000
        /*0072*/ 	.short	0x0000
        /*0074*/ 	.byte	0x00, 0xf0, 0x11, 0x00


	//----- nvinfo : EIATTR_SPARSE_MMA_MASK
	.align		4
.L_4682:
        /*0078*/ 	.byte	0x03, 0x50
        /*007a*/ 	.short	0x0000


	//----- nvinfo : EIATTR_MAXREG_COUNT
	.align		4
        /*007c*/ 	.byte	0x03, 0x1b
        /*007e*/ 	.short	0x00ff


	//----- nvinfo : EIATTR_MERCURY_ISA_VERSION
	.align		4
        /*0080*/ 	.byte	0x03, 0x5f
        /*0082*/ 	.short	0x0101


	//----- nvinfo : EIATTR_EXIT_INSTR_OFFSETS
	.align		4
        /*0084*/ 	.byte	0x04, 0x1c
        /*0086*/ 	.short	(.L_4684 - .L_4683)


	//   ....[0]....
.L_4683:
        /*0088*/ 	.word	0x00000670


	//   ....[1]....
        /*008c*/ 	.word	0x00000710


	//----- nvinfo : EIATTR_MAX_THREADS
	.align		4
.L_4684:
        /*0090*/ 	.byte	0x04, 0x05
        /*0092*/ 	.short	(.L_4686 - .L_4685)
.L_4685:
        /*0094*/ 	.word	0x00000080
        /*0098*/ 	.word	0x00000001
        /*009c*/ 	.word	0x00000001


	//----- nvinfo : EIATTR_CRS_STACK_SIZE
	.align		4
.L_4686:
        /*00a0*/ 	.byte	0x04, 0x1e
        /*00a2*/ 	.short	(.L_4688 - .L_4687)
.L_4687:
        /*00a4*/ 	.word	0x00000000


	//----- nvinfo : EIATTR_CBANK_PARAM_SIZE
	.align		4
.L_4688:
        /*00a8*/ 	.byte	0x03, 0x19
        /*00aa*/ 	.short	0x0034


	//----- nvinfo : EIATTR_PARAM_CBANK
	.align		4
        /*00ac*/ 	.byte	0x04, 0x0a
        /*00ae*/ 	.short	(.L_4690 - .L_4689)
	.align		4
.L_4689:
        /*00b0*/ 	.word	index@(.nv.constant0._ZN2at6native27unrolled_elementwise_kernelIZNS0_43_GLOBAL__N__7cc8d1ed_10_Dropout_cu_0e96ed3819masked_scale_kernelIbN3c108BFloat16EfEEvRNS_6TensorERKS6_S9_T1_EUlS5_bE_St5arrayIPcLm3EELi4E23TrivialOffsetCalculatorILi2EjESF_ILi1EjENS0_6memory15LoadWithoutCastENSI_16StoreWithoutCastEEEviT_T0_T2_T3_T4_T5_)
        /*00b4*/ 	.short	0x0210
        /*00b6*/ 	.short	0x0034


	//----- nvinfo : EIATTR_SW_WAR
	.align		4
.L_4690:
        /*00b8*/ 	.byte	0x04, 0x36
        /*00ba*/ 	.short	(.L_4692 - .L_4691)
.L_4691:
        /*00bc*/ 	.word	0x00000008
.L_4692:


//--------------------- .nv.info._ZN2at6native29vectorized_elementwise_kernelILi2EZNS0_43_GLOBAL__N__7cc8d1ed_10_Dropout_cu_0e96ed3819masked_scale_kernelIbN3c108BFloat16EfEEvRNS_6TensorERKS6_S9_T1_EUlS5_bE_St5arrayIPcLm3EEEEviT0_SA_ --------------------------
	.section	.nv.info._ZN2at6native29vectorized_elementwise_kernelILi2EZNS0_43_GLOBAL__N__7cc8d1ed_10_Dropout_cu_0e96ed3819masked_scale_kernelIbN3c108BFloat16EfEEvRNS_6TensorERKS6_S9_T1_EUlS5_bE_St5arrayIPcLm3EEEEviT0_SA_,"",@"SHT_CUDA_INFO"
	.sectionflags	@""
	.align	4


	//----- nvinfo : EIATTR_CUDA_API_VERSION
	.align		4
        /*0000*/ 	.byte	0x04, 0x37
        /*0002*/ 	.short	(.L_4694 - .L_4693)
.L_4693:
        /*0004*/ 	.word	0x00000082


	//----- nvinfo : EIATTR_KPARAM_INFO
	.align		4
.L_4694:
        /*0008*/ 	.byte	0x04, 0x17
        /*000a*/ 	.short	(.L_4696 - .L_4695)
.L_4695:
        /*000c*/ 	.word	0x00000000
        /*0010*/ 	.short	0x0002
        /*0012*/ 	.short	0x0018
        /*0014*/ 	.byte	0x00, 0xf0, 0x61, 0x00


	//----- nvinfo : EIATTR_KPARAM_INFO
	.align		4
.L_4696:
        /*0018*/ 	.byte	0x04, 0x17
        /*001a*/ 	.short	(.L_4698 - .L_4697)
.L_4697:
        /*001c*/ 	.word	0x00000000
        /*0020*/ 	.short	0x0001
        /*0022*/ 	.short	0x0008
        /*0024*/ 	.byte	0x00, 0xf0, 0x41, 0x00


	//----- nvinfo : EIATTR_KPARAM_INFO
	.align		4
.L_4698:
        /*0028*/ 	.byte	0x04, 0x17
        /*002a*/ 	.short	(.L_4700 - .L_4699)
.L_4699:
        /*002c*/ 	.word	0x00000000
        /*0030*/ 	.short	0x0000
        /*0032*/ 	.short	0x0000
        /*0034*/ 	.byte	0x00, 0xf0, 0x11, 0x00


	//----- nvinfo : EIATTR_SPARSE_MMA_MASK
	.align		4
.L_4700:
        /*0038*/ 	.byte	0x03, 0x50
        /*003a*/ 	.short	0x0000


	//----- nvinfo : EIATTR_MAXREG_COUNT
	.align		4
        /*003c*/ 	.byte	0x03, 0x1b
        /*003e*/ 	.short	0x00ff


	//----- nvinfo : EIATTR_MERCURY_ISA_VERSION
	.align		4
        /*0040*/ 	.byte	0x03, 0x5f
        /*0042*/ 	.short	0x0101


	//----- nvinfo : EIATTR_EXIT_INSTR_OFFSETS
	.align		4
        /*0044*/ 	.byte	0x04, 0x1c
        /*0046*/ 	.short	(.L_4702 - .L_4701)


	//   ....[0]....
.L_4701:
        /*0048*/ 	.word	0x00000580


	//   ....[1]....
        /*004c*/ 	.word	0x00001370


	//   ....[2]....
        /*0050*/ 	.word	0x000013c0


	//----- nvinfo : EIATTR_MAX_THREADS
	.align		4
.L_4702:
        /*0054*/ 	.byte	0x04, 0x05
        /*0056*/ 	.short	(.L_4704 - .L_4703)
.L_4703:
        /*0058*/ 	.word	0x00000080
        /*005c*/ 	.word	0x00000001
        /*0060*/ 	.word	0x00000001


	//----- nvinfo : EIATTR_CRS_STACK_SIZE
	.align		4
.L_4704:
        /*0064*/ 	.byte	0x04, 0x1e
        /*0066*/ 	.short	(.L_4706 - .L_4705)
.L_4705:
        /*0068*/ 	.word	0x00000000


	//----- nvinfo : EIATTR_CBANK_PARAM_SIZE
	.align		4
.L_4706:
        /*006c*/ 	.byte	0x03, 0x19
        /*006e*/ 	.short	0x0030


	//----- nvinfo : EIATTR_PARAM_CBANK
	.align		4
        /*0070*/ 	.byte	0x04, 0x0a
        /*0072*/ 	.short	(.L_4708 - .L_4707)
	.align		4
.L_4707:
        /*0074*/ 	.word	index@(.nv.constant0._ZN2at6native29vectorized_elementwise_kernelILi2EZNS0_43_GLOBAL__N__7cc8d1ed_10_Dropout_cu_0e96ed3819masked_scale_kernelIbN3c108BFloat16EfEEvRNS_6TensorERKS6_S9_T1_EUlS5_bE_St5arrayIPcLm3EEEEviT0_SA_)
        /*0078*/ 	.short	0x0210
        /*007a*/ 	.short	0x0030


	//----- nvinfo : EIATTR_SW_WAR
	.align		4
.L_4708:
        /*007c*/ 	.byte	0x04, 0x36
        /*007e*/ 	.short	(.L_4710 - .L_4709)
.L_4709:
        /*0080*/ 	.word	0x00000008
.L_4710:


//--------------------- .nv.info._ZN2at6native29vectorized_elementwise_kernelILi4EZNS0_43_GLOBAL__N__7cc8d1ed_10_Dropout_cu_0e96ed3819masked_scale_kernelIbN3c108BFloat16EfEEvRNS_6TensorERKS6_S9_T1_EUlS5_bE_St5arrayIPcLm3EEEEviT0_SA_ --------------------------
	.section	.nv.info._ZN2at6native29vectorized_elementwise_kernelILi4EZNS0_43_GLOBAL__N__7cc8d1ed_10_Dropout_cu_0e96ed3819masked_scale_kernelIbN3c108BFloat16EfEEvRNS_6TensorERKS6_S9_T1_EUlS5_bE_St5arrayIPcLm3EEEEviT0_SA_,"",@"SHT_CUDA_INFO"
	.sectionflags	@""
	.align	4


	//----- nvinfo : EIATTR_CUDA_API_VERSION
	.align		4
        /*0000*/ 	.byte	0x04, 0x37
        /*0002*/ 	.short	(.L_4712 - .L_4711)
.L_4711:
        /*0004*/ 	.word	0x00000082


	//----- nvinfo : EIATTR_KPARAM_INFO
	.align		4
.L_4712:
        /*0008*/ 	.byte	0x04, 0x17
        /*000a*/ 	.short	(.L_4714 - .L_4713)
.L_4713:
        /*000c*/ 	.word	0x00000000
        /*0010*/ 	.short	0x0002
        /*0012*/ 	.short	0x0018
        /*0014*/ 	.byte	0x00, 0xf0, 0x61, 0x00


	//----- nvinfo : EIATTR_KPARAM_INFO
	.align		4
.L_4714:
        /*0018*/ 	.byte	0x04, 0x17
        /*001a*/ 	.short	(.L_4716 - .L_4715)
.L_4715:
        /*001c*/ 	.word	0x00000000
        /*0020*/ 	.short	0x0001
        /*0022*/ 	.short	0x0008
        /*0024*/ 	.byte	0x00, 0xf0, 0x41, 0x00


	//----- nvinfo : EIATTR_KPARAM_INFO
	.align		4
.L_4716:
        /*0028*/ 	.byte	0x04, 0x17
        /*002a*/ 	.short	(.L_4718 - .L_4717)
.L_4717:
        /*002c*/ 	.word	0x00000000
        /*0030*/ 	.short	0x0000
        /*0032*/ 	.short	0x0000
        /*0034*/ 	.byte	0x00, 0xf0, 0x11, 0x00


	//----- nvinfo : EIATTR_SPARSE_MMA_MASK
	.align		4
.L_4718:
        /*0038*/ 	.byte	0x03, 0x50
        /*003a*/ 	.short	0x0000


	//----- nvinfo : EIATTR_MAXREG_COUNT
	.align		4
        /*003c*/ 	.byte	0x03, 0x1b
        /*003e*/ 	.short	0x00ff


	//----- nvinfo : EIATTR_MERCURY_ISA_VERSION
	.align		4
        /*0040*/ 	.byte	0x03, 0x5f
        /*0042*/ 	.short	0x0101


	//----- nvinfo : EIATTR_EXIT_INSTR_OFFSETS
	.align		4
        /*0044*/ 	.byte	0x04, 0x1c
        /*0046*/ 	.short	(.L_4720 - .L_4719)


	//   ....[0]....
.L_4719:
        /*0048*/ 	.word	0x00000520


	//   ....[1]....
        /*004c*/ 	.word	0x00001310


	//   ....[2]....
        /*0050*/ 	.word	0x00001360


	//----- nvinfo : EIATTR_MAX_THREADS
	.align		4
.L_4720:
        /*0054*/ 	.byte	0x04, 0x05
        /*0056*/ 	.short	(.L_4722 - .L_4721)
.L_4721:
        /*0058*/ 	.word	0x00000080
        /*005c*/ 	.word	0x00000001
        /*0060*/ 	.word	0x00000001


	//----- nvinfo : EIATTR_CRS_STACK_SIZE
	.align		4
.L_4722:
        /*0064*/ 	.byte	0x04, 0x1e
        /*0066*/ 	.short	(.L_4724 - .L_4723)
.L_4723:
        /*0068*/ 	.word	0x00000000


	//----- nvinfo : EIATTR_CBANK_PARAM_SIZE
	.align		4
.L_4724:
        /*006c*/ 	.byte	0x03, 0x19
        /*006e*/ 	.short	0x0030


	//----- nvinfo : EIATTR_PARAM_CBANK
	.align		4
        /*0070*/ 	.byte	0x04, 0x0a
        /*0072*/ 	.short	(.L_4726 - .L_4725)
	.align		4
.L_4725:
        /*0074*/ 	.word	index@(.nv.constant0._ZN2at6native29vectorized_elementwise_kernelILi4EZNS0_43_GLOBAL__N__7cc8d1ed_10_Dropout_cu_0e96ed3819masked_scale_kernelIbN3c108BFloat16EfEEvRNS_6TensorERKS6_S9_T1_EUlS5_bE_St5arrayIPcLm3EEEEviT0_SA_)
        /*0078*/ 	.short	0x0210
        /*007a*/ 	.short	0x0030


	//----- nvinfo : EIATTR_SW_WAR
	.align		4
.L_4726:
        /*007c*/ 	.byte	0x04, 0x36
        /*007e*/ 	.short	(.L_4728 - .L_4727)
.L_4727:
        /*0080*/ 	.word	0x00000008
.L_4728:


//--------------------- .nv.info._ZN2at6native29vectorized_elementwise_kernelILi8EZNS0_43_GLOBAL__N__7cc8d1ed_10_Dropout_cu_0e96ed3819masked_scale_kernelIbN3c108BFloat16EfEEvRNS_6TensorERKS6_S9_T1_EUlS5_bE_St5arrayIPcLm3EEEEviT0_SA_ --------------------------
	.section	.nv.info._ZN2at6native29vectorized_elementwise_kernelILi8EZNS0_43_GLOBAL__N__7cc8d1ed_10_Dropout_cu_0e96ed3819masked_scale_kernelIbN3c108BFloat16EfEEvRNS_6TensorERKS6_S9_T1_EUlS5_bE_St5arrayIPcLm3EEEEviT0_SA_,"",@"SHT_CUDA_INFO"
	.sectionflags	@""
	.align	4


	//----- nvinfo : EIATTR_CUDA_API_VERSION
	.align		4
        /*0000*/ 	.byte	0x04, 0x37
        /*0002*/ 	.short	(.L_4730 - .L_4729)
.L_4729:
        /*0004*/ 	.word	0x00000082


	//----- nvinfo : EIATTR_KPARAM_INFO
	.align		4
.L_4730:
        /*0008*/ 	.byte	0x04, 0x17
        /*000a*/ 	.short	(.L_4732 - .L_4731)
.L_4731:
        /*000c*/ 	.word	0x00000000
        /*0010*/ 	.short	0x0002
        /*0012*/ 	.short	0x0018
        /*0014*/ 	.byte	0x00, 0xf0, 0x61, 0x00


	//----- nvinfo : EIATTR_KPARAM_INFO
	.align		4
.L_4732:
        /*0018*/ 	.byte	0x04, 0x17
        /*001a*/ 	.short	(.L_4734 - .L_4733)
.L_4733:
        /*001c*/ 	.word	0x00000000
        /*0020*/ 	.short	0x0001
        /*0022*/ 	.short	0x0008
        /*0024*/ 	.byte	0x00, 0xf0, 0x41, 0x00


	//----- nvinfo : EIATTR_KPARAM_INFO
	.align		4
.L_4734:
        /*0028*/ 	.byte	0x04, 0x17
        /*002a*/ 	.short	(.L_4736 - .L_4735)
.L_4735:
        /*002c*/ 	.word	0x00000000
        /*0030*/ 	.short	0x0000
        /*0032*/ 	.short	0x0000
        /*0034*/ 	.byte	0x00, 0xf0, 0x11, 0x00


	//----- nvinfo : EIATTR_SPARSE_MMA_MASK
	.align		4
.L_4736:
        /*0038*/ 	.byte	0x03, 0x50
        /*003a*/ 	.short	0x0000


	//----- nvinfo : EIATTR_MAXREG_COUNT
	.align		4
        /*003c*/ 	.byte	0x03, 0x1b
        /*003e*/ 	.short	0x00ff


	//----- nvinfo : EIATTR_MERCURY_ISA_VERSION
	.align		4
        /*0040*/ 	.byte	0x03, 0x5f
        /*0042*/ 	.short	0x0101


	//----- nvinfo : EIATTR_EXIT_INSTR_OFFSETS
	.align		4
        /*0044*/ 	.byte	0x04, 0x1c
        /*0046*/ 	.short	(.L_4738 - .L_4737)


	//   ....[0]....
.L_4737:
        /*0048*/ 	.word	0x000005a0


	//   ....[1]....
        /*004c*/ 	.word	0x00001390


	//   ....[2]....
        /*0050*/ 	.word	0x000013e0


	//----- nvinfo : EIATTR_MAX_THREADS
	.align		4
.L_4738:
        /*0054*/ 	.byte	0x04, 0x05
        /*0056*/ 	.short	(.L_4740 - .L_4739)
.L_4739:
        /*0058*/ 	.word	0x00000080
        /*005c*/ 	.word	0x00000001
        /*0060*/ 	.word	0x00000001


	//----- nvinfo : EIATTR_CRS_STACK_SIZE
	.align		4
.L_4740:
        /*0064*/ 	.byte	0x04, 0x1e
        /*0066*/ 	.short	(.L_4742 - .L_4741)
.L_4741:
        /*0068*/ 	.word	0x00000000


	//----- nvinfo : EIATTR_CBANK_PARAM_SIZE
	.align		4
.L_4742:
        /*006c*/ 	.byte	0x03, 0x19
        /*006e*/ 	.short	0x0030


	//----- nvinfo : EIATTR_PARAM_CBANK
	.align		4
        /*0070*/ 	.byte	0x04, 0x0a
        /*0072*/ 	.short	(.L_4744 - .L_4743)
	.align		4
.L_4743:
        /*0074*/ 	.word	index@(.nv.constant0._ZN2at6native29vectorized_elementwise_kernelILi8EZNS0_43_GLOBAL__N__7cc8d1ed_10_Dropout_cu_0e96ed3819masked_scale_kernelIbN3c108BFloat16EfEEvRNS_6TensorERKS6_S9_T1_EUlS5_bE_St5arrayIPcLm3EEEEviT0_SA_)
        /*0078*/ 	.short	0x0210
        /*007a*/ 	.short	0x0030


	//----- nvinfo : EIATTR_SW_WAR
	.align		4
.L_4744:
        /*007c*/ 	.byte	0x04, 0x36
        /*007e*/ 	.short	(.L_4746 - .L_4745)
.L_4745:
        /*0080*/ 	.word	0x00000008
.L_4746:


//--------------------- .nv.info._ZN2at6native18elementwise_kernelILi128ELi4EZNS0_15gpu_kernel_implIZNS0_43_GLOBAL__N__7cc8d1ed_10_Dropout_cu_0e96ed3819masked_scale_kernelIbN3c104HalfEfEEvRNS_6TensorERKS7_SA_T1_EUlS6_bE_EEvRNS_18TensorIteratorBaseERKT_EUliE_EEviSB_ --------------------------
	.section	.nv.info._ZN2at6native18elementwise_kernelILi128ELi4EZNS0_15gpu_kernel_implIZNS0_43_GLOBAL__N__7cc8d1ed_10_Dropout_cu_0e96ed3819masked_scale_kernelIbN3c104HalfEfEEvRNS_6TensorERKS7_SA_T1_EUlS6_bE_EEvRNS_18TensorIteratorBaseERKT_EUliE_EEviSB_,"",@"SHT_CUDA_INFO"
	.sectionflags	@""
	.align	4


	//----- nvinfo : EIATTR_CUDA_API_VERSION
	.align		4
        /*0000*/ 	.byte	0x04, 0x37
        /*0002*/ 	.short	(.L_4748 - .L_4747)
.L_4747:
        /*0004*/ 	.word	0x00000082


	//----- nvinfo : EIATTR_KPARAM_INFO
	.align		4
.L_4748:
        /*0008*/ 	.byte	0x04, 0x17
        /*000a*/ 	.short	(.L_4750 - .L_4749)
.L_4749:
        /*000c*/ 	.word	0x00000000
        /*0010*/ 	.short	0x0001
        /*0012*/ 	.short	0x0008
        /*0014*/ 	.byte	0x00, 0xf0, 0x61, 0x0a


	//----- nvinfo : EIATTR_KPARAM_INFO
	.align		4
.L_4750:
        /*0018*/ 	.byte	0x04, 0x17
        /*001a*/ 	.short	(.L_4752 - .L_4751)
.L_4751:
        /*001c*/ 	.word	0x00000000
        /*0020*/ 	.short	0x0000
        /*0022*/ 	.short	0x0000
        /*0024*/ 	.byte	0x00, 0xf0, 0x11, 0x00


	//----- nvinfo : EIATTR_SPARSE_MMA_MASK
	.align		4
.L_4752:
        /*0028*/ 	.byte	0x03, 0x50
        /*002a*/ 	.short	0x0000


	//----- nvinfo : EIATTR_MAXREG_COUNT
	.align		4
        /*002c*/ 	.byte	0x03, 0x1b
        /*002e*/ 	.short	0x0080


	//----- nvinfo : EIATTR_EXTERNS
	.align		4
        /*0030*/ 	.byte	0x04, 0x0f
        /*0032*/ 	.short	(.L_4754 - .L_4753)


	//   ....[0]....
	.align		4
.L_4753:
        /*0034*/ 	.word	index@(__assertfail)


	//----- nvinfo : EIATTR_MERCURY_ISA_VERSION
	.align		4
.L_4754:
        /*0038*/ 	.byte	0x03, 0x5f
        /*003a*/ 	.short	0x0101


	//----- nvinfo : EIATTR_SYSCALL_OFFSETS
	.align		4
        /*003c*/ 	.byte	0x04, 0x46
        /*003e*/ 	.short	(.L_4756 - .L_4755)


	//   ....[0]....
.L_4755:
        /*0040*/ 	.word	0x000026c0


	//   ....[1]....
        /*0044*/ 	.word	0x00003610


	//   ....[2]....
        /*0048*/ 	.word	0x000045d0


	//   ....[3]....
        /*004c*/ 	.word	0x00006ce0


	//   ....[4]....
        /*0050*/ 	.word	0x00007c30


	//   ....[5]....
        /*0054*/ 	.word	0x00008bf0


	//   ....[6]....
        /*0058*/ 	.word	0x0000b2f0


	//   ....[7]....
        /*005c*/ 	.word	0x0000c240


	//   ....[8]....
        /*0060*/ 	.word	0x0000d200


	//   ....[9]....
        /*0064*/ 	.word	0x0000f8f0


	//   ....[10]....
        /*0068*/ 	.word	0x00010840


	//   ....[11]....
        /*006c*/ 	.word	0x00011800


	//----- nvinfo : EIATTR_EXIT_INSTR_OFFSETS
	.align		4
.L_4756:
        /*0070*/ 	.byte	0x04, 0x1c
        /*0072*/ 	.short	(.L_4758 - .L_4757)


	//   ....[0]....
.L_4757:
        /*0074*/ 	.word	0x0000d2d0


	//   ....[1]....
        /*0078*/ 	.word	0x00010a30


	//   ....[2]....
        /*007c*/ 	.word	0x00010a70


	//   ....[3]....
        /*0080*/ 	.word	0x00010b10


	//   ....[4]....
        /*0084*/ 	.word	0x00010b50


	//   ....[5]....
        /*0088*/ 	.word	0x00010b90


	//   ....[6]....
        /*008c*/ 	.word	0x00010c20


	//   ....[7]....
        /*0090*/ 	.word	0x00010c40


	//   ....[8]....
        /*0094*/ 	.word	0x00010ce0


	//   ....[9]....
        /*0098*/ 	.word	0x00010d30


	//   ....[10]....
        /*009c*/ 	.word	0x00010d80


	//   ....[11]....
        /*00a0*/ 	.word	0x00010e50


	//   ....[12]....
        /*00a4*/ 	.word	0x00010eb0


	//   ....[13]....
        /*00a8*/ 	.word	0x00011040


	//   ....[14]....
        /*00ac*/ 	.word	0x000111a0


	//   ....[15]....
        /*00b0*/ 	.word	0x000111e0


	//   ....[16]....
        /*00b4*/ 	.word	0x000112a0


	//   ....[17]....
        /*00b8*/ 	.word	0x00011420


	//   ....[18]....
        /*00bc*/ 	.word	0x000115a0


	//   ....[19]....
        /*00c0*/ 	.word	0x00011700


	//   ....[20]....
        /*00c4*/ 	.word	0x00011810


	//   ....[21]....
        /*00c8*/ 	.word	0x00011850


	//   ....[22]....
        /*00cc*/ 	.word	0x00011890


	//----- nvinfo : EIATTR_MAX_THREADS
	.align		4
.L_4758:
        /*00d0*/ 	.byte	0x04, 0x05
        /*00d2*/ 	.short	(.L_4760 - .L_4759)
.L_4759:
        /*00d4*/ 	.word	0x00000080
        /*00d8*/ 	.word	0x00000001
        /*00dc*/ 	.word	0x00000001


	//----- nvinfo : EIATTR_CRS_STACK_SIZE
	.align		4
.L_4760:
        /*00e0*/ 	.byte	0x04, 0x1e
        /*00e2*/ 	.short	(.L_4762 - .L_4761)
.L_4761:
        /*00e4*/ 	.word	0x00000000


	//----- nvinfo : EIATTR_CBANK_PARAM_SIZE
	.align		4
.L_4762:
        /*00e8*/ 	.byte	0x03, 0x19
        /*00ea*/ 	.short	0x02a0


	//----- nvinfo : EIATTR_PARAM_CBANK
	.align		4
        /*00ec*/ 	.byte	0x04, 0x0a
        /*00ee*/ 	.short	(.L_4764 - .L_4763)
	.align		4
.L_4763:
        /*00f0*/ 	.word	index@(.nv.constant0._ZN2at6native18elementwise_kernelILi128ELi4EZNS0_15gpu_kernel_implIZNS0_43_GLOBAL__N__7cc8d1ed_10_Dropout_cu_0e96ed3819masked_scale_kernelIbN3c104HalfEfEEvRNS_6TensorERKS7_SA_T1_EUlS6_bE_EEvRNS_18TensorIteratorBaseERKT_EUliE_EEviSB_)
        /*00f4*/ 	.short	0x0210
        /*00f6*/ 	.short	0x02a0


	//----- nvinfo : EIATTR_SW_WAR
	.align		4
.L_4764:
        /*00f8*/ 	.byte	0x04, 0x36
        /*00fa*/ 	.short	(.L_4766 - .L_4765)
.L_4765:
        /*00fc*/ 	.word	0x00000008
.L_4766:


//--------------------- .nv.info._ZN2at6native27unrolled_elementwise_kernelIZNS0_43_GLOBAL__N__7cc8d1ed_10_Dropout_cu_0e96ed3819masked_scale_kernelIbN3c104HalfEfEEvRNS_6TensorERKS6_S9_T1_EUlS5_bE_St5arrayIPcLm3EELi4E23TrivialOffsetCalculatorILi2EjESF_ILi1EjENS0_6memory12LoadWithCastILi2EEENSI_13StoreWithCastILi1EEEEEviT_T0_T2_T3_T4_T5_ --------------------------
	.section	.nv.info._ZN2at6native27unrolled_elementwise_kernelIZNS0_43_GLOBAL__N__7cc8d1ed_10_Dropout_cu_0e96ed3819masked_scale_kernelIbN3c104HalfEfEEvRNS_6TensorERKS6_S9_T1_EUlS5_bE_St5arrayIPcLm3EELi4E23TrivialOffsetCalculatorILi2EjESF_ILi1EjENS0_6memory12LoadWithCastILi2EEENSI_13StoreWithCastILi1EEEEEviT_T0_T2_T3_T4_T5_,"",@"SHT_CUDA_INFO"
	.sectionflags	@""
	.align	4


	//----- nvinfo : EIATTR_CUDA_API_VERSION
	.align		4
        /*0000*/ 	.byte	0x04, 0x37
        /*0002*/ 	.short	(.L_4768 - .L_4767)
.L_4767:
        /*0004*/ 	.word	0x00000082


	//----- nvinfo : EIATTR_KPARAM_INFO
	.align		4
.L_4768:
        /*0008*/ 	.byte	0x04, 0x17
        /*000a*/ 	.short	(.L_4770 - .L_4769)
.L_4769:
        /*000c*/ 	.word	0x00000000
        /*0010*/ 	.short	0x0006
        /*0012*/ 	.short	0x0040
        /*0014*/ 	.byte	0x00, 0xf0, 0x21, 0x00


	//----- nvinfo : EIATTR_KPARAM_INFO
	.align		4
.L_4770:
        /*0018*/ 	.byte	0x04, 0x17
        /*001a*/ 	.short	(.L_4772 - .L_4771)
.L_4771:
        /*001c*/ 	.word	0x00000000
        /*0020*/ 	.short	0x0005
        /*0022*/ 	.short	0x0034
        /*0024*/ 	.byte	0x00, 0xf0, 0x31, 0x00


	//----- nvinfo : EIATTR_KPARAM_INFO
	.align		4
.L_4772:
        /*0028*/ 	.byte	0x04, 0x17
        /*002a*/ 	.short	(.L_4774 - .L_4773)
.L_4773:
        /*002c*/ 	.word	0x00000000
        /*0030*/ 	.short	0x0004
        /*0032*/ 	.short	0x0031
        /*0034*/ 	.byte	0x00, 0xf0, 0x05, 0x00


	//----- nvinfo : EIATTR_KPARAM_INFO
	.align		4
.L_4774:
        /*0038*/ 	.byte	0x04, 0x17
        /*003a*/ 	.short	(.L_4776 - .L_4775)
.L_4775:
        /*003c*/ 	.word	0x00000000
        /*0040*/ 	.short	0x0003
        /*0042*/ 	.short	0x0030
        /*0044*/ 	.byte	0x00, 0xf0, 0x05, 0x00


	//----- nvinfo : EIATTR_KPARAM_INFO
	.align		4
.L_4776:
        /*0048*/ 	.byte	0x04, 0x17
        /*004a*/ 	.short	(.L_4778 - .L_4777)
.L_4777:
        /*004c*/ 	.word	0x00000000
        /*0050*/ 	.short	0x0002
        /*0052*/ 	.short	0x0018
        /*0054*/ 	.byte	0x00, 0xf0, 0x61, 0x00


	//----- nvinfo : EIATTR_KPARAM_INFO
	.align		4
.L_4778:
        /*0058*/ 	.byte	0x04, 0x17
        /*005a*/ 	.short	(.L_4780 - .L_4779)
.L_4779:
        /*005c*/ 	.word	0x00000000
        /*0060*/ 	.short	0x0001
        /*0062*/ 	.short	0x0008
        /*0064*/ 	.byte	0x00, 0xf0, 0x41, 0x00


	//----- nvinfo : EIATTR_KPARAM_INFO
	.align		4
.L_4780:
        /*0068*/ 	.byte	0x04, 0x17
        /*006a*/ 	.short	(.L_4782 - .L_4781)
.L_4781:
        /*006c*/ 	.word	0x00000000
        /*0070*/ 	.short	0x0000
        /*0072*/ 	.short	0x0000
        /*0074*/ 	.byte	0x00, 0xf0, 0x11, 0x00


	//----- nvinfo : EIATTR_SPARSE_MMA_MASK
	.align		4
.L_4782:
        /*0078*/ 	.byte	0x03, 0x50
        /*007a*/ 	.short	0x0000


	//----- nvinfo : EIATTR_MAXREG_COUNT
	.align		4
        /*007c*/ 	.byte	0x03, 0x1b
        /*007e*/ 	.short	0x00ff


	//----- nvinfo : EIATTR_EXTERNS
	.align		4
        /*0080*/ 	.byte	0x04, 0x0f
        /*0082*/ 	.short	(.L_4784 - .L_4783)


	//   ....[0]....
	.align		4
.L_4783:
        /*0084*/ 	.word	index@(__assertfail)


	//----- nvinfo : EIATTR_MERCURY_ISA_VERSION
	.align		4
.L_4784:
        /*0088*/ 	.byte	0x03, 0x5f
        /*008a*/ 	.short	0x0101


	//----- nvinfo : EIATTR_SYSCALL_OFFSETS
	.align		4
        /*008c*/ 	.byte	0x04, 0x46
        /*008e*/ 	.short	(.L_4786 - .L_4785)


	//   ....[0]....
.L_4785:
        /*0090*/ 	.word	0x000010c0


	//   ....[1]....
        /*0094*/ 	.word	0x00002020


	//   ....[2]....
        /*0098*/ 	.word	0x00003110


	//   ....[3]....
        /*009c*/ 	.word	0x00004070


	//   ....[4]....
        /*00a0*/ 	.word	0x00005180


	//   ....[5]....
        /*00a4*/ 	.word	0x000060f0


	//   ....[6]....
        /*00a8*/ 	.word	0x000071d0


	//   ....[7]....
        /*00ac*/ 	.word	0x00008140


	//   ....[8]....
        /*00b0*/ 	.word	0x00009460


	//   ....[9]....
        /*00b4*/ 	.word	0x0000a480


	//   ....[10]....
        /*00b8*/ 	.word	0x0000b460


	//   ....[11]....
        /*00bc*/ 	.word	0x0000c440


	//----- nvinfo : EIATTR_EXIT_INSTR_OFFSETS
	.align		4
.L_4786:
        /*00c0*/ 	.byte	0x04, 0x1c
        /*00c2*/ 	.short	(.L_4788 - .L_4787)


	//   ....[0]....
.L_4787:
        /*00c4*/ 	.word	0x0000b520


	//   ....[1]....
        /*00c8*/ 	.word	0x0000b670


	//   ....[2]....
        /*00cc*/ 	.word	0x0000b6b0


	//   ....[3]....
        /*00d0*/ 	.word	0x0000b750


	//   ....[4]....
        /*00d4*/ 	.word	0x0000b790


	//   ....[5]....
        /*00d8*/ 	.word	0x0000b7d0


	//   ....[6]....
        /*00dc*/ 	.word	0x0000b860


	//   ....[7]....
        /*00e0*/ 	.word	0x0000b880


	//   ....[8]....
        /*00e4*/ 	.word	0x0000b920


	//   ....[9]....
        /*00e8*/ 	.word	0x0000b970


	//   ....[10]....
        /*00ec*/ 	.word	0x0000b9c0


	//   ....[11]....
        /*00f0*/ 	.word	0x0000ba90


	//   ....[12]....
        /*00f4*/ 	.word	0x0000baf0


	//   ....[13]....
        /*00f8*/ 	.word	0x0000bc80


	//   ....[14]....
        /*00fc*/ 	.word	0x0000bde0


	//   ....[15]....
        /*0100*/ 	.word	0x0000be20


	//   ....[16]....
        /*0104*/ 	.word	0x0000bee0


	//   ....[17]....
        /*0108*/ 	.word	0x0000c060


	//   ....[18]....
        /*010c*/ 	.word	0x0000c1e0


	//   ....[19]....
        /*0110*/ 	.word	0x0000c340


	//   ....[20]....
        /*0114*/ 	.word	0x0000c450


	//   ....[21]....
        /*0118*/ 	.word	0x0000c490


	//   ....[22]....
        /*011c*/ 	.word	0x0000c4d0


	//----- nvinfo : EIATTR_MAX_THREADS
	.align		4
.L_4788:
        /*0120*/ 	.byte	0x04, 0x05
        /*0122*/ 	.short	(.L_4790 - .L_4789)
.L_4789:
        /*0124*/ 	.word	0x00000080
        /*0128*/ 	.word	0x00000001
        /*012c*/ 	.word	0x00000001


	//----- nvinfo : EIATTR_CRS_STACK_SIZE
	.align		4
.L_4790:
        /*0130*/ 	.byte	0x04, 0x1e
        /*0132*/ 	.short	(.L_4792 - .L_4791)
.L_4791:
        /*0134*/ 	.word	0x00000000


	//----- nvinfo : EIATTR_CBANK_PARAM_SIZE
	.align		4
.L_4792:
        /*0138*/ 	.byte	0x03, 0x19
        /*013a*/ 	.short	0x0048


	//----- nvinfo : EIATTR_PARAM_CBANK
	.align		4
        /*013c*/ 	.byte	0x04, 0x0a
        /*013e*/ 	.short	(.L_4794 - .L_4793)
	.align		4
.L_4793:
        /*0140*/ 	.word	index@(.nv.constant0._ZN2at6native27unrolled_elementwise_kernelIZNS0_43_GLOBAL__N__7cc8d1ed_10_Dropout_cu_0e96ed3819masked_scale_kernelIbN3c104HalfEfEEvRNS_6TensorERKS6_S9_T1_EUlS5_bE_St5arrayIPcLm3EELi4E23TrivialOffsetCalculatorILi2EjESF_ILi1EjENS0_6memory12LoadWithCastILi2EEENSI_13StoreWithCastILi1EEEEEviT_T0_T2_T3_T4_T5_)
        /*0144*/ 	.short	0x0210
        /*0146*/ 	.short	0x0048


	//----- nvinfo : EIATTR_SW_WAR
	.align		4
.L_4794:
        /*0148*/ 	.byte	0x04, 0x36
        /*014a*/ 	.short	(.L_4796 - .L_4795)
.L_4795:
        /*014c*/ 	.word	0x00000008
.L_4796:


//--------------------- .nv.info._ZN2at6native18elementwise_kernelILi128ELi4EZNS0_22gpu_kernel_impl_nocastIZNS0_43_GLOBAL__N__7cc8d1ed_10_Dropout_cu_0e96ed3819masked_scale_kernelIbN3c104HalfEfEEvRNS_6TensorERKS7_SA_T1_EUlS6_bE_EEvRNS_18TensorIteratorBaseERKT_EUliE_EEviSB_ --------------------------
	.section	.nv.info._ZN2at6native18elementwise_kernelILi128ELi4EZNS0_22gpu_kernel_impl_nocastIZNS0_43_GLOBAL__N__7cc8d1ed_10_Dropout_cu_0e96ed3819masked_scale_kernelIbN3c104HalfEfEEvRNS_6TensorERKS7_SA_T1_EUlS6_bE_EEvRNS_18TensorIteratorBaseERKT_EUliE_EEviSB_,"",@"SHT_CUDA_INFO"
	.sectionflags	@""
	.align	4


	//----- nvinfo : EIATTR_CUDA_API_VERSION
	.align		4
        /*0000*/ 	.byte	0x04, 0x37
        /*0002*/ 	.short	(.L_4798 - .L_4797)
.L_4797:
        /*0004*/ 	.word	0x00000082


	//----- nvinfo : EIATTR_KPARAM_INFO
	.align		4
.L_4798:
        /*0008*/ 	.byte	0x04, 0x17
        /*000a*/ 	.short	(.L_4800 - .L_4799)
.L_4799:
        /*000c*/ 	.word	0x00000000
        /*0010*/ 	.short	0x0001
        /*0012*/ 	.short	0x0008
        /*0014*/ 	.byte	0x00, 0xf0, 0x41, 0x0a


	//----- nvinfo : EIATTR_KPARAM_INFO
	.align		4
.L_4800:
        /*0018*/ 	.byte	0x04, 0x17
        /*001a*/ 	.short	(.L_4802 - .L_4801)
.L_4801:
        /*001c*/ 	.word	0x00000000
        /*0020*/ 	.short	0x0000
        /*0022*/ 	.short	0x0000
        /*0024*/ 	.byte	0x00, 0xf0, 0x11, 0x00


	//----- nvinfo : EIATTR_SPARSE_MMA_MASK
	.align		4
.L_4802:
        /*0028*/ 	.byte	0x03, 0x50
        /*002a*/ 	.short	0x0000


	//----- nvinfo : EIATTR_MAXREG_COUNT
	.align		4
        /*002c*/ 	.byte	0x03, 0x1b
        /*002e*/ 	.short	0x0080


	//----- nvinfo : EIATTR_MERCURY_ISA_VERSION
	.align		4
        /*0030*/ 	.byte	0x03, 0x5f
        /*0032*/ 	.short	0x0101


	//----- nvinfo : EIATTR_EXIT_INSTR_OFFSETS
	.align		4
        /*0034*/ 	.byte	0x04, 0x1c
        /*0036*/ 	.short	(.L_4804 - .L_4803)


	//   ....[0]....
.L_4803:
        /*0038*/ 	.word	0x00004710


	//   ....[1]....
        /*003c*/ 	.word	0x00005e60


	//----- nvinfo : EIATTR_MAX_THREADS
	.align		4
.L_4804:
        /*0040*/ 	.byte	0x04, 0x05
        /*0042*/ 	.short	(.L_4806 - .L_4805)
.L_4805:
        /*0044*/ 	.word	0x00000080
        /*0048*/ 	.word	0x00000001
        /*004c*/ 	.word	0x00000001


	//----- nvinfo : EIATTR_CRS_STACK_SIZE
	.align		4
.L_4806:
        /*0050*/ 	.byte	0x04, 0x1e
        /*0052*/ 	.short	(.L_4808 - .L_4807)
.L_4807:
        /*0054*/ 	.word	0x00000000


	//----- nvinfo : EIATTR_CBANK_PARAM_SIZE
	.align		4
.L_4808:
        /*0058*/ 	.byte	0x03, 0x19
        /*005a*/ 	.short	0x0298


	//----- nvinfo : EIATTR_PARAM_CBANK
	.align		4
        /*005c*/ 	.byte	0x04, 0x0a
        /*005e*/ 	.short	(.L_4810 - .L_4809)
	.align		4
.L_4809:
        /*0060*/ 	.word	index@(.nv.constant0._ZN2at6native18elementwise_kernelILi128ELi4EZNS0_22gpu_kernel_impl_nocastIZNS0_43_GLOBAL__N__7cc8d1ed_10_Dropout_cu_0e96ed3819masked_scale_kernelIbN3c104HalfEfEEvRNS_6TensorERKS7_SA_T1_EUlS6_bE_EEvRNS_18TensorIteratorBaseERKT_EUliE_EEviSB_)
        /*0064*/ 	.short	0x0210
        /*0066*/ 	.short	0x0298


	//----- nvinfo : EIATTR_SW_WAR
	.align		4
.L_4810:
        /*0068*/ 	.byte	0x04, 0x36
        /*006a*/ 	.short	(.L_4812 - .L_4811)
.L_4811:
        /*006c*/ 	.word	0x00000008
.L_4812:


//--------------------- .nv.info._ZN2at6native27unrolled_elementwise_kernelIZNS0_43_GLOBAL__N__7cc8d1ed_10_Dropout_cu_0e96ed3819masked_scale_kernelIbN3c104HalfEfEEvRNS_6TensorERKS6_S9_T1_EUlS5_bE_St5arrayIPcLm3EELi4E23TrivialOffsetCalculatorILi2EjESF_ILi1EjENS0_6memory15LoadWithoutCastENSI_16StoreWithoutCastEEEviT_T0_T2_T3_T4_T5_ --------------------------
	.section	.nv.info._ZN2at6native27unrolled_elementwise_kernelIZNS0_43_GLOBAL__N__7cc8d1ed_10_Dropout_cu_0e96ed3819masked_scale_kernelIbN3c104HalfEfEEvRNS_6TensorERKS6_S9_T1_EUlS5_bE_St5arrayIPcLm3EELi4E23TrivialOffsetCalculatorILi2EjESF_ILi1EjENS0_6memory15LoadWithoutCastENSI_16StoreWithoutCastEEEviT_T0_T2_T3_T4_T5_,"",@"SHT_CUDA_INFO"
	.sectionflags	@""
	.align	4


	//----- nvinfo : EIATTR_CUDA_API_VERSION
	.align		4
        /*0000*/ 	.byte	0x04, 0x37
        /*0002*/ 	.short	(.L_4814 - .L_4813)
.L_4813:
        /*0004*/ 	.word	0x00000082


	//----- nvinfo : EIATTR_KPARAM_INFO
	.align		4
.L_4814:
        /*0008*/ 	.byte	0x04, 0x17
        /*000a*/ 	.short	(.L_4816 - .L_4815)
.L_4815:
        /*000c*/ 	.word	0x00000000
        /*0010*/ 	.short	0x0006
        /*0012*/ 	.short	0x0033
        /*0014*/ 	.byte	0x00, 0xf0, 0x05, 0x00


	//----- nvinfo : EIATTR_KPARAM_INFO
	.align		4
.L_4816:
        /*0018*/ 	.byte	0x04, 0x17
        /*001a*/ 	.short	(.L_4818 - .L_4817)
.L_4817:
        /*001c*/ 	.word	0x00000000
        /*0020*/ 	.short	0x0005
        /*0022*/ 	.short	0x0032
        /*0024*/ 	.byte	0x00, 0xf0, 0x05, 0x00


	//----- nvinfo : EIATTR_KPARAM_INFO
	.align		4
.L_4818:
        /*0028*/ 	.byte	0x04, 0x17
        /*002a*/ 	.short	(.L_4820 - .L_4819)
.L_4819:
        /*002c*/ 	.word	0x00000000
        /*0030*/ 	.short	0x0004
        /*0032*/ 	.short	0x0031
        /*0034*/ 	.byte	0x00, 0xf0, 0x05, 0x00


	//----- nvinfo : EIATTR_KPARAM_INFO
	.align		4
.L_4820:
        /*0038*/ 	.byte	0x04, 0x17
        /*003a*/ 	.short	(.L_4822 - .L_4821)
.L_4821:
        /*003c*/ 	.word	0x00000000
        /*0040*/ 	.short	0x0003
        /*0042*/ 	.short	0x0030
        /*0044*/ 	.byte	0x00, 0xf0, 0x05, 0x00


	//----- nvinfo : EIATTR_KPARAM_INFO
	.align		4
.L_4822:
        /*0048*/ 	.byte	0x04, 0x17
        /*004a*/ 	.short	(.L_4824 - .L_4823)
.L_4823:
        /*004c*/ 	.word	0x00000000
        /*0050*/ 	.short	0x0002
        /*0052*/ 	.short	0x0018
        /*0054*/ 	.byte	0x00, 0xf0, 0x61, 0x00


	//----- nvinfo : EIATTR_KPARAM_INFO
	.align		4
.L_4824:
        /*0058*/ 	.byte	0x04, 0x17
        /*005a*/ 	.short	(.L_4826 - .L_4825)
.L_4825:
        /*005c*/ 	.word	0x00000000
        /*0060*/ 	.short	0x0001
        /*0062*/ 	.short	0x0008
        /*0064*/ 	.byte	0x00, 0xf0, 0x41, 0x00


	//----- nvinfo : EIATTR_KPARAM_INFO
	.align		4
.L_4826:
        /*0068*/ 	.byte	0x04, 0x17
        /*006a*/ 	.short	(.L_4828 - .L_4827)
.L_4827:
        /*006c*/ 	.word	0x00000000
        /*0070*/ 	.short	0x0000
        /*0072*/ 	.short	0x0000
        /*0074*/ 	.byte	0x00, 0xf0, 0x11, 0x00


	//----- nvinfo : EIATTR_SPARSE_MMA_MASK
	.align		4
.L_4828:
        /*0078*/ 	.byte	0x03, 0x50
        /*007a*/ 	.short	0x0000


	//----- nvinfo : EIATTR_MAXREG_COUNT
	.align		4
        /*007c*/ 	.byte	0x03, 0x1b
        /*007e*/ 	.short	0x00ff


	//----- nvinfo : EIATTR_MERCURY_ISA_VERSION
	.align		4
        /*0080*/ 	.byte	0x03, 0x5f
        /*0082*/ 	.short	0x0101


	//----- nvinfo : EIATTR_EXIT_INSTR_OFFSETS
	.align		4
        /*0084*/ 	.byte	0x04, 0x1c
        /*0086*/ 	.short	(.L_4830 - .L_4829)


	//   ....[0]....
.L_4829:
        /*0088*/ 	.word	0x00000670


	//   ....[1]....
        /*008c*/ 	.word	0x00000710


	//----- nvinfo : EIATTR_MAX_THREADS
	.align		4
.L_4830:
        /*0090*/ 	.byte	0x04, 0x05
        /*0092*/ 	.short	(.L_4832 - .L_4831)
.L_4831:
        /*0094*/ 	.word	0x00000080
        /*0098*/ 	.word	0x00000001
        /*009c*/ 	.word	0x00000001


	//----- nvinfo : EIATTR_CRS_STACK_SIZE
	.align		4
.L_4832:
        /*00a0*/ 	.byte	0x04, 0x1e
        /*00a2*/ 	.short	(.L_4834 - .L_4833)
.L_4833:
        /*00a4*/ 	.word	0x00000000


	//----- nvinfo : EIATTR_CBANK_PARAM_SIZE
	.align		4
.L_4834:
        /*00a8*/ 	.byte	0x03, 0x19
        /*00aa*/ 	.short	0x0034


	//----- nvinfo : EIATTR_PARAM_CBANK
	.align		4
        /*00ac*/ 	.byte	0x04, 0x0a
        /*00ae*/ 	.short	(.L_4836 - .L_4835)
	.align		4
.L_4835:
        /*00b0*/ 	.word	index@(.nv.constant0._ZN2at6native27unrolled_elementwise_kernelIZNS0_43_GLOBAL__N__7cc8d1ed_10_Dropout_cu_0e96ed3819masked_scale_kernelIbN3c104HalfEfEEvRNS_6TensorERKS6_S9_T1_EUlS5_bE_St5arrayIPcLm3EELi4E23TrivialOffsetCalculatorILi2EjESF_ILi1EjENS0_6memory15LoadWithoutCastENSI_16StoreWithoutCastEEEviT_T0_T2_T3_T4_T5_)
        /*00b4*/ 	.short	0x0210
        /*00b6*/ 	.short	0x0034


	//----- nvinfo : EIATTR_SW_WAR
	.align		4
.L_4836:
        /*00b8*/ 	.byte	0x04, 0x36
        /*00ba*/ 	.short	(.L_4838 - .L_4837)
.L_4837:
        /*00bc*/ 	.word	0x00000008
.L_4838:


//--------------------- .nv.info._ZN2at6native29vectorized_elementwise_kernelILi2EZNS0_43_GLOBAL__N__7cc8d1ed_10_Dropout_cu_0e96ed3819masked_scale_kernelIbN3c104HalfEfEEvRNS_6TensorERKS6_S9_T1_EUlS5_bE_St5arrayIPcLm3EEEEviT0_SA_ --------------------------
	.section	.nv.info._ZN2at6native29vectorized_elementwise_kernelILi2EZNS0_43_GLOBAL__N__7cc8d1ed_10_Dropout_cu_0e96ed3819masked_scale_kernelIbN3c104HalfEfEEvRNS_6TensorERKS6_S9_T1_EUlS5_bE_St5arrayIPcLm3EEEEviT0_SA_,"",@"SHT_CUDA_INFO"
	.sectionflags	@""
	.align	4


	//----- nvinfo : EIATTR_CUDA_API_VERSION
	.align		4
        /*0000*/ 	.byte	0x04, 0x37
        /*0002*/ 	.short	(.L_4840 - .L_4839)
.L_4839:
        /*0004*/ 	.word	0x00000082


	//----- nvinfo : EIATTR_KPARAM_INFO
	.align		4
.L_4840:
        /*0008*/ 	.byte	0x04, 0x17
        /*000a*/ 	.short	(.L_4842 - .L_4841)
.L_4841:
        /*000c*/ 	.word	0x00000000
        /*0010*/ 	.short	0x0002
        /*0012*/ 	.short	0x0018
        /*0014*/ 	.byte	0x00, 0xf0, 0x61, 0x00


	//----- nvinfo : EIATTR_KPARAM_INFO
	.align		4
.L_4842:
        /*0018*/ 	.byte	0x04, 0x17
        /*001a*/ 	.short	(.L_4844 - .L_4843)
.L_4843:
        /*001c*/ 	.word	0x00000000
        /*0020*/ 	.short	0x0001
        /*0022*/ 	.short	0x0008
        /*0024*/ 	.byte	0x00, 0xf0, 0x41, 0x00


	//----- nvinfo : EIATTR_KPARAM_INFO
	.align		4
.L_4844:
        /*0028*/ 	.byte	0x04, 0x17
        /*002a*/ 	.short	(.L_4846 - .L_4845)
.L_4845:
        /*002c*/ 	.word	0x00000000
        /*0030*/ 	.short	0x0000
        /*0032*/ 	.short	0x0000
        /*0034*/ 	.byte	0x00, 0xf0, 0x11, 0x00


	//----- nvinfo : EIATTR_SPARSE_MMA_MASK
	.align		4
.L_4846:
        /*0038*/ 	.byte	0x03, 0x50
        /*003a*/ 	.short	0x0000


	//----- nvinfo : EIATTR_MAXREG_COUNT
	.align		4
        /*003c*/ 	.byte	0x03, 0x1b
        /*003e*/ 	.short	0x00ff


	//----- nvinfo : EIATTR_MERCURY_ISA_VERSION
	.align		4
        /*0040*/ 	.byte	0x03, 0x5f
        /*0042*/ 	.short	0x0101


	//----- nvinfo : EIATTR_EXIT_INSTR_OFFSETS
	.align		4
        /*0044*/ 	.byte	0x04, 0x1c
        /*0046*/ 	.short	(.L_4848 - .L_4847)


	//   ....[0]....
.L_4847:
        /*0048*/ 	.word	0x00000540


	//   ....[1]....
        /*004c*/ 	.word	0x00001330


	//   ....[2]....
        /*0050*/ 	.word	0x00001380


	//----- nvinfo : EIATTR_MAX_THREADS
	.align		4
.L_4848:
        /*0054*/ 	.byte	0x04, 0x05
        /*0056*/ 	.short	(.L_4850 - .L_4849)
.L_4849:
        /*0058*/ 	.word	0x00000080
        /*005c*/ 	.word	0x00000001
        /*0060*/ 	.word	0x00000001


	//----- nvinfo : EIATTR_CRS_STACK_SIZE
	.align		4
.L_4850:
        /*0064*/ 	.byte	0x04, 0x1e
        /*0066*/ 	.short	(.L_4852 - .L_4851)
.L_4851:
        /*0068*/ 	.word	0x00000000


	//----- nvinfo : EIATTR_CBANK_PARAM_SIZE
	.align		4
.L_4852:
        /*006c*/ 	.byte	0x03, 0x19
        /*006e*/ 	.short	0x0030


	//----- nvinfo : EIATTR_PARAM_CBANK
	.align		4
        /*0070*/ 	.byte	0x04, 0x0a
        /*0072*/ 	.short	(.L_4854 - .L_4853)
	.align		4
.L_4853:
        /*0074*/ 	.word	index@(.nv.constant0._ZN2at6native29vectorized_elementwise_kernelILi2EZNS0_43_GLOBAL__N__7cc8d1ed_10_Dropout_cu_0e96ed3819masked_scale_kernelIbN3c104HalfEfEEvRNS_6TensorERKS6_S9_T1_EUlS5_bE_St5arrayIPcLm3EEEEviT0_SA_)
        /*0078*/ 	.short	0x0210
        /*007a*/ 	.short	0x0030


	//----- nvinfo : EIATTR_SW_WAR
	.align		4
.L_4854:
        /*007c*/ 	.byte	0x04, 0x36
        /*007e*/ 	.short	(.L_4856 - .L_4855)
.L_4855:
        /*0080*/ 	.word	0x00000008
.L_4856:


//--------------------- .nv.info._ZN2at6native29vectorized_elementwise_kernelILi4EZNS0_43_GLOBAL__N__7cc8d1ed_10_Dropout_cu_0e96ed3819masked_scale_kernelIbN3c104HalfEfEEvRNS_6TensorERKS6_S9_T1_EUlS5_bE_St5arrayIPcLm3EEEEviT0_SA_ --------------------------
	.section	.nv.info._ZN2at6native29vectorized_elementwise_kernelILi4EZNS0_43_GLOBAL__N__7cc8d1ed_10_Dropout_cu_0e96ed3819masked_scale_kernelIbN3c104HalfEfEEvRNS_6TensorERKS6_S9_T1_EUlS5_bE_St5arrayIPcLm3EEEEviT0_SA_,"",@"SHT_CUDA_INFO"
	.sectionflags	@""
	.align	4


	//----- nvinfo : EIATTR_CUDA_API_VERSION
	.align		4
        /*0000*/ 	.byte	0x04, 0x37
        /*0002*/ 	.short	(.L_4858 - .L_4857)
.L_4857:
        /*0004*/ 	.word	0x00000082


	//----- nvinfo : EIATTR_KPARAM_INFO
	.align		4
.L_4858:
        /*0008*/ 	.byte	0x04, 0x17
        /*000a*/ 	.short	(.L_4860 - .L_4859)
.L_4859:
        /*000c*/ 	.word	0x00000000
        /*0010*/ 	.short	0x0002
        /*0012*/ 	.short	0x0018
        /*0014*/ 	.byte	0x00, 0xf0, 0x61, 0x00


	//----- nvinfo : EIATTR_KPARAM_INFO
	.align		4
.L_4860:
        /*0018*/ 	.byte	0x04, 0x17
        /*001a*/ 	.short	(.L_4862 - .L_4861)
.L_4861:
        /*001c*/ 	.word	0x00000000
        /*0020*/ 	.short	0x0001
        /*0022*/ 	.short	0x0008
        /*0024*/ 	.byte	0x00, 0xf0, 0x41, 0x00


	//----- nvinfo : EIATTR_KPARAM_INFO
	.align		4
.L_4862:
        /*0028*/ 	.byte	0x04, 0x17
        /*002a*/ 	.short	(.L_4864 - .L_4863)
.L_4863:
        /*002c*/ 	.word	0x00000000
        /*0030*/ 	.short	0x0000
        /*0032*/ 	.short	0x0000
        /*0034*/ 	.byte	0x00, 0xf0, 0x11, 0x00


	//----- nvinfo : EIATTR_SPARSE_MMA_MASK
	.align		4
.L_4864:
        /*0038*/ 	.byte	0x03, 0x50
        /*003a*/ 	.short	0x0000


	//----- nvinfo : EIATTR_MAXREG_COUNT
	.align		4
        /*003c*/ 	.byte	0x03, 0x1b
        /*003e*/ 	.short	0x00ff


	//----- nvinfo : EIATTR_MERCURY_ISA_VERSION
	.align		4
        /*0040*/ 	.byte	0x03, 0x5f
        /*0042*/ 	.short	0x0101


	//----- nvinfo : EIATTR_EXIT_INSTR_OFFSETS
	.align		4
        /*0044*/ 	.byte	0x04, 0x1c
        /*0046*/ 	.short	(.L_4866 - .L_4865)


	//   ....[0]....
.L_4865:
        /*0048*/ 	.word	0x000004e0


	//   ....[1]....
        /*004c*/ 	.word	0x000012d0


	//   ....[2]....
        /*0050*/ 	.word	0x00001320


	//----- nvinfo : EIATTR_MAX_THREADS
	.align		4
.L_4866:
        /*0054*/ 	.byte	0x04, 0x05
        /*0056*/ 	.short	(.L_4868 - .L_4867)
.L_4867:
        /*0058*/ 	.word	0x00000080
        /*005c*/ 	.word	0x00000001
        /*0060*/ 	.word	0x00000001


	//----- nvinfo : EIATTR_CRS_STACK_SIZE
	.align		4
.L_4868:
        /*0064*/ 	.byte	0x04, 0x1e
        /*0066*/ 	.short	(.L_4870 - .L_4869)
.L_4869:
        /*0068*/ 	.word	0x00000000


	//----- nvinfo : EIATTR_CBANK_PARAM_SIZE
	.align		4
.L_4870:
        /*006c*/ 	.byte	0x03, 0x19
        /*006e*/ 	.short	0x0030


	//----- nvinfo : EIATTR_PARAM_CBANK
	.align		4
        /*0070*/ 	.byte	0x04, 0x0a
        /*0072*/ 	.short	(.L_4872 - .L_4871)
	.align		4
.L_4871:
        /*0074*/ 	.word	index@(.nv.constant0._ZN2at6native29vectorized_elementwise_kernelILi4EZNS0_43_GLOBAL__N__7cc8d1ed_10_Dropout_cu_0e96ed3819masked_scale_kernelIbN3c104HalfEfEEvRNS_6TensorERKS6_S9_T1_EUlS5_bE_St5arrayIPcLm3EEEEviT0_SA_)
        /*0078*/ 	.short	0x0210
        /*007a*/ 	.short	0x0030


	//----- nvinfo : EIATTR_SW_WAR
	.align		4
.L_4872:
        /*007c*/ 	.byte	0x04, 0x36
        /*007e*/ 	.short	(.L_4874 - .L_4873)
.L_4873:
        /*0080*/ 	.word	0x00000008
.L_4874:


//--------------------- .nv.info._ZN2at6native29vectorized_elementwise_kernelILi8EZNS0_43_GLOBAL__N__7cc8d1ed_10_Dropout_cu_0e96ed3819masked_scale_kernelIbN3c104HalfEfEEvRNS_6TensorERKS6_S9_T1_EUlS5_bE_St5arrayIPcLm3EEEEviT0_SA_ --------------------------
	.section	.nv.info._ZN2at6native29vectorized_elementwise_kernelILi8EZNS0_43_GLOBAL__N__7cc8d1ed_10_Dropout_cu_0e96ed3819masked_scale_kernelIbN3c104HalfEfEEvRNS_6TensorERKS6_S9_T1_EUlS5_bE_St5arrayIPcLm3EEEEviT0_SA_,"",@"SHT_CUDA_INFO"
	.sectionflags	@""
	.align	4


	//----- nvinfo : EIATTR_CUDA_API_VERSION
	.align		4
        /*0000*/ 	.byte	0x04, 0x37
        /*0002*/ 	.short	(.L_4876 - .L_4875)
.L_4875:
        /*0004*/ 	.word	0x00000082


	//----- nvinfo : EIATTR_KPARAM_INFO
	.align		4
.L_4876:
        /*0008*/ 	.byte	0x04, 0x17
        /*000a*/ 	.short	(.L_4878 - .L_4877)
.L_4877:
        /*000c*/ 	.word	0x00000000
        /*0010*/ 	.short	0x0002
        /*0012*/ 	.short	0x0018
        /*0014*/ 	.byte	0x00, 0xf0, 0x61, 0x00


	//----- nvinfo : EIATTR_KPARAM_INFO
	.align		4
.L_4878:
        /*0018*/ 	.byte	0x04, 0x17
        /*001a*/ 	.short	(.L_4880 - .L_4879)
.L_4879:
        /*001c*/ 	.word	0x00000000
        /*0020*/ 	.short	0x0001
        /*0022*/ 	.short	0x0008
        /*0024*/ 	.byte	0x00, 0xf0, 0x41, 0x00


	//----- nvinfo : EIATTR_KPARAM_INFO
	.align		4
.L_4880:
        /*0028*/ 	.byte	0x04, 0x17
        /*002a*/ 	.short	(.L_4882 - .L_4881)
.L_4881:
        /*002c*/ 	.word	0x00000000
        /*0030*/ 	.short	0x0000
        /*0032*/ 	.short	0x0000
        /*0034*/ 	.byte	0x00, 0xf0, 0x11, 0x00


	//----- nvinfo : EIATTR_SPARSE_MMA_MASK
	.align		4
.L_4882:
        /*0038*/ 	.byte	0x03, 0x50
        /*003a*/ 	.short	0x0000


	//----- nvinfo : EIATTR_MAXREG_COUNT
	.align		4
        /*003c*/ 	.byte	0x03, 0x1b
        /*003e*/ 	.short	0x00ff


	//----- nvinfo : EIATTR_MERCURY_ISA_VERSION
	.align		4
        /*0040*/ 	.byte	0x03, 0x5f
        /*0042*/ 	.short	0x0101


	//----- nvinfo : EIATTR_EXIT_INSTR_OFFSETS
	.align		4
        /*0044*/ 	.byte	0x04, 0x1c
        /*0046*/ 	.short	(.L_4884 - .L_4883)


	//   ....[0]....
.L_4883:
        /*0048*/ 	.word	0x00000560


	//   ....[1]....
        /*004c*/ 	.word	0x00001350


	//   ....[2]....
        /*0050*/ 	.word	0x000013a0


	//----- nvinfo : EIATTR_MAX_THREADS
	.align		4
.L_4884:
        /*0054*/ 	.byte	0x04, 0x05
        /*0056*/ 	.short	(.L_4886 - .L_4885)
.L_4885:
        /*0058*/ 	.word	0x00000080
        /*005c*/ 	.word	0x00000001
        /*0060*/ 	.word	0x00000001


	//----- nvinfo : EIATTR_CRS_STACK_SIZE
	.align		4
.L_4886:
        /*0064*/ 	.byte	0x04, 0x1e
        /*0066*/ 	.short	(.L_4888 - .L_4887)
.L_4887:
        /*0068*/ 	.word	0x00000000


	//----- nvinfo : EIATTR_CBANK_PARAM_SIZE
	.align		4
.L_4888:
        /*006c*/ 	.byte	0x03, 0x19
        /*006e*/ 	.short	0x0030


	//----- nvinfo : EIATTR_PARAM_CBANK
	.align		4
        /*0070*/ 	.byte	0x04, 0x0a
        /*0072*/ 	.short	(.L_4890 - .L_4889)
	.align		4
.L_4889:
        /*0074*/ 	.word	index@(.nv.constant0._ZN2at6native29vectorized_elementwise_kernelILi8EZNS0_43_GLOBAL__N__7cc8d1ed_10_Dropout_cu_0e96ed3819masked_scale_kernelIbN3c104HalfEfEEvRNS_6TensorERKS6_S9_T1_EUlS5_bE_St5arrayIPcLm3EEEEviT0_SA_)
        /*0078*/ 	.short	0x0210
        /*007a*/ 	.short	0x0030


	//----- nvinfo : EIATTR_SW_WAR
	.align		4
.L_4890:
        /*007c*/ 	.byte	0x04, 0x36
        /*007e*/ 	.short	(.L_4892 - .L_4891)
.L_4891:
        /*0080*/ 	.word	0x00000008
.L_4892:


//--------------------- .nv.info._ZN2at6native18elementwise_kernelILi128ELi4EZNS0_15gpu_kernel_implIZNS0_43_GLOBAL__N__7cc8d1ed_10_Dropout_cu_0e96ed3819masked_scale_kernelIbffEEvRNS_6TensorERKS5_S8_T1_EUlfbE_EEvRNS_18TensorIteratorBaseERKT_EUliE_EEviS9_ --------------------------
	.section	.nv.info._ZN2at6native18elementwise_kernelILi128ELi4EZNS0_15gpu_kernel_implIZNS0_43_GLOBAL__N__7cc8d1ed_10_Dropout_cu_0e96ed3819masked_scale_kernelIbffEEvRNS_6TensorERKS5_S8_T1_EUlfbE_EEvRNS_18TensorIteratorBaseERKT_EUliE_EEviS9_,"",@"SHT_CUDA_INFO"
	.sectionflags	@""
	.align	4


	//----- nvinfo : EIATTR_CUDA_API_VERSION
	.align		4
        /*0000*/ 	.byte	0x04, 0x37
        /*0002*/ 	.short	(.L_4894 - .L_4893)
.L_4893:
        /*0004*/ 	.word	0x00000082


	//----- nvinfo : EIATTR_KPARAM_INFO
	.align		4
.L_4894:
        /*0008*/ 	.byte	0x04, 0x17
        /*000a*/ 	.short	(.L_4896 - .L_4895)
.L_4895:
        /*000c*/ 	.word	0x00000000
        /*0010*/ 	.short	0x0001
        /*0012*/ 	.short	0x0008
        /*0014*/ 	.byte	0x00, 0xf0, 0x61, 0x0a


	//----- nvinfo : EIATTR_KPARAM_INFO
	.align		4
.L_4896:
        /*0018*/ 	.byte	0x04, 0x17
        /*001a*/ 	.short	(.L_4898 - .L_4897)
.L_4897:
        /*001c*/ 	.word	0x00000000
        /*0020*/ 	.short	0x0000
        /*0022*/ 	.short	0x0000
        /*0024*/ 	.byte	0x00, 0xf0, 0x11, 0x00


	//----- nvinfo : EIATTR_SPARSE_MMA_MASK
	.align		4
.L_4898:
        /*0028*/ 	.byte	0x03, 0x50
        /*002a*/ 	.short	0x0000


	//----- nvinfo : EIATTR_MAXREG_COUNT
	.align		4
        /*002c*/ 	.byte	0x03, 0x1b
        /*002e*/ 	.short	0x0080


	//----- nvinfo : EIATTR_EXTERNS
	.align		4
        /*0030*/ 	.byte	0x04, 0x0f
        /*0032*/ 	.short	(.L_4900 - .L_4899)


	//   ....[0]....
	.align		4
.L_4899:
        /*0034*/ 	.word	index@(__assertfail)


	//----- nvinfo : EIATTR_MERCURY_ISA_VERSION
	.align		4
.L_4900:
        /*0038*/ 	.byte	0x03, 0x5f
        /*003a*/ 	.short	0x0101


	//----- nvinfo : EIATTR_SYSCALL_OFFSETS
	.align		4
        /*003c*/ 	.byte	0x04, 0x46
        /*003e*/ 	.short	(.L_4902 - .L_4901)


	//   ....[0]....
.L_4901:
        /*0040*/ 	.word	0x00002490


	//   ....[1]....
        /*0044*/ 	.word	0x000033b0


	//   ....[2]....
        /*0048*/ 	.word	0x00004250


	//   ....[3]....
        /*004c*/ 	.word	0x00006710


	//   ....[4]....
        /*0050*/ 	.word	0x00007630


	//   ....[5]....
        /*0054*/ 	.word	0x000084d0


	//   ....[6]....
        /*0058*/ 	.word	0x0000a980


	//   ....[7]....
        /*005c*/ 	.word	0x0000b8a0


	//   ....[8]....
        /*0060*/ 	.word	0x0000c740


	//   ....[9]....
        /*0064*/ 	.word	0x0000ebe0


	//   ....[10]....
        /*0068*/ 	.word	0x0000fb00


	//   ....[11]....
        /*006c*/ 	.word	0x000109a0


	//----- nvinfo : EIATTR_EXIT_INSTR_OFFSETS
	.align		4
.L_4902:
        /*0070*/ 	.byte	0x04, 0x1c
        /*0072*/ 	.short	(.L_4904 - .L_4903)


	//   ....[0]....
.L_4903:
        /*0074*/ 	.word	0x0000c7f0


	//   ....[1]....
        /*0078*/ 	.word	0x0000fcc0


	//   ....[2]....
        /*007c*/ 	.word	0x0000fd00


	//   ....[3]....
        /*0080*/ 	.word	0x0000fd90


	//   ....[4]....
        /*0084*/ 	.word	0x0000fdc0


	//   ....[5]....
        /*0088*/ 	.word	0x0000fdf0


	//   ....[6]....
        /*008c*/ 	.word	0x0000fe70


	//   ....[7]....
        /*0090*/ 	.word	0x0000fea0


	//   ....[8]....
        /*0094*/ 	.word	0x0000ff30


	//   ....[9]....
        /*0098*/ 	.word	0x0000ff70


	//   ....[10]....
        /*009c*/ 	.word	0x0000ffb0


	//   ....[11]....
        /*00a0*/ 	.word	0x00010070


	//   ....[12]....
        /*00a4*/ 	.word	0x000100c0


	//   ....[13]....
        /*00a8*/ 	.word	0x00010240


	//   ....[14]....
        /*00ac*/ 	.word	0x00010390


	//   ....[15]....
        /*00b0*/ 	.word	0x000103c0


	//   ....[16]....
        /*00b4*/ 	.word	0x00010470


	//   ....[17]....
        /*00b8*/ 	.word	0x000105e0


	//   ....[18]....
        /*00bc*/ 	.word	0x00010750


	//   ....[19]....
        /*00c0*/ 	.word	0x000108a0


	//   ....[20]....
        /*00c4*/ 	.word	0x000109b0


	//   ....[21]....
        /*00c8*/ 	.word	0x000109e0


	//   ....[22]....
        /*00cc*/ 	.word	0x00010a10


	//----- nvinfo : EIATTR_MAX_THREADS
	.align		4
.L_4904:
        /*00d0*/ 	.byte	0x04, 0x05
        /*00d2*/ 	.short	(.L_4906 - .L_4905)
.L_4905:
        /*00d4*/ 	.word	0x00000080
        /*00d8*/ 	.word	0x00000001
        /*00dc*/ 	.word	0x00000001


	//----- nvinfo : EIATTR_CRS_STACK_SIZE
	.align		4
.L_4906:
        /*00e0*/ 	.byte	0x04, 0x1e
        /*00e2*/ 	.short	(.L_4908 - .L_4907)
.L_4907:
        /*00e4*/ 	.word	0x00000000


	//----- nvinfo : EIATTR_CBANK_PARAM_SIZE
	.align		4
.L_4908:
        /*00e8*/ 	.byte	0x03, 0x19
        /*00ea*/ 	.short	0x02a0


	//----- nvinfo : EIATTR_PARAM_CBANK
	.align		4
        /*00ec*/ 	.byte	0x04, 0x0a
        /*00ee*/ 	.short	(.L_4910 - .L_4909)
	.align		4
.L_4909:
        /*00f0*/ 	.word	index@(.nv.constant0._ZN2at6native18elementwise_kernelILi128ELi4EZNS0_15gpu_kernel_implIZNS0_43_GLOBAL__N__7cc8d1ed_10_Dropout_cu_0e96ed3819masked_scale_kernelIbffEEvRNS_6TensorERKS5_S8_T1_EUlfbE_EEvRNS_18TensorIteratorBaseERKT_EUliE_EEviS9_)
        /*00f4*/ 	.short	0x0210
        /*00f6*/ 	.short	0x02a0


	//----- nvinfo : EIATTR_SW_WAR
	.align		4
.L_4910:
        /*00f8*/ 	.byte	0x04, 0x36
        /*00fa*/ 	.short	(.L_4912 - .L_4911)
.L_4911:
        /*00fc*/ 	.word	0x00000008
.L_4912:


//--------------------- .nv.info._ZN2at6native27unrolled_elementwise_kernelIZNS0_43_GLOBAL__N__7cc8d1ed_10_Dropout_cu_0e96ed3819masked_scale_kernelIbffEEvRNS_6TensorERKS4_S7_T1_EUlfbE_St5arrayIPcLm3EELi4E23TrivialOffsetCalculatorILi2EjESD_ILi1EjENS0_6memory12LoadWithCastILi2EEENSG_13StoreWithCastILi1EEEEEviT_T0_T2_T3_T4_T5_ --------------------------
	.section	.nv.info._ZN2at6native27unrolled_elementwise_kernelIZNS0_43_GLOBAL__N__7cc8d1ed_10_Dropout_cu_0e96ed3819masked_scale_kernelIbffEEvRNS_6TensorERKS4_S7_T1_EUlfbE_St5arrayIPcLm3EELi4E23TrivialOffsetCalculatorILi2EjESD_ILi1EjENS0_6memory12LoadWithCastILi2EEENSG_13StoreWithCastILi1EEEEEviT_T0_T2_T3_T4_T5_,"",@"SHT_CUDA_INFO"
	.sectionflags	@""
	.align	4


	//----- nvinfo : EIATTR_CUDA_API_VERSION
	.align		4
        /*0000*/ 	.byte	0x04, 0x37
        /*0002*/ 	.short	(.L_4914 - .L_4913)
.L_4913:
        /*0004*/ 	.word	0x00000082


	//----- nvinfo : EIATTR_KPARAM_INFO
	.align		4
.L_4914:
        /*0008*/ 	.byte	0x04, 0x17
        /*000a*/ 	.short	(.L_4916 - .L_4915)
.L_4915:
        /*000c*/ 	.word	0x00000000
        /*0010*/ 	.short	0x0006
        /*0012*/ 	.short	0x0040
        /*0014*/ 	.byte	0x00, 0xf0, 0x21, 0x00


	//----- nvinfo : EIATTR_KPARAM_INFO
	.align		4
.L_4916:
        /*0018*/ 	.byte	0x04, 0x17
        /*001a*/ 	.short	(.L_4918 - .L_4917)
.L_4917:
        /*001c*/ 	.word	0x00000000
        /*0020*/ 	.short	0x0005
        /*0022*/ 	.short	0x0034
        /*0024*/ 	.byte	0x00, 0xf0, 0x31, 0x00


	//----- nvinfo : EIATTR_KPARAM_INFO
	.align		4
.L_4918:
        /*0028*/ 	.byte	0x04, 0x17
        /*002a*/ 	.short	(.L_4920 - .L_4919)
.L_4919:
        /*002c*/ 	.word	0x00000000
        /*0030*/ 	.short	0x0004
        /*0032*/ 	.short	0x0031
        /*0034*/ 	.byte	0x00, 0xf0, 0x05, 0x00


	//----- nvinfo : EIATTR_KPARAM_INFO
	.align		4
.L_4920:
        /*0038*/ 	.byte	0x04, 0x17
        /*003a*/ 	.short	(.L_4922 - .L_4921)
.L_4921:
        /*003c*/ 	.word	0x00000000
        /*0040*/ 	.short	0x0003
        /*0042*/ 	.short	0x0030
        /*0044*/ 	.byte	0x00, 0xf0, 0x05, 0x00


	//----- nvinfo : EIATTR_KPARAM_INFO
	.align		4
.L_4922:
        /*0048*/ 	.byte	0x04, 0x17
        /*004a*/ 	.short	(.L_4924 - .L_4923)
.L_4923:
        /*004c*/ 	.word	0x00000000
        /*0050*/ 	.short	0x0002
        /*0052*/ 	.short	0x0018
        /*0054*/ 	.byte	0x00, 0xf0, 0x61, 0x00


	//----- nvinfo : EIATTR_KPARAM_INFO
	.align		4
.L_4924:
        /*0058*/ 	.byte	0x04, 0x17
        /*005a*/ 	.short	(.L_4926 - .L_4925)
.L_4925:
        /*005c*/ 	.word	0x00000000
        /*0060*/ 	.short	0x0001
        /*0062*/ 	.short	0x0008
        /*0064*/ 	.byte	0x00, 0xf0, 0x41, 0x00


	//----- nvinfo : EIATTR_KPARAM_INFO
	.align		4
.L_4926:
        /*0068*/ 	.byte	0x04, 0x17
        /*006a*/ 	.short	(.L_4928 - .L_4927)
.L_4927:
        /*006c*/ 	.word	0x00000000
        /*0070*/ 	.short	0x0000
        /*0072*/ 	.short	0x0000
        /*0074*/ 	.byte	0x00, 0xf0, 0x11, 0x00


	//----- nvinfo : EIATTR_SPARSE_MMA_MASK
	.align		4
.L_4928:
        /*0078*/ 	.byte	0x03, 0x50
        /*007a*/ 	.short	0x0000


	//----- nvinfo : EIATTR_MAXREG_COUNT
	.align		4
        /*007c*/ 	.byte	0x03, 0x1b
        /*007e*/ 	.short	0x00ff


	//----- nvinfo : EIATTR_EXTERNS
	.align		4
        /*0080*/ 	.byte	0x04, 0x0f
        /*0082*/ 	.short	(.L_4930 - .L_4929)


	//   ....[0]....
	.align		4
.L_4929:
        /*0084*/ 	.word	index@(__assertfail)


	//----- nvinfo : EIATTR_MERCURY_ISA_VERSION
	.align		4
.L_4930:
        /*0088*/ 	.byte	0x03, 0x5f
        /*008a*/ 	.short	0x0101


	//----- nvinfo : EIATTR_SYSCALL_OFFSETS
	.align		4
        /*008c*/ 	.byte	0x04, 0x46
        /*008e*/ 	.short	(.L_4932 - .L_4931)


	//   ....[0]....
.L_4931:
        /*0090*/ 	.word	0x00000e80


	//   ....[1]....
        /*0094*/ 	.word	0x00001db0


	//   ....[2]....
        /*0098*/ 	.word	0x00002c70


	//   ....[3]....
        /*009c*/ 	.word	0x00003ba0


	//   ....[4]....
        /*00a0*/ 	.word	0x00004a70


	//   ....[5]....
        /*00a4*/ 	.word	0x000059b0


	//   ....[6]....
        /*00a8*/ 	.word	0x00006860


	//   ....[7]....
        /*00ac*/ 	.word	0x000077a0


	//   ....[8]....
        /*00b0*/ 	.word	0x000087c0


	//   ....[9]....
        /*00b4*/ 	.word	0x00009690


	//   ....[10]....
        /*00b8*/ 	.word	0x0000a550


	//   ....[11]....
        /*00bc*/ 	.word	0x0000b410


	//----- nvinfo : EIATTR_EXIT_INSTR_OFFSETS
	.align		4
.L_4932:
        /*00c0*/ 	.byte	0x04, 0x1c
        /*00c2*/ 	.short	(.L_4934 - .L_4933)


	//   ....[0]....
.L_4933:
        /*00c4*/ 	.word	0x0000a5f0


	//   ....[1]....
        /*00c8*/ 	.word	0x0000a730


	//   ....[2]....
        /*00cc*/ 	.word	0x0000a770


	//   ....[3]....
        /*00d0*/ 	.word	0x0000a800


	//   ....[4]....
        /*00d4*/ 	.word	0x0000a830


	//   ....[5]....
        /*00d8*/ 	.word	0x0000a860


	//   ....[6]....
        /*00dc*/ 	.word	0x0000a8e0


	//   ....[7]....
        /*00e0*/ 	.word	0x0000a910


	//   ....[8]....
        /*00e4*/ 	.word	0x0000a9a0


	//   ....[9]....
        /*00e8*/ 	.word	0x0000a9e0


	//   ....[10]....
        /*00ec*/ 	.word	0x0000aa20


	//   ....[11]....
        /*00f0*/ 	.word	0x0000aae0


	//   ....[12]....
        /*00f4*/ 	.word	0x0000ab30


	//   ....[13]....
        /*00f8*/ 	.word	0x0000acb0


	//   ....[14]....
        /*00fc*/ 	.word	0x0000ae00


	//   ....[15]....
        /*0100*/ 	.word	0x0000ae30


	//   ....[16]....
        /*0104*/ 	.word	0x0000aee0


	//   ....[17]....
        /*0108*/ 	.word	0x0000b050


	//   ....[18]....
        /*010c*/ 	.word	0x0000b1c0


	//   ....[19]....
        /*0110*/ 	.word	0x0000b310


	//   ....[20]....
        /*0114*/ 	.word	0x0000b420


	//   ....[21]....
        /*0118*/ 	.word	0x0000b450


	//   ....[22]....
        /*011c*/ 	.word	0x0000b480


	//----- nvinfo : EIATTR_MAX_THREADS
	.align		4
.L_4934:
        /*0120*/ 	.byte	0x04, 0x05
        /*0122*/ 	.short	(.L_4936 - .L_4935)
.L_4935:
        /*0124*/ 	.word	0x00000080
        /*0128*/ 	.word	0x00000001
        /*012c*/ 	.word	0x00000001


	//----- nvinfo : EIATTR_CRS_STACK_SIZE
	.align		4
.L_4936:
        /*0130*/ 	.byte	0x04, 0x1e
        /*0132*/ 	.short	(.L_4938 - .L_4937)
.L_4937:
        /*0134*/ 	.word	0x00000000


	//----- nvinfo : EIATTR_CBANK_PARAM_SIZE
	.align		4
.L_4938:
        /*0138*/ 	.byte	0x03, 0x19
        /*013a*/ 	.short	0x0048


	//----- nvinfo : EIATTR_PARAM_CBANK
	.align		4
        /*013c*/ 	.byte	0x04, 0x0a
        /*013e*/ 	.short	(.L_4940 - .L_4939)
	.align		4
.L_4939:
        /*0140*/ 	.word	index@(.nv.constant0._ZN2at6native27unrolled_elementwise_kernelIZNS0_43_GLOBAL__N__7cc8d1ed_10_Dropout_cu_0e96ed3819masked_scale_kernelIbffEEvRNS_6TensorERKS4_S7_T1_EUlfbE_St5arrayIPcLm3EELi4E23TrivialOffsetCalculatorILi2EjESD_ILi1EjENS0_6memory12LoadWithCastILi2EEENSG_13StoreWithCastILi1EEEEEviT_T0_T2_T3_T4_T5_)
        /*0144*/ 	.short	0x0210
        /*0146*/ 	.short	0x0048


	//----- nvinfo : EIATTR_SW_WAR
	.align		4
.L_4940:
        /*0148*/ 	.byte	0x04, 0x36
        /*014a*/ 	.short	(.L_4942 - .L_4941)
.L_4941:
        /*014c*/ 	.word	0x00000008
.L_4942:


//--------------------- .nv.info._ZN2at6native18elementwise_kernelILi128ELi2EZNS0_22gpu_kernel_impl_nocastIZNS0_43_GLOBAL__N__7cc8d1ed_10_Dropout_cu_0e96ed3819masked_scale_kernelIbffEEvRNS_6TensorERKS5_S8_T1_EUlfbE_EEvRNS_18TensorIteratorBaseERKT_EUliE_EEviS9_ --------------------------
	.section	.nv.info._ZN2at6native18elementwise_kernelILi128ELi2EZNS0_22gpu_kernel_impl_nocastIZNS0_43_GLOBAL__N__7cc8d1ed_10_Dropout_cu_0e96ed3819masked_scale_kernelIbffEEvRNS_6TensorERKS5_S8_T1_EUlfbE_EEvRNS_18TensorIteratorBaseERKT_EUliE_EEviS9_,"",@"SHT_CUDA_INFO"
	.sectionflags	@""
	.align	4


	//----- nvinfo : EIATTR_CUDA_API_VERSION
	.align		4
        /*0000*/ 	.byte	0x04, 0x37
        /*0002*/ 	.short	(.L_4944 - .L_4943)
.L_4943:
        /*0004*/ 	.word	0x00000082


	//----- nvinfo : EIATTR_KPARAM_INFO
	.align		4
.L_4944:
        /*0008*/ 	.byte	0x04, 0x17
        /*000a*/ 	.short	(.L_4946 - .L_4945)
.L_4945:
        /*000c*/ 	.word	0x00000000
        /*0010*/ 	.short	0x0001
        /*0012*/ 	.short	0x0008
        /*0014*/ 	.byte	0x00, 0xf0, 0x41, 0x0a


	//----- nvinfo : EIATTR_KPARAM_INFO
	.align		4
.L_4946:
        /*0018*/ 	.byte	0x04, 0x17
        /*001a*/ 	.short	(.L_4948 - .L_4947)
.L_4947:
        /*001c*/ 	.word	0x00000000
        /*0020*/ 	.short	0x0000
        /*0022*/ 	.short	0x0000
        /*0024*/ 	.byte	0x00, 0xf0, 0x11, 0x00


	//----- nvinfo : EIATTR_SPARSE_MMA_MASK
	.align		4
.L_4948:
        /*0028*/ 	.byte	0x03, 0x50
        /*002a*/ 	.short	0x0000


	//----- nvinfo : EIATTR_MAXREG_COUNT
	.align		4
        /*002c*/ 	.byte	0x03, 0x1b
        /*002e*/ 	.short	0x0080


	//----- nvinfo : EIATTR_MERCURY_ISA_VERSION
	.align		4
        /*0030*/ 	.byte	0x03, 0x5f
        /*0032*/ 	.short	0x0101


	//----- nvinfo : EIATTR_EXIT_INSTR_OFFSETS
	.align		4
        /*0034*/ 	.byte	0x04, 0x1c
        /*0036*/ 	.short	(.L_4950 - .L_4949)


	//   ....[0]....
.L_4949:
        /*0038*/ 	.word	0x000017f0


	//   ....[1]....
        /*003c*/ 	.word	0x00002f20


	//----- nvinfo : EIATTR_MAX_THREADS
	.align		4
.L_4950:
        /*0040*/ 	.byte	0x04, 0x05
        /*0042*/ 	.short	(.L_4952 - .L_4951)
.L_4951:
        /*0044*/ 	.word	0x00000080
        /*0048*/ 	.word	0x00000001
        /*004c*/ 	.word	0x00000001


	//----- nvinfo : EIATTR_CRS_STACK_SIZE
	.align		4
.L_4952:
        /*0050*/ 	.byte	0x04, 0x1e
        /*0052*/ 	.short	(.L_4954 - .L_4953)
.L_4953:
        /*0054*/ 	.word	0x00000000


	//----- nvinfo : EIATTR_CBANK_PARAM_SIZE
	.align		4
.L_4954:
        /*0058*/ 	.byte	0x03, 0x19
        /*005a*/ 	.short	0x0298


	//----- nvinfo : EIATTR_PARAM_CBANK
	.align		4
        /*005c*/ 	.byte	0x04, 0x0a
        /*005e*/ 	.short	(.L_4956 - .L_4955)
	.align		4
.L_4955:
        /*0060*/ 	.word	index@(.nv.constant0._ZN2at6native18elementwise_kernelILi128ELi2EZNS0_22gpu_kernel_impl_nocastIZNS0_43_GLOBAL__N__7cc8d1ed_10_Dropout_cu_0e96ed3819masked_scale_kernelIbffEEvRNS_6TensorERKS5_S8_T1_EUlfbE_EEvRNS_18TensorIteratorBaseERKT_EUliE_EEviS9_)
        /*0064*/ 	.short	0x0210
        /*0066*/ 	.short	0x0298


	//----- nvinfo : EIATTR_SW_WAR
	.align		4
.L_4956:
        /*0068*/ 	.byte	0x04, 0x36
        /*006a*/ 	.short	(.L_4958 - .L_4957)
.L_4957:
        /*006c*/ 	.word	0x00000008
.L_4958:


//--------------------- .nv.info._ZN2at6native27unrolled_elementwise_kernelIZNS0_43_GLOBAL__N__7cc8d1ed_10_Dropout_cu_0e96ed3819masked_scale_kernelIbffEEvRNS_6TensorERKS4_S7_T1_EUlfbE_St5arrayIPcLm3EELi4E23TrivialOffsetCalculatorILi2EjESD_ILi1EjENS0_6memory15LoadWithoutCastENSG_16StoreWithoutCastEEEviT_T0_T2_T3_T4_T5_ --------------------------
	.section	.nv.info._ZN2at6native27unrolled_elementwise_kernelIZNS0_43_GLOBAL__N__7cc8d1ed_10_Dropout_cu_0e96ed3819masked_scale_kernelIbffEEvRNS_6TensorERKS4_S7_T1_EUlfbE_St5arrayIPcLm3EELi4E23TrivialOffsetCalculatorILi2EjESD_ILi1EjENS0_6memory15LoadWithoutCastENSG_16StoreWithoutCastEEEviT_T0_T2_T3_T4_T5_,"",@"SHT_CUDA_INFO"
	.sectionflags	@""
	.align	4


	//----- nvinfo : EIATTR_CUDA_API_VERSION
	.align		4
        /*0000*/ 	.byte	0x04, 0x37
        /*0002*/ 	.short	(.L_4960 - .L_4959)
.L_4959:
        /*0004*/ 	.word	0x00000082


	//----- nvinfo : EIATTR_KPARAM_INFO
	.align		4
.L_4960:
        /*0008*/ 	.byte	0x04, 0x17
        /*000a*/ 	.short	(.L_4962 - .L_4961)
.L_4961:
        /*000c*/ 	.word	0x00000000
        /*0010*/ 	.short	0x0006
        /*0012*/ 	.short	0x0033
        /*0014*/ 	.byte	0x00, 0xf0, 0x05, 0x00


	//----- nvinfo : EIATTR_KPARAM_INFO
	.align		4
.L_4962:
        /*0018*/ 	.byte	0x04, 0x17
        /*001a*/ 	.short	(.L_4964 - .L_4963)
.L_4963:
        /*001c*/ 	.word	0x00000000
        /*0020*/ 	.short	0x0005
        /*0022*/ 	.short	0x0032
        /*0024*/ 	.byte	0x00, 0xf0, 0x05, 0x00


	//----- nvinfo : EIATTR_KPARAM_INFO
	.align		4
.L_4964:
        /*0028*/ 	.byte	0x04, 0x17
        /*002a*/ 	.short	(.L_4966 - .L_4965)
.L_4965:
        /*002c*/ 	.word	0x00000000
        /*0030*/ 	.short	0x0004
        /*0032*/ 	.short	0x0031
        /*0034*/ 	.byte	0x00, 0xf0, 0x05, 0x00


	//----- nvinfo : EIATTR_KPARAM_INFO
	.align		4
.L_4966:
        /*0038*/ 	.byte	0x04, 0x17
        /*003a*/ 	.short	(.L_4968 - .L_4967)
.L_4967:
        /*003c*/ 	.word	0x00000000
        /*0040*/ 	.short	0x0003
        /*0042*/ 	.short	0x0030
        /*0044*/ 	.byte	0x00, 0xf0, 0x05, 0x00


	//----- nvinfo : EIATTR_KPARAM_INFO
	.align		4
.L_4968:
        /*0048*/ 	.byte	0x04, 0x17
        /*004a*/ 	.short	(.L_4970 - .L_4969)
.L_4969:
        /*004c*/ 	.word	0x00000000
        /*0050*/ 	.short	0x0002
        /*0052*/ 	.short	0x0018
        /*0054*/ 	.byte	0x00, 0xf0, 0x61, 0x00


	//----- nvinfo : EIATTR_KPARAM_INFO
	.align		4
.L_4970:
        /*0058*/ 	.byte	0x04, 0x17
        /*005a*/ 	.short	(.L_4972 - .L_4971)
.L_4971:
        /*005c*/ 	.word	0x00000000
        /*0060*/ 	.short	0x0001
        /*0062*/ 	.short	0x0008
        /*0064*/ 	.byte	0x00, 0xf0, 0x41, 0x00


	//----- nvinfo : EIATTR_KPARAM_INFO
	.align		4
.L_4972:
        /*0068*/ 	.byte	0x04, 0x17
        /*006a*/ 	.short	(.L_4974 - .L_4973)
.L_4973:
        /*006c*/ 	.word	0x00000000
        /*0070*/ 	.short	0x0000
        /*0072*/ 	.short	0x0000
        /*0074*/ 	.byte	0x00, 0xf0, 0x11, 0x00


	//----- nvinfo : EIATTR_SPARSE_MMA_MASK
	.align		4
.L_4974:
        /*0078*/ 	.byte	0x03, 0x50
        /*007a*/ 	.short	0x0000


	//----- nvinfo : EIATTR_MAXREG_COUNT
	.align		4
        /*007c*/ 	.byte	0x03, 0x1b
        /*007e*/ 	.short	0x00ff


	//----- nvinfo : EIATTR_MERCURY_ISA_VERSION
	.align		4
        /*0080*/ 	.byte	0x03, 0x5f
        /*0082*/ 	.short	0x0101


	//----- nvinfo : EIATTR_EXIT_INSTR_OFFSETS
	.align		4
        /*0084*/ 	.byte	0x04, 0x1c
        /*0086*/ 	.short	(.L_4976 - .L_4975)


	//   ....[0]....
.L_4975:
        /*0088*/ 	.word	0x000005c0


	//   ....[1]....
        /*008c*/ 	.word	0x00000610


	//----- nvinfo : EIATTR_MAX_THREADS
	.align		4
.L_4976:
        /*0090*/ 	.byte	0x04, 0x05
        /*0092*/ 	.short	(.L_4978 - .L_4977)
.L_4977:
        /*0094*/ 	.word	0x00000080
        /*0098*/ 	.word	0x00000001
        /*009c*/ 	.word	0x00000001


	//----- nvinfo : EIATTR_CRS_STACK_SIZE
	.align		4
.L_4978:
        /*00a0*/ 	.byte	0x04, 0x1e
        /*00a2*/ 	.short	(.L_4980 - .L_4979)
.L_4979:
        /*00a4*/ 	.word	0x00000000


	//----- nvinfo : EIATTR_CBANK_PARAM_SIZE
	.align		4
.L_4980:
        /*00a8*/ 	.byte	0x03, 0x19
        /*00aa*/ 	.short	0x0034


	//----- nvinfo : EIATTR_PARAM_CBANK
	.align		4
        /*00ac*/ 	.byte	0x04, 0x0a
        /*00ae*/ 	.short	(.L_4982 - .L_4981)
	.align		4
.L_4981:
        /*00b0*/ 	.word	index@(.nv.constant0._ZN2at6native27unrolled_elementwise_kernelIZNS0_43_GLOBAL__N__7cc8d1ed_10_Dropout_cu_0e96ed3819masked_scale_kernelIbffEEvRNS_6TensorERKS4_S7_T1_EUlfbE_St5arrayIPcLm3EELi4E23TrivialOffsetCalculatorILi2EjESD_ILi1EjENS0_6memory15LoadWithoutCastENSG_16StoreWithoutCastEEEviT_T0_T2_T3_T4_T5_)
        /*00b4*/ 	.short	0x0210
        /*00b6*/ 	.short	0x0034


	//----- nvinfo : EIATTR_SW_WAR
	.align		4
.L_4982:
        /*00b8*/ 	.byte	0x04, 0x36
        /*00ba*/ 	.short	(.L_4984 - .L_4983)
.L_4983:
        /*00bc*/ 	.word	0x00000008
.L_4984:


//--------------------- .nv.info._ZN2at6native29vectorized_elementwise_kernelILi2EZNS0_43_GLOBAL__N__7cc8d1ed_10_Dropout_cu_0e96ed3819masked_scale_kernelIbffEEvRNS_6TensorERKS4_S7_T1_EUlfbE_St5arrayIPcLm3EEEEviT0_S8_ --------------------------
	.section	.nv.info._ZN2at6native29vectorized_elementwise_kernelILi2EZNS0_43_GLOBAL__N__7cc8d1ed_10_Dropout_cu_0e96ed3819masked_scale_kernelIbffEEvRNS_6TensorERKS4_S7_T1_EUlfbE_St5arrayIPcLm3EEEEviT0_S8_,"",@"SHT_CUDA_INFO"
	.sectionflags	@""
	.align	4


	//----- nvinfo : EIATTR_CUDA_API_VERSION
	.align		4
        /*0000*/ 	.byte	0x04, 0x37
        /*0002*/ 	.short	(.L_4986 - .L_4985)
.L_4985:
        /*0004*/ 	.word	0x00000082


	//----- nvinfo : EIATTR_KPARAM_INFO
	.align		4
.L_4986:
        /*0008*/ 	.byte	0x04, 0x17
        /*000a*/ 	.short	(.L_4988 - .L_4987)
.L_4987:
        /*000c*/ 	.word	0x00000000
        /*0010*/ 	.short	0x0002
        /*0012*/ 	.short	0x0018
        /*0014*/ 	.byte	0x00, 0xf0, 0x61, 0x00


	//----- nvinfo : EIATTR_KPARAM_INFO
	.align		4
.L_4988:
        /*0018*/ 	.byte	0x04, 0x17
        /*001a*/ 	.short	(.L_4990 - .L_4989)
.L_4989:
        /*001c*/ 	.word	0x00000000
        /*0020*/ 	.short	0x0001
        /*0022*/ 	.short	0x0008
        /*0024*/ 	.byte	0x00, 0xf0, 0x41, 0x00


	//----- nvinfo : EIATTR_KPARAM_INFO
	.align		4
.L_4990:
        /*0028*/ 	.byte	0x04, 0x17
        /*002a*/ 	.short	(.L_4992 - .L_4991)
.L_4991:
        /*002c*/ 	.word	0x00000000
        /*0030*/ 	.short	0x0000
        /*0032*/ 	.short	0x0000
        /*0034*/ 	.byte	0x00, 0xf0, 0x11, 0x00


	//----- nvinfo : EIATTR_SPARSE_MMA_MASK
	.align		4
.L_4992:
        /*0038*/ 	.byte	0x03, 0x50
        /*003a*/ 	.short	0x0000


	//----- nvinfo : EIATTR_MAXREG_COUNT
	.align		4
        /*003c*/ 	.byte	0x03, 0x1b
        /*003e*/ 	.short	0x00ff


	//----- nvinfo : EIATTR_MERCURY_ISA_VERSION
	.align		4
        /*0040*/ 	.byte	0x03, 0x5f
        /*0042*/ 	.short	0x0101


	//----- nvinfo : EIATTR_EXIT_INSTR_OFFSETS
	.align		4
        /*0044*/ 	.byte	0x04, 0x1c
        /*0046*/ 	.short	(.L_4994 - .L_4993)


	//   ....[0]....
.L_4993:
        /*0048*/ 	.word	0x00000480


	//   ....[1]....
        /*004c*/ 	.word	0x00001000


	//   ....[2]....
        /*0050*/ 	.word	0x00001050


	//----- nvinfo : EIATTR_MAX_THREADS
	.align		4
.L_4994:
        /*0054*/ 	.byte	0x04, 0x05
        /*0056*/ 	.short	(.L_4996 - .L_4995)
.L_4995:
        /*0058*/ 	.word	0x00000080
        /*005c*/ 	.word	0x00000001
        /*0060*/ 	.word	0x00000001


	//----- nvinfo : EIATTR_CRS_STACK_SIZE
	.align		4
.L_4996:
        /*0064*/ 	.byte	0x04, 0x1e
        /*0066*/ 	.short	(.L_4998 - .L_4997)
.L_4997:
        /*0068*/ 	.word	0x00000000


	//----- nvinfo : EIATTR_CBANK_PARAM_SIZE
	.align		4
.L_4998:
        /*006c*/ 	.byte	0x03, 0x19
        /*006e*/ 	.short	0x0030


	//----- nvinfo : EIATTR_PARAM_CBANK
	.align		4
        /*0070*/ 	.byte	0x04, 0x0a
        /*0072*/ 	.short	(.L_5000 - .L_4999)
	.align		4
.L_4999:
        /*0074*/ 	.word	index@(.nv.constant0._ZN2at6native29vectorized_elementwise_kernelILi2EZNS0_43_GLOBAL__N__7cc8d1ed_10_Dropout_cu_0e96ed3819masked_scale_kernelIbffEEvRNS_6TensorERKS4_S7_T1_EUlfbE_St5arrayIPcLm3EEEEviT0_S8_)
        /*0078*/ 	.short	0x0210
        /*007a*/ 	.short	0x0030


	//----- nvinfo : EIATTR_SW_WAR
	.align		4
.L_5000:
        /*007c*/ 	.byte	0x04, 0x36
        /*007e*/ 	.short	(.L_5002 - .L_5001)
.L_5001:
        /*0080*/ 	.word	0x00000008
.L_5002:


//--------------------- .nv.info._ZN2at6native29vectorized_elementwise_kernelILi4EZNS0_43_GLOBAL__N__7cc8d1ed_10_Dropout_cu_0e96ed3819masked_scale_kernelIbffEEvRNS_6TensorERKS4_S7_T1_EUlfbE_St5arrayIPcLm3EEEEviT0_S8_ --------------------------
	.section	.nv.info._ZN2at6native29vectorized_elementwise_kernelILi4EZNS0_43_GLOBAL__N__7cc8d1ed_10_Dropout_cu_0e96ed3819masked_scale_kernelIbffEEvRNS_6TensorERKS4_S7_T1_EUlfbE_St5arrayIPcLm3EEEEviT0_S8_,"",@"SHT_CUDA_INFO"
	.sectionflags	@""
	.align	4


	//----- nvinfo : EIATTR_CUDA_API_VERSION
	.align		4
        /*0000*/ 	.byte	0x04, 0x37
        /*0002*/ 	.short	(.L_5004 - .L_5003)
.L_5003:
        /*0004*/ 	.word	0x00000082


	//----- nvinfo : EIATTR_KPARAM_INFO
	.align		4
.L_5004:
        /*0008*/ 	.byte	0x04, 0x17
        /*000a*/ 	.short	(.L_5006 - .L_5005)
.L_5005:
        /*000c*/ 	.word	0x00000000
        /*0010*/ 	.short	0x0002
        /*0012*/ 	.short	0x0018
        /*0014*/ 	.byte	0x00, 0xf0, 0x61, 0x00


	//----- nvinfo : EIATTR_KPARAM_INFO
	.align		4
.L_5006:
        /*0018*/ 	.byte	0x04, 0x17
        /*001a*/ 	.short	(.L_5008 - .L_5007)
.L_5007:
        /*001c*/ 	.word	0x00000000
        /*0020*/ 	.short	0x0001
        /*0022*/ 	.short	0x0008
        /*0024*/ 	.byte	0x00, 0xf0, 0x41, 0x00


	//----- nvinfo : EIATTR_KPARAM_INFO
	.align		4
.L_5008:
        /*0028*/ 	.byte	0x04, 0x17
        /*002a*/ 	.short	(.L_5010 - .L_5009)
.L_5009:
        /*002c*/ 	.word	0x00000000
        /*0030*/ 	.short	0x0000
        /*0032*/ 	.short	0x0000
        /*0034*/ 	.byte	0x00, 0xf0, 0x11, 0x00


	//----- nvinfo : EIATTR_SPARSE_MMA_MASK
	.align		4
.L_5010:
        /*0038*/ 	.byte	0x03, 0x50
        /*003a*/ 	.short	0x0000


	//----- nvinfo : EIATTR_MAXREG_COUNT
	.align		4
        /*003c*/ 	.byte	0x03, 0x1b
        /*003e*/ 	.short	0x00ff


	//----- nvinfo : EIATTR_MERCURY_ISA_VERSION
	.align		4
        /*0040*/ 	.byte	0x03, 0x5f
        /*0042*/ 	.short	0x0101


	//----- nvinfo : EIATTR_EXIT_INSTR_OFFSETS
	.align		4
        /*0044*/ 	.byte	0x04, 0x1c
        /*0046*/ 	.short	(.L_5012 - .L_5011)


	//   ....[0]....
.L_5011:
        /*0048*/ 	.word	0x00000420


	//   ....[1]....
        /*004c*/ 	.word	0x00000fa0


	//   ....[2]....
        /*0050*/ 	.word	0x00000ff0


	//----- nvinfo : EIATTR_MAX_THREADS
	.align		4
.L_5012:
        /*0054*/ 	.byte	0x04, 0x05
        /*0056*/ 	.short	(.L_5014 - .L_5013)
.L_5013:
        /*0058*/ 	.word	0x00000080
        /*005c*/ 	.word	0x00000001
        /*0060*/ 	.word	0x00000001


	//----- nvinfo : EIATTR_CRS_STACK_SIZE
	.align		4
.L_5014:
        /*0064*/ 	.byte	0x04, 0x1e
        /*0066*/ 	.short	(.L_5016 - .L_5015)
.L_5015:
        /*0068*/ 	.word	0x00000000


	//----- nvinfo : EIATTR_CBANK_PARAM_SIZE
	.align		4
.L_5016:
        /*006c*/ 	.byte	0x03, 0x19
        /*006e*/ 	.short	0x0030


	//----- nvinfo : EIATTR_PARAM_CBANK
	.align		4
        /*0070*/ 	.byte	0x04, 0x0a
        /*0072*/ 	.short	(.L_5018 - .L_5017)
	.align		4
.L_5017:
        /*0074*/ 	.word	index@(.nv.constant0._ZN2at6native29vectorized_elementwise_kernelILi4EZNS0_43_GLOBAL__N__7cc8d1ed_10_Dropout_cu_0e96ed3819masked_scale_kernelIbffEEvRNS_6TensorERKS4_S7_T1_EUlfbE_St5arrayIPcLm3EEEEviT0_S8_)
        /*0078*/ 	.short	0x0210
        /*007a*/ 	.short	0x0030


	//----- nvinfo : EIATTR_SW_WAR
	.align		4
.L_5018:
        /*007c*/ 	.byte	0x04, 0x36
        /*007e*/ 	.short	(.L_5020 - .L_5019)
.L_5019:
        /*0080*/ 	.word	0x00000008
.L_5020:


//--------------------- .nv.info._ZN2at6native29vectorized_elementwise_kernelILi8EZNS0_43_GLOBAL__N__7cc8d1ed_10_Dropout_cu_0e96ed3819masked_scale_kernelIbffEEvRNS_6TensorERKS4_S7_T1_EUlfbE_St5arrayIPcLm3EEEEviT0_S8_ --------------------------
	.section	.nv.info._ZN2at6native29vectorized_elementwise_kernelILi8EZNS0_43_GLOBAL__N__7cc8d1ed_10_Dropout_cu_0e96ed3819masked_scale_kernelIbffEEvRNS_6TensorERKS4_S7_T1_EUlfbE_St5arrayIPcLm3EEEEviT0_S8_,"",@"SHT_CUDA_INFO"
	.sectionflags	@""
	.align	4


	//----- nvinfo : EIATTR_CUDA_API_VERSION
	.align		4
        /*0000*/ 	.byte	0x04, 0x37
        /*0002*/ 	.short	(.L_5022 - .L_5021)
.L_5021:
        /*0004*/ 	.word	0x00000082


	//----- nvinfo : EIATTR_KPARAM_INFO
	.align		4
.L_5022:
        /*0008*/ 	.byte	0x04, 0x17
        /*000a*/ 	.short	(.L_5024 - .L_5023)
.L_5023:
        /*000c*/ 	.word	0x00000000
        /*0010*/ 	.short	0x0002
        /*0012*/ 	.short	0x0018
        /*0014*/ 	.byte	0x00, 0xf0, 0x61, 0x00


	//----- nvinfo : EIATTR_KPARAM_INFO
	.align		4
.L_5024:
        /*0018*/ 	.byte	0x04, 0x17
        /*001a*/ 	.short	(.L_5026 - .L_5025)
.L_5025:
        /*001c*/ 	.word	0x00000000
        /*0020*/ 	.short	0x0001
        /*0022*/ 	.short	0x0008
        /*0024*/ 	.byte	0x00, 0xf0, 0x41, 0x00


	//----- nvinfo : EIATTR_KPARAM_INFO
	.align		4
.L_5026:
        /*0028*/ 	.byte	0x04, 0x17
        /*002a*/ 	.short	(.L_5028 - .L_5027)
.L_5027:
        /*002c*/ 	.word	0x00000000
        /*0030*/ 	.short	0x0000
        /*0032*/ 	.short	0x0000
        /*0034*/ 	.byte	0x00, 0xf0, 0x11, 0x00


	//----- nvinfo : EIATTR_SPARSE_MMA_MASK
	.align		4
.L_5028:
        /*0038*/ 	.byte	0x03, 0x50
        /*003a*/ 	.short	0x0000


	//----- nvinfo : EIATTR_MAXREG_COUNT
	.align		4
        /*003c*/ 	.byte	0x03, 0x1b
        /*003e*/ 	.short	0x00ff


	//----- nvinfo : EIATTR_MERCURY_ISA_VERSION
	.align		4
        /*0040*/ 	.byte	0x03, 0x5f
        /*0042*/ 	.short	0x0101


	//----- nvinfo : EIATTR_EXIT_INSTR_OFFSETS
	.align		4
        /*0044*/ 	.byte	0x04, 0x1c
        /*0046*/ 	.short	(.L_5030 - .L_5029)


	//   ....[0]....
.L_5029:
        /*0048*/ 	.word	0x000004a0


	//   ....[1]....
        /*004c*/ 	.word	0x00001020


	//   ....[2]....
        /*0050*/ 	.word	0x00001070


	//----- nvinfo : EIATTR_MAX_THREADS
	.align		4
.L_5030:
        /*0054*/ 	.byte	0x04, 0x05
        /*0056*/ 	.short	(.L_5032 - .L_5031)
.L_5031:
        /*0058*/ 	.word	0x00000080
        /*005c*/ 	.word	0x00000001
        /*0060*/ 	.word	0x00000001


	//----- nvinfo : EIATTR_CRS_STACK_SIZE
	.align		4
.L_5032:
        /*0064*/ 	.byte	0x04, 0x1e
        /*0066*/ 	.short	(.L_5034 - .L_5033)
.L_5033:
        /*0068*/ 	.word	0x00000000


	//----- nvinfo : EIATTR_CBANK_PARAM_SIZE
	.align		4
.L_5034:
        /*006c*/ 	.byte	0x03, 0x19
        /*006e*/ 	.short	0x0030


	//----- nvinfo : EIATTR_PARAM_CBANK
	.align		4
        /*0070*/ 	.byte	0x04, 0x0a
        /*0072*/ 	.short	(.L_5036 - .L_5035)
	.align		4
.L_5035:
        /*0074*/ 	.word	index@(.nv.constant0._ZN2at6native29vectorized_elementwise_kernelILi8EZNS0_43_GLOBAL__N__7cc8d1ed_10_Dropout_cu_0e96ed3819masked_scale_kernelIbffEEvRNS_6TensorERKS4_S7_T1_EUlfbE_St5arrayIPcLm3EEEEviT0_S8_)
        /*0078*/ 	.short	0x0210
        /*007a*/ 	.short	0x0030


	//----- nvinfo : EIATTR_SW_WAR
	.align		4
.L_5036:
        /*007c*/ 	.byte	0x04, 0x36
        /*007e*/ 	.short	(.L_5038 - .L_5037)
.L_5037:
        /*0080*/ 	.word	0x00000008
.L_5038:


//--------------------- .nv.info._ZN2at6native18elementwise_kernelILi128ELi4EZNS0_15gpu_kernel_implIZNS0_43_GLOBAL__N__7cc8d1ed_10_Dropout_cu_0e96ed3819masked_scale_kernelIbddEEvRNS_6TensorERKS5_S8_T1_EUldbE_EEvRNS_18TensorIteratorBaseERKT_EUliE_EEviS9_ --------------------------
	.section	.nv.info._ZN2at6native18elementwise_kernelILi128ELi4EZNS0_15gpu_kernel_implIZNS0_43_GLOBAL__N__7cc8d1ed_10_Dropout_cu_0e96ed3819masked_scale_kernelIbddEEvRNS_6TensorERKS5_S8_T1_EUldbE_EEvRNS_18TensorIteratorBaseERKT_EUliE_EEviS9_,"",@"SHT_CUDA_INFO"
	.sectionflags	@""
	.align	4


	//----- nvinfo : EIATTR_CUDA_API_VERSION
	.align		4
        /*0000*/ 	.byte	0x04, 0x37
        /*0002*/ 	.short	(.L_5040 - .L_5039)
.L_5039:
        /*0004*/ 	.word	0x00000082


	//----- nvinfo : EIATTR_KPARAM_INFO
	.align		4
.L_5040:
        /*0008*/ 	.byte	0x04, 0x17
        /*000a*/ 	.short	(.L_5042 - .L_5041)
.L_5041:
        /*000c*/ 	.word	0x00000000
        /*0010*/ 	.short	0x0001
        /*0012*/ 	.short	0x0008
        /*0014*/ 	.byte	0x00, 0xf0, 0x61, 0x0a


	//----- nvinfo : EIATTR_KPARAM_INFO
	.align		4
.L_5042:
        /*0018*/ 	.byte	0x04, 0x17
        /*001a*/ 	.short	(.L_5044 - .L_5043)
.L_5043:
        /*001c*/ 	.word	0x00000000
        /*0020*/ 	.short	0x0000
        /*0022*/ 	.short	0x0000
        /*0024*/ 	.byte	0x00, 0xf0, 0x11, 0x00


	//----- nvinfo : EIATTR_SPARSE_MMA_MASK
	.align		4
.L_5044:
        /*0028*/ 	.byte	0x03, 0x50
        /*002a*/ 	.short	0x0000


	//----- nvinfo : EIATTR_MAXREG_COUNT
	.align		4
        /*002c*/ 	.byte	0x03, 0x1b
        /*002e*/ 	.short	0x0080


	//----- nvinfo : EIATTR_EXTERNS
	.align		4
        /*0030*/ 	.byte	0x04, 0x0f
        /*0032*/ 	.short	(.L_5046 - .L_5045)


	//   ....[0]....
	.align		4
.L_5045:
        /*0034*/ 	.word	index@(__assertfail)


	//----- nvinfo : EIATTR_MERCURY_ISA_VERSION
	.align		4
.L_5046:
        /*0038*/ 	.byte	0x03, 0x5f
        /*003a*/ 	.short	0x0101


	//----- nvinfo : EIATTR_SYSCALL_OFFSETS
	.align		4
        /*003c*/ 	.byte	0x04, 0x46
        /*003e*/ 	.short	(.L_5048 - .L_5047)


	//   ....[0]....
.L_5047:
        /*0040*/ 	.word	0x00002590


	//   ....[1]....
        /*0044*/ 	.word	0x000034a0


	//   ....[2]....
        /*0048*/ 	.word	0x00004640


	//   ....[3]....
        /*004c*/ 	.word	0x00006c00


	//   ....[4]....
        /*0050*/ 	.word	0x00007b10


	//   ....[5]....
        /*0054*/ 	.word	0x00008cb0


	//   ....[6]....
        /*0058*/ 	.word	0x0000b260


	//   ....[7]....
        /*005c*/ 	.word	0x0000c170


	//   ....[8]....
        /*0060*/ 	.word	0x0000d310


	//   ....[9]....
        /*0064*/ 	.word	0x0000f8b0


	//   ....[10]....
        /*0068*/ 	.word	0x000107c0


	//   ....[11]....
        /*006c*/ 	.word	0x00011960


	//----- nvinfo : EIATTR_EXIT_INSTR_OFFSETS
	.align		4
.L_5048:
        /*0070*/ 	.byte	0x04, 0x1c
        /*0072*/ 	.short	(.L_5050 - .L_5049)


	//   ....[0]....
.L_5049:
        /*0074*/ 	.word	0x0000d3c0


	//   ....[1]....
        /*0078*/ 	.word	0x000109a0


	//   ....[2]....
        /*007c*/ 	.word	0x000109e0


	//   ....[3]....
        /*0080*/ 	.word	0x00010a70


	//   ....[4]....
        /*0084*/ 	.word	0x00010aa0


	//   ....[5]....
        /*0088*/ 	.word	0x00010ad0


	//   ....[6]....
        /*008c*/ 	.word	0x00010ba0


	//   ....[7]....
        /*0090*/ 	.word	0x00010c20


	//   ....[8]....
        /*0094*/ 	.word	0x00010d00


	//   ....[9]....
        /*0098*/ 	.word	0x00010d90


	//   ....[10]....
        /*009c*/ 	.word	0x00010db0


	//   ....[11]....
        /*00a0*/ 	.word	0x00010e70


	//   ....[12]....
        /*00a4*/ 	.word	0x00010ea0


	//   ....[13]....
        /*00a8*/ 	.word	0x00011070


	//   ....[14]....
        /*00ac*/ 	.word	0x00011210


	//   ....[15]....
        /*00b0*/ 	.word	0x00011290


	//   ....[16]....
        /*00b4*/ 	.word	0x00011340


	//   ....[17]....
        /*00b8*/ 	.word	0x00011500


	//   ....[18]....
        /*00bc*/ 	.word	0x000116c0


	//   ....[19]....
        /*00c0*/ 	.word	0x00011860


	//   ....[20]....
        /*00c4*/ 	.word	0x00011970


	//   ....[21]....
        /*00c8*/ 	.word	0x000119a0


	//   ....[22]....
        /*00cc*/ 	.word	0x000119d0


	//----- nvinfo : EIATTR_MAX_THREADS
	.align		4
.L_5050:
        /*00d0*/ 	.byte	0x04, 0x05
        /*00d2*/ 	.short	(.L_5052 - .L_5051)
.L_5051:
        /*00d4*/ 	.word	0x00000080
        /*00d8*/ 	.word	0x00000001
        /*00dc*/ 	.word	0x00000001


	//----- nvinfo : EIATTR_CRS_STACK_SIZE
	.align		4
.L_5052:
        /*00e0*/ 	.byte	0x04, 0x1e
        /*00e2*/ 	.short	(.L_5054 - .L_5053)
.L_5053:
        /*00e4*/ 	.word	0x00000000


	//----- nvinfo : EIATTR_CBANK_PARAM_SIZE
	.align		4
.L_5054:
        /*00e8*/ 	.byte	0x03, 0x19
        /*00ea*/ 	.short	0x02a0


	//----- nvinfo : EIATTR_PARAM_CBANK
	.align		4
        /*00ec*/ 	.byte	0x04, 0x0a
        /*00ee*/ 	.short	(.L_5056 - .L_5055)
	.align		4
.L_5055:
        /*00f0*/ 	.word	index@(.nv.constant0._ZN2at6native18elementwise_kernelILi128ELi4EZNS0_15gpu_kernel_implIZNS0_43_GLOBAL__N__7cc8d1ed_10_Dropout_cu_0e96ed3819masked_scale_kernelIbddEEvRNS_6TensorERKS5_S8_T1_EUldbE_EEvRNS_18TensorIteratorBaseERKT_EUliE_EEviS9_)
        /*00f4*/ 	.short	0x0210
        /*00f6*/ 	.short	0x02a0


	//----- nvinfo : EIATTR_SW_WAR
	.align		4
.L_5056:
        /*00f8*/ 	.byte	0x04, 0x36
        /*00fa*/ 	.short	(.L_5058 - .L_5057)
.L_5057:
        /*00fc*/ 	.word	0x00000008
.L_5058:


//--------------------- .nv.info._ZN2at6native27unrolled_elementwise_kernelIZNS0_43_GLOBAL__N__7cc8d1ed_10_Dropout_cu_0e96ed3819masked_scale_kernelIbddEEvRNS_6TensorERKS4_S7_T1_EUldbE_St5arrayIPcLm3EELi4E23TrivialOffsetCalculatorILi2EjESD_ILi1EjENS0_6memory12LoadWithCastILi2EEENSG_13StoreWithCastILi1EEEEEviT_T0_T2_T3_T4_T5_ --------------------------
	.section	.nv.info._ZN2at6native27unrolled_elementwise_kernelIZNS0_43_GLOBAL__N__7cc8d1ed_10_Dropout_cu_0e96ed3819masked_scale_kernelIbddEEvRNS_6TensorERKS4_S7_T1_EUldbE_St5arrayIPcLm3EELi4E23TrivialOffsetCalculatorILi2EjESD_ILi1EjENS0_6memory12LoadWithCastILi2EEENSG_13StoreWithCastILi1EEEEEviT_T0_T2_T3_T4_T5_,"",@"SHT_CUDA_INFO"
	.sectionflags	@""
	.align	4


	//----- nvinfo : EIATTR_CUDA_API_VERSION
	.align		4
        /*0000*/ 	.byte	0x04, 0x37
        /*0002*/ 	.short	(.L_5060 - .L_5059)
.L_5059:
        /*0004*/ 	.word	0x00000082


	//----- nvinfo : EIATTR_KPARAM_INFO
	.align		4
.L_5060:
        /*0008*/ 	.byte	0x04, 0x17
        /*000a*/ 	.short	(.L_5062 - .L_5061)
.L_5061:
        /*000c*/ 	.word	0x00000000
        /*0010*/ 	.short	0x0006
        /*0012*/ 	.short	0x0040
        /*0014*/ 	.byte	0x00, 0xf0, 0x21, 0x00


	//----- nvinfo : EIATTR_KPARAM_INFO
	.align		4
.L_5062:
        /*0018*/ 	.byte	0x04, 0x17
        /*001a*/ 	.short	(.L_5064 - .L_5063)
.L_5063:
        /*001c*/ 	.word	0x00000000
        /*0020*/ 	.short	0x0005
        /*0022*/ 	.short	0x0034
        /*0024*/ 	.byte	0x00, 0xf0, 0x31, 0x00


	//----- nvinfo : EIATTR_KPARAM_INFO
	.align		4
.L_5064:
        /*0028*/ 	.byte	0x04, 0x17
        /*002a*/ 	.short	(.L_5066 - .L_5065)
.L_5065:
        /*002c*/ 	.word	0x00000000
        /*0030*/ 	.short	0x0004
        /*0032*/ 	.short	0x0031
        /*0034*/ 	.byte	0x00, 0xf0, 0x05, 0x00


	//----- nvinfo : EIATTR_KPARAM_INFO
	.align		4
.L_5066:
        /*0038*/ 	.byte	0x04, 0x17
        /*003a*/ 	.short	(.L_5068 - .L_5067)
.L_5067:
        /*003c*/ 	.word	0x00000000
        /*0040*/ 	.short	0x0003
        /*0042*/ 	.short	0x0030
        /*0044*/ 	.byte	0x00, 0xf0, 0x05, 0x00


	//----- nvinfo : EIATTR_KPARAM_INFO
	.align		4
.L_5068:
        /*0048*/ 	.byte	0x04, 0x17
        /*004a*/ 	.short	(.L_5070 - .L_5069)
.L_5069:
        /*004c*/ 	.word	0x00000000
        /*0050*/ 	.short	0x0002
        /*0052*/ 	.short	0x0018
        /*0054*/ 	.byte	0x00, 0xf0, 0x61, 0x00


	//----- nvinfo : EIATTR_KPARAM_INFO
	.align		4
.L_5070:
        /*0058*/ 	.byte	0x04, 0x17
        /*005a*/ 	.short	(.L_5072 - .L_5071)
.L_5071:
        /*005c*/ 	.word	0x00000000
        /*0060*/ 	.short	0x0001
        /*0062*/ 	.short	0x0008
        /*0064*/ 	.byte	0x00, 0xf0, 0x41, 0x00


	//----- nvinfo : EIATTR_KPARAM_INFO
	.align		4
.L_5072:
        /*0068*/ 	.byte	0x04, 0x17
        /*006a*/ 	.short	(.L_5074 - .L_5073)
.L_5073:
        /*006c*/ 	.word	0x00000000
        /*0070*/ 	.short	0x0000
        /*0072*/ 	.short	0x0000
        /*0074*/ 	.byte	0x00, 0xf0, 0x11, 0x00


	//----- nvinfo : EIATTR_SPARSE_MMA_MASK
	.align		4
.L_5074:
        /*0078*/ 	.byte	0x03, 0x50
        /*007a*/ 	.short	0x0000


	//----- nvinfo : EIATTR_MAXREG_COUNT
	.align		4
        /*007c*/ 	.byte	0x03, 0x1b
        /*007e*/ 	.short	0x00ff


	//----- nvinfo : EIATTR_EXTERNS
	.align		4
        /*0080*/ 	.byte	0x04, 0x0f
        /*0082*/ 	.short	(.L_5076 - .L_5075)


	//   ....[0]....
	.align		4
.L_5075:
        /*0084*/ 	.word	index@(__assertfail)


	//----- nvinfo : EIATTR_MERCURY_ISA_VERSION
	.align		4
.L_5076:
        /*0088*/ 	.byte	0x03, 0x5f
        /*008a*/ 	.short	0x0101


	//----- nvinfo : EIATTR_SYSCALL_OFFSETS
	.align		4
        /*008c*/ 	.byte	0x04, 0x46
        /*008e*/ 	.short	(.L_5078 - .L_5077)


	//   ....[0]....
.L_5077:
        /*0090*/ 	.word	0x00000f90


	//   ....[1]....
        /*0094*/ 	.word	0x00001eb0


	//   ....[2]....
        /*0098*/ 	.word	0x00002e70


	//   ....[3]....
        /*009c*/ 	.word	0x00003d90


	//   ....[4]....
        /*00a0*/ 	.word	0x00004d80


	//   ....[5]....
        /*00a4*/ 	.word	0x00005ca0


	//   ....[6]....
        /*00a8*/ 	.word	0x00006c40


	//   ....[7]....
        /*00ac*/ 	.word	0x00007b70


	//   ....[8]....
        /*00b0*/ 	.word	0x00008eb0


	//   ....[9]....
        /*00b4*/ 	.word	0x0000a040


	//   ....[10]....
        /*00b8*/ 	.word	0x0000b1c0


	//   ....[11]....
        /*00bc*/ 	.word	0x0000c360


	//----- nvinfo : EIATTR_EXIT_INSTR_OFFSETS
	.align		4
.L_5078:
        /*00c0*/ 	.byte	0x04, 0x1c
        /*00c2*/ 	.short	(.L_5080 - .L_5079)


	//   ....[0]....
.L_5079:
        /*00c4*/ 	.word	0x0000b260


	//   ....[1]....
        /*00c8*/ 	.word	0x0000b3a0


	//   ....[2]....
        /*00cc*/ 	.word	0x0000b3e0


	//   ....[3]....
        /*00d0*/ 	.word	0x0000b470


	//   ....[4]....
        /*00d4*/ 	.word	0x0000b4a0


	//   ....[5]....
        /*00d8*/ 	.word	0x0000b4d0


	//   ....[6]....
        /*00dc*/ 	.word	0x0000b5a0


	//   ....[7]....
        /*00e0*/ 	.word	0x0000b620


	//   ....[8]....
        /*00e4*/ 	.word	0x0000b700


	//   ....[9]....
        /*00e8*/ 	.word	0x0000b790


	//   ....[10]....
        /*00ec*/ 	.word	0x0000b7b0


	//   ....[11]....
        /*00f0*/ 	.word	0x0000b870


	//   ....[12]....
        /*00f4*/ 	.word	0x0000b8a0


	//   ....[13]....
        /*00f8*/ 	.word	0x0000ba70


	//   ....[14]....
        /*00fc*/ 	.word	0x0000bc10


	//   ....[15]....
        /*0100*/ 	.word	0x0000bc90


	//   ....[16]....
        /*0104*/ 	.word	0x0000bd40


	//   ....[17]....
        /*0108*/ 	.word	0x0000bf00


	//   ....[18]....
        /*010c*/ 	.word	0x0000c0c0


	//   ....[19]....
        /*0110*/ 	.word	0x0000c260


	//   ....[20]....
        /*0114*/ 	.word	0x0000c370


	//   ....[21]....
        /*0118*/ 	.word	0x0000c3a0


	//   ....[22]....
        /*011c*/ 	.word	0x0000c3d0


	//----- nvinfo : EIATTR_MAX_THREADS
	.align		4
.L_5080:
        /*0120*/ 	.byte	0x04, 0x05
        /*0122*/ 	.short	(.L_5082 - .L_5081)
.L_5081:
        /*0124*/ 	.word	0x00000080
        /*0128*/ 	.word	0x00000001
        /*012c*/ 	.word	0x00000001


	//----- nvinfo : EIATTR_CRS_STACK_SIZE
	.align		4
.L_5082:
        /*0130*/ 	.byte	0x04, 0x1e
        /*0132*/ 	.short	(.L_5084 - .L_5083)
.L_5083:
        /*0134*/ 	.word	0x00000000


	//----- nvinfo : EIATTR_CBANK_PARAM_SIZE
	.align		4
.L_5084:
        /*0138*/ 	.byte	0x03, 0x19
        /*013a*/ 	.short	0x0048


	//----- nvinfo : EIATTR_PARAM_CBANK
	.align		4
        /*013c*/ 	.byte	0x04, 0x0a
        /*013e*/ 	.short	(.L_5086 - .L_5085)
	.align		4
.L_5085:
        /*0140*/ 	.word	index@(.nv.constant0._ZN2at6native27unrolled_elementwise_kernelIZNS0_43_GLOBAL__N__7cc8d1ed_10_Dropout_cu_0e96ed3819masked_scale_kernelIbddEEvRNS_6TensorERKS4_S7_T1_EUldbE_St5arrayIPcLm3EELi4E23TrivialOffsetCalculatorILi2EjESD_ILi1EjENS0_6memory12LoadWithCastILi2EEENSG_13StoreWithCastILi1EEEEEviT_T0_T2_T3_T4_T5_)
        /*0144*/ 	.short	0x0210
        /*0146*/ 	.short	0x0048


	//----- nvinfo : EIATTR_SW_WAR
	.align		4
.L_5086:
        /*0148*/ 	.byte	0x04, 0x36
        /*014a*/ 	.short	(.L_5088 - .L_5087)
.L_5087:
        /*014c*/ 	.word	0x00000008
.L_5088:


//--------------------- .nv.info._ZN2at6native18elementwise_kernelILi128ELi2EZNS0_22gpu_kernel_impl_nocastIZNS0_43_GLOBAL__N__7cc8d1ed_10_Dropout_cu_0e96ed3819masked_scale_kernelIbddEEvRNS_6TensorERKS5_S8_T1_EUldbE_EEvRNS_18TensorIteratorBaseERKT_EUliE_EEviS9_ --------------------------
	.section	.nv.info._ZN2at6native18elementwise_kernelILi128ELi2EZNS0_22gpu_kernel_impl_nocastIZNS0_43_GLOBAL__N__7cc8d1ed_10_Dropout_cu_0e96ed3819masked_scale_kernelIbddEEvRNS_6TensorERKS5_S8_T1_EUldbE_EEvRNS_18TensorIteratorBaseERKT_EUliE_EEviS9_,"",@"SHT_CUDA_INFO"
	.sectionflags	@""
	.align	4


	//----- nvinfo : EIATTR_CUDA_API_VERSION
	.align		4
        /*0000*/ 	.byte	0x04, 0x37
        /*0002*/ 	.short	(.L_5090 - .L_5089)
.L_5089:
        /*0004*/ 	.word	0x00000082


	//----- nvinfo : EIATTR_KPARAM_INFO
	.align		4
.L_5090:
        /*0008*/ 	.byte	0x04, 0x17
        /*000a*/ 	.short	(.L_5092 - .L_5091)
.L_5091:
        /*000c*/ 	.word	0x00000000
        /*0010*/ 	.short	0x0001
        /*0012*/ 	.short	0x0008
        /*0014*/ 	.byte	0x00, 0xf0, 0x41, 0x0a


	//----- nvinfo : EIATTR_KPARAM_INFO
	.align		4
.L_5092:
        /*0018*/ 	.byte	0x04, 0x17
        /*001a*/ 	.short	(.L_5094 - .L_5093)
.L_5093:
        /*001c*/ 	.word	0x00000000
        /*0020*/ 	.short	0x0000
        /*0022*/ 	.short	0x0000
        /*0024*/ 	.byte	0x00, 0xf0, 0x11, 0x00


	//----- nvinfo : EIATTR_SPARSE_MMA_MASK
	.align		4
.L_5094:
        /*0028*/ 	.byte	0x03, 0x50
        /*002a*/ 	.short	0x0000


	//----- nvinfo : EIATTR_MAXREG_COUNT
	.align		4
        /*002c*/ 	.byte	0x03, 0x1b
        /*002e*/ 	.short	0x0080


	//----- nvinfo : EIATTR_MERCURY_ISA_VERSION
	.align		4
        /*0030*/ 	.byte	0x03, 0x5f
        /*0032*/ 	.short	0x0101


	//----- nvinfo : EIATTR_EXIT_INSTR_OFFSETS
	.align		4
        /*0034*/ 	.byte	0x04, 0x1c
        /*0036*/ 	.short	(.L_5096 - .L_5095)


	//   ....[0]....
.L_5095:
        /*0038*/ 	.word	0x00001810


	//   ....[1]....
        /*003c*/ 	.word	0x00002f60


	//----- nvinfo : EIATTR_MAX_THREADS
	.align		4
.L_5096:
        /*0040*/ 	.byte	0x04, 0x05
        /*0042*/ 	.short	(.L_5098 - .L_5097)
.L_5097:
        /*0044*/ 	.word	0x00000080
        /*0048*/ 	.word	0x00000001
        /*004c*/ 	.word	0x00000001


	//----- nvinfo : EIATTR_CRS_STACK_SIZE
	.align		4
.L_5098:
        /*0050*/ 	.byte	0x04, 0x1e
        /*0052*/ 	.short	(.L_5100 - .L_5099)
.L_5099:
        /*0054*/ 	.word	0x00000000


	//----- nvinfo : EIATTR_CBANK_PARAM_SIZE
	.align		4
.L_5100:
        /*0058*/ 	.byte	0x03, 0x19
        /*005a*/ 	.short	0x0298


	//----- nvinfo : EIATTR_PARAM_CBANK
	.align		4
        /*005c*/ 	.byte	0x04, 0x0a
        /*005e*/ 	.short	(.L_5102 - .L_5101)
	.align		4
.L_5101:
        /*0060*/ 	.word	index@(.nv.constant0._ZN2at6native18elementwise_kernelILi128ELi2EZNS0_22gpu_kernel_impl_nocastIZNS0_43_GLOBAL__N__7cc8d1ed_10_Dropout_cu_0e96ed3819masked_scale_kernelIbddEEvRNS_6TensorERKS5_S8_T1_EUldbE_EEvRNS_18TensorIteratorBaseERKT_EUliE_EEviS9_)
        /*0064*/ 	.short	0x0210
        /*0066*/ 	.short	0x0298


	//----- nvinfo : EIATTR_SW_WAR
	.align		4
.L_5102:
        /*0068*/ 	.byte	0x04, 0x36
        /*006a*/ 	.short	(.L_5104 - .L_5103)
.L_5103:
        /*006c*/ 	.word	0x00000008
.L_5104:


//--------------------- .nv.info._ZN2at6native27unrolled_elementwise_kernelIZNS0_43_GLOBAL__N__7cc8d1ed_10_Dropout_cu_0e96ed3819masked_scale_kernelIbddEEvRNS_6TensorERKS4_S7_T1_EUldbE_St5arrayIPcLm3EELi4E23TrivialOffsetCalculatorILi2EjESD_ILi1EjENS0_6memory15LoadWithoutCastENSG_16StoreWithoutCastEEEviT_T0_T2_T3_T4_T5_ --------------------------
	.section	.nv.info._ZN2at6native27unrolled_elementwise_kernelIZNS0_43_GLOBAL__N__7cc8d1ed_10_Dropout_cu_0e96ed3819masked_scale_kernelIbddEEvRNS_6TensorERKS4_S7_T1_EUldbE_St5arrayIPcLm3EELi4E23TrivialOffsetCalculatorILi2EjESD_ILi1EjENS0_6memory15LoadWithoutCastENSG_16StoreWithoutCastEEEviT_T0_T2_T3_T4_T5_,"",@"SHT_CUDA_INFO"
	.sectionflags	@""
	.align	4


	//----- nvinfo : EIATTR_CUDA_API_VERSION
	.align		4
        /*0000*/ 	.byte	0x04, 0x37
        /*0002*/ 	.short	(.L_5106 - .L_5105)
.L_5105:
        /*0004*/ 	.word	0x00000082


	//----- nvinfo : EIATTR_KPARAM_INFO
	.align		4
.L_5106:
        /*0008*/ 	.byte	0x04, 0x17
        /*000a*/ 	.short	(.L_5108 - .L_5107)
.L_5107:
        /*000c*/ 	.word	0x00000000
        /*0010*/ 	.short	0x0006
        /*0012*/ 	.short	0x0033
        /*0014*/ 	.byte	0x00, 0xf0, 0x05, 0x00


	//----- nvinfo : EIATTR_KPARAM_INFO
	.align		4
.L_5108:
        /*0018*/ 	.byte	0x04, 0x17
        /*001a*/ 	.short	(.L_5110 - .L_5109)
.L_5109:
        /*001c*/ 	.word	0x00000000
        /*0020*/ 	.short	0x0005
        /*0022*/ 	.short	0x0032
        /*0024*/ 	.byte	0x00, 0xf0, 0x05, 0x00


	//----- nvinfo : EIATTR_KPARAM_INFO
	.align		4
.L_5110:
        /*0028*/ 	.byte	0x04, 0x17
        /*002a*/ 	.short	(.L_5112 - .L_5111)
.L_5111:
        /*002c*/ 	.word	0x00000000
        /*0030*/ 	.short	0x0004
        /*0032*/ 	.short	0x0031
        /*0034*/ 	.byte	0x00, 0xf0, 0x05, 0x00


	//----- nvinfo : EIATTR_KPARAM_INFO
	.align		4
.L_5112:
        /*0038*/ 	.byte	0x04, 0x17
        /*003a*/ 	.short	(.L_5114 - .L_5113)
.L_5113:
        /*003c*/ 	.word	0x00000000
        /*0040*/ 	.short	0x0003
        /*0042*/ 	.short	0x0030
        /*0044*/ 	.byte	0x00, 0xf0, 0x05, 0x00


	//----- nvinfo : EIATTR_KPARAM_INFO
	.align		4
.L_5114:
        /*0048*/ 	.byte	0x04, 0x17
        /*004a*/ 	.short	(.L_5116 - .L_5115)
.L_5115:
        /*004c*/ 	.word	0x00000000
        /*0050*/ 	.short	0x0002
        /*0052*/ 	.short	0x0018
        /*0054*/ 	.byte	0x00, 0xf0, 0x61, 0x00


	//----- nvinfo : EIATTR_KPARAM_INFO
	.align		4
.L_5116:
        /*0058*/ 	.byte	0x04, 0x17
        /*005a*/ 	.short	(.L_5118 - .L_5117)
.L_5117:
        /*005c*/ 	.word	0x00000000
        /*0060*/ 	.short	0x0001
        /*0062*/ 	.short	0x0008
        /*0064*/ 	.byte	0x00, 0xf0, 0x41, 0x00


	//----- nvinfo : EIATTR_KPARAM_INFO
	.align		4
.L_5118:
        /*0068*/ 	.byte	0x04, 0x17
        /*006a*/ 	.short	(.L_5120 - .L_5119)
.L_5119:
        /*006c*/ 	.word	0x00000000
        /*0070*/ 	.short	0x0000
        /*0072*/ 	.short	0x0000
        /*0074*/ 	.byte	0x00, 0xf0, 0x11, 0x00


	//----- nvinfo : EIATTR_SPARSE_MMA_MASK
	.align		4
.L_5120:
        /*0078*/ 	.byte	0x03, 0x50
        /*007a*/ 	.short	0x0000


	//----- nvinfo : EIATTR_MAXREG_COUNT
	.align		4
        /*007c*/ 	.byte	0x03, 0x1b
        /*007e*/ 	.short	0x00ff


	//----- nvinfo : EIATTR_MERCURY_ISA_VERSION
	.align		4
        /*0080*/ 	.byte	0x03, 0x5f
        /*0082*/ 	.short	0x0101


	//----- nvinfo : EIATTR_EXIT_INSTR_OFFSETS
	.align		4
        /*0084*/ 	.byte	0x04, 0x1c
        /*0086*/ 	.short	(.L_5122 - .L_5121)


	//   ....[0]....
.L_5121:
        /*0088*/ 	.word	0x00000650


	//   ....[1]....
        /*008c*/ 	.word	0x000006a0


	//----- nvinfo : EIATTR_MAX_THREADS
	.align		4
.L_5122:
        /*0090*/ 	.byte	0x04, 0x05
        /*0092*/ 	.short	(.L_5124 - .L_5123)
.L_5123:
        /*0094*/ 	.word	0x00000080
        /*0098*/ 	.word	0x00000001
        /*009c*/ 	.word	0x00000001


	//----- nvinfo : EIATTR_CRS_STACK_SIZE
	.align		4
.L_5124:
        /*00a0*/ 	.byte	0x04, 0x1e
        /*00a2*/ 	.short	(.L_5126 - .L_5125)
.L_5125:
        /*00a4*/ 	.word	0x00000000


	//----- nvinfo : EIATTR_CBANK_PARAM_SIZE
	.align		4
.L_5126:
        /*00a8*/ 	.byte	0x03, 0x19
        /*00aa*/ 	.short	0x0034


	//----- nvinfo : EIATTR_PARAM_CBANK
	.align		4
        /*00ac*/ 	.byte	0x04, 0x0a
        /*00ae*/ 	.short	(.L_5128 - .L_5127)
	.align		4
.L_5127:
        /*00b0*/ 	.word	index@(.nv.constant0._ZN2at6native27unrolled_elementwise_kernelIZNS0_43_GLOBAL__N__7cc8d1ed_10_Dropout_cu_0e96ed3819masked_scale_kernelIbddEEvRNS_6TensorERKS4_S7_T1_EUldbE_St5arrayIPcLm3EELi4E23TrivialOffsetCalculatorILi2EjESD_ILi1EjENS0_6memory15LoadWithoutCastENSG_16StoreWithoutCastEEEviT_T0_T2_T3_T4_T5_)
        /*00b4*/ 	.short	0x0210
        /*00b6*/ 	.short	0x0034


	//----- nvinfo : EIATTR_SW_WAR
	.align		4
.L_5128:
        /*00b8*/ 	.byte	0x04, 0x36
        /*00ba*/ 	.short	(.L_5130 - .L_5129)
.L_5129:
        /*00bc*/ 	.word	0x00000008
.L_5130:


//--------------------- .nv.info._ZN2at6native29vectorized_elementwise_kernelILi2EZNS0_43_GLOBAL__N__7cc8d1ed_10_Dropout_cu_0e96ed3819masked_scale_kernelIbddEEvRNS_6TensorERKS4_S7_T1_EUldbE_St5arrayIPcLm3EEEEviT0_S8_ --------------------------
	.section	.nv.info._ZN2at6native29vectorized_elementwise_kernelILi2EZNS0_43_GLOBAL__N__7cc8d1ed_10_Dropout_cu_0e96ed3819masked_scale_kernelIbddEEvRNS_6TensorERKS4_S7_T1_EUldbE_St5arrayIPcLm3EEEEviT0_S8_,"",@"SHT_CUDA_INFO"
	.sectionflags	@""
	.align	4


	//----- nvinfo : EIATTR_CUDA_API_VERSION
	.align		4
        /*0000*/ 	.byte	0x04, 0x37
        /*0002*/ 	.short	(.L_5132 - .L_5131)
.L_5131:
        /*0004*/ 	.word	0x00000082


	//----- nvinfo : EIATTR_KPARAM_INFO
	.align		4
.L_5132:
        /*0008*/ 	.byte	0x04, 0x17
        /*000a*/ 	.short	(.L_5134 - .L_5133)
.L_5133:
        /*000c*/ 	.word	0x00000000
        /*0010*/ 	.short	0x0002
        /*0012*/ 	.short	0x0018
        /*0014*/ 	.byte	0x00, 0xf0, 0x61, 0x00


	//----- nvinfo : EIATTR_KPARAM_INFO
	.align		4
.L_5134:
        /*0018*/ 	.byte	0x04, 0x17
        /*001a*/ 	.short	(.L_5136 - .L_5135)
.L_5135:
        /*001c*/ 	.word	0x00000000
        /*0020*/ 	.short	0x0001
        /*0022*/ 	.short	0x0008
        /*0024*/ 	.byte	0x00, 0xf0, 0x41, 0x00


	//----- nvinfo : EIATTR_KPARAM_INFO
	.align		4
.L_5136:
        /*0028*/ 	.byte	0x04, 0x17
        /*002a*/ 	.short	(.L_5138 - .L_5137)
.L_5137:
        /*002c*/ 	.word	0x00000000
        /*0030*/ 	.short	0x0000
        /*0032*/ 	.short	0x0000
        /*0034*/ 	.byte	0x00, 0xf0, 0x11, 0x00


	//----- nvinfo : EIATTR_SPARSE_MMA_MASK
	.align		4
.L_5138:
        /*0038*/ 	.byte	0x03, 0x50
        /*003a*/ 	.short	0x0000


	//----- nvinfo : EIATTR_MAXREG_COUNT
	.align		4
        /*003c*/ 	.byte	0x03, 0x1b
        /*003e*/ 	.short	0x00ff


	//----- nvinfo : EIATTR_MERCURY_ISA_VERSION
	.align		4
        /*0040*/ 	.byte	0x03, 0x5f
        /*0042*/ 	.short	0x0101


	//----- nvinfo : EIATTR_EXIT_INSTR_OFFSETS
	.align		4
        /*0044*/ 	.byte	0x04, 0x1c
        /*0046*/ 	.short	(.L_5140 - .L_5139)


	//   ....[0]....
.L_5139:
        /*0048*/ 	.word	0x00000580


	//   ....[1]....
        /*004c*/ 	.word	0x00001210


	//   ....[2]....
        /*0050*/ 	.word	0x00001260


	//----- nvinfo : EIATTR_MAX_THREADS
	.align		4
.L_5140:
        /*0054*/ 	.byte	0x04, 0x05
        /*0056*/ 	.short	(.L_5142 - .L_5141)
.L_5141:
        /*0058*/ 	.word	0x00000080
        /*005c*/ 	.word	0x00000001
        /*0060*/ 	.word	0x00000001


	//----- nvinfo : EIATTR_CRS_STACK_SIZE
	.align		4
.L_5142:
        /*0064*/ 	.byte	0x04, 0x1e
        /*0066*/ 	.short	(.L_5144 - .L_5143)
.L_5143:
        /*0068*/ 	.word	0x00000000


	//----- nvinfo : EIATTR_CBANK_PARAM_SIZE
	.align		4
.L_5144:
        /*006c*/ 	.byte	0x03, 0x19
        /*006e*/ 	.short	0x0030


	//----- nvinfo : EIATTR_PARAM_CBANK
	.align		4
        /*0070*/ 	.byte	0x04, 0x0a
        /*0072*/ 	.short	(.L_5146 - .L_5145)
	.align		4
.L_5145:
        /*0074*/ 	.word	index@(.nv.constant0._ZN2at6native29vectorized_elementwise_kernelILi2EZNS0_43_GLOBAL__N__7cc8d1ed_10_Dropout_cu_0e96ed3819masked_scale_kernelIbddEEvRNS_6TensorERKS4_S7_T1_EUldbE_St5arrayIPcLm3EEEEviT0_S8_)
        /*0078*/ 	.short	0x0210
        /*007a*/ 	.short	0x0030


	//----- nvinfo : EIATTR_SW_WAR
	.align		4
.L_5146:
        /*007c*/ 	.byte	0x04, 0x36
        /*007e*/ 	.short	(.L_5148 - .L_5147)
.L_5147:
        /*0080*/ 	.word	0x00000008
.L_5148:


//--------------------- .nv.info._ZN2at6native29vectorized_elementwise_kernelILi4EZNS0_43_GLOBAL__N__7cc8d1ed_10_Dropout_cu_0e96ed3819masked_scale_kernelIbddEEvRNS_6TensorERKS4_S7_T1_EUldbE_St5arrayIPcLm3EEEEviT0_S8_ --------------------------
	.section	.nv.info._ZN2at6native29vectorized_elementwise_kernelILi4EZNS0_43_GLOBAL__N__7cc8d1ed_10_Dropout_cu_0e96ed3819masked_scale_kernelIbddEEvRNS_6TensorERKS4_S7_T1_EUldbE_St5arrayIPcLm3EEEEviT0_S8_,"",@"SHT_CUDA_INFO"
	.sectionflags	@""
	.align	4


	//----- nvinfo : EIATTR_CUDA_API_VERSION
	.align		4
        /*0000*/ 	.byte	0x04, 0x37
        /*0002*/ 	.short	(.L_5150 - .L_5149)
.L_5149:
        /*0004*/ 	.word	0x00000082


	//----- nvinfo : EIATTR_KPARAM_INFO
	.align		4
.L_5150:
        /*0008*/ 	.byte	0x04, 0x17
        /*000a*/ 	.short	(.L_5152 - .L_5151)
.L_5151:
        /*000c*/ 	.word	0x00000000
        /*0010*/ 	.short	0x0002
        /*0012*/ 	.short	0x0018
        /*0014*/ 	.byte	0x00, 0xf0, 0x61, 0x00


	//----- nvinfo : EIATTR_KPARAM_INFO
	.align		4
.L_5152:
        /*0018*/ 	.byte	0x04, 0x17
        /*001a*/ 	.short	(.L_5154 - .L_5153)
.L_5153:
        /*001c*/ 	.word	0x00000000
        /*0020*/ 	.short	0x0001
        /*0022*/ 	.short	0x0008
        /*0024*/ 	.byte	0x00, 0xf0, 0x41, 0x00


	//----- nvinfo : EIATTR_KPARAM_INFO
	.align		4
.L_5154:
        /*0028*/ 	.byte	0x04, 0x17
        /*002a*/ 	.short	(.L_5156 - .L_5155)
.L_5155:
        /*002c*/ 	.word	0x00000000
        /*0030*/ 	.short	0x0000
        /*0032*/ 	.short	0x0000
        /*0034*/ 	.byte	0x00, 0xf0, 0x11, 0x00


	//----- nvinfo : EIATTR_SPARSE_MMA_MASK
	.align		4
.L_5156:
        /*0038*/ 	.byte	0x03, 0x50
        /*003a*/ 	.short	0x0000


	//----- nvinfo : EIATTR_MAXREG_COUNT
	.align		4
        /*003c*/ 	.byte	0x03, 0x1b
        /*003e*/ 	.short	0x00ff


	//----- nvinfo : EIATTR_MERCURY_ISA_VERSION
	.align		4
        /*0040*/ 	.byte	0x03, 0x5f
        /*0042*/ 	.short	0x0101


	//----- nvinfo : EIATTR_EXIT_INSTR_OFFSETS
	.align		4
        /*0044*/ 	.byte	0x04, 0x1c
        /*0046*/ 	.short	(.L_5158 - .L_5157)


	//   ....[0]....
.L_5157:
        /*0048*/ 	.word	0x00000560


	//   ....[1]....
        /*004c*/ 	.word	0x000011f0


	//   ....[2]....
        /*0050*/ 	.word	0x00001240


	//----- nvinfo : EIATTR_MAX_THREADS
	.align		4
.L_5158:
        /*0054*/ 	.byte	0x04, 0x05
        /*0056*/ 	.short	(.L_5160 - .L_5159)
.L_5159:
        /*0058*/ 	.word	0x00000080
        /*005c*/ 	.word	0x00000001
        /*0060*/ 	.word	0x00000001


	//----- nvinfo : EIATTR_CRS_STACK_SIZE
	.align		4
.L_5160:
        /*0064*/ 	.byte	0x04, 0x1e
        /*0066*/ 	.short	(.L_5162 - .L_5161)
.L_5161:
        /*0068*/ 	.word	0x00000000


	//----- nvinfo : EIATTR_CBANK_PARAM_SIZE
	.align		4
.L_5162:
        /*006c*/ 	.byte	0x03, 0x19
        /*006e*/ 	.short	0x0030


	//----- nvinfo : EIATTR_PARAM_CBANK
	.align		4
        /*0070*/ 	.byte	0x04, 0x0a
        /*0072*/ 	.short	(.L_5164 - .L_5163)
	.align		4
.L_5163:
        /*0074*/ 	.word	index@(.nv.constant0._ZN2at6native29vectorized_elementwise_kernelILi4EZNS0_43_GLOBAL__N__7cc8d1ed_10_Dropout_cu_0e96ed3819masked_scale_kernelIbddEEvRNS_6TensorERKS4_S7_T1_EUldbE_St5arrayIPcLm3EEEEviT0_S8_)
        /*0078*/ 	.short	0x0210
        /*007a*/ 	.short	0x0030


	//----- nvinfo : EIATTR_SW_WAR
	.align		4
.L_5164:
        /*007c*/ 	.byte	0x04, 0x36
        /*007e*/ 	.short	(.L_5166 - .L_5165)
.L_5165:
        /*0080*/ 	.word	0x00000008
.L_5166:


//--------------------- .nv.info._ZN2at6native29vectorized_elementwise_kernelILi8EZNS0_43_GLOBAL__N__7cc8d1ed_10_Dropout_cu_0e96ed3819masked_scale_kernelIbddEEvRNS_6TensorERKS4_S7_T1_EUldbE_St5arrayIPcLm3EEEEviT0_S8_ --------------------------
	.section	.nv.info._ZN2at6native29vectorized_elementwise_kernelILi8EZNS0_43_GLOBAL__N__7cc8d1ed_10_Dropout_cu_0e96ed3819masked_scale_kernelIbddEEvRNS_6TensorERKS4_S7_T1_EUldbE_St5arrayIPcLm3EEEEviT0_S8_,"",@"SHT_CUDA_INFO"
	.sectionflags	@""
	.align	4


	//----- nvinfo : EIATTR_CUDA_API_VERSION
	.align		4
        /*0000*/ 	.byte	0x04, 0x37
        /*0002*/ 	.short	(.L_5168 - .L_5167)
.L_5167:
        /*0004*/ 	.word	0x00000082


	//----- nvinfo : EIATTR_KPARAM_INFO
	.align		4
.L_5168:
        /*0008*/ 	.byte	0x04, 0x17
        /*000a*/ 	.short	(.L_5170 - .L_5169)
.L_5169:
        /*000c*/ 	.word	0x00000000
        /*0010*/ 	.short	0x0002
        /*0012*/ 	.short	0x0018
        /*0014*/ 	.byte	0x00, 0xf0, 0x61, 0x00


	//----- nvinfo : EIATTR_KPARAM_INFO
	.align		4
.L_5170:
        /*0018*/ 	.byte	0x04, 0x17
        /*001a*/ 	.short	(.L_5172 - .L_5171)
.L_5171:
        /*001c*/ 	.word	0x00000000
        /*0020*/ 	.short	0x0001
        /*0022*/ 	.short	0x0008
        /*0024*/ 	.byte	0x00, 0xf0, 0x41, 0x00


	//----- nvinfo : EIATTR_KPARAM_INFO
	.align		4
.L_5172:
        /*0028*/ 	.byte	0x04, 0x17
        /*002a*/ 	.short	(.L_5174 - .L_5173)
.L_5173:
        /*002c*/ 	.word	0x00000000
        /*0030*/ 	.short	0x0000
        /*0032*/ 	.short	0x0000
        /*0034*/ 	.byte	0x00, 0xf0, 0x11, 0x00


	//----- nvinfo : EIATTR_SPARSE_MMA_MASK
	.align		4
.L_5174:
        /*0038*/ 	.byte	0x03, 0x50
        /*003a*/ 	.short	0x0000


	//----- nvinfo : EIATTR_MAXREG_COUNT
	.align		4
        /*003c*/ 	.byte	0x03, 0x1b
        /*003e*/ 	.short	0x00ff


	//----- nvinfo : EIATTR_MERCURY_ISA_VERSION
	.align		4
        /*0040*/ 	.byte	0x03, 0x5f
        /*0042*/ 	.short	0x0101


	//----- nvinfo : EIATTR_EXIT_INSTR_OFFSETS
	.align		4
        /*0044*/ 	.byte	0x04, 0x1c
        /*0046*/ 	.short	(.L_5176 - .L_5175)


	//   ....[0]....
.L_5175:
        /*0048*/ 	.word	0x000005d0


	//   ....[1]....
        /*004c*/ 	.word	0x00001260


	//   ....[2]....
        /*0050*/ 	.word	0x000012b0


	//----- nvinfo : EIATTR_MAX_THREADS
	.align		4
.L_5176:
        /*0054*/ 	.byte	0x04, 0x05
        /*0056*/ 	.short	(.L_5178 - .L_5177)
.L_5177:
        /*0058*/ 	.word	0x00000080
        /*005c*/ 	.word	0x00000001
        /*0060*/ 	.word	0x00000001


	//----- nvinfo : EIATTR_CRS_STACK_SIZE
	.align		4
.L_5178:
        /*0064*/ 	.byte	0x04, 0x1e
        /*0066*/ 	.short	(.L_5180 - .L_5179)
.L_5179:
        /*0068*/ 	.word	0x00000000


	//----- nvinfo : EIATTR_CBANK_PARAM_SIZE
	.align		4
.L_5180:
        /*006c*/ 	.byte	0x03, 0x19
        /*006e*/ 	.short	0x0030


	//----- nvinfo : EIATTR_PARAM_CBANK
	.align		4
        /*0070*/ 	.byte	0x04, 0x0a
        /*0072*/ 	.short	(.L_5182 - .L_5181)
	.align		4
.L_5181:
        /*0074*/ 	.word	index@(.nv.constant0._ZN2at6native29vectorized_elementwise_kernelILi8EZNS0_43_GLOBAL__N__7cc8d1ed_10_Dropout_cu_0e96ed3819masked_scale_kernelIbddEEvRNS_6TensorERKS4_S7_T1_EUldbE_St5arrayIPcLm3EEEEviT0_S8_)
        /*0078*/ 	.short	0x0210
        /*007a*/ 	.short	0x0030


	//----- nvinfo : EIATTR_SW_WAR
	.align		4
.L_5182:
        /*007c*/ 	.byte	0x04, 0x36
        /*007e*/ 	.short	(.L_5184 - .L_5183)
.L_5183:
        /*0080*/ 	.word	0x00000008
.L_5184:


//--------------------- .nv.callgraph             --------------------------
	.section	.nv.callgraph,"",@"SHT_CUDA_CALLGRAPH"
	.align	4
	.sectionentsize	8
	.align		4
        /*0000*/ 	.word	0x00000000
	.align		4
        /*0004*/ 	.word	0xffffffff
	.align		4
        /*0008*/ 	.word	index@(_ZN2at6native18elementwise_kernelILi128ELi4EZNS0_15gpu_kernel_implIZNS0_43_GLOBAL__N__7cc8d1ed_10_Dropout_cu_0e96ed3819masked_scale_kernelIhN3c108BFloat16EfEEvRNS_6TensorERKS7_SA_T1_EUlS6_hE_EEvRNS_18TensorIteratorBaseERKT_EUliE_EEviSB_)
	.align		4
        /*000c*/ 	.word	index@(__assertfail)
	.align		4
        /*0010*/ 	.word	index@(_ZN2at6native27unrolled_elementwise_kernelIZNS0_43_GLOBAL__N__7cc8d1ed_10_Dropout_cu_0e96ed3819masked_scale_kernelIhN3c108BFloat16EfEEvRNS_6TensorERKS6_S9_T1_EUlS5_hE_St5arrayIPcLm3EELi4E23TrivialOffsetCalculatorILi2EjESF_ILi1EjENS0_6memory12LoadWithCastILi2EEENSI_13StoreWithCastILi1EEEEEviT_T0_T2_T3_T4_T5_)
	.align		4
        /*0014*/ 	.word	index@(__assertfail)
	.align		4
        /*0018*/ 	.word	index@(_ZN2at6native18elementwise_kernelILi128ELi4EZNS0_15gpu_kernel_implIZNS0_43_GLOBAL__N__7cc8d1ed_10_Dropout_cu_0e96ed3819masked_scale_kernelIhN3c104HalfEfEEvRNS_6TensorERKS7_SA_T1_EUlS6_hE_EEvRNS_18TensorIteratorBaseERKT_EUliE_EEviSB_)
	.align		4
        /*001c*/ 	.word	index@(__assertfail)
	.align		4
        /*0020*/ 	.word	index@(_ZN2at6native27unrolled_elementwise_kernelIZNS0_43_GLOBAL__N__7cc8d1ed_10_Dropout_cu_0e96ed3819masked_scale_kernelIhN3c104HalfEfEEvRNS_6TensorERKS6_S9_T1_EUlS5_hE_St5arrayIPcLm3EELi4E23TrivialOffsetCalculatorILi2EjESF_ILi1EjENS0_6memory12LoadWithCastILi2EEENSI_13StoreWithCastILi1EEEEEviT_T0_T2_T3_T4_T5_)
	.align		4
        /*0024*/ 	.word	index@(__assertfail)
	.align		4
        /*0028*/ 	.word	index@(_ZN2at6native18elementwise_kernelILi128ELi4EZNS0_15gpu_kernel_implIZNS0_43_GLOBAL__N__7cc8d1ed_10_Dropout_cu_0e96ed3819masked_scale_kernelIhffEEvRNS_6TensorERKS5_S8_T1_EUlfhE_EEvRNS_18TensorIteratorBaseERKT_EUliE_EEviS9_)
	.align		4
        /*002c*/ 	.word	index@(__assertfail)
	.align		4
        /*0030*/ 	.word	index@(_ZN2at6native27unrolled_elementwise_kernelIZNS0_43_GLOBAL__N__7cc8d1ed_10_Dropout_cu_0e96ed3819masked_scale_kernelIhffEEvRNS_6TensorERKS4_S7_T1_EUlfhE_St5arrayIPcLm3EELi4E23TrivialOffsetCalculatorILi2EjESD_ILi1EjENS0_6memory12LoadWithCastILi2EEENSG_13StoreWithCastILi1EEEEEviT_T0_T2_T3_T4_T5_)
	.align		4
        /*0034*/ 	.word	index@(__assertfail)
	.align		4
        /*0038*/ 	.word	index@(_ZN2at6native18elementwise_kernelILi128ELi4EZNS0_15gpu_kernel_implIZNS0_43_GLOBAL__N__7cc8d1ed_10_Dropout_cu_0e96ed3819masked_scale_kernelIhddEEvRNS_6TensorERKS5_S8_T1_EUldhE_EEvRNS_18TensorIteratorBaseERKT_EUliE_EEviS9_)
	.align		4
        /*003c*/ 	.word	index@(__assertfail)
	.align		4
        /*0040*/ 	.word	index@(_ZN2at6native27unrolled_elementwise_kernelIZNS0_43_GLOBAL__N__7cc8d1ed_10_Dropout_cu_0e96ed3819masked_scale_kernelIhddEEvRNS_6TensorERKS4_S7_T1_EUldhE_St5arrayIPcLm3EELi4E23TrivialOffsetCalculatorILi2EjESD_ILi1EjENS0_6memory12LoadWithCastILi2EEENSG_13StoreWithCastILi1EEEEEviT_T0_T2_T3_T4_T5_)
	.align		4
        /*0044*/ 	.word	index@(__assertfail)
	.align		4
        /*0048*/ 	.word	index@(_ZN2at6native18elementwise_kernelILi128ELi4EZNS0_15gpu_kernel_implIZNS0_43_GLOBAL__N__7cc8d1ed_10_Dropout_cu_0e96ed3819masked_scale_kernelIbN3c108BFloat16EfEEvRNS_6TensorERKS7_SA_T1_EUlS6_bE_EEvRNS_18TensorIteratorBaseERKT_EUliE_EEviSB_)
	.align		4
        /*004c*/ 	.word	index@(__assertfail)
	.align		4
        /*0050*/ 	.word	index@(_ZN2at6native27unrolled_elementwise_kernelIZNS0_43_GLOBAL__N__7cc8d1ed_10_Dropout_cu_0e96ed3819masked_scale_kernelIbN3c108BFloat16EfEEvRNS_6TensorERKS6_S9_T1_EUlS5_bE_St5arrayIPcLm3EELi4E23TrivialOffsetCalculatorILi2EjESF_ILi1EjENS0_6memory12LoadWithCastILi2EEENSI_13StoreWithCastILi1EEEEEviT_T0_T2_T3_T4_T5_)
	.align		4
        /*0054*/ 	.word	index@(__assertfail)
	.align		4
        /*0058*/ 	.word	index@(_ZN2at6native18elementwise_kernelILi128ELi4EZNS0_15gpu_kernel_implIZNS0_43_GLOBAL__N__7cc8d1ed_10_Dropout_cu_0e96ed3819masked_scale_kernelIbN3c104HalfEfEEvRNS_6TensorERKS7_SA_T1_EUlS6_bE_EEvRNS_18TensorIteratorBaseERKT_EUliE_EEviSB_)
	.align		4
        /*005c*/ 	.word	index@(__assertfail)
	.align		4
        /*0060*/ 	.word	index@(_ZN2at6native27unrolled_elementwise_kernelIZNS0_43_GLOBAL__N__7cc8d1ed_10_Dropout_cu_0e96ed3819masked_scale_kernelIbN3c104HalfEfEEvRNS_6TensorERKS6_S9_T1_EUlS5_bE_St5arrayIPcLm3EELi4E23TrivialOffsetCalculatorILi2EjESF_ILi1EjENS0_6memory12LoadWithCastILi2EEENSI_13StoreWithCastILi1EEEEEviT_T0_T2_T3_T4_T5_)
	.align		4
        /*0064*/ 	.word	index@(__assertfail)
	.align		4
        /*0068*/ 	.word	index@(_ZN2at6native18elementwise_kernelILi128ELi4EZNS0_15gpu_kernel_implIZNS0_43_GLOBAL__N__7cc8d1ed_10_Dropout_cu_0e96ed3819masked_scale_kernelIbffEEvRNS_6TensorERKS5_S8_T1_EUlfbE_EEvRNS_18TensorIteratorBaseERKT_EUliE_EEviS9_)
	.align		4
        /*006c*/ 	.word	index@(__assertfail)
	.align		4
        /*0070*/ 	.word	index@(_ZN2at6native27unrolled_elementwise_kernelIZNS0_43_GLOBAL__N__7cc8d1ed_10_Dropout_cu_0e96ed3819masked_scale_kernelIbffEEvRNS_6TensorERKS4_S7_T1_EUlfbE_St5arrayIPcLm3EELi4E23TrivialOffsetCalculatorILi2EjESD_ILi1EjENS0_6memory12LoadWithCastILi2EEENSG_13StoreWithCastILi1EEEEEviT_T0_T2_T3_T4_T5_)
	.align		4
        /*0074*/ 	.word	index@(__assertfail)
	.align		4
        /*0078*/ 	.word	index@(_ZN2at6native18elementwise_kernelILi128ELi4EZNS0_15gpu_kernel_implIZNS0_43_GLOBAL__N__7cc8d1ed_10_Dropout_cu_0e96ed3819masked_scale_kernelIbddEEvRNS_6TensorERKS5_S8_T1_EUldbE_EEvRNS_18TensorIteratorBaseERKT_EUliE_EEviS9_)
	.align		4
        /*007c*/ 	.word	index@(__assertfail)
	.align		4
        /*0080*/ 	.word	index@(_ZN2at6native27unrolled_elementwise_kernelIZNS0_43_GLOBAL__N__7cc8d1ed_10_Dropout_cu_0e96ed3819masked_scale_kernelIbddEEvRNS_6TensorERKS4_S7_T1_EUldbE_St5arrayIPcLm3EELi4E23TrivialOffsetCalculatorILi2EjESD_ILi1EjENS0_6memory12LoadWithCastILi2EEENSG_13StoreWithCastILi1EEEEEviT_T0_T2_T3_T4_T5_)
	.align		4
        /*0084*/ 	.word	index@(__assertfail)
	.align		4
        /*0088*/ 	.word	0x00000000
	.align		4
        /*008c*/ 	.word	0xfffffffe
	.align		4
        /*0090*/ 	.word	0x00000000
	.align		4
        /*0094*/ 	.word	0xfffffffd
	.align		4
        /*0098*/ 	.word	0x00000000
	.align		4
        /*009c*/ 	.word	0xfffffffc


//--------------------- .nv.constant4             --------------------------
	.section	.nv.constant4,"a",@progbits
	.align	8
	.align		8
.nv.constant4:
        /*0000*/ 	.dword	precalc_xorwow_matrix
	.align		8
        /*0008*/ 	.dword	precalc_xorwow_offset_matrix
	.align		8
        /*0010*/ 	.dword	mrg32k3aM1
	.align		8
        /*0018*/ 	.dword	mrg32k3aM2
	.align		8
        /*0020*/ 	.dword	mrg32k3aM1SubSeq
	.align		8
        /*0028*/ 	.dword	mrg32k3aM2SubSeq
	.align		8
        /*0030*/ 	.dword	mrg32k3aM1Seq
	.align		8
        /*0038*/ 	.dword	mrg32k3aM2Seq
	.align		8
        /*0040*/ 	.dword	__unnamed_1
	.align		8
        /*0048*/ 	.dword	__unnamed_2
	.align		8
        /*0050*/ 	.dword	__unnamed_3
	.align		8
        /*0058*/ 	.dword	__unnamed_4
	.align		8
        /*0060*/ 	.dword	__unnamed_5
	.align		8
        /*0068*/ 	.dword	__unnamed_6
	.align		8
        /*0070*/ 	.dword	__unnamed_7
	.align		8
        /*0078*/ 	.dword	__unnamed_8
	.align		8
        /*0080*/ 	.dword	__unnamed_9
	.align		8
        /*0088*/ 	.dword	__unnamed_10
	.align		8
        /*0090*/ 	.dword	_ZN41_INTERNAL_7cc8d1ed_10_Dropout_cu_0e96ed384cuda3std3__45__cpo5beginE
	.align		8
        /*0098*/ 	.dword	_ZN41_INTERNAL_7cc8d1ed_10_Dropout_cu_0e96ed384cuda3std3__45__cpo3endE
	.align		8
        /*00a0*/ 	.dword	_ZN41_INTERNAL_7cc8d1ed_10_Dropout_cu_0e96ed384cuda3std3__45__cpo6cbeginE
	.align		8
        /*00a8*/ 	.dword	_ZN41_INTERNAL_7cc8d1ed_10_Dropout_cu_0e96ed384cuda3std3__45__cpo4cendE
	.align		8
        /*00b0*/ 	.dword	_ZN41_INTERNAL_7cc8d1ed_10_Dropout_cu_0e96ed384cuda3std3__45__cpo6rbeginE
	.align		8
        /*00b8*/ 	.dword	_ZN41_INTERNAL_7cc8d1ed_10_Dropout_cu_0e96ed384cuda3std3__45__cpo4rendE
	.align		8
        /*00c0*/ 	.dword	_ZN41_INTERNAL_7cc8d1ed_10_Dropout_cu_0e96ed384cuda3std3__45__cpo7crbeginE
	.align		8
        /*00c8*/ 	.dword	_ZN41_INTERNAL_7cc8d1ed_10_Dropout_cu_0e96ed384cuda3std3__45__cpo5crendE
	.align		8
        /*00d0*/ 	.dword	_ZN41_INTERNAL_7cc8d1ed_10_Dropout_cu_0e96ed384cuda3std3__443_GLOBAL__N__7cc8d1ed_10_Dropout_cu_0e96ed386ignoreE
	.align		8
        /*00d8*/ 	.dword	_ZN41_INTERNAL_7cc8d1ed_10_Dropout_cu_0e96ed384cuda3std3__419piecewise_constructE
	.align		8
        /*00e0*/ 	.dword	_ZN41_INTERNAL_7cc8d1ed_10_Dropout_cu_0e96ed384cuda3std3__48in_placeE
	.align		8
        /*00e8*/ 	.dword	_ZN41_INTERNAL_7cc8d1ed_10_Dropout_cu_0e96ed384cuda3std3__420unreachable_sentinelE
	.align		8
        /*00f0*/ 	.dword	_ZN41_INTERNAL_7cc8d1ed_10_Dropout_cu_0e96ed384cuda3std6ranges3__45__cpo4swapE
	.align		8
        /*00f8*/ 	.dword	_ZN41_INTERNAL_7cc8d1ed_10_Dropout_cu_0e96ed384cuda3std6ranges3__45__cpo9iter_moveE
	.align		8
        /*0100*/ 	.dword	_ZN41_INTERNAL_7cc8d1ed_10_Dropout_cu_0e96ed384cuda3std6ranges3__45__cpo5beginE
	.align		8
        /*0108*/ 	.dword	_ZN41_INTERNAL_7cc8d1ed_10_Dropout_cu_0e96ed384cuda3std6ranges3__45__cpo3endE
	.align		8
        /*0110*/ 	.dword	_ZN41_INTERNAL_7cc8d1ed_10_Dropout_cu_0e96ed384cuda3std6ranges3__45__cpo6cbeginE
	.align		8
        /*0118*/ 	.dword	_ZN41_INTERNAL_7cc8d1ed_10_Dropout_cu_0e96ed384cuda3std6ranges3__45__cpo4cendE
	.align		8
        /*0120*/ 	.dword	_ZN41_INTERNAL_7cc8d1ed_10_Dropout_cu_0e96ed384cuda3std6ranges3__45__cpo7advanceE
	.align		8
        /*0128*/ 	.dword	_ZN41_INTERNAL_7cc8d1ed_10_Dropout_cu_0e96ed384cuda3std6ranges3__45__cpo9iter_swapE
	.align		8
        /*0130*/ 	.dword	_ZN41_INTERNAL_7cc8d1ed_10_Dropout_cu_0e96ed384cuda3std6ranges3__45__cpo4nextE
	.align		8
        /*0138*/ 	.dword	_ZN41_INTERNAL_7cc8d1ed_10_Dropout_cu_0e96ed384cuda3std6ranges3__45__cpo4prevE
	.align		8
        /*0140*/ 	.dword	_ZN41_INTERNAL_7cc8d1ed_10_Dropout_cu_0e96ed384cuda3std6ranges3__45__cpo4dataE
	.align		8
        /*0148*/ 	.dword	_ZN41_INTERNAL_7cc8d1ed_10_Dropout_cu_0e96ed384cuda3std6ranges3__45__cpo5cdataE
	.align		8
        /*0150*/ 	.dword	_ZN41_INTERNAL_7cc8d1ed_10_Dropout_cu_0e96ed384cuda3std6ranges3__45__cpo4sizeE
	.align		8
        /*0158*/ 	.dword	_ZN41_INTERNAL_7cc8d1ed_10_Dropout_cu_0e96ed384cuda3std6ranges3__45__cpo5ssizeE
	.align		8
        /*0160*/ 	.dword	_ZN41_INTERNAL_7cc8d1ed_10_Dropout_cu_0e96ed384cuda3std6ranges3__45__cpo8distanceE
	.align		8
        /*0168*/ 	.dword	_ZN41_INTERNAL_7cc8d1ed_10_Dropout_cu_0e96ed386thrust23THRUST_300001_SM_900_NS6system6detail10sequential3seqE
	.align		8
        /*0170*/ 	.dword	$str$6
	.align		8
        /*0178*/ 	.dword	$str$7
	.align		8
        /*0180*/ 	.dword	__assertfail


//--------------------- .nv.constant3             --------------------------
	.section	.nv.constant3,"a",@progbits
	.align	8
.nv.constant3:
	.type		__cr_lgamma_table,@object
	.size		__cr_lgamma_table,(.L_8 - __cr_lgamma_table)
__cr_lgamma_table:
        /*0000*/ 	.byte	0x00, 0x00, 0x00, 0x00, 0x00, 0x00, 0x00, 0x00, 0x00, 0x00, 0x00, 0x00, 0x00, 0x00, 0x00, 0x00
        /*0010*/ 	.byte	0xef, 0x39, 0xfa, 0xfe, 0x42, 0x2e, 0xe6, 0x3f, 0x02, 0x20, 0x2a, 0xfa, 0x0b, 0xab, 0xfc, 0x3f
        /*0020*/ 	.byte	0xf9, 0x2c, 0x92, 0x7c, 0xa7, 0x6c, 0x09, 0x40, 0xc9, 0x79, 0x44, 0x3c, 0x64, 0x26, 0x13, 0x40
        /*0030*/ 	.byte	0xca, 0x01, 0xcf, 0x3a, 0x27, 0x51, 0x1a, 0x40, 0x30, 0xcc, 0x2d, 0xf3, 0xe1, 0x0c, 0x21, 0x40
        /*0040*/ 	.byte	0x0d, 0xb7, 0xfc, 0x82, 0x8e, 0x35, 0x25, 0x40
.L_8:


//--------------------- .text._ZN2at6native43_GLOBAL__N__7cc8d1ed_10_Dropout_cu_0e96ed3820fused_dropout_kernelIN3c108BFloat16EfmLin1ELin1EhEEvNS_4cuda6detail10TensorInfoIKT_T1_EENS7_IS8_SA_EENS7_IT4_SA_EESA_T0_NS_15PhiloxCudaStateE --------------------------
	.section	.text._ZN2at6native43_GLOBAL__N__7cc8d1ed_10_Dropout_cu_0e96ed3820fused_dropout_kernelIN3c108BFloat16EfmLin1ELin1EhEEvNS_4cuda6detail10TensorInfoIKT_T1_EENS7_IS8_SA_EENS7_IT4_SA_EESA_T0_NS_15PhiloxCudaStateE,"ax",@progbits
	.align	128
.text._ZN2at6native43_GLOBAL__N__7cc8d1ed_10_Dropout_cu_0e96ed3820fused_dropout_kernelIN3c108BFloat16EfmLin1ELin1EhEEvNS_4cuda6detail10TensorInfoIKT_T1_EENS7_IS8_SA_EENS7_IT4_SA_EESA_T0_NS_15PhiloxCudaStateE:
        .type           _ZN2at6native43_GLOBAL__N__7cc8d1ed_10_Dropout_cu_0e96ed3820fused_dropout_kernelIN3c108BFloat16EfmLin1ELin1EhEEvNS_4cuda6detail10TensorInfoIKT_T1_EENS7_IS8_SA_EENS7_IT4_SA_EESA_T0_NS_15PhiloxCudaStateE,@function
        .size           _ZN2at6native43_GLOBAL__N__7cc8d1ed_10_Dropout_cu_0e96ed3820fused_dropout_kernelIN3c108BFloat16EfmLin1ELin1EhEEvNS_4cuda6detail10TensorInfoIKT_T1_EENS7_IS8_SA_EENS7_IT4_SA_EESA_T0_NS_15PhiloxCudaStateE,(.L_x_11516 - _ZN2at6native43_GLOBAL__N__7cc8d1ed_10_Dropout_cu_0e96ed3820fused_dropout_kernelIN3c108BFloat16EfmLin1ELin1EhEEvNS_4cuda6detail10TensorInfoIKT_T1_EENS7_IS8_SA_EENS7_IT4_SA_EESA_T0_NS_15PhiloxCudaStateE)
        .other          _ZN2at6native43_GLOBAL__N__7cc8d1ed_10_Dropout_cu_0e96ed3820fused_dropout_kernelIN3c108BFloat16EfmLin1ELin1EhEEvNS_4cuda6detail10TensorInfoIKT_T1_EENS7_IS8_SA_EENS7_IT4_SA_EESA_T0_NS_15PhiloxCudaStateE,@"STO_CUDA_ENTRY STV_DEFAULT"
_ZN2at6native43_GLOBAL__N__7cc8d1ed_10_Dropout_cu_0e96ed3820fused_dropout_kernelIN3c108BFloat16EfmLin1ELin1EhEEvNS_4cuda6detail10TensorInfoIKT_T1_EENS7_IS8_SA_EENS7_IT4_SA_EESA_T0_NS_15PhiloxCudaStateE:
[----:B------:R-:W-:Y:S01]  /*0000*/  LDC R1, c[0x0][0x28] ;  /* 0x00000a00ff017b82 */ /* 0x000fe20000000800 */
[----:B------:R-:W-:Y:S01]  /*0010*/  ULDC.U8 UR4, c[0x0][0x714] ;  /* 0x0001c50000047ab9 */ /* 0x000fe20000000000 */
[----:B------:R-:W-:Y:S01]  /*0020*/  ULDC.64 UR12, c[0x0][0x208] ;  /* 0x00008200000c7ab9 */ /* 0x000fe20000000a00 */
[----:B------:R-:W-:Y:S01]  /*0030*/  UISETP.NE.AND UP0, UPT, UR4, URZ, UPT ;  /* 0x0000003f0400728c */ /* 0x000fe2000bf05270 */
[----:B------:R-:W-:Y:S02]  /*0040*/  ULDC.64 UR10, c[0x0][0x700] ;  /* 0x0001c000000a7ab9 */ /* 0x000fe40000000a00 */
[----:B------:R-:W-:Y:S01]  /*0050*/  ULDC.64 UR4, c[0x0][0x708] ;  /* 0x0001c20000047ab9 */ /* 0x000fe20000000a00 */
[----:B------:R-:W0:Y:S01]  /*0060*/  S2R R32, SR_CTAID.X ;  /* 0x0000000000207919 */ /* 0x000e220000002500 */
[----:B------:R-:W0:Y:S01]  /*0070*/  S2R R7, SR_TID.X ;  /* 0x0000000000077919 */ /* 0x000e220000002100 */
[----:B------:R-:W-:Y:S01]  /*0080*/  PLOP3.LUT P0, PT, PT, PT, UP0, 0x80, 0x0 ;  /* 0x000000000000781c */ /* 0x000fe20003f0f008 */
[----:B------:R-:W-:-:S04]  /*0090*/  ULDC UR22, c[0x0][0x0] ;  /* 0x0000000000167ab9 */ /* 0x000fc80000000800 */
[----:B------:R-:W-:Y:S01]  /*00a0*/  @UP0 UMOV UR6, UR4 ;  /* 0x0000000400060c82 */ /* 0x000fe20008000000 */
[----:B------:R-:W-:Y:S01]  /*00b0*/  @UP0 UMOV UR7, UR5 ;  /* 0x0000000500070c82 */ /* 0x000fe20008000000 */
[----:B------:R-:W-:Y:S01]  /*00c0*/  MOV R4, UR6 ;  /* 0x0000000600047c02 */ /* 0x000fe20008000f00 */
[----:B------:R-:W-:Y:S01]  /*00d0*/  IMAD.U32 R5, RZ, RZ, UR7 ;  /* 0x00000007ff057e24 */ /* 0x000fe2000f8e00ff */
[----:B------:R-:W-:Y:S01]  /*00e0*/  @UP0 ULDC UR8, c[0x0][0x710] ;  /* 0x0001c40000080ab9 */ /* 0x000fe20000000800 */
[----:B------:R-:W1:Y:S04]  /*00f0*/  LDC R0, c[0x0][0x6f8] ;  /* 0x0001be00ff007b82 */ /* 0x000e680000000800 */
[----:B------:R-:W2:Y:S01]  /*0100*/  @P0 LDG.E.64 R4, desc[UR12][R4.64] ;  /* 0x0000000c04040981 */ /* 0x000ea2000c1e1b00 */
[----:B------:R-:W-:Y:S01]  /*0110*/  MOV R2, UR10 ;  /* 0x0000000a00027c02 */ /* 0x000fe20008000f00 */
[----:B------:R-:W-:-:S06]  /*0120*/  IMAD.U32 R3, RZ, RZ, UR11 ;  /* 0x0000000bff037e24 */ /* 0x000fcc000f8e00ff */
[----:B------:R-:W3:Y:S01]  /*0130*/  @P0 LDG.E.64 R2, desc[UR12][R2.64] ;  /* 0x0000000c02020981 */ /* 0x000ee2000c1e1b00 */
[----:B0-----:R-:W-:Y:S01]  /*0140*/  IMAD R32, R32, UR22, R7 ;  /* 0x0000001620207c24 */ /* 0x001fe2000f8e0207 */
[----:B--2---:R-:W-:Y:S02]  /*0150*/  @P0 R2UR UR6, R4 ;  /* 0x00000000040602ca */ /* 0x004fe400000e0000 */
[----:B------:R-:W-:Y:S02]  /*0160*/  @P0 R2UR UR7, R5 ;  /* 0x00000000050702ca */ /* 0x000fe400000e0000 */
[----:B---3--:R-:W-:Y:S02]  /*0170*/  @P0 R2UR UR10, R2 ;  /* 0x00000000020a02ca */ /* 0x008fe400000e0000 */
[----:B------:R-:W-:Y:S01]  /*0180*/  @P0 R2UR UR11, R3 ;  /* 0x00000000030b02ca */ /* 0x000fe200000e0000 */
[----:B------:R-:W-:-:S06]  /*0190*/  IMAD.WIDE.U32 R2, R32, -0x326172a9, RZ ;  /* 0xcd9e8d5720027825 */ /* 0x000fcc00078e00ff */
[----:B------:R-:W-:-:S04]  /*01a0*/  @UP0 UIADD3 UR4, UP1, UR6, UR8, URZ ;  /* 0x0000000806040290 */ /* 0x000fc8000ff3e03f */
[----:B------:R-:W-:-:S04]  /*01b0*/  @UP0 UIADD3.X UR5, URZ, UR7, URZ, UP1, !UPT ;  /* 0x000000073f050290 */ /* 0x000fc80008ffe43f */
[----:B------:R-:W-:Y:S02]  /*01c0*/  USHF.R.U32.HI UR23, URZ, 0x2, UR5 ;  /* 0x000000023f177899 */ /* 0x000fe40008011605 */
[----:B------:R-:W-:Y:S02]  /*01d0*/  USHF.R.U64 UR5, UR4, 0x2, UR5 ;  /* 0x0000000204057899 */ /* 0x000fe40008001205 */
[----:B------:R-:W-:Y:S02]  /*01e0*/  UIADD3 UR8, UR10, -0x61c88647, URZ ;  /* 0x9e3779b90a087890 */ /* 0x000fe4000fffe03f */
[----:B------:R-:W-:Y:S01]  /*01f0*/  MOV R5, UR23 ;  /* 0x0000001700057c02 */ /* 0x000fe20008000f00 */
[----:B------:R-:W-:Y:S02]  /*0200*/  UIMAD.WIDE.U32 UR14, UR5, -0x2daee0ad, URZ ;  /* 0xd2511f53050e78a5 */ /* 0x000fe4000f8e003f */
[----:B------:R-:W-:Y:S01]  /*0210*/  MOV R30, UR5 ;  /* 0x00000005001e7c02 */ /* 0x000fe20008000f00 */
[----:B------:R-:W-:Y:S01]  /*0220*/  UIADD3 UR9, UR11, -0x4498517b, URZ ;  /* 0xbb67ae850b097890 */ /* 0x000fe2000fffe03f */
[----:B------:R-:W-:Y:S01]  /*0230*/  LOP3.LUT R4, R3, UR10, R5, 0x96, !PT ;  /* 0x0000000a03047c12 */ /* 0x000fe2000f8e9605 */
[----:B------:R-:W-:Y:S01]  /*0240*/  ULOP3.LUT UR6, UR15, UR11, URZ, 0x3c, !UPT ;  /* 0x0000000b0f067292 */ /* 0x000fe2000f8e3c3f */
[----:B------:R-:W-:Y:S01]  /*0250*/  IMAD.U32 R3, RZ, RZ, UR8 ;  /* 0x00000008ff037e24 */ /* 0x000fe2000f8e00ff */
[----:B------:R-:W-:Y:S01]  /*0260*/  UIADD3 UR8, UR10, 0x3c6ef372, URZ ;  /* 0x3c6ef3720a087890 */ /* 0x000fe2000fffe03f */
[----:B------:R-:W-:Y:S01]  /*0270*/  IMAD.U32 R6, RZ, RZ, UR14 ;  /* 0x0000000eff067e24 */ /* 0x000fe2000f8e00ff */
[----:B------:R-:W-:Y:S01]  /*0280*/  UIMAD.WIDE.U32 UR6, UR6, -0x326172a9, URZ ;  /* 0xcd9e8d57060678a5 */ /* 0x000fe2000f8e003f */
[----:B------:R-:W-:Y:S01]  /*0290*/  IMAD.WIDE.U32 R4, R4, -0x2daee0ad, RZ ;  /* 0xd2511f5304047825 */ /* 0x000fe200078e00ff */
[----:B------:R-:W-:Y:S01]  /*02a0*/  MOV R7, UR15 ;  /* 0x0000000f00077c02 */ /* 0x000fe20008000f00 */
[----:B------:R-:W-:Y:S01]  /*02b0*/  UIADD3 UR14, UR11, 0x76cf5d0a, URZ ;  /* 0x76cf5d0a0b0e7890 */ /* 0x000fe2000fffe03f */
[----:B------:R-:W-:Y:S01]  /*02c0*/  MOV R9, UR8 ;  /* 0x0000000800097c02 */ /* 0x000fe20008000f00 */
[----:B------:R-:W-:Y:S01]  /*02d0*/  UIADD3 UR15, UR11, 0x32370b8f, URZ ;  /* 0x32370b8f0b0f7890 */ /* 0x000fe2000fffe03f */
[----:B------:R-:W-:Y:S01]  /*02e0*/  LOP3.LUT R6, R5, UR9, R6, 0x96, !PT ;  /* 0x0000000905067c12 */ /* 0x000fe2000f8e9606 */
[----:B-1----:R-:W-:Y:S01]  /*02f0*/  FMUL.FTZ R5, R0, 1 ;  /* 0x3f80000000057820 */ /* 0x002fe20000410000 */
[----:B------:R-:W-:Y:S01]  /*0300*/  LOP3.LUT R2, R3, UR7, R2, 0x96, !PT ;  /* 0x0000000703027c12 */ /* 0x000fe2000f8e9602 */
[----:B------:R-:W-:Y:S01]  /*0310*/  UIADD3 UR16, UR11, -0x126145ec, URZ ;  /* 0xed9eba140b107890 */ /* 0x000fe2000fffe03f */
[----:B------:R-:W-:Y:S01]  /*0320*/  IMAD.U32 R29, RZ, RZ, UR23 ;  /* 0x00000017ff1d7e24 */ /* 0x000fe2000f8e00ff */
[----:B------:R-:W-:Y:S01]  /*0330*/  UIADD3 UR17, UR11, -0x56f99767, URZ ;  /* 0xa90668990b117890 */ /* 0x000fe2000fffe03f */
[----:B------:R-:W-:Y:S01]  /*0340*/  IMAD.WIDE.U32 R6, R6, -0x326172a9, RZ ;  /* 0xcd9e8d5706067825 */ /* 0x000fe200078e00ff */
[----:B------:R-:W-:-:S02]  /*0350*/  UIADD3 UR18, UR11, 0x646e171e, URZ ;  /* 0x646e171e0b127890 */ /* 0x000fc4000fffe03f */
[----:B------:R-:W-:Y:S01]  /*0360*/  UIADD3 UR19, UR11, 0x1fd5c5a3, URZ ;  /* 0x1fd5c5a30b137890 */ /* 0x000fe2000fffe03f */
[----:B------:R-:W-:Y:S01]  /*0370*/  IMAD.WIDE.U32 R2, R2, -0x2daee0ad, RZ ;  /* 0xd2511f5302027825 */ /* 0x000fe200078e00ff */
[----:B------:R-:W-:Y:S01]  /*0380*/  LOP3.LUT R8, R7, UR6, R9, 0x96, !PT ;  /* 0x0000000607087c12 */ /* 0x000fe2000f8e9609 */
[----:B------:R-:W-:Y:S02]  /*0390*/  UIADD3 UR6, UR10, -0x255992d5, URZ ;  /* 0xdaa66d2b0a067890 */ /* 0x000fe4000fffe03f */
[----:B------:R-:W-:Y:S01]  /*03a0*/  UIADD3 UR20, UR11, -0x24c28bd8, URZ ;  /* 0xdb3d74280b147890 */ /* 0x000fe2000fffe03f */
[----:B------:R-:W-:Y:S01]  /*03b0*/  LOP3.LUT R10, R3, UR14, R4, 0x96, !PT ;  /* 0x0000000e030a7c12 */ /* 0x000fe2000f8e9604 */
[----:B------:R-:W-:Y:S01]  /*03c0*/  IMAD.WIDE.U32 R8, R8, -0x2daee0ad, RZ ;  /* 0xd2511f5308087825 */ /* 0x000fe200078e00ff */
[----:B------:R-:W0:Y:S01]  /*03d0*/  F2F.F64.F32 R4, R5 ;  /* 0x0000000500047310 */ /* 0x000e220000201800 */
[----:B------:R-:W-:Y:S02]  /*03e0*/  UIADD3 UR21, UR11, -0x695add53, URZ ;  /* 0x96a522ad0b157890 */ /* 0x000fe4000fffe03f */
[----:B------:R-:W-:Y:S01]  /*03f0*/  IMAD.WIDE.U32 R10, R10, -0x326172a9, RZ ;  /* 0xcd9e8d570a0a7825 */ /* 0x000fe200078e00ff */
[----:B------:R-:W-:-:S04]  /*0400*/  LOP3.LUT R12, R9, UR15, R2, 0x96, !PT ;  /* 0x0000000f090c7c12 */ /* 0x000fc8000f8e9602 */
[----:B------:R-:W-:Y:S01]  /*0410*/  LOP3.LUT R6, R11, UR6, R6, 0x96, !PT ;  /* 0x000000060b067c12 */ /* 0x000fe2000f8e9606 */
[----:B------:R-:W-:Y:S01]  /*0420*/  UIADD3 UR6, UR10, 0x78dde6e4, URZ ;  /* 0x78dde6e40a067890 */ /* 0x000fe2000fffe03f */
[----:B------:R-:W-:-:S04]  /*0430*/  IMAD.WIDE.U32 R12, R12, -0x326172a9, RZ ;  /* 0xcd9e8d570c0c7825 */ /* 0x000fc800078e00ff */
[----:B------:R-:W-:Y:S01]  /*0440*/  IMAD.WIDE.U32 R6, R6, -0x2daee0ad, RZ ;  /* 0xd2511f5306067825 */ /* 0x000fe200078e00ff */
[----:B------:R-:W-:Y:S01]  /*0450*/  LOP3.LUT R9, R13, UR6, R10, 0x96, !PT ;  /* 0x000000060d097c12 */ /* 0x000fe2000f8e960a */
[----:B0-----:R-:W0:Y:S01]  /*0460*/  MUFU.RCP64H R3, R5 ;  /* 0x0000000500037308 */ /* 0x001e220000001800 */
[----:B------:R-:W-:Y:S01]  /*0470*/  UIADD3 UR6, UR10, 0x1715609d, URZ ;  /* 0x1715609d0a067890 */ /* 0x000fe2000fffe03f */
[----:B------:R-:W-:Y:S01]  /*0480*/  VIADD R2, R5, 0x300402 ;  /* 0x0030040205027836 */ /* 0x000fe20000000000 */
[----:B------:R-:W-:Y:S01]  /*0490*/  LOP3.LUT R10, R7, UR16, R8, 0x96, !PT ;  /* 0x00000010070a7c12 */ /* 0x000fe2000f8e9608 */
[----:B------:R-:W-:-:S03]  /*04a0*/  IMAD.WIDE.U32 R8, R9, -0x2daee0ad, RZ ;  /* 0xd2511f5309087825 */ /* 0x000fc600078e00ff */
[----:B------:R-:W-:Y:S01]  /*04b0*/  FSETP.GEU.AND P0, PT, |R2|, 5.8789094863358348022e-39, PT ;  /* 0x004004020200780b */ /* 0x000fe20003f0e200 */
[----:B------:R-:W-:Y:S01]  /*04c0*/  IMAD.WIDE.U32 R10, R10, -0x326172a9, RZ ;  /* 0xcd9e8d570a0a7825 */ /* 0x000fe200078e00ff */
[----:B------:R-:W-:-:S04]  /*04d0*/  LOP3.LUT R14, R9, UR17, R6, 0x96, !PT ;  /* 0x00000011090e7c12 */ /* 0x000fc8000f8e9606 */
[----:B------:R-:W-:Y:S01]  /*04e0*/  LOP3.LUT R12, R11, UR6, R12, 0x96, !PT ;  /* 0x000000060b0c7c12 */ /* 0x000fe2000f8e960c */
[----:B------:R-:W-:Y:S01]  /*04f0*/  UIADD3 UR6, UR10, -0x4ab325aa, URZ ;  /* 0xb54cda560a067890 */ /* 0x000fe2000fffe03f */
[----:B------:R-:W-:Y:S01]  /*0500*/  IMAD.WIDE.U32 R14, R14, -0x326172a9, RZ ;  /* 0xcd9e8d570e0e7825 */ /* 0x000fe200078e00ff */
[----:B0-----:R-:W-:-:S03]  /*0510*/  DFMA R6, -R4, R2, 1 ;  /* 0x3ff000000406742b */ /* 0x001fc60000000102 */
[----:B------:R-:W-:Y:S01]  /*0520*/  IMAD.WIDE.U32 R12, R12, -0x2daee0ad, RZ ;  /* 0xd2511f530c0c7825 */ /* 0x000fe200078e00ff */
[----:B------:R-:W-:Y:S01]  /*0530*/  LOP3.LUT R10, R15, UR6, R10, 0x96, !PT ;  /* 0x000000060f0a7c12 */ /* 0x000fe2000f8e960a */
[----:B------:R-:W-:-:S03]  /*0540*/  UIADD3 UR6, UR10, 0x5384540f, URZ ;  /* 0x5384540f0a067890 */ /* 0x000fc6000fffe03f */
[----:B------:R-:W-:Y:S01]  /*0550*/  LOP3.LUT R8, R13, UR18, R8, 0x96, !PT ;  /* 0x000000120d087c12 */ /* 0x000fe2000f8e9608 */
[----:B------:R-:W-:Y:S01]  /*0560*/  IMAD.WIDE.U32 R10, R10, -0x2daee0ad, RZ ;  /* 0xd2511f530a0a7825 */ /* 0x000fe200078e00ff */
[----:B------:R-:W-:-:S03]  /*0570*/  DFMA R6, R6, R6, R6 ;  /* 0x000000060606722b */ /* 0x000fc60000000006 */
[----:B------:R-:W-:Y:S01]  /*0580*/  IMAD.WIDE.U32 R8, R8, -0x326172a9, RZ ;  /* 0xcd9e8d5708087825 */ /* 0x000fe200078e00ff */
[----:B------:R-:W-:-:S04]  /*0590*/  LOP3.LUT R15, R11, UR19, R12, 0x96, !PT ;  /* 0x000000130b0f7c12 */ /* 0x000fc8000f8e960c */
[----:B------:R-:W-:Y:S01]  /*05a0*/  LOP3.LUT R12, R9, UR6, R14, 0x96, !PT ;  /* 0x00000006090c7c12 */ /* 0x000fe2000f8e960e */
[----:B------:R-:W-:Y:S01]  /*05b0*/  DFMA R6, R2, R6, R2 ;  /* 0x000000060206722b */ /* 0x000fe20000000002 */
[----:B------:R-:W-:Y:S01]  /*05c0*/  UIADD3 UR6, UR10, -0xe443238, URZ ;  /* 0xf1bbcdc80a067890 */ /* 0x000fe2000fffe03f */
[----:B------:R-:W-:-:S04]  /*05d0*/  IMAD.WIDE.U32 R14, R15, -0x326172a9, RZ ;  /* 0xcd9e8d570f0e7825 */ /* 0x000fc800078e00ff */
[----:B------:R-:W-:Y:S01]  /*05e0*/  IMAD.WIDE.U32 R12, R12, -0x2daee0ad, RZ ;  /* 0xd2511f530c0c7825 */ /* 0x000fe200078e00ff */
[----:B------:R-:W-:Y:S01]  /*05f0*/  LOP3.LUT R31, R15, UR6, R8, 0x96, !PT ;  /* 0x000000060f1f7c12 */ /* 0x000fe2000f8e9608 */
[----:B------:R-:W-:Y:S01]  /*0600*/  DFMA R8, -R4, R6, 1 ;  /* 0x3ff000000408742b */ /* 0x000fe20000000106 */
[----:B------:R-:W-:Y:S02]  /*0610*/  UIADD3 UR6, UR10, -0x700cb87f, URZ ;  /* 0x8ff347810a067890 */ /* 0x000fe4000fffe03f */
[----:B------:R-:W-:Y:S01]  /*0620*/  LOP3.LUT R3, R13, UR20, R10, 0x96, !PT ;  /* 0x000000140d037c12 */ /* 0x000fe2000f8e960a */
[----:B------:R-:W-:-:S04]  /*0630*/  IMAD.HI.U32 R11, R31, -0x2daee0ad, RZ ;  /* 0xd2511f531f0b7827 */ /* 0x000fc800078e00ff */
[----:B------:R-:W-:Y:S01]  /*0640*/  IMAD.HI.U32 R13, R3, -0x326172a9, RZ ;  /* 0xcd9e8d57030d7827 */ /* 0x000fe200078e00ff */
[----:B------:R-:W-:Y:S01]  /*0650*/  DFMA R6, R6, R8, R6 ;  /* 0x000000080606722b */ /* 0x000fe20000000006 */
[----:B------:R-:W-:-:S03]  /*0660*/  LOP3.LUT R0, R11, UR21, R12, 0x96, !PT ;  /* 0x000000150b007c12 */ /* 0x000fc6000f8e960c */
[----:B------:R-:W-:Y:S01]  /*0670*/  LOP3.LUT R2, R13, UR6, R14, 0x96, !PT ;  /* 0x000000060d027c12 */ /* 0x000fe2000f8e960e */
[----:B------:R-:W-:Y:S06]  /*0680*/  @P0 BRA `(.L_x_0) ;  /* 0x0000000000100947 */ /* 0x000fec0003800000 */
[----:B------:R-:W-:Y:S02]  /*0690*/  LOP3.LUT R6, R5, 0x7fffffff, RZ, 0xc0, !PT ;  /* 0x7fffffff05067812 */ /* 0x000fe400078ec0ff */
[----:B------:R-:W-:Y:S02]  /*06a0*/  MOV R12, 0x6d0 ;  /* 0x000006d0000c7802 */ /* 0x000fe40000000f00 */
[----:B------:R-:W-:-:S07]  /*06b0*/  IADD3 R8, R6, -0x100000, RZ ;  /* 0xfff0000006087810 */ /* 0x000fce0007ffe0ff */
[----:B------:R-:W-:Y:S05]  /*06c0*/  CALL.REL.NOINC `($__internal_0_$__cuda_sm20_dblrcp_rn_slowpath_v3) ;  /* 0x000000d400547944 */ /* 0x000fea0003c00000 */
.L_x_0:
[----:B------:R-:W-:Y:S01]  /*06d0*/  ULDC.64 UR6, c[0x0][0x6f0] ;  /* 0x0001bc0000067ab9 */ /* 0x000fe20000000a00 */
[----:B------:R-:W-:Y:S01]  /*06e0*/  UMOV UR24, 0xf0000000 ;  /* 0xf000000000187882 */ /* 0x000fe20000000000 */
[----:B------:R-:W-:Y:S01]  /*06f0*/  UIADD3 UR6, UP0, UR6, -0x1, URZ ;  /* 0xffffffff06067890 */ /* 0x000fe2000ff1e03f */
[----:B------:R-:W0:Y:S01]  /*0700*/  F2F.F32.F64 R28, R6 ;  /* 0x00000006001c7310 */ /* 0x000e220000301000 */
[----:B------:R-:W-:Y:S02]  /*0710*/  UMOV UR25, 0x380fffff ;  /* 0x380fffff00197882 */ /* 0x000fe40000000000 */
[----:B------:R-:W-:Y:S01]  /*0720*/  UIADD3.X UR7, UR7, -0x1, URZ, UP0, !UPT ;  /* 0xffffffff07077890 */ /* 0x000fe200087fe43f */
[----:B------:R-:W-:-:S05]  /*0730*/  DSETP.GEU.AND P0, PT, |R6|, UR24, PT ;  /* 0x0000001806007e2a */ /* 0x000fca000bf0e200 */
[----:B------:R-:W-:-:S09]  /*0740*/  ISETP.NE.U32.AND P1, PT, RZ, UR7, PT ;  /* 0x00000007ff007c0c */ /* 0x000fd2000bf25070 */
[----:B0-----:R-:W-:-:S04]  /*0750*/  @!P0 FMUL R28, R28, 1.175494350822287508e-38 ;  /* 0x008000001c1c8820 */ /* 0x001fc80000400000 */
[----:B------:R-:W-:Y:S05]  /*0760*/  @!P1 BRA `(.L_x_1) ;  /* 0x0000000000289947 */ /* 0x000fea0003800000 */
[----:B------:R-:W-:Y:S01]  /*0770*/  ULDC UR5, c[0x0][0xc] ;  /* 0x0000030000057ab9 */ /* 0x000fe20000000800 */
[----:B------:R-:W-:Y:S01]  /*0780*/  IMAD.U32 R48, RZ, RZ, UR6 ;  /* 0x00000006ff307e24 */ /* 0x000fe2000f8e00ff */
[----:B------:R-:W-:Y:S01]  /*0790*/  UIMAD UR5, UR22, UR5, URZ ;  /* 0x00000005160572a4 */ /* 0x000fe2000f8e023f */
[----:B------:R-:W-:Y:S01]  /*07a0*/  MOV R49, UR7 ;  /* 0x0000000700317c02 */ /* 0x000fe20008000f00 */
[----:B------:R-:W-:Y:S01]  /*07b0*/  IMAD.MOV.U32 R25, RZ, RZ, RZ ;  /* 0x000000ffff197224 */ /* 0x000fe200078e00ff */
[----:B------:R-:W-:Y:S01]  /*07c0*/  MOV R34, 0x800 ;  /* 0x0000080000227802 */ /* 0x000fe20000000f00 */
[----:B------:R-:W-:-:S06]  /*07d0*/  USHF.L.U32 UR5, UR5, 0x2, URZ ;  /* 0x0000000205057899 */ /* 0x000fcc000800063f */
[----:B------:R-:W-:-:S07]  /*07e0*/  MOV R24, UR5 ;  /* 0x0000000500187c02 */ /* 0x000fce0008000f00 */
[----:B------:R-:W-:Y:S05]  /*07f0*/  CALL.REL.NOINC `($__internal_1_$__cuda_sm20_div_u64) ;  /* 0x000000d400a07944 */ /* 0x000fea0003c00000 */
[----:B------:R-:W-:Y:S05]  /*0800*/  BRA `(.L_x_2) ;  /* 0x0000000000587947 */ /* 0x000fea0003800000 */
.L_x_1:
[----:B------:R-:W0:Y:S01]  /*0810*/  LDC R4, c[0x0][0xc] ;  /* 0x00000300ff047b82 */ /* 0x000e220000000800 */
[----:B------:R-:W-:Y:S02]  /*0820*/  IMAD.MOV.U32 R25, RZ, RZ, RZ ;  /* 0x000000ffff197224 */ /* 0x000fe400078e00ff */
[----:B0-----:R-:W-:-:S04]  /*0830*/  IMAD R4, R4, UR22, RZ ;  /* 0x0000001604047c24 */ /* 0x001fc8000f8e02ff */
[----:B------:R-:W-:-:S04]  /*0840*/  IMAD.SHL.U32 R6, R4, 0x4, RZ ;  /* 0x0000000404067824 */ /* 0x000fc800078e00ff */
[----:B------:R-:W0:Y:S01]  /*0850*/  I2F.U32.RP R7, R6 ;  /* 0x0000000600077306 */ /* 0x000e220000209000 */
[----:B------:R-:W-:Y:S01]  /*0860*/  IMAD.MOV R9, RZ, RZ, -R6 ;  /* 0x000000ffff097224 */ /* 0x000fe200078e0a06 */
[----:B------:R-:W-:-:S06]  /*0870*/  ISETP.NE.U32.AND P2, PT, R6, RZ, PT ;  /* 0x000000ff0600720c */ /* 0x000fcc0003f45070 */
[----:B0-----:R-:W0:Y:S02]  /*0880*/  MUFU.RCP R7, R7 ;  /* 0x0000000700077308 */ /* 0x001e240000001000 */
[----:B0-----:R-:W-:-:S06]  /*0890*/  IADD3 R4, R7, 0xffffffe, RZ ;  /* 0x0ffffffe07047810 */ /* 0x001fcc0007ffe0ff */
[----:B------:R0:W1:Y:S02]  /*08a0*/  F2I.FTZ.U32.TRUNC.NTZ R5, R4 ;  /* 0x0000000400057305 */ /* 0x000064000021f000 */
[----:B0-----:R-:W-:Y:S01]  /*08b0*/  MOV R4, RZ ;  /* 0x000000ff00047202 */ /* 0x001fe20000000f00 */
[----:B-1----:R-:W-:-:S04]  /*08c0*/  IMAD R9, R9, R5, RZ ;  /* 0x0000000509097224 */ /* 0x002fc800078e02ff */
[----:B------:R-:W-:-:S06]  /*08d0*/  IMAD.HI.U32 R5, R5, R9, R4 ;  /* 0x0000000905057227 */ /* 0x000fcc00078e0004 */
[----:B------:R-:W-:-:S04]  /*08e0*/  IMAD.HI.U32 R24, R5, UR6, RZ ;  /* 0x0000000605187c27 */ /* 0x000fc8000f8e00ff */
[----:B------:R-:W-:-:S04]  /*08f0*/  IMAD.MOV R5, RZ, RZ, -R24 ;  /* 0x000000ffff057224 */ /* 0x000fc800078e0a18 */
[----:B------:R-:W-:-:S05]  /*0900*/  IMAD R5, R6, R5, UR6 ;  /* 0x0000000606057e24 */ /* 0x000fca000f8e0205 */
[----:B------:R-:W-:-:S13]  /*0910*/  ISETP.GE.U32.AND P0, PT, R5, R6, PT ;  /* 0x000000060500720c */ /* 0x000fda0003f06070 */
[----:B------:R-:W-:Y:S01]  /*0920*/  @P0 IADD3 R5, -R6, R5, RZ ;  /* 0x0000000506050210 */ /* 0x000fe20007ffe1ff */
[----:B------:R-:W-:-:S03]  /*0930*/  @P0 VIADD R24, R24, 0x1 ;  /* 0x0000000118180836 */ /* 0x000fc60000000000 */
[----:B------:R-:W-:-:S13]  /*0940*/  ISETP.GE.U32.AND P1, PT, R5, R6, PT ;  /* 0x000000060500720c */ /* 0x000fda0003f26070 */
[----:B------:R-:W-:Y:S02]  /*0950*/  @P1 IADD3 R24, R24, 0x1, RZ ;  /* 0x0000000118181810 */ /* 0x000fe40007ffe0ff */
[----:B------:R-:W-:-:S07]  /*0960*/  @!P2 LOP3.LUT R24, RZ, R6, RZ, 0x33, !PT ;  /* 0x00000006ff18a212 */ /* 0x000fce00078e33ff */
.L_x_2:
[----:B------:R-:W-:Y:S01]  /*0970*/  ULDC UR6, c[0x0][0xc] ;  /* 0x0000030000067ab9 */ /* 0x000fe20000000800 */
[----:B------:R-:W-:Y:S01]  /*0980*/  IADD3 R4, P0, R24, 0x1, RZ ;  /* 0x0000000118047810 */ /* 0x000fe20007f1e0ff */
[----:B------:R-:W-:-:S03]  /*0990*/  UIMAD.WIDE.U32 UR6, UR22, UR6, URZ ;  /* 0x00000006160672a5 */ /* 0x000fc6000f8e003f */
[----:B------:R-:W-:-:S03]  /*09a0*/  IADD3.X R24, RZ, R25, RZ, P0, !PT ;  /* 0x00000019ff187210 */ /* 0x000fc600007fe4ff */
[C---:B------:R-:W-:Y:S02]  /*09b0*/  IMAD R7, R4.reuse, UR7, RZ ;  /* 0x0000000704077c24 */ /* 0x040fe4000f8e02ff */
[----:B------:R-:W-:-:S04]  /*09c0*/  IMAD.WIDE.U32 R4, R4, UR6, RZ ;  /* 0x0000000604047c25 */ /* 0x000fc8000f8e00ff */
[----:B------:R-:W-:Y:S02]  /*09d0*/  IMAD R7, R24, UR6, R7 ;  /* 0x0000000618077c24 */ /* 0x000fe4000f8e0207 */
[----:B------:R-:W-:-:S03]  /*09e0*/  IMAD.SHL.U32 R23, R4, 0x4, RZ ;  /* 0x0000000404177824 */ /* 0x000fc600078e00ff */
[----:B------:R-:W-:Y:S02]  /*09f0*/  IADD3 R21, R5, R7, RZ ;  /* 0x0000000705157210 */ /* 0x000fe40007ffe0ff */
[----:B------:R-:W-:Y:S02]  /*0a00*/  ISETP.GT.U32.AND P0, PT, R23, R32, PT ;  /* 0x000000201700720c */ /* 0x000fe40003f04070 */
[----:B------:R-:W-:-:S04]  /*0a10*/  SHF.L.U64.HI R21, R4, 0x2, R21 ;  /* 0x0000000204157819 */ /* 0x000fc80000010215 */
[----:B------:R-:W-:-:S13]  /*0a20*/  ISETP.GT.U32.AND.EX P0, PT, R21, RZ, PT, P0 ;  /* 0x000000ff1500720c */ /* 0x000fda0003f04100 */
[----:B------:R-:W-:Y:S05]  /*0a30*/  @!P0 EXIT ;  /* 0x000000000000894d */ /* 0x000fea0003800000 */
[----:B------:R-:W-:Y:S01]  /*0a40*/  ULDC UR7, c[0x0][0x3a8] ;  /* 0x0000ea0000077ab9 */ /* 0x000fe20000000800 */
[----:B------:R-:W-:Y:S01]  /*0a50*/  ULDC UR8, c[0x0][0x548] ;  /* 0x0001520000087ab9 */ /* 0x000fe20000000800 */
[----:B------:R-:W-:Y:S01]  /*0a60*/  ULOP3.LUT UR5, URZ, UR7, URZ, 0x33, !UPT ;  /* 0x000000073f057292 */ /* 0x000fe2000f8e333f */
[----:B------:R-:W-:Y:S01]  /*0a70*/  IMAD R3, R3, -0x326172a9, RZ ;  /* 0xcd9e8d5703037824 */ /* 0x000fe200078e02ff */
[----:B------:R-:W-:Y:S01]  /*0a80*/  ULOP3.LUT UR6, URZ, UR8, URZ, 0x33, !UPT ;  /* 0x000000083f067292 */ /* 0x000fe2000f8e333f */
[----:B------:R-:W-:Y:S01]  /*0a90*/  IMAD.MOV.U32 R22, RZ, RZ, R32 ;  /* 0x000000ffff167224 */ /* 0x000fe200078e0020 */
[----:B------:R-:W-:Y:S01]  /*0aa0*/  UISETP.LT.AND UP0, UPT, UR5, -0x3, UPT ;  /* 0xfffffffd0500788c */ /* 0x000fe2000bf01270 */
[----:B------:R-:W-:Y:S01]  /*0ab0*/  MOV R20, RZ ;  /* 0x000000ff00147202 */ /* 0x000fe20000000f00 */
[----:B------:R-:W-:Y:S01]  /*0ac0*/  UISETP.LT.AND UP1, UPT, UR6, -0x3, UPT ;  /* 0xfffffffd0600788c */ /* 0x000fe2000bf21270 */
[----:B------:R-:W-:Y:S01]  /*0ad0*/  IMAD.MOV.U32 R19, RZ, RZ, RZ ;  /* 0x000000ffff137224 */ /* 0x000fe200078e00ff */
[----:B------:R-:W-:-:S02]  /*0ae0*/  USEL UR5, UR5, 0xfffffffd, !UP0 ;  /* 0xfffffffd05057887 */ /* 0x000fc4000c000000 */
[----:B------:R-:W-:Y:S02]  /*0af0*/  USEL UR6, UR6, 0xfffffffd, !UP1 ;  /* 0xfffffffd06067887 */ /* 0x000fe4000c800000 */
[----:B------:R-:W-:Y:S02]  /*0b00*/  UIADD3 UR5, UR5, UR7, URZ ;  /* 0x0000000705057290 */ /* 0x000fe4000fffe03f */
[----:B------:R-:W-:Y:S02]  /*0b10*/  UIADD3 UR6, UR6, UR8, URZ ;  /* 0x0000000806067290 */ /* 0x000fe4000fffe03f */
[----:B------:R-:W-:Y:S02]  /*0b20*/  UIADD3 UR7, UR5, 0x2, URZ ;  /* 0x0000000205077890 */ /* 0x000fe4000fffe03f */
[----:B------:R-:W-:Y:S02]  /*0b30*/  UIADD3 UR8, UR6, 0x2, URZ ;  /* 0x0000000206087890 */ /* 0x000fe4000fffe03f */
[----:B------:R-:W-:-:S02]  /*0b40*/  ULOP3.LUT UR4, UR4, 0x3, URZ, 0xc0, !UPT ;  /* 0x0000000304047892 */ /* 0x000fc4000f8ec03f */
[----:B------:R-:W-:Y:S02]  /*0b50*/  ULOP3.LUT UR22, UR7, 0x3, URZ, 0xc0, !UPT ;  /* 0x0000000307167892 */ /* 0x000fe4000f8ec03f */
[----:B------:R-:W-:-:S12]  /*0b60*/  ULOP3.LUT UR23, UR8, 0x3, URZ, 0xc0, !UPT ;  /* 0x0000000308177892 */ /* 0x000fd8000f8ec03f */
.L_x_214:
[----:B------:R-:W-:Y:S01]  /*0b70*/  IADD3 R30, R30, 0x1, RZ ;  /* 0x000000011e1e7810 */ /* 0x000fe20007ffe0ff */
[----:B------:R-:W-:Y:S03]  /*0b80*/  BSSY B0, `(.L_x_3) ;  /* 0x000000c000007945 */ /* 0x000fe60003800000 */
[C---:B------:R-:W-:Y:S01]  /*0b90*/  ISETP.NE.AND P0, PT, R30.reuse, RZ, PT ;  /* 0x000000ff1e00720c */ /* 0x040fe20003f05270 */
[----:B------:R-:W-:-:S12]  /*0ba0*/  IMAD.HI.U32 R10, R30, -0x2daee0ad, RZ ;  /* 0xd2511f531e0a7827 */ /* 0x000fd800078e00ff */
[----:B0123-5:R-:W-:Y:S05]  /*0bb0*/  @P0 BRA `(.L_x_4) ;  /* 0x0000000000200947 */ /* 0x02ffea0003800000 */
[----:B------:R-:W-:-:S05]  /*0bc0*/  VIADD R29, R29, 0x1 ;  /* 0x000000011d1d7836 */ /* 0x000fca0000000000 */
[----:B------:R-:W-:-:S13]  /*0bd0*/  ISETP.NE.AND P0, PT, R29, RZ, PT ;  /* 0x000000ff1d00720c */ /* 0x000fda0003f05270 */
[----:B------:R-:W-:Y:S01]  /*0be0*/  @!P0 IADD3 R32, R32, 0x1, RZ ;  /* 0x0000000120208810 */ /* 0x000fe20007ffe0ff */
[----:B------:R-:W-:Y:S02]  /*0bf0*/  @!P0 VIADD R5, R19, 0x1 ;  /* 0x0000000113058836 */ /* 0x000fe40000000000 */
[----:B------:R-:W-:Y:S01]  /*0c00*/  @!P0 IMAD.MOV.U32 R29, RZ, RZ, RZ ;  /* 0x000000ffff1d8224 */ /* 0x000fe200078e00ff */
[----:B------:R-:W-:-:S13]  /*0c10*/  ISETP.NE.AND P1, PT, R32, RZ, !P0 ;  /* 0x000000ff2000720c */ /* 0x000fda0004725270 */
[----:B------:R-:W-:-:S04]  /*0c20*/  @P1 IADD3 R5, R19, RZ, RZ ;  /* 0x000000ff13051210 */ /* 0x000fc80007ffe0ff */
[----:B------:R-:W-:-:S07]  /*0c30*/  @!P0 MOV R19, R5 ;  /* 0x0000000500138202 */ /* 0x000fce0000000f00 */
.L_x_4:
[----:B------:R-:W-:Y:S05]  /*0c40*/  BSYNC B0 ;  /* 0x0000000000007941 */ /* 0x000fea0003800000 */
.L_x_3:
[----:B------:R-:W-:Y:S01]  /*0c50*/  IMAD.HI.U32 R6, R32, -0x326172a9, RZ ;  /* 0xcd9e8d5720067827 */ /* 0x000fe200078e00ff */
[----:B------:R-:W-:Y:S01]  /*0c60*/  LOP3.LUT R7, R10, UR11, R19, 0x96, !PT ;  /* 0x0000000b0a077c12 */ /* 0x000fe2000f8e9613 */
[----:B------:R-:W-:Y:S02]  /*0c70*/  UIADD3 UR24, UR10, -0x61c88647, URZ ;  /* 0x9e3779b90a187890 */ /* 0x000fe4000fffe03f */
[----:B------:R-:W-:Y:S01]  /*0c80*/  IMAD R5, R32, -0x326172a9, RZ ;  /* 0xcd9e8d5720057824 */ /* 0x000fe200078e02ff */
[----:B------:R-:W-:Y:S01]  /*0c90*/  LOP3.LUT R14, R6, UR10, R29, 0x96, !PT ;  /* 0x0000000a060e7c12 */ /* 0x000fe2000f8e961d */
[----:B------:R-:W-:Y:S01]  /*0ca0*/  IMAD.WIDE.U32 R6, R7, -0x326172a9, RZ ;  /* 0xcd9e8d5707067825 */ /* 0x000fe200078e00ff */
[----:B------:R-:W-:-:S03]  /*0cb0*/  UISETP.NE.AND UP0, UPT, UR4, 0x1, UPT ;  /* 0x000000010400788c */ /* 0x000fc6000bf05270 */
[----:B------:R-:W-:Y:S01]  /*0cc0*/  IMAD R9, R30, -0x2daee0ad, RZ ;  /* 0xd2511f531e097824 */ /* 0x000fe200078e02ff */
[----:B------:R-:W-:Y:S01]  /*0cd0*/  LOP3.LUT R5, R7, UR24, R5, 0x96, !PT ;  /* 0x0000001807057c12 */ /* 0x000fe2000f8e9605 */
[----:B------:R-:W-:Y:S01]  /*0ce0*/  IMAD.WIDE.U32 R14, R14, -0x2daee0ad, RZ ;  /* 0xd2511f530e0e7825 */ /* 0x000fe200078e00ff */
[----:B------:R-:W-:Y:S01]  /*0cf0*/  UIADD3 UR24, UR10, 0x3c6ef372, URZ ;  /* 0x3c6ef3720a187890 */ /* 0x000fe2000fffe03f */
[----:B------:R-:W-:Y:S02]  /*0d00*/  PLOP3.LUT P0, PT, PT, PT, UP0, 0x80, 0x0 ;  /* 0x000000000000781c */ /* 0x000fe40003f0f008 */
[----:B------:R-:W-:Y:S01]  /*0d10*/  IMAD.WIDE.U32 R10, R5, -0x2daee0ad, RZ ;  /* 0xd2511f53050a7825 */ /* 0x000fe200078e00ff */
[----:B------:R-:W-:-:S03]  /*0d20*/  LOP3.LUT R9, R15, UR9, R9, 0x96, !PT ;  /* 0x000000090f097c12 */ /* 0x000fc6000f8e9609 */
[----:B------:R-:W-:Y:S01]  /*0d30*/  IMAD.MOV.U32 R5, RZ, RZ, R3 ;  /* 0x000000ffff057224 */ /* 0x000fe200078e0003 */
[----:B------:R-:W-:Y:S01]  /*0d40*/  LOP3.LUT R7, R11, UR14, R14, 0x96, !PT ;  /* 0x0000000e0b077c12 */ /* 0x000fe2000f8e960e */
[----:B------:R-:W-:-:S05]  /*0d50*/  IMAD.WIDE.U32 R16, R9, -0x326172a9, RZ ;  /* 0xcd9e8d5709107825 */ /* 0x000fca00078e00ff */
[----:B------:R-:W-:Y:S01]  /*0d60*/  LOP3.LUT R14, R17, UR24, R6, 0x96, !PT ;  /* 0x00000018110e7c12 */ /* 0x000fe2000f8e9606 */
[----:B------:R-:W-:Y:S01]  /*0d70*/  UIADD3 UR24, UR10, -0x255992d5, URZ ;  /* 0xdaa66d2b0a187890 */ /* 0x000fe2000fffe03f */
[----:B------:R-:W-:-:S04]  /*0d80*/  IMAD.WIDE.U32 R6, R7, -0x326172a9, RZ ;  /* 0xcd9e8d5707067825 */ /* 0x000fc800078e00ff */
[----:B------:R-:W-:Y:S01]  /*0d90*/  IMAD.WIDE.U32 R14, R14, -0x2daee0ad, RZ ;  /* 0xd2511f530e0e7825 */ /* 0x000fe200078e00ff */
[----:B------:R-:W-:Y:S01]  /*0da0*/  LOP3.LUT R11, R7, UR24, R16, 0x96, !PT ;  /* 0x00000018070b7c12 */ /* 0x000fe2000f8e9610 */
[----:B------:R-:W-:-:S03]  /*0db0*/  UIADD3 UR24, UR10, 0x78dde6e4, URZ ;  /* 0x78dde6e40a187890 */ /* 0x000fc6000fffe03f */
[----:B------:R-:W-:Y:S01]  /*0dc0*/  LOP3.LUT R16, R15, UR15, R10, 0x96, !PT ;  /* 0x0000000f0f107c12 */ /* 0x000fe2000f8e960a */
[----:B------:R-:W-:-:S04]  /*0dd0*/  IMAD.WIDE.U32 R10, R11, -0x2daee0ad, RZ ;  /* 0xd2511f530b0a7825 */ /* 0x000fc800078e00ff */
[----:B------:R-:W-:Y:S01]  /*0de0*/  IMAD.WIDE.U32 R16, R16, -0x326172a9, RZ ;  /* 0xcd9e8d5710107825 */ /* 0x000fe200078e00ff */
[----:B------:R-:W-:-:S04]  /*0df0*/  LOP3.LUT R7, R11, UR16, R14, 0x96, !PT ;  /* 0x000000100b077c12 */ /* 0x000fc8000f8e960e */
[----:B------:R-:W-:Y:S01]  /*0e00*/  LOP3.LUT R14, R17, UR24, R6, 0x96, !PT ;  /* 0x00000018110e7c12 */ /* 0x000fe2000f8e9606 */
[----:B------:R-:W-:Y:S01]  /*0e10*/  UIADD3 UR24, UR10, 0x1715609d, URZ ;  /* 0x1715609d0a187890 */ /* 0x000fe2000fffe03f */
[----:B------:R-:W-:-:S04]  /*0e20*/  IMAD.WIDE.U32 R6, R7, -0x326172a9, RZ ;  /* 0xcd9e8d5707067825 */ /* 0x000fc800078e00ff */
[----:B------:R-:W-:Y:S01]  /*0e30*/  IMAD.WIDE.U32 R14, R14, -0x2daee0ad, RZ ;  /* 0xd2511f530e0e7825 */ /* 0x000fe200078e00ff */
[----:B------:R-:W-:Y:S01]  /*0e40*/  LOP3.LUT R11, R7, UR24, R16, 0x96, !PT ;  /* 0x00000018070b7c12 */ /* 0x000fe2000f8e9610 */
[----:B------:R-:W-:-:S03]  /*0e50*/  UIADD3 UR24, UR10, -0x4ab325aa, URZ ;  /* 0xb54cda560a187890 */ /* 0x000fc6000fffe03f */
        /* <DEDUP_REMOVED lines=13> */
[----:B------:R-:W-:-:S03]  /*0f30*/  LOP3.LUT R26, R11, UR20, R14, 0x96, !PT ;  /* 0x000000140b1a7c12 */ /* 0x000fc6000f8e960e */
[----:B------:R-:W-:Y:S01]  /*0f40*/  IMAD R11, R31, -0x2daee0ad, RZ ;  /* 0xd2511f531f0b7824 */ /* 0x000fe200078e02ff */
[----:B------:R-:W-:Y:S01]  /*0f50*/  LOP3.LUT R31, R17, UR24, R6, 0x96, !PT ;  /* 0x00000018111f7c12 */ /* 0x000fe2000f8e9606 */
[----:B------:R-:W-:Y:S01]  /*0f60*/  UIADD3 UR24, UR10, -0x700cb87f, URZ ;  /* 0x8ff347810a187890 */ /* 0x000fe2000fffe03f */
[----:B------:R-:W-:Y:S01]  /*0f70*/  IMAD.WIDE.U32 R26, R26, -0x326172a9, RZ ;  /* 0xcd9e8d571a1a7825 */ /* 0x000fe200078e00ff */
[----:B------:R-:W-:-:S03]  /*0f80*/  MOV R6, R0 ;  /* 0x0000000000067202 */ /* 0x000fc60000000f00 */
[----:B------:R-:W-:Y:S01]  /*0f90*/  IMAD.HI.U32 R17, R31, -0x2daee0ad, RZ ;  /* 0xd2511f531f117827 */ /* 0x000fe200078e00ff */
[----:B------:R-:W-:-:S03]  /*0fa0*/  LOP3.LUT R18, R27, UR24, R16, 0x96, !PT ;  /* 0x000000181b127c12 */ /* 0x000fc6000f8e9610 */
[----:B------:R-:W-:Y:S01]  /*0fb0*/  IMAD.MOV.U32 R7, RZ, RZ, R11 ;  /* 0x000000ffff077224 */ /* 0x000fe200078e000b */
[----:B------:R-:W-:Y:S02]  /*0fc0*/  LOP3.LUT R17, R17, UR21, R10, 0x96, !PT ;  /* 0x0000001511117c12 */ /* 0x000fe4000f8e960a */
[----:B------:R-:W-:Y:S01]  /*0fd0*/  MOV R9, R18 ;  /* 0x0000001200097202 */ /* 0x000fe20000000f00 */
[----:B------:R-:W-:Y:S06]  /*0fe0*/  @!P0 BRA `(.L_x_5) ;  /* 0x0000000000488947 */ /* 0x000fec0003800000 */
[----:B------:R-:W-:-:S06]  /*0ff0*/  UISETP.NE.AND UP0, UPT, UR4, 0x2, UPT ;  /* 0x000000020400788c */ /* 0x000fcc000bf05270 */
[----:B------:R-:W-:-:S13]  /*1000*/  PLOP3.LUT P0, PT, PT, PT, UP0, 0x80, 0x0 ;  /* 0x000000000000781c */ /* 0x000fda0003f0f008 */
[----:B------:R-:W-:Y:S05]  /*1010*/  @!P0 BRA `(.L_x_6) ;  /* 0x00000000002c8947 */ /* 0x000fea0003800000 */
[----:B------:R-:W-:Y:S01]  /*1020*/  UISETP.NE.AND UP0, UPT, UR4, 0x3, UPT ;  /* 0x000000030400788c */ /* 0x000fe2000bf05270 */
[----:B------:R-:W-:Y:S01]  /*1030*/  IMAD.MOV.U32 R5, RZ, RZ, R11 ;  /* 0x000000ffff057224 */ /* 0x000fe200078e000b */
[----:B------:R-:W-:Y:S01]  /*1040*/  MOV R6, R18 ;  /* 0x0000001200067202 */ /* 0x000fe20000000f00 */
[----:B------:R-:W-:Y:S01]  /*1050*/  IMAD.MOV.U32 R7, RZ, RZ, R26 ;  /* 0x000000ffff077224 */ /* 0x000fe200078e001a */
[----:B------:R-:W-:Y:S02]  /*1060*/  MOV R9, R17 ;  /* 0x0000001100097202 */ /* 0x000fe40000000f00 */
[----:B------:R-:W-:-:S13]  /*1070*/  PLOP3.LUT P0, PT, PT, PT, UP0, 0x80, 0x0 ;  /* 0x000000000000781c */ /* 0x000fda0003f0f008 */
[----:B------:R-:W-:Y:S01]  /*1080*/  @P0 IMAD.MOV.U32 R5, RZ, RZ, R2 ;  /* 0x000000ffff050224 */ /* 0x000fe200078e0002 */
[----:B------:R-:W-:Y:S01]  /*1090*/  @P0 MOV R6, R3 ;  /* 0x0000000300060202 */ /* 0x000fe20000000f00 */
[----:B------:R-:W-:Y:S01]  /*10a0*/  @P0 IMAD.MOV.U32 R7, RZ, RZ, R0 ;  /* 0x000000ffff070224 */ /* 0x000fe200078e0000 */
[----:B------:R-:W-:Y:S01]  /*10b0*/  @P0 MOV R9, R11 ;  /* 0x0000000b00090202 */ /* 0x000fe20000000f00 */
[----:B------:R-:W-:Y:S06]  /*10c0*/  BRA `(.L_x_5) ;  /* 0x0000000000107947 */ /* 0x000fec0003800000 */
.L_x_6:
[----:B------:R-:W-:Y:S01]  /*10d0*/  IMAD.MOV.U32 R5, RZ, RZ, R0 ;  /* 0x000000ffff057224 */ /* 0x000fe200078e0000 */
[----:B------:R-:W-:Y:S01]  /*10e0*/  MOV R6, R11 ;  /* 0x0000000b00067202 */ /* 0x000fe20000000f00 */
[----:B------:R-:W-:Y:S01]  /*10f0*/  IMAD.MOV.U32 R7, RZ, RZ, R18 ;  /* 0x000000ffff077224 */ /* 0x000fe200078e0012 */
[----:B------:R-:W-:-:S07]  /*1100*/  MOV R9, R26 ;  /* 0x0000001a00097202 */ /* 0x000fce0000000f00 */
.L_x_5:
[----:B------:R-:W-:Y:S01]  /*1110*/  ULDC.64 UR24, c[0x0][0x6f0] ;  /* 0x0001bc0000187ab9 */ /* 0x000fe20000000a00 */
[----:B------:R-:W-:Y:S01]  /*1120*/  I2FP.F32.U32 R5, R5 ;  /* 0x0000000500057245 */ /* 0x000fe20000201000 */
[----:B------:R-:W-:Y:S01]  /*1130*/  IMAD.MOV.U32 R0, RZ, RZ, 0x2f800000 ;  /* 0x2f800000ff007424 */ /* 0x000fe200078e00ff */
[----:B------:R-:W-:Y:S01]  /*1140*/  ISETP.GE.U32.AND P0, PT, R22, UR24, PT ;  /* 0x0000001816007c0c */ /* 0x000fe2000bf06070 */
[----:B------:R-:W-:Y:S01]  /*1150*/  BSSY B0, `(.L_x_7) ;  /* 0x0000188000007945 */ /* 0x000fe20003800000 */
[----:B------:R-:W-:Y:S01]  /*1160*/  I2FP.F32.U32 R15, R6 ;  /* 0x00000006000f7245 */ /* 0x000fe20000201000 */
[-C--:B------:R-:W-:Y:S01]  /*1170*/  FFMA.FTZ R16, R5, R0.reuse, 1.1641532182693481445e-10 ;  /* 0x2f00000005107423 */ /* 0x080fe20000010000 */
[----:B------:R-:W-:Y:S02]  /*1180*/  ISETP.GE.U32.AND.EX P0, PT, R20, UR25, PT, P0 ;  /* 0x0000001914007c0c */ /* 0x000fe4000bf06100 */
[----:B------:R-:W-:Y:S01]  /*1190*/  I2FP.F32.U32 R14, R7 ;  /* 0x00000007000e7245 */ /* 0x000fe20000201000 */
[----:B------:R-:W-:Y:S01]  /*11a0*/  FFMA.FTZ R15, R15, R0, 1.1641532182693481445e-10 ;  /* 0x2f0000000f0f7423 */ /* 0x000fe20000010000 */
[----:B------:R-:W-:-:S03]  /*11b0*/  I2FP.F32.U32 R13, R9 ;  /* 0x00000009000d7245 */ /* 0x000fc60000201000 */
[-C--:B------:R-:W-:Y:S02]  /*11c0*/  FFMA.FTZ R14, R14, R0.reuse, 1.1641532182693481445e-10 ;  /* 0x2f0000000e0e7423 */ /* 0x080fe40000010000 */
[----:B------:R-:W-:-:S04]  /*11d0*/  FFMA.FTZ R13, R13, R0, 1.1641532182693481445e-10 ;  /* 0x2f0000000d0d7423 */ /* 0x000fc80000010000 */
[----:B------:R-:W-:Y:S05]  /*11e0*/  @P0 BRA `(.L_x_8) ;  /* 0x0000001400f80947 */ /* 0x000fea0003800000 */
[----:B------:R-:W0:Y:S01]  /*11f0*/  LDC R0, c[0x0][0x3a8] ;  /* 0x0000ea00ff007b82 */ /* 0x000e220000000800 */
[----:B------:R-:W-:Y:S02]  /*1200*/  CS2R R2, SRZ ;  /* 0x0000000000027805 */ /* 0x000fe4000001ff00 */
[----:B------:R-:W-:Y:S01]  /*1210*/  MOV R48, R22 ;  /* 0x0000001600307202 */ /* 0x000fe20000000f00 */
[----:B------:R-:W-:Y:S01]  /*1220*/  IMAD.MOV.U32 R49, RZ, RZ, R20 ;  /* 0x000000ffff317224 */ /* 0x000fe200078e0014 */
[----:B0-----:R-:W-:-:S13]  /*1230*/  ISETP.GE.AND P0, PT, R0, 0x2, PT ;  /* 0x000000020000780c */ /* 0x001fda0003f06270 */
[----:B------:R-:W-:Y:S05]  /*1240*/  @!P0 BRA `(.L_x_9) ;  /* 0x0000001400bc8947 */ /* 0x000fea0003800000 */
[----:B------:R-:W-:Y:S01]  /*1250*/  UIADD3 UR24, UR5, 0x1, URZ ;  /* 0x0000000105187890 */ /* 0x000fe2000fffe03f */
[----:B------:R-:W-:Y:S02]  /*1260*/  CS2R R2, SRZ ;  /* 0x0000000000027805 */ /* 0x000fe4000001ff00 */
[----:B------:R-:W-:Y:S01]  /*1270*/  MOV R48, R22 ;  /* 0x0000001600307202 */ /* 0x000fe20000000f00 */
[----:B------:R-:W-:Y:S01]  /*1280*/  IMAD.MOV.U32 R49, RZ, RZ, R20 ;  /* 0x000000ffff317224 */ /* 0x000fe200078e0014 */
[----:B------:R-:W-:-:S03]  /*1290*/  UISETP.GE.U32.AND UP0, UPT, UR24, 0x3, UPT ;  /* 0x000000031800788c */ /* 0x000fc6000bf06070 */
[----:B------:R-:W-:Y:S02]  /*12a0*/  ULDC UR24, c[0x0][0x3a8] ;  /* 0x0000ea0000187ab9 */ /* 0x000fe40000000800 */
[----:B------:R-:W-:Y:S02]  /*12b0*/  MOV R5, UR24 ;  /* 0x0000001800057c02 */ /* 0x000fe40008000f00 */
[----:B------:R-:W-:-:S13]  /*12c0*/  PLOP3.LUT P0, PT, PT, PT, UP0, 0x80, 0x0 ;  /* 0x000000000000781c */ /* 0x000fda0003f0f008 */
[----:B------:R-:W-:Y:S05]  /*12d0*/  @!P0 BRA `(.L_x_10) ;  /* 0x0000000c00408947 */ /* 0x000fea0003800000 */
[----:B------:R-:W-:-:S06]  /*12e0*/  UIADD3 UR24, UR7, -UR22, URZ ;  /* 0x8000001607187290 */ /* 0x000fcc000fffe03f */
[----:B------:R-:W-:-:S07]  /*12f0*/  IMAD.U32 R6, RZ, RZ, UR24 ;  /* 0x00000018ff067e24 */ /* 0x000fce000f8e00ff */
.L_x_23:
[----:B------:R-:W-:Y:S01]  /*1300*/  SHF.L.U32 R0, R5, 0x3, RZ ;  /* 0x0000000305007819 */ /* 0x000fe200000006ff */
[----:B------:R-:W-:Y:S01]  /*1310*/  VIADD R6, R6, 0xfffffffc ;  /* 0xfffffffc06067836 */ /* 0x000fe20000000000 */
[----:B------:R-:W-:Y:S02]  /*1320*/  BSSY B1, `(.L_x_11) ;  /* 0x0000029000017945 */ /* 0x000fe40003800000 */
[----:B------:R-:W0:Y:S02]  /*1330*/  LDC.64 R10, c[0x0][R0+0x210] ;  /* 0x00008400000a7b82 */ /* 0x000e240000000a00 */
[----:B------:R-:W-:Y:S02]  /*1340*/  ISETP.NE.AND P3, PT, R6, RZ, PT ;  /* 0x000000ff0600720c */ /* 0x000fe40003f65270 */
[----:B0-----:R-:W-:-:S04]  /*1350*/  LOP3.LUT R7, R49, R11, RZ, 0xfc, !PT ;  /* 0x0000000b31077212 */ /* 0x001fc800078efcff */
[----:B------:R-:W-:-:S13]  /*1360*/  ISETP.NE.U32.AND P0, PT, R7, RZ, PT ;  /* 0x000000ff0700720c */ /* 0x000fda0003f05070 */
[----:B------:R-:W-:Y:S05]  /*1370*/  @!P0 BRA `(.L_x_12) ;  /* 0x0000000000348947 */ /* 0x000fea0003800000 */
[----:B------:R-:W-:Y:S01]  /*1380*/  MOV R24, R10 ;  /* 0x0000000a00187202 */ /* 0x000fe20000000f00 */
[----:B------:R-:W-:Y:S01]  /*1390*/  IMAD.MOV.U32 R25, RZ, RZ, R11 ;  /* 0x000000ffff197224 */ /* 0x000fe200078e000b */
[----:B------:R-:W-:-:S07]  /*13a0*/  MOV R34, 0x13c0 ;  /* 0x000013c000227802 */ /* 0x000fce0000000f00 */
[----:B------:R-:W-:Y:S05]  /*13b0*/  CALL.REL.NOINC `($__internal_1_$__cuda_sm20_div_u64) ;  /* 0x000000c800b07944 */ /* 0x000fea0003c00000 */
[-C--:B------:R-:W-:Y:S01]  /*13c0*/  IADD3 R9, P0, RZ, -R24.reuse, RZ ;  /* 0x80000018ff097210 */ /* 0x080fe20007f1e0ff */
[----:B------:R-:W-:Y:S01]  /*13d0*/  IMAD.MOV.U32 R47, RZ, RZ, R25 ;  /* 0x000000ffff2f7224 */ /* 0x000fe200078e0019 */
[----:B------:R-:W-:Y:S02]  /*13e0*/  MOV R46, R24 ;  /* 0x00000018002e7202 */ /* 0x000fe40000000f00 */
[----:B------:R-:W-:Y:S01]  /*13f0*/  IADD3.X R7, RZ, ~R25, RZ, P0, !PT ;  /* 0x80000019ff077210 */ /* 0x000fe200007fe4ff */
[----:B------:R-:W-:-:S04]  /*1400*/  IMAD.WIDE.U32 R48, R10, R9, R48 ;  /* 0x000000090a307225 */ /* 0x000fc800078e0030 */
[----:B------:R-:W-:-:S04]  /*1410*/  IMAD R7, R7, R10, RZ ;  /* 0x0000000a07077224 */ /* 0x000fc800078e02ff */
[----:B------:R-:W-:-:S04]  /*1420*/  IMAD R7, R11, R9, R7 ;  /* 0x000000090b077224 */ /* 0x000fc800078e0207 */
[----:B------:R-:W-:Y:S01]  /*1430*/  IMAD.IADD R9, R49, 0x1, R7 ;  /* 0x0000000131097824 */ /* 0x000fe200078e0207 */
[----:B------:R-:W-:Y:S06]  /*1440*/  BRA `(.L_x_13) ;  /* 0x0000000000587947 */ /* 0x000fec0003800000 */
.L_x_12:
[----:B------:R-:W0:Y:S01]  /*1450*/  I2F.U32.RP R7, R10 ;  /* 0x0000000a00077306 */ /* 0x000e220000209000 */
[----:B------:R-:W-:Y:S01]  /*1460*/  IMAD.MOV R9, RZ, RZ, -R10 ;  /* 0x000000ffff097224 */ /* 0x000fe200078e0a0a */
[----:B------:R-:W-:Y:S01]  /*1470*/  ISETP.NE.U32.AND P2, PT, R10, RZ, PT ;  /* 0x000000ff0a00720c */ /* 0x000fe20003f45070 */
[----:B------:R-:W-:-:S05]  /*1480*/  IMAD.MOV.U32 R47, RZ, RZ, RZ ;  /* 0x000000ffff2f7224 */ /* 0x000fca00078e00ff */
[----:B0-----:R-:W0:Y:S02]  /*1490*/  MUFU.RCP R7, R7 ;  /* 0x0000000700077308 */ /* 0x001e240000001000 */
[----:B0-----:R-:W-:-:S06]  /*14a0*/  IADD3 R24, R7, 0xffffffe, RZ ;  /* 0x0ffffffe07187810 */ /* 0x001fcc0007ffe0ff */
[----:B------:R0:W1:Y:S02]  /*14b0*/  F2I.FTZ.U32.TRUNC.NTZ R25, R24 ;  /* 0x0000001800197305 */ /* 0x000064000021f000 */
[----:B0-----:R-:W-:Y:S01]  /*14c0*/  HFMA2.MMA R24, -RZ, RZ, 0, 0 ;  /* 0x00000000ff187435 */ /* 0x001fe200000001ff */
[----:B-1----:R-:W-:-:S09]  /*14d0*/  IMAD R9, R9, R25, RZ ;  /* 0x0000001909097224 */ /* 0x002fd200078e02ff */
[----:B------:R-:W-:-:S06]  /*14e0*/  IMAD.HI.U32 R25, R25, R9, R24 ;  /* 0x0000000919197227 */ /* 0x000fcc00078e0018 */
[----:B------:R-:W-:-:S04]  /*14f0*/  IMAD.HI.U32 R46, R25, R48, RZ ;  /* 0x00000030192e7227 */ /* 0x000fc800078e00ff */
[----:B------:R-:W-:-:S04]  /*1500*/  IMAD.MOV R9, RZ, RZ, -R46 ;  /* 0x000000ffff097224 */ /* 0x000fc800078e0a2e */
[----:B------:R-:W-:-:S05]  /*1510*/  IMAD R9, R10, R9, R48 ;  /* 0x000000090a097224 */ /* 0x000fca00078e0230 */
[----:B------:R-:W-:-:S13]  /*1520*/  ISETP.GE.U32.AND P0, PT, R9, R10, PT ;  /* 0x0000000a0900720c */ /* 0x000fda0003f06070 */
[----:B------:R-:W-:Y:S01]  /*1530*/  @P0 IADD3 R9, -R10, R9, RZ ;  /* 0x000000090a090210 */ /* 0x000fe20007ffe1ff */
[----:B------:R-:W-:-:S03]  /*1540*/  @P0 VIADD R46, R46, 0x1 ;  /* 0x000000012e2e0836 */ /* 0x000fc60000000000 */
[----:B------:R-:W-:Y:S02]  /*1550*/  ISETP.GE.U32.AND P1, PT, R9, R10, PT ;  /* 0x0000000a0900720c */ /* 0x000fe40003f26070 */
[----:B------:R-:W-:-:S11]  /*1560*/  MOV R9, RZ ;  /* 0x000000ff00097202 */ /* 0x000fd60000000f00 */
[----:B------:R-:W-:Y:S02]  /*1570*/  @P1 IADD3 R46, R46, 0x1, RZ ;  /* 0x000000012e2e1810 */ /* 0x000fe40007ffe0ff */
[----:B------:R-:W-:-:S05]  /*1580*/  @!P2 LOP3.LUT R46, RZ, R10, RZ, 0x33, !PT ;  /* 0x0000000aff2ea212 */ /* 0x000fca00078e33ff */
[----:B------:R-:W-:-:S04]  /*1590*/  IMAD.MOV R7, RZ, RZ, -R46 ;  /* 0x000000ffff077224 */ /* 0x000fc800078e0a2e */
[----:B------:R-:W-:-:S07]  /*15a0*/  IMAD R48, R10, R7, R48 ;  /* 0x000000070a307224 */ /* 0x000fce00078e0230 */
.L_x_13:
[----:B------:R-:W-:Y:S05]  /*15b0*/  BSYNC B1 ;  /* 0x0000000000017941 */ /* 0x000fea0003800000 */
.L_x_11:
[----:B------:R-:W0:Y:S01]  /*15c0*/  LDC.64 R10, c[0x0][R0+0x208] ;  /* 0x00008200000a7b82 */ /* 0x000e220000000a00 */
[----:B------:R-:W-:Y:S07]  /*15d0*/  BSSY B1, `(.L_x_14) ;  /* 0x0000031000017945 */ /* 0x000fee0003800000 */
[----:B------:R-:W1:Y:S01]  /*15e0*/  LDC.64 R24, c[0x0][R0+0x2d8] ;  /* 0x0000b60000187b82 */ /* 0x000e620000000a00 */
[----:B0-----:R-:W-:-:S04]  /*15f0*/  LOP3.LUT R7, R47, R11, RZ, 0xfc, !PT ;  /* 0x0000000b2f077212 */ /* 0x001fc800078efcff */
[----:B------:R-:W-:Y:S01]  /*1600*/  ISETP.NE.U32.AND P0, PT, R7, RZ, PT ;  /* 0x000000ff0700720c */ /* 0x000fe20003f05070 */
[-C--:B-1----:R-:W-:Y:S02]  /*1610*/  IMAD R12, R25, R48.reuse, RZ ;  /* 0x00000030190c7224 */ /* 0x082fe400078e02ff */
[----:B------:R-:W-:-:S04]  /*1620*/  IMAD.WIDE.U32 R44, R24, R48, R2 ;  /* 0x00000030182c7225 */ /* 0x000fc800078e0002 */
[----:B------:R-:W-:-:S05]  /*1630*/  IMAD R3, R24, R9, R12 ;  /* 0x0000000918037224 */ /* 0x000fca00078e020c */
[----:B------:R-:W-:Y:S01]  /*1640*/  IADD3 R3, R45, R3, RZ ;  /* 0x000000032d037210 */ /* 0x000fe20007ffe0ff */
[----:B------:R-:W-:Y:S06]  /*1650*/  @!P0 BRA `(.L_x_15) ;  /* 0x0000000000448947 */ /* 0x000fec0003800000 */
[----:B------:R-:W-:Y:S01]  /*1660*/  IMAD.MOV.U32 R48, RZ, RZ, R46 ;  /* 0x000000ffff307224 */ /* 0x000fe200078e002e */
[----:B------:R-:W-:Y:S01]  /*1670*/  MOV R49, R47 ;  /* 0x0000002f00317202 */ /* 0x000fe20000000f00 */
[----:B------:R-:W-:Y:S01]  /*1680*/  IMAD.MOV.U32 R24, RZ, RZ, R10 ;  /* 0x000000ffff187224 */ /* 0x000fe200078e000a */
[----:B------:R-:W-:Y:S02]  /*1690*/  MOV R25, R11 ;  /* 0x0000000b00197202 */ /* 0x000fe40000000f00 */
[----:B------:R-:W-:-:S07]  /*16a0*/  MOV R34, 0x16c0 ;  /* 0x000016c000227802 */ /* 0x000fce0000000f00 */
[----:B------:R-:W-:Y:S05]  /*16b0*/  CALL.REL.NOINC `($__internal_1_$__cuda_sm20_div_u64) ;  /* 0x000000c400f07944 */ /* 0x000fea0003c00000 */
[----:B------:R-:W-:Y:S01]  /*16c0*/  IADD3 R9, P0, RZ, -R24, RZ ;  /* 0x80000018ff097210 */ /* 0x000fe20007f1e0ff */
[----:B------:R-:W-:Y:S01]  /*16d0*/  IMAD.MOV.U32 R35, RZ, RZ, R47 ;  /* 0x000000ffff237224 */ /* 0x000fe200078e002f */
[----:B------:R-:W-:Y:S01]  /*16e0*/  MOV R34, R46 ;  /* 0x0000002e00227202 */ /* 0x000fe20000000f00 */
[----:B------:R-:W-:Y:S01]  /*16f0*/  IMAD.MOV.U32 R46, RZ, RZ, R24 ;  /* 0x000000ffff2e7224 */ /* 0x000fe200078e0018 */
[----:B------:R-:W-:Y:S01]  /*1700*/  MOV R47, R25 ;  /* 0x00000019002f7202 */ /* 0x000fe20000000f00 */
[----:B------:R-:W-:Y:S02]  /*1710*/  IMAD.X R7, RZ, RZ, ~R25, P0 ;  /* 0x000000ffff077224 */ /* 0x000fe400000e0e19 */
[----:B------:R-:W-:-:S04]  /*1720*/  IMAD.WIDE.U32 R34, R10, R9, R34 ;  /* 0x000000090a227225 */ /* 0x000fc800078e0022 */
[----:B------:R-:W-:-:S04]  /*1730*/  IMAD R7, R7, R10, RZ ;  /* 0x0000000a07077224 */ /* 0x000fc800078e02ff */
[----:B------:R-:W-:-:S05]  /*1740*/  IMAD R7, R11, R9, R7 ;  /* 0x000000090b077224 */ /* 0x000fca00078e0207 */
[----:B------:R-:W-:Y:S01]  /*1750*/  IADD3 R9, R35, R7, RZ ;  /* 0x0000000723097210 */ /* 0x000fe20007ffe0ff */
[----:B------:R-:W-:Y:S06]  /*1760*/  BRA `(.L_x_16) ;  /* 0x00000000005c7947 */ /* 0x000fec0003800000 */
.L_x_15:
[----:B------:R-:W0:Y:S01]  /*1770*/  I2F.U32.RP R2, R10 ;  /* 0x0000000a00027306 */ /* 0x000e220000209000 */
[----:B------:R-:W-:Y:S01]  /*1780*/  IADD3 R7, RZ, -R10, RZ ;  /* 0x8000000aff077210 */ /* 0x000fe20007ffe0ff */
[----:B------:R-:W-:Y:S01]  /*1790*/  IMAD.MOV.U32 R9, RZ, RZ, RZ ;  /* 0x000000ffff097224 */ /* 0x000fe200078e00ff */
[----:B------:R-:W-:Y:S01]  /*17a0*/  ISETP.NE.U32.AND P2, PT, R10, RZ, PT ;  /* 0x000000ff0a00720c */ /* 0x000fe20003f45070 */
[----:B------:R-:W-:-:S04]  /*17b0*/  IMAD.MOV.U32 R47, RZ, RZ, RZ ;  /* 0x000000ffff2f7224 */ /* 0x000fc800078e00ff */
[----:B0-----:R-:W0:Y:S02]  /*17c0*/  MUFU.RCP R2, R2 ;  /* 0x0000000200027308 */ /* 0x001e240000001000 */
[----:B0-----:R-:W-:-:S06]  /*17d0*/  VIADD R24, R2, 0xffffffe ;  /* 0x0ffffffe02187836 */ /* 0x001fcc0000000000 */
[----:B------:R0:W1:Y:S02]  /*17e0*/  F2I.FTZ.U32.TRUNC.NTZ R25, R24 ;  /* 0x0000001800197305 */ /* 0x000064000021f000 */
[----:B0-----:R-:W-:Y:S02]  /*17f0*/  IMAD.MOV.U32 R24, RZ, RZ, RZ ;  /* 0x000000ffff187224 */ /* 0x001fe400078e00ff */
[----:B-1----:R-:W-:-:S04]  /*1800*/  IMAD R7, R7, R25, RZ ;  /* 0x0000001907077224 */ /* 0x002fc800078e02ff */
[----:B------:R-:W-:-:S06]  /*1810*/  IMAD.HI.U32 R25, R25, R7, R24 ;  /* 0x0000000719197227 */ /* 0x000fcc00078e0018 */
[----:B------:R-:W-:-:S05]  /*1820*/  IMAD.HI.U32 R25, R25, R46, RZ ;  /* 0x0000002e19197227 */ /* 0x000fca00078e00ff */
[----:B------:R-:W-:-:S05]  /*1830*/  IADD3 R7, -R25, RZ, RZ ;  /* 0x000000ff19077210 */ /* 0x000fca0007ffe1ff */
[----:B------:R-:W-:-:S05]  /*1840*/  IMAD R7, R10, R7, R46 ;  /* 0x000000070a077224 */ /* 0x000fca00078e022e */
[----:B------:R-:W-:-:S13]  /*1850*/  ISETP.GE.U32.AND P0, PT, R7, R10, PT ;  /* 0x0000000a0700720c */ /* 0x000fda0003f06070 */
[----:B------:R-:W-:Y:S01]  /*1860*/  @P0 IMAD.IADD R7, R7, 0x1, -R10 ;  /* 0x0000000107070824 */ /* 0x000fe200078e0a0a */
[----:B------:R-:W-:-:S04]  /*1870*/  @P0 IADD3 R25, R25, 0x1, RZ ;  /* 0x0000000119190810 */ /* 0x000fc80007ffe0ff */
[----:B------:R-:W-:-:S13]  /*1880*/  ISETP.GE.U32.AND P1, PT, R7, R10, PT ;  /* 0x0000000a0700720c */ /* 0x000fda0003f26070 */
[----:B------:R-:W-:Y:S01]  /*1890*/  @P1 VIADD R25, R25, 0x1 ;  /* 0x0000000119191836 */ /* 0x000fe20000000000 */
[----:B------:R-:W-:-:S04]  /*18a0*/  @!P2 LOP3.LUT R25, RZ, R10, RZ, 0x33, !PT ;  /* 0x0000000aff19a212 */ /* 0x000fc800078e33ff */
[----:B------:R-:W-:-:S05]  /*18b0*/  IADD3 R7, -R25, RZ, RZ ;  /* 0x000000ff19077210 */ /* 0x000fca0007ffe1ff */
[----:B------:R-:W-:Y:S01]  /*18c0*/  IMAD R34, R10, R7, R46 ;  /* 0x000000070a227224 */ /* 0x000fe200078e022e */
[----:B------:R-:W-:-:S07]  /*18d0*/  MOV R46, R25 ;  /* 0x00000019002e7202 */ /* 0x000fce0000000f00 */
.L_x_16:
[----:B------:R-:W-:Y:S05]  /*18e0*/  BSYNC B1 ;  /* 0x0000000000017941 */ /* 0x000fea0003800000 */
.L_x_14:
[----:B------:R-:W0:Y:S01]  /*18f0*/  LDC.64 R10, c[0x0][R0+0x200] ;  /* 0x00008000000a7b82 */ /* 0x000e220000000a00 */
[----:B------:R-:W-:Y:S01]  /*1900*/  MOV R2, R44 ;  /* 0x0000002c00027202 */ /* 0x000fe20000000f00 */
[----:B------:R-:W-:Y:S06]  /*1910*/  BSSY B1, `(.L_x_17) ;  /* 0x0000031000017945 */ /* 0x000fec0003800000 */
[----:B------:R-:W1:Y:S01]  /*1920*/  LDC.64 R24, c[0x0][R0+0x2d0] ;  /* 0x0000b40000187b82 */ /* 0x000e620000000a00 */
[----:B0-----:R-:W-:-:S04]  /*1930*/  LOP3.LUT R7, R47, R11, RZ, 0xfc, !PT ;  /* 0x0000000b2f077212 */ /* 0x001fc800078efcff */
[----:B------:R-:W-:Y:S01]  /*1940*/  ISETP.NE.U32.AND P0, PT, R7, RZ, PT ;  /* 0x000000ff0700720c */ /* 0x000fe20003f05070 */
[-C--:B-1----:R-:W-:Y:S02]  /*1950*/  IMAD R12, R25, R34.reuse, RZ ;  /* 0x00000022190c7224 */ /* 0x082fe400078e02ff */
[----:B------:R-:W-:-:S04]  /*1960*/  IMAD.WIDE.U32 R44, R24, R34, R2 ;  /* 0x00000022182c7225 */ /* 0x000fc800078e0002 */
[----:B------:R-:W-:-:S04]  /*1970*/  IMAD R3, R24, R9, R12 ;  /* 0x0000000918037224 */ /* 0x000fc800078e020c */
[----:B------:R-:W-:Y:S02]  /*1980*/  IMAD.IADD R3, R45, 0x1, R3 ;  /* 0x000000012d037824 */ /* 0x000fe400078e0203 */
[----:B------:R-:W-:Y:S05]  /*1990*/  @!P0 BRA `(.L_x_18) ;  /* 0x0000000000448947 */ /* 0x000fea0003800000 */
[----:B------:R-:W-:Y:S01]  /*19a0*/  MOV R48, R46 ;  /* 0x0000002e00307202 */ /* 0x000fe20000000f00 */
[----:B------:R-:W-:Y:S01]  /*19b0*/  IMAD.MOV.U32 R49, RZ, RZ, R47 ;  /* 0x000000ffff317224 */ /* 0x000fe200078e002f */
[----:B------:R-:W-:Y:S01]  /*19c0*/  MOV R24, R10 ;  /* 0x0000000a00187202 */ /* 0x000fe20000000f00 */
[----:B------:R-:W-:Y:S01]  /*19d0*/  IMAD.MOV.U32 R25, RZ, RZ, R11 ;  /* 0x000000ffff197224 */ /* 0x000fe200078e000b */
[----:B------:R-:W-:-:S07]  /*19e0*/  MOV R34, 0x1a00 ;  /* 0x00001a0000227802 */ /* 0x000fce0000000f00 */
[----:B------:R-:W-:Y:S05]  /*19f0*/  CALL.REL.NOINC `($__internal_1_$__cuda_sm20_div_u64) ;  /* 0x000000c400207944 */ /* 0x000fea0003c00000 */
[-C--:B------:R-:W-:Y:S01]  /*1a00*/  IADD3 R9, P0, RZ, -R24.reuse, RZ ;  /* 0x80000018ff097210 */ /* 0x080fe20007f1e0ff */
[----:B------:R-:W-:Y:S01]  /*1a10*/  IMAD.MOV.U32 R34, RZ, RZ, R46 ;  /* 0x000000ffff227224 */ /* 0x000fe200078e002e */
[----:B------:R-:W-:Y:S01]  /*1a20*/  MOV R35, R47 ;  /* 0x0000002f00237202 */ /* 0x000fe20000000f00 */
[----:B------:R-:W-:Y:S01]  /*1a30*/  IMAD.MOV.U32 R47, RZ, RZ, R25 ;  /* 0x000000ffff2f7224 */ /* 0x000fe200078e0019 */
[----:B------:R-:W-:Y:S02]  /*1a40*/  IADD3.X R7, RZ, ~R25, RZ, P0, !PT ;  /* 0x80000019ff077210 */ /* 0x000fe400007fe4ff */
[----:B------:R-:W-:Y:S01]  /*1a50*/  MOV R46, R24 ;  /* 0x00000018002e7202 */ /* 0x000fe20000000f00 */
[----:B------:R-:W-:-:S04]  /*1a60*/  IMAD.WIDE.U32 R34, R10, R9, R34 ;  /* 0x000000090a227225 */ /* 0x000fc800078e0022 */
[----:B------:R-:W-:-:S04]  /*1a70*/  IMAD R7, R7, R10, RZ ;  /* 0x0000000a07077224 */ /* 0x000fc800078e02ff */
[----:B------:R-:W-:-:S04]  /*1a80*/  IMAD R7, R11, R9, R7 ;  /* 0x000000090b077224 */ /* 0x000fc800078e0207 */
[----:B------:R-:W-:Y:S01]  /*1a90*/  IMAD.IADD R9, R35, 0x1, R7 ;  /* 0x0000000123097824 */ /* 0x000fe200078e0207 */
[----:B------:R-:W-:Y:S06]  /*1aa0*/  BRA `(.L_x_19) ;  /* 0x00000000005c7947 */ /* 0x000fec0003800000 */
.L_x_18:
[----:B------:R-:W0:Y:S01]  /*1ab0*/  I2F.U32.RP R2, R10 ;  /* 0x0000000a00027306 */ /* 0x000e220000209000 */
[----:B------:R-:W-:Y:S01]  /*1ac0*/  IMAD.MOV R7, RZ, RZ, -R10 ;  /* 0x000000ffff077224 */ /* 0x000fe200078e0a0a */
[----:B------:R-:W-:Y:S01]  /*1ad0*/  ISETP.NE.U32.AND P2, PT, R10, RZ, PT ;  /* 0x000000ff0a00720c */ /* 0x000fe20003f45070 */
[----:B------:R-:W-:Y:S01]  /*1ae0*/  HFMA2.MMA R47, -RZ, RZ, 0, 0 ;  /* 0x00000000ff2f7435 */ /* 0x000fe200000001ff */
[----:B------:R-:W-:-:S04]  /*1af0*/  MOV R9, RZ ;  /* 0x000000ff00097202 */ /* 0x000fc80000000f00 */
        /* <DEDUP_REMOVED lines=12> */
[----:B------:R-:W-:-:S13]  /*1bc0*/  ISETP.GE.U32.AND P1, PT, R7, R10, PT ;  /* 0x0000000a0700720c */ /* 0x000fda0003f26070 */
[----:B------:R-:W-:Y:S02]  /*1bd0*/  @P1 IADD3 R25, R25, 0x1, RZ ;  /* 0x0000000119191810 */ /* 0x000fe40007ffe0ff */
[----:B------:R-:W-:-:S05]  /*1be0*/  @!P2 LOP3.LUT R25, RZ, R10, RZ, 0x33, !PT ;  /* 0x0000000aff19a212 */ /* 0x000fca00078e33ff */
[----:B------:R-:W-:-:S04]  /*1bf0*/  IMAD.MOV R7, RZ, RZ, -R25 ;  /* 0x000000ffff077224 */ /* 0x000fc800078e0a19 */
[----:B------:R-:W-:Y:S02]  /*1c00*/  IMAD R34, R10, R7, R46 ;  /* 0x000000070a227224 */ /* 0x000fe400078e022e */
[----:B------:R-:W-:-:S07]  /*1c10*/  IMAD.MOV.U32 R46, RZ, RZ, R25 ;  /* 0x000000ffff2e7224 */ /* 0x000fce00078e0019 */
.L_x_19:
[----:B------:R-:W-:Y:S05]  /*1c20*/  BSYNC B1 ;  /* 0x0000000000017941 */ /* 0x000fea0003800000 */
.L_x_17:
[----:B------:R-:W0:Y:S01]  /*1c30*/  LDC.64 R10, c[0x0][R0+0x1f8] ;  /* 0x00007e00000a7b82 */ /* 0x000e220000000a00 */
[----:B------:R-:W-:Y:S01]  /*1c40*/  IMAD.MOV.U32 R2, RZ, RZ, R44 ;  /* 0x000000ffff027224 */ /* 0x000fe200078e002c */
[----:B------:R-:W-:Y:S01]  /*1c50*/  BSSY B1, `(.L_x_20) ;  /* 0x0000031000017945 */ /* 0x000fe20003800000 */
[----:B------:R-:W-:-:S05]  /*1c60*/  IADD3 R5, R5, -0x4, RZ ;  /* 0xfffffffc05057810 */ /* 0x000fca0007ffe0ff */
        /* <DEDUP_REMOVED lines=14> */
[----:B------:R-:W-:Y:S01]  /*1d50*/  IADD3 R9, P0, RZ, -R24, RZ ;  /* 0x80000018ff097210 */ /* 0x000fe20007f1e0ff */
[----:B------:R-:W-:Y:S01]  /*1d60*/  IMAD.MOV.U32 R34, RZ, RZ, R46 ;  /* 0x000000ffff227224 */ /* 0x000fe200078e002e */
[----:B------:R-:W-:Y:S01]  /*1d70*/  MOV R35, R47 ;  /* 0x0000002f00237202 */ /* 0x000fe20000000f00 */
[----:B------:R-:W-:Y:S01]  /*1d80*/  IMAD.MOV.U32 R48, RZ, RZ, R24 ;  /* 0x000000ffff307224 */ /* 0x000fe200078e0018 */
[----:B------:R-:W-:Y:S01]  /*1d90*/  IADD3.X R7, RZ, ~R25, RZ, P0, !PT ;  /* 0x80000019ff077210 */ /* 0x000fe200007fe4ff */
[----:B------:R-:W-:Y:S02]  /*1da0*/  IMAD.MOV.U32 R49, RZ, RZ, R25 ;  /* 0x000000ffff317224 */ /* 0x000fe400078e0019 */
[----:B------:R-:W-:-:S04]  /*1db0*/  IMAD.WIDE.U32 R34, R10, R9, R34 ;  /* 0x000000090a227225 */ /* 0x000fc800078e0022 */
[----:B------:R-:W-:-:S04]  /*1dc0*/  IMAD R7, R7, R10, RZ ;  /* 0x0000000a07077224 */ /* 0x000fc800078e02ff */
[----:B------:R-:W-:-:S05]  /*1dd0*/  IMAD R7, R11, R9, R7 ;  /* 0x000000090b077224 */ /* 0x000fca00078e0207 */
[----:B------:R-:W-:Y:S01]  /*1de0*/  IADD3 R7, R35, R7, RZ ;  /* 0x0000000723077210 */ /* 0x000fe20007ffe0ff */
[----:B------:R-:W-:Y:S06]  /*1df0*/  BRA `(.L_x_22) ;  /* 0x0000000000587947 */ /* 0x000fec0003800000 */
.L_x_21:
[----:B------:R-:W0:Y:S01]  /*1e00*/  I2F.U32.RP R2, R10 ;  /* 0x0000000a00027306 */ /* 0x000e220000209000 */
[----:B------:R-:W-:Y:S01]  /*1e10*/  IMAD.MOV R7, RZ, RZ, -R10 ;  /* 0x000000ffff077224 */ /* 0x000fe200078e0a0a */
[----:B------:R-:W-:Y:S02]  /*1e20*/  ISETP.NE.U32.AND P2, PT, R10, RZ, PT ;  /* 0x000000ff0a00720c */ /* 0x000fe40003f45070 */
        /* <DEDUP_REMOVED lines=13> */
[----:B------:R-:W-:Y:S01]  /*1f00*/  ISETP.GE.U32.AND P1, PT, R7, R10, PT ;  /* 0x0000000a0700720c */ /* 0x000fe20003f26070 */
[----:B------:R-:W-:-:S12]  /*1f10*/  IMAD.MOV.U32 R7, RZ, RZ, RZ ;  /* 0x000000ffff077224 */ /* 0x000fd800078e00ff */
[----:B------:R-:W-:Y:S02]  /*1f20*/  @P1 IADD3 R48, R48, 0x1, RZ ;  /* 0x0000000130301810 */ /* 0x000fe40007ffe0ff */
[----:B------:R-:W-:-:S05]  /*1f30*/  @!P2 LOP3.LUT R48, RZ, R10, RZ, 0x33, !PT ;  /* 0x0000000aff30a212 */ /* 0x000fca00078e33ff */
[----:B------:R-:W-:-:S04]  /*1f40*/  IMAD.MOV R9, RZ, RZ, -R48 ;  /* 0x000000ffff097224 */ /* 0x000fc800078e0a30 */
[----:B------:R-:W-:-:S07]  /*1f50*/  IMAD R34, R10, R9, R46 ;  /* 0x000000090a227224 */ /* 0x000fce00078e022e */
.L_x_22:
[----:B------:R-:W-:Y:S05]  /*1f60*/  BSYNC B1 ;  /* 0x0000000000017941 */ /* 0x000fea0003800000 */
.L_x_20:
[----:B------:R-:W0:Y:S01]  /*1f70*/  LDC.64 R10, c[0x0][R0+0x2c0] ;  /* 0x0000b000000a7b82 */ /* 0x000e220000000a00 */
[----:B------:R-:W-:Y:S01]  /*1f80*/  MOV R2, R44 ;  /* 0x0000002c00027202 */ /* 0x000fe20000000f00 */
[----:B0-----:R-:W-:-:S04]  /*1f90*/  IMAD R9, R11, R34, RZ ;  /* 0x000000220b097224 */ /* 0x001fc800078e02ff */
[----:B------:R-:W-:-:S04]  /*1fa0*/  IMAD.WIDE.U32 R2, R10, R34, R2 ;  /* 0x000000220a027225 */ /* 0x000fc800078e0002 */
[----:B------:R-:W-:-:S04]  /*1fb0*/  IMAD R7, R10, R7, R9 ;  /* 0x000000070a077224 */ /* 0x000fc800078e0209 */
[----:B------:R-:W-:Y:S01]  /*1fc0*/  IMAD.IADD R3, R3, 0x1, R7 ;  /* 0x0000000103037824 */ /* 0x000fe200078e0207 */
[----:B------:R-:W-:Y:S06]  /*1fd0*/  @P3 BRA `(.L_x_23) ;  /* 0xfffffff000c83947 */ /* 0x000fec000383ffff */
.L_x_10:
[----:B------:R-:W-:-:S13]  /*1fe0*/  ISETP.NE.AND P0, PT, RZ, UR22, PT ;  /* 0x00000016ff007c0c */ /* 0x000fda000bf05270 */
[----:B------:R-:W-:Y:S05]  /*1ff0*/  @!P0 BRA `(.L_x_9) ;  /* 0x0000000800508947 */ /* 0x000fea0003800000 */
[----:B------:R-:W-:Y:S01]  /*2000*/  SHF.L.U32 R5, R5, 0x3, RZ ;  /* 0x0000000305057819 */ /* 0x000fe200000006ff */
[----:B------:R-:W-:Y:S03]  /*2010*/  BSSY B1, `(.L_x_24) ;  /* 0x0000029000017945 */ /* 0x000fe60003800000 */
[----:B------:R-:W0:Y:S02]  /*2020*/  LDC.64 R6, c[0x0][R5+0x210] ;  /* 0x0000840005067b82 */ /* 0x000e240000000a00 */
[----:B0-----:R-:W-:-:S04]  /*2030*/  LOP3.LUT R0, R49, R7, RZ, 0xfc, !PT ;  /* 0x0000000731007212 */ /* 0x001fc800078efcff */
[----:B------:R-:W-:-:S13]  /*2040*/  ISETP.NE.U32.AND P0, PT, R0, RZ, PT ;  /* 0x000000ff0000720c */ /* 0x000fda0003f05070 */
[----:B------:R-:W-:Y:S05]  /*2050*/  @!P0 BRA `(.L_x_25) ;  /* 0x0000000000348947 */ /* 0x000fea0003800000 */
[----:B------:R-:W-:Y:S01]  /*2060*/  IMAD.MOV.U32 R24, RZ, RZ, R6 ;  /* 0x000000ffff187224 */ /* 0x000fe200078e0006 */
[----:B------:R-:W-:Y:S02]  /*2070*/  MOV R25, R7 ;  /* 0x0000000700197202 */ /* 0x000fe40000000f00 */
[----:B------:R-:W-:-:S07]  /*2080*/  MOV R34, 0x20a0 ;  /* 0x000020a000227802 */ /* 0x000fce0000000f00 */
[----:B------:R-:W-:Y:S05]  /*2090*/  CALL.REL.NOINC `($__internal_1_$__cuda_sm20_div_u64) ;  /* 0x000000bc00787944 */ /* 0x000fea0003c00000 */
[----:B------:R-:W-:-:S05]  /*20a0*/  IADD3 R33, P0, RZ, -R24, RZ ;  /* 0x80000018ff217210 */ /* 0x000fca0007f1e0ff */
[----:B------:R-:W-:Y:S02]  /*20b0*/  IMAD.X R9, RZ, RZ, ~R25, P0 ;  /* 0x000000ffff097224 */ /* 0x000fe400000e0e19 */
[----:B------:R-:W-:Y:S01]  /*20c0*/  IMAD.WIDE.U32 R10, R6, R33, R48 ;  /* 0x00000021060a7225 */ /* 0x000fe200078e0030 */
[----:B------:R-:W-:Y:S02]  /*20d0*/  MOV R48, R24 ;  /* 0x0000001800307202 */ /* 0x000fe40000000f00 */
[----:B------:R-:W-:Y:S01]  /*20e0*/  MOV R49, R25 ;  /* 0x0000001900317202 */ /* 0x000fe20000000f00 */
[----:B------:R-:W-:-:S04]  /*20f0*/  IMAD R9, R9, R6, RZ ;  /* 0x0000000609097224 */ /* 0x000fc800078e02ff */
[----:B------:R-:W-:-:S04]  /*2100*/  IMAD R9, R7, R33, R9 ;  /* 0x0000002107097224 */ /* 0x000fc800078e0209 */
[----:B------:R-:W-:Y:S01]  /*2110*/  IMAD.IADD R9, R11, 0x1, R9 ;  /* 0x000000010b097824 */ /* 0x000fe200078e0209 */
[----:B------:R-:W-:Y:S06]  /*2120*/  BRA `(.L_x_26) ;  /* 0x00000000005c7947 */ /* 0x000fec0003800000 */
.L_x_25:
[----:B------:R-:W0:Y:S01]  /*2130*/  I2F.U32.RP R0, R6 ;  /* 0x0000000600007306 */ /* 0x000e220000209000 */
[----:B------:R-:W-:Y:S01]  /*2140*/  IADD3 R7, RZ, -R6, RZ ;  /* 0x80000006ff077210 */ /* 0x000fe20007ffe0ff */
[----:B------:R-:W-:Y:S01]  /*2150*/  HFMA2.MMA R9, -RZ, RZ, 0, 0 ;  /* 0x00000000ff097435 */ /* 0x000fe200000001ff */
        /* <DEDUP_REMOVED lines=18> */
[----:B------:R-:W-:Y:S02]  /*2280*/  IMAD R10, R6, R7, R48 ;  /* 0x00000007060a7224 */ /* 0x000fe400078e0230 */
[----:B------:R-:W-:-:S07]  /*2290*/  IMAD.MOV.U32 R48, RZ, RZ, R11 ;  /* 0x000000ffff307224 */ /* 0x000fce00078e000b */
.L_x_26:
[----:B------:R-:W-:Y:S05]  /*22a0*/  BSYNC B1 ;  /* 0x0000000000017941 */ /* 0x000fea0003800000 */
.L_x_24:
[----:B------:R-:W0:Y:S01]  /*22b0*/  LDC.64 R6, c[0x0][R5+0x2d8] ;  /* 0x0000b60005067b82 */ /* 0x000e220000000a00 */
[----:B------:R-:W-:-:S06]  /*22c0*/  UISETP.NE.AND UP0, UPT, UR22, 0x1, UPT ;  /* 0x000000011600788c */ /* 0x000fcc000bf05270 */
[----:B------:R-:W-:Y:S01]  /*22d0*/  PLOP3.LUT P0, PT, PT, PT, UP0, 0x80, 0x0 ;  /* 0x000000000000781c */ /* 0x000fe20003f0f008 */
[-C--:B0-----:R-:W-:Y:S02]  /*22e0*/  IMAD R0, R7, R10.reuse, RZ ;  /* 0x0000000a07007224 */ /* 0x081fe400078e02ff */
[----:B------:R-:W-:-:S04]  /*22f0*/  IMAD.WIDE.U32 R2, R6, R10, R2 ;  /* 0x0000000a06027225 */ /* 0x000fc800078e0002 */
[----:B------:R-:W-:-:S05]  /*2300*/  IMAD R9, R6, R9, R0 ;  /* 0x0000000906097224 */ /* 0x000fca00078e0200 */
[----:B------:R-:W-:Y:S01]  /*2310*/  IADD3 R3, R3, R9, RZ ;  /* 0x0000000903037210 */ /* 0x000fe20007ffe0ff */
[----:B------:R-:W-:Y:S06]  /*2320*/  @!P0 BRA `(.L_x_9) ;  /* 0x0000000400848947 */ /* 0x000fec0003800000 */
[----:B------:R-:W0:Y:S01]  /*2330*/  LDC.64 R6, c[0x0][R5+0x208] ;  /* 0x0000820005067b82 */ /* 0x000e220000000a00 */
[----:B------:R-:W-:Y:S01]  /*2340*/  BSSY B1, `(.L_x_27) ;  /* 0x0000028000017945 */ /* 0x000fe20003800000 */
        /* <DEDUP_REMOVED lines=16> */
.L_x_28:
        /* <DEDUP_REMOVED lines=23> */
.L_x_29:
[----:B------:R-:W-:Y:S05]  /*25c0*/  BSYNC B1 ;  /* 0x0000000000017941 */ /* 0x000fea0003800000 */
.L_x_27:
        /* <DEDUP_REMOVED lines=26> */
.L_x_31:
        /* <DEDUP_REMOVED lines=23> */
.L_x_32:
[----:B------:R-:W-:Y:S05]  /*28e0*/  BSYNC B1 ;  /* 0x0000000000017941 */ /* 0x000fea0003800000 */
.L_x_30:
[----:B------:R-:W0:Y:S02]  /*28f0*/  LDC.64 R6, c[0x0][R5+0x2c8] ;  /* 0x0000b20005067b82 */ /* 0x000e240000000a00 */
[-C--:B0-----:R-:W-:Y:S02]  /*2900*/  IMAD R0, R7, R10.reuse, RZ ;  /* 0x0000000a07007224 */ /* 0x081fe400078e02ff */
[----:B------:R-:W-:-:S04]  /*2910*/  IMAD.WIDE.U32 R2, R6, R10, R2 ;  /* 0x0000000a06027225 */ /* 0x000fc800078e0002 */
[----:B------:R-:W-:-:S05]  /*2920*/  IMAD R9, R6, R9, R0 ;  /* 0x0000000906097224 */ /* 0x000fca00078e0200 */
[----:B------:R-:W-:-:S07]  /*2930*/  IADD3 R3, R3, R9, RZ ;  /* 0x0000000903037210 */ /* 0x000fce0007ffe0ff */
.L_x_9:
[----:B------:R-:W-:Y:S02]  /*2940*/  ULDC.64 UR24, c[0x0][0x2e0] ;  /* 0x0000b80000187ab9 */ /* 0x000fe40000000a00 */
[----:B------:R-:W-:Y:S02]  /*2950*/  IMAD R5, R49, UR24, RZ ;  /* 0x0000001831057c24 */ /* 0x000fe4000f8e02ff */
[----:B------:R-:W-:-:S04]  /*2960*/  IMAD.WIDE.U32 R2, R48, UR24, R2 ;  /* 0x0000001830027c25 */ /* 0x000fc8000f8e0002 */
[----:B------:R-:W-:Y:S01]  /*2970*/  IMAD R5, R48, UR25, R5 ;  /* 0x0000001930057c24 */ /* 0x000fe2000f8e0205 */
[----:B------:R-:W-:Y:S02]  /*2980*/  ULDC.64 UR24, c[0x0][0x210] ;  /* 0x0000840000187ab9 */ /* 0x000fe40000000a00 */
[----:B------:R-:W-:Y:S01]  /*2990*/  LEA R6, P0, R2, UR24, 0x1 ;  /* 0x0000001802067c11 */ /* 0x000fe2000f8008ff */
[----:B------:R-:W-:-:S05]  /*29a0*/  IMAD.IADD R3, R3, 0x1, R5 ;  /* 0x0000000103037824 */ /* 0x000fca00078e0205 */
[----:B------:R-:W-:-:S05]  /*29b0*/  LEA.HI.X R7, R2, UR25, R3, 0x1, P0 ;  /* 0x0000001902077c11 */ /* 0x000fca00080f0c03 */
[----:B------:R0:W5:Y:S02]  /*29c0*/  LDG.E.U16 R12, desc[UR12][R6.64] ;  /* 0x0000000c060c7981 */ /* 0x000164000c1e1500 */
.L_x_8:
[----:B------:R-:W-:Y:S05]  /*29d0*/  BSYNC B0 ;  /* 0x0000000000007941 */ /* 0x000fea0003800000 */
.L_x_7:
[----:B------:R-:W-:Y:S01]  /*29e0*/  ULDC UR24, c[0x0][0xc] ;  /* 0x0000030000187ab9 */ /* 0x000fe20000000800 */
[----:B------:R-:W1:Y:S01]  /*29f0*/  LDC R11, c[0x0][RZ] ;  /* 0x00000000ff0b7b82 */ /* 0x000e620000000800 */
[----:B------:R-:W-:Y:S01]  /*2a00*/  BSSY B0, `(.L_x_33) ;  /* 0x0000184000007945 */ /* 0x000fe20003800000 */
[----:B-1----:R-:W-:Y:S01]  /*2a10*/  IMAD R11, R11, UR24, RZ ;  /* 0x000000180b0b7c24 */ /* 0x002fe2000f8e02ff */
[----:B------:R-:W-:-:S04]  /*2a20*/  ULDC.64 UR24, c[0x0][0x6f0] ;  /* 0x0001bc0000187ab9 */ /* 0x000fc80000000a00 */
[----:B------:R-:W-:-:S04]  /*2a30*/  IADD3 R48, P0, R11, R22, RZ ;  /* 0x000000160b307210 */ /* 0x000fc80007f1e0ff */
[----:B------:R-:W-:Y:S01]  /*2a40*/  ISETP.GE.U32.AND P5, PT, R48, UR24, PT ;  /* 0x0000001830007c0c */ /* 0x000fe2000bfa6070 */
[----:B------:R-:W-:Y:S01]  /*2a50*/  IMAD.MOV.U32 R10, RZ, RZ, R48 ;  /* 0x000000ffff0a7224 */ /* 0x000fe200078e0030 */
[----:B------:R-:W-:-:S04]  /*2a60*/  IADD3.X R49, RZ, R20, RZ, P0, !PT ;  /* 0x00000014ff317210 */ /* 0x000fc800007fe4ff */
[----:B------:R-:W-:Y:S02]  /*2a70*/  ISETP.GE.U32.AND.EX P5, PT, R49, UR25, PT, P5 ;  /* 0x0000001931007c0c */ /* 0x000fe4000bfa6150 */
[----:B------:R-:W-:-:S11]  /*2a80*/  MOV R9, R49 ;  /* 0x0000003100097202 */ /* 0x000fd60000000f00 */
[----:B------:R-:W-:Y:S05]  /*2a90*/  @P5 BRA `(.L_x_34) ;  /* 0x0000001400e85947 */ /* 0x000fea0003800000 */
[----:B------:R-:W1:Y:S01]  /*2aa0*/  LDC R0, c[0x0][0x3a8] ;  /* 0x0000ea00ff007b82 */ /* 0x000e620000000800 */
[----:B------:R-:W-:Y:S02]  /*2ab0*/  CS2R R2, SRZ ;  /* 0x0000000000027805 */ /* 0x000fe4000001ff00 */
[----:B-1----:R-:W-:-:S13]  /*2ac0*/  ISETP.GE.AND P0, PT, R0, 0x2, PT ;  /* 0x000000020000780c */ /* 0x002fda0003f06270 */
[----:B------:R-:W-:Y:S05]  /*2ad0*/  @!P0 BRA `(.L_x_35) ;  /* 0x0000001400b48947 */ /* 0x000fea0003800000 */
[----:B------:R-:W-:Y:S01]  /*2ae0*/  UIADD3 UR24, UR5, 0x1, URZ ;  /* 0x0000000105187890 */ /* 0x000fe2000fffe03f */
[----:B------:R-:W-:-:S03]  /*2af0*/  CS2R R2, SRZ ;  /* 0x0000000000027805 */ /* 0x000fc6000001ff00 */
[----:B------:R-:W-:-:S03]  /*2b00*/  UISETP.GE.U32.AND UP0, UPT, UR24, 0x3, UPT ;  /* 0x000000031800788c */ /* 0x000fc6000bf06070 */
[----:B------:R-:W-:Y:S02]  /*2b10*/  ULDC UR24, c[0x0][0x3a8] ;  /* 0x0000ea0000187ab9 */ /* 0x000fe40000000800 */
[----:B------:R-:W-:Y:S01]  /*2b20*/  IMAD.U32 R5, RZ, RZ, UR24 ;  /* 0x00000018ff057e24 */ /* 0x000fe2000f8e00ff */
[----:B------:R-:W-:-:S13]  /*2b30*/  PLOP3.LUT P0, PT, PT, PT, UP0, 0x80, 0x0 ;  /* 0x000000000000781c */ /* 0x000fda0003f0f008 */
[----:B------:R-:W-:Y:S05]  /*2b40*/  @!P0 BRA `(.L_x_36) ;  /* 0x0000000c00408947 */ /* 0x000fea0003800000 */
[----:B------:R-:W-:-:S06]  /*2b50*/  UIADD3 UR24, UR7, -UR22, URZ ;  /* 0x8000001607187290 */ /* 0x000fcc000fffe03f */
[----:B0-----:R-:W-:-:S07]  /*2b60*/  MOV R6, UR24 ;  /* 0x0000001800067c02 */ /* 0x001fce0008000f00 */
.L_x_49:
[----:B------:R-:W-:Y:S01]  /*2b70*/  IMAD.SHL.U32 R0, R5, 0x8, RZ ;  /* 0x0000000805007824 */ /* 0x000fe200078e00ff */
[----:B------:R-:W-:Y:S03]  /*2b80*/  BSSY B1, `(.L_x_37) ;  /* 0x0000028000017945 */ /* 0x000fe60003800000 */
[----:B------:R-:W0:Y:S02]  /*2b90*/  LDC.64 R44, c[0x0][R0+0x210] ;  /* 0x00008400002c7b82 */ /* 0x000e240000000a00 */
[----:B0-----:R-:W-:-:S04]  /*2ba0*/  LOP3.LUT R7, R49, R45, RZ, 0xfc, !PT ;  /* 0x0000002d31077212 */ /* 0x001fc800078efcff */
[----:B------:R-:W-:-:S13]  /*2bb0*/  ISETP.NE.U32.AND P0, PT, R7, RZ, PT ;  /* 0x000000ff0700720c */ /* 0x000fda0003f05070 */
[----:B------:R-:W-:Y:S05]  /*2bc0*/  @!P0 BRA `(.L_x_38) ;  /* 0x0000000000348947 */ /* 0x000fea0003800000 */
[----:B------:R-:W-:Y:S01]  /*2bd0*/  MOV R24, R44 ;  /* 0x0000002c00187202 */ /* 0x000fe20000000f00 */
[----:B------:R-:W-:Y:S01]  /*2be0*/  IMAD.MOV.U32 R25, RZ, RZ, R45 ;  /* 0x000000ffff197224 */ /* 0x000fe200078e002d */
[----:B------:R-:W-:-:S07]  /*2bf0*/  MOV R34, 0x2c10 ;  /* 0x00002c1000227802 */ /* 0x000fce0000000f00 */
[----:B-----5:R-:W-:Y:S05]  /*2c00*/  CALL.REL.NOINC `($__internal_1_$__cuda_sm20_div_u64) ;  /* 0x000000b0009c7944 */ /* 0x020fea0003c00000 */
        /* <DEDUP_REMOVED lines=9> */
.L_x_38:
        /* <DEDUP_REMOVED lines=9> */
[----:B------:R-:W-:Y:S01]  /*2d30*/  IMAD.HI.U32 R25, R25, R33, R24 ;  /* 0x0000002119197227 */ /* 0x000fe200078e0018 */
[----:B------:R-:W-:-:S05]  /*2d40*/  MOV R33, RZ ;  /* 0x000000ff00217202 */ /* 0x000fca0000000f00 */
        /* <DEDUP_REMOVED lines=10> */
[----:B------:R-:W-:-:S07]  /*2df0*/  IMAD R48, R44, R7, R48 ;  /* 0x000000072c307224 */ /* 0x000fce00078e0230 */
.L_x_39:
[----:B------:R-:W-:Y:S05]  /*2e00*/  BSYNC B1 ;  /* 0x0000000000017941 */ /* 0x000fea0003800000 */
.L_x_37:
        /* <DEDUP_REMOVED lines=15> */
[----:B-----5:R-:W-:Y:S05]  /*2f00*/  CALL.REL.NOINC `($__internal_1_$__cuda_sm20_div_u64) ;  /* 0x000000ac00dc7944 */ /* 0x020fea0003c00000 */
        /* <DEDUP_REMOVED lines=11> */
.L_x_41:
        /* <DEDUP_REMOVED lines=23> */
.L_x_42:
[----:B------:R-:W-:Y:S05]  /*3130*/  BSYNC B1 ;  /* 0x0000000000017941 */ /* 0x000fea0003800000 */
.L_x_40:
        /* <DEDUP_REMOVED lines=16> */
[----:B-----5:R-:W-:Y:S05]  /*3240*/  CALL.REL.NOINC `($__internal_1_$__cuda_sm20_div_u64) ;  /* 0x000000ac000c7944 */ /* 0x020fea0003c00000 */
        /* <DEDUP_REMOVED lines=11> */
.L_x_44:
        /* <DEDUP_REMOVED lines=23> */
.L_x_45:
[----:B------:R-:W-:Y:S05]  /*3470*/  BSYNC B1 ;  /* 0x0000000000017941 */ /* 0x000fea0003800000 */
.L_x_43:
[----:B------:R-:W0:Y:S01]  /*3480*/  LDC.64 R44, c[0x0][R0+0x1f8] ;  /* 0x00007e00002c7b82 */ /* 0x000e220000000a00 */
[----:B------:R-:W-:Y:S01]  /*3490*/  IMAD.MOV.U32 R2, RZ, RZ, R46 ;  /* 0x000000ffff027224 */ /* 0x000fe200078e002e */
[----:B------:R-:W-:Y:S06]  /*34a0*/  BSSY B1, `(.L_x_46) ;  /* 0x0000030000017945 */ /* 0x000fec0003800000 */
        /* <DEDUP_REMOVED lines=16> */
[----:B------:R-:W-:Y:S02]  /*35b0*/  MOV R34, R52 ;  /* 0x0000003400227202 */ /* 0x000fe40000000f00 */
[----:B------:R-:W-:Y:S01]  /*35c0*/  MOV R48, R24 ;  /* 0x0000001800307202 */ /* 0x000fe20000000f00 */
[----:B------:R-:W-:Y:S01]  /*35d0*/  IMAD.X R7, RZ, RZ, ~R25, P0 ;  /* 0x000000ffff077224 */ /* 0x000fe200000e0e19 */
[----:B------:R-:W-:Y:S01]  /*35e0*/  MOV R49, R25 ;  /* 0x0000001900317202 */ /* 0x000fe20000000f00 */
[----:B------:R-:W-:-:S04]  /*35f0*/  IMAD.WIDE.U32 R34, R44, R33, R34 ;  /* 0x000000212c227225 */ /* 0x000fc800078e0022 */
[----:B------:R-:W-:-:S04]  /*3600*/  IMAD R7, R7, R44, RZ ;  /* 0x0000002c07077224 */ /* 0x000fc800078e02ff */
[----:B------:R-:W-:-:S04]  /*3610*/  IMAD R7, R45, R33, R7 ;  /* 0x000000212d077224 */ /* 0x000fc800078e0207 */
[----:B------:R-:W-:Y:S01]  /*3620*/  IMAD.IADD R7, R35, 0x1, R7 ;  /* 0x0000000123077824 */ /* 0x000fe200078e0207 */
[----:B------:R-:W-:Y:S06]  /*3630*/  BRA `(.L_x_48) ;  /* 0x0000000000587947 */ /* 0x000fec0003800000 */
.L_x_47:
[----:B------:R-:W0:Y:S01]  /*3640*/  I2F.U32.RP R2, R44 ;  /* 0x0000002c00027306 */ /* 0x000e220000209000 */
[----:B------:R-:W-:Y:S01]  /*3650*/  IADD3 R7, RZ, -R44, RZ ;  /* 0x8000002cff077210 */ /* 0x000fe20007ffe0ff */
[----:B------:R-:W-:Y:S01]  /*3660*/  IMAD.MOV.U32 R49, RZ, RZ, RZ ;  /* 0x000000ffff317224 */ /* 0x000fe200078e00ff */
[----:B------:R-:W-:-:S05]  /*3670*/  ISETP.NE.U32.AND P2, PT, R44, RZ, PT ;  /* 0x000000ff2c00720c */ /* 0x000fca0003f45070 */
        /* <DEDUP_REMOVED lines=12> */
[----:B------:R-:W-:Y:S01]  /*3740*/  ISETP.GE.U32.AND P1, PT, R7, R44, PT ;  /* 0x0000002c0700720c */ /* 0x000fe20003f26070 */
[----:B------:R-:W-:-:S12]  /*3750*/  HFMA2.MMA R7, -RZ, RZ, 0, 0 ;  /* 0x00000000ff077435 */ /* 0x000fd800000001ff */
[----:B------:R-:W-:Y:S01]  /*3760*/  @P1 VIADD R48, R48, 0x1 ;  /* 0x0000000130301836 */ /* 0x000fe20000000000 */
[----:B------:R-:W-:-:S04]  /*3770*/  @!P2 LOP3.LUT R48, RZ, R44, RZ, 0x33, !PT ;  /* 0x0000002cff30a212 */ /* 0x000fc800078e33ff */
[----:B------:R-:W-:-:S05]  /*3780*/  IADD3 R25, -R48, RZ, RZ ;  /* 0x000000ff30197210 */ /* 0x000fca0007ffe1ff */
[----:B------:R-:W-:-:S07]  /*3790*/  IMAD R34, R44, R25, R52 ;  /* 0x000000192c227224 */ /* 0x000fce00078e0234 */
.L_x_48:
[----:B------:R-:W-:Y:S05]  /*37a0*/  BSYNC B1 ;  /* 0x0000000000017941 */ /* 0x000fea0003800000 */
.L_x_46:
[----:B------:R-:W0:Y:S01]  /*37b0*/  LDC.64 R24, c[0x0][R0+0x2c0] ;  /* 0x0000b00000187b82 */ /* 0x000e220000000a00 */
[----:B------:R-:W-:Y:S01]  /*37c0*/  VIADD R6, R6, 0xfffffffc ;  /* 0xfffffffc06067836 */ /* 0x000fe20000000000 */
[----:B------:R-:W-:Y:S02]  /*37d0*/  MOV R2, R46 ;  /* 0x0000002e00027202 */ /* 0x000fe40000000f00 */
[----:B------:R-:W-:Y:S02]  /*37e0*/  IADD3 R5, R5, -0x4, RZ ;  /* 0xfffffffc05057810 */ /* 0x000fe40007ffe0ff */
[----:B------:R-:W-:Y:S01]  /*37f0*/  ISETP.NE.AND P0, PT, R6, RZ, PT ;  /* 0x000000ff0600720c */ /* 0x000fe20003f05270 */
[-C--:B0-----:R-:W-:Y:S02]  /*3800*/  IMAD R8, R25, R34.reuse, RZ ;  /* 0x0000002219087224 */ /* 0x081fe400078e02ff */
[----:B------:R-:W-:-:S04]  /*3810*/  IMAD.WIDE.U32 R2, R24, R34, R2 ;  /* 0x0000002218027225 */ /* 0x000fc800078e0002 */
[----:B------:R-:W-:-:S04]  /*3820*/  IMAD R7, R24, R7, R8 ;  /* 0x0000000718077224 */ /* 0x000fc800078e0208 */
[----:B------:R-:W-:Y:S02]  /*3830*/  IMAD.IADD R3, R3, 0x1, R7 ;  /* 0x0000000103037824 */ /* 0x000fe400078e0207 */
[----:B------:R-:W-:Y:S05]  /*3840*/  @P0 BRA `(.L_x_49) ;  /* 0xfffffff000c80947 */ /* 0x000fea000383ffff */
.L_x_36:
[----:B------:R-:W-:-:S13]  /*3850*/  ISETP.NE.AND P0, PT, RZ, UR22, PT ;  /* 0x00000016ff007c0c */ /* 0x000fda000bf05270 */
[----:B------:R-:W-:Y:S05]  /*3860*/  @!P0 BRA `(.L_x_35) ;  /* 0x0000000800508947 */ /* 0x000fea0003800000 */
[----:B------:R-:W-:Y:S01]  /*3870*/  IMAD.SHL.U32 R5, R5, 0x8, RZ ;  /* 0x0000000805057824 */ /* 0x000fe200078e00ff */
[----:B------:R-:W-:Y:S03]  /*3880*/  BSSY B1, `(.L_x_50) ;  /* 0x0000029000017945 */ /* 0x000fe60003800000 */
[----:B0-----:R-:W0:Y:S02]  /*3890*/  LDC.64 R6, c[0x0][R5+0x210] ;  /* 0x0000840005067b82 */ /* 0x001e240000000a00 */
[----:B0-----:R-:W-:-:S04]  /*38a0*/  LOP3.LUT R0, R49, R7, RZ, 0xfc, !PT ;  /* 0x0000000731007212 */ /* 0x001fc800078efcff */
[----:B------:R-:W-:-:S13]  /*38b0*/  ISETP.NE.U32.AND P0, PT, R0, RZ, PT ;  /* 0x000000ff0000720c */ /* 0x000fda0003f05070 */
[----:B------:R-:W-:Y:S05]  /*38c0*/  @!P0 BRA `(.L_x_51) ;  /* 0x0000000000348947 */ /* 0x000fea0003800000 */
[----:B------:R-:W-:Y:S01]  /*38d0*/  MOV R24, R6 ;  /* 0x0000000600187202 */ /* 0x000fe20000000f00 */
[----:B------:R-:W-:Y:S01]  /*38e0*/  IMAD.MOV.U32 R25, RZ, RZ, R7 ;  /* 0x000000ffff197224 */ /* 0x000fe200078e0007 */
[----:B------:R-:W-:-:S07]  /*38f0*/  MOV R34, 0x3910 ;  /* 0x0000391000227802 */ /* 0x000fce0000000f00 */
[----:B-----5:R-:W-:Y:S05]  /*3900*/  CALL.REL.NOINC `($__internal_1_$__cuda_sm20_div_u64) ;  /* 0x000000a4005c7944 */ /* 0x020fea0003c00000 */
[----:B------:R-:W-:-:S04]  /*3910*/  IADD3 R37, P0, RZ, -R24, RZ ;  /* 0x80000018ff257210 */ /* 0x000fc80007f1e0ff */
[----:B------:R-:W-:Y:S01]  /*3920*/  IADD3.X R33, RZ, ~R25, RZ, P0, !PT ;  /* 0x80000019ff217210 */ /* 0x000fe200007fe4ff */
[----:B------:R-:W-:-:S04]  /*3930*/  IMAD.WIDE.U32 R34, R6, R37, R48 ;  /* 0x0000002506227225 */ /* 0x000fc800078e0030 */
[----:B------:R-:W-:Y:S02]  /*3940*/  IMAD R33, R33, R6, RZ ;  /* 0x0000000621217224 */ /* 0x000fe400078e02ff */
[----:B------:R-:W-:Y:S02]  /*3950*/  IMAD.MOV.U32 R48, RZ, RZ, R24 ;  /* 0x000000ffff307224 */ /* 0x000fe400078e0018 */
[----:B------:R-:W-:Y:S02]  /*3960*/  IMAD R33, R7, R37, R33 ;  /* 0x0000002507217224 */ /* 0x000fe400078e0221 */
[----:B------:R-:W-:-:S03]  /*3970*/  IMAD.MOV.U32 R49, RZ, RZ, R25 ;  /* 0x000000ffff317224 */ /* 0x000fc600078e0019 */
[----:B------:R-:W-:Y:S01]  /*3980*/  IADD3 R33, R35, R33, RZ ;  /* 0x0000002123217210 */ /* 0x000fe20007ffe0ff */
[----:B------:R-:W-:Y:S06]  /*3990*/  BRA `(.L_x_52) ;  /* 0x00000000005c7947 */ /* 0x000fec0003800000 */
.L_x_51:
[----:B------:R-:W0:Y:S01]  /*39a0*/  I2F.U32.RP R0, R6 ;  /* 0x0000000600007306 */ /* 0x000e220000209000 */
[----:B------:R-:W-:Y:S01]  /*39b0*/  IMAD.MOV R7, RZ, RZ, -R6 ;  /* 0x000000ffff077224 */ /* 0x000fe200078e0a06 */
[----:B------:R-:W-:Y:S01]  /*39c0*/  ISETP.NE.U32.AND P2, PT, R6, RZ, PT ;  /* 0x000000ff0600720c */ /* 0x000fe20003f45070 */
[----:B------:R-:W-:Y:S01]  /*39d0*/  IMAD.MOV.U32 R33, RZ, RZ, RZ ;  /* 0x000000ffff217224 */ /* 0x000fe200078e00ff */
        /* <DEDUP_REMOVED lines=17> */
[----:B------:R-:W-:Y:S01]  /*3af0*/  IMAD R34, R6, R7, R48 ;  /* 0x0000000706227224 */ /* 0x000fe200078e0230 */
[----:B------:R-:W-:-:S07]  /*3b00*/  MOV R48, R25 ;  /* 0x0000001900307202 */ /* 0x000fce0000000f00 */
.L_x_52:
[----:B------:R-:W-:Y:S05]  /*3b10*/  BSYNC B1 ;  /* 0x0000000000017941 */ /* 0x000fea0003800000 */
.L_x_50:
[----:B------:R-:W0:Y:S01]  /*3b20*/  LDC.64 R6, c[0x0][R5+0x2d8] ;  /* 0x0000b60005067b82 */ /* 0x000e220000000a00 */
[----:B------:R-:W-:-:S06]  /*3b30*/  UISETP.NE.AND UP0, UPT, UR22, 0x1, UPT ;  /* 0x000000011600788c */ /* 0x000fcc000bf05270 */
[----:B------:R-:W-:Y:S01]  /*3b40*/  PLOP3.LUT P0, PT, PT, PT, UP0, 0x80, 0x0 ;  /* 0x000000000000781c */ /* 0x000fe20003f0f008 */
[-C--:B0-----:R-:W-:Y:S02]  /*3b50*/  IMAD R0, R7, R34.reuse, RZ ;  /* 0x0000002207007224 */ /* 0x081fe400078e02ff */
[----:B------:R-:W-:-:S04]  /*3b60*/  IMAD.WIDE.U32 R2, R6, R34, R2 ;  /* 0x0000002206027225 */ /* 0x000fc800078e0002 */
[----:B------:R-:W-:-:S04]  /*3b70*/  IMAD R33, R6, R33, R0 ;  /* 0x0000002106217224 */ /* 0x000fc800078e0200 */
[----:B------:R-:W-:Y:S02]  /*3b80*/  IMAD.IADD R3, R3, 0x1, R33 ;  /* 0x0000000103037824 */ /* 0x000fe400078e0221 */
[----:B------:R-:W-:Y:S05]  /*3b90*/  @!P0 BRA `(.L_x_35) ;  /* 0x0000000400848947 */ /* 0x000fea0003800000 */
[----:B------:R-:W0:Y:S01]  /*3ba0*/  LDC.64 R6, c[0x0][R5+0x208] ;  /* 0x0000820005067b82 */ /* 0x000e220000000a00 */
[----:B------:R-:W-:Y:S01]  /*3bb0*/  BSSY B1, `(.L_x_53) ;  /* 0x0000028000017945 */ /* 0x000fe20003800000 */
        /* <DEDUP_REMOVED lines=16> */
.L_x_54:
        /* <DEDUP_REMOVED lines=23> */
.L_x_55:
[----:B------:R-:W-:Y:S05]  /*3e30*/  BSYNC B1 ;  /* 0x0000000000017941 */ /* 0x000fea0003800000 */
.L_x_53:
        /* <DEDUP_REMOVED lines=26> */
.L_x_57:
        /* <DEDUP_REMOVED lines=23> */
.L_x_58:
[----:B------:R-:W-:Y:S05]  /*4150*/  BSYNC B1 ;  /* 0x0000000000017941 */ /* 0x000fea0003800000 */
.L_x_56:
[----:B------:R-:W0:Y:S02]  /*4160*/  LDC.64 R6, c[0x0][R5+0x2c8] ;  /* 0x0000b20005067b82 */ /* 0x000e240000000a00 */
[-C--:B0-----:R-:W-:Y:S02]  /*4170*/  IMAD R0, R7, R34.reuse, RZ ;  /* 0x0000002207007224 */ /* 0x081fe400078e02ff */
[----:B------:R-:W-:-:S04]  /*4180*/  IMAD.WIDE.U32 R2, R6, R34, R2 ;  /* 0x0000002206027225 */ /* 0x000fc800078e0002 */
[----:B------:R-:W-:-:S04]  /*4190*/  IMAD R33, R6, R33, R0 ;  /* 0x0000002106217224 */ /* 0x000fc800078e0200 */
[----:B------:R-:W-:-:S07]  /*41a0*/  IMAD.IADD R3, R3, 0x1, R33 ;  /* 0x0000000103037824 */ /* 0x000fce00078e0221 */
.L_x_35:
[----:B------:R-:W-:Y:S02]  /*41b0*/  ULDC.64 UR24, c[0x0][0x2e0] ;  /* 0x0000b80000187ab9 */ /* 0x000fe40000000a00 */
[----:B------:R-:W-:Y:S02]  /*41c0*/  IMAD R49, R49, UR24, RZ ;  /* 0x0000001831317c24 */ /* 0x000fe4000f8e02ff */
[----:B------:R-:W-:-:S04]  /*41d0*/  IMAD.WIDE.U32 R2, R48, UR24, R2 ;  /* 0x0000001830027c25 */ /* 0x000fc8000f8e0002 */
[----:B------:R-:W-:Y:S01]  /*41e0*/  IMAD R49, R48, UR25, R49 ;  /* 0x0000001930317c24 */ /* 0x000fe2000f8e0231 */
[----:B------:R-:W-:Y:S02]  /*41f0*/  ULDC.64 UR24, c[0x0][0x210] ;  /* 0x0000840000187ab9 */ /* 0x000fe40000000a00 */
[----:B0-----:R-:W-:Y:S02]  /*4200*/  LEA R6, P0, R2, UR24, 0x1 ;  /* 0x0000001802067c11 */ /* 0x001fe4000f8008ff */
[----:B------:R-:W-:-:S04]  /*4210*/  IADD3 R3, R3, R49, RZ ;  /* 0x0000003103037210 */ /* 0x000fc80007ffe0ff */
[----:B------:R-:W-:-:S05]  /*4220*/  LEA.HI.X R7, R2, UR25, R3, 0x1, P0 ;  /* 0x0000001902077c11 */ /* 0x000fca00080f0c03 */
[----:B------:R1:W5:Y:S02]  /*4230*/  LDG.E.U16 R8, desc[UR12][R6.64] ;  /* 0x0000000c06087981 */ /* 0x000364000c1e1500 */
.L_x_34:
[----:B------:R-:W-:Y:S05]  /*4240*/  BSYNC B0 ;  /* 0x0000000000007941 */ /* 0x000fea0003800000 */
.L_x_33:
[----:B01----:R-:W-:Y:S01]  /*4250*/  IMAD.SHL.U32 R7, R11, 0x2, RZ ;  /* 0x000000020b077824 */ /* 0x003fe200078e00ff */
[----:B------:R-:W-:Y:S01]  /*4260*/  ULDC.64 UR24, c[0x0][0x6f0] ;  /* 0x0001bc0000187ab9 */ /* 0x000fe20000000a00 */
[----:B------:R-:W-:Y:S03]  /*4270*/  BSSY B0, `(.L_x_59) ;  /* 0x0000184000007945 */ /* 0x000fe60003800000 */
[----:B------:R-:W-:-:S04]  /*4280*/  IADD3 R48, P0, R7, R22, RZ ;  /* 0x0000001607307210 */ /* 0x000fc80007f1e0ff */
[----:B------:R-:W-:Y:S01]  /*4290*/  ISETP.GE.U32.AND P3, PT, R48, UR24, PT ;  /* 0x0000001830007c0c */ /* 0x000fe2000bf66070 */
[----:B------:R-:W-:Y:S01]  /*42a0*/  IMAD.MOV.U32 R6, RZ, RZ, R48 ;  /* 0x000000ffff067224 */ /* 0x000fe200078e0030 */
[----:B------:R-:W-:-:S04]  /*42b0*/  IADD3.X R49, RZ, R20, RZ, P0, !PT ;  /* 0x00000014ff317210 */ /* 0x000fc800007fe4ff */
[----:B------:R-:W-:Y:S02]  /*42c0*/  ISETP.GE.U32.AND.EX P3, PT, R49, UR25, PT, P3 ;  /* 0x0000001931007c0c */ /* 0x000fe4000bf66130 */
[----:B------:R-:W-:-:S11]  /*42d0*/  MOV R5, R49 ;  /* 0x0000003100057202 */ /* 0x000fd60000000f00 */
[----:B------:R-:W-:Y:S05]  /*42e0*/  @P3 BRA `(.L_x_60) ;  /* 0x0000001400f03947 */ /* 0x000fea0003800000 */
[----:B------:R-:W0:Y:S01]  /*42f0*/  LDC R0, c[0x0][0x3a8] ;  /* 0x0000ea00ff007b82 */ /* 0x000e220000000800 */
[----:B------:R-:W-:Y:S02]  /*4300*/  CS2R R2, SRZ ;  /* 0x0000000000027805 */ /* 0x000fe4000001ff00 */
[----:B0-----:R-:W-:-:S13]  /*4310*/  ISETP.GE.AND P0, PT, R0, 0x2, PT ;  /* 0x000000020000780c */ /* 0x001fda0003f06270 */
        /* <DEDUP_REMOVED lines=9> */
[----:B------:R-:W-:-:S07]  /*43b0*/  MOV R43, UR24 ;  /* 0x00000018002b7c02 */ /* 0x000fce0008000f00 */
.L_x_75:
        /* <DEDUP_REMOVED lines=19> */
.L_x_64:
        /* <DEDUP_REMOVED lines=22> */
.L_x_65:
[----:B------:R-:W-:Y:S05]  /*4650*/  BSYNC B1 ;  /* 0x0000000000017941 */ /* 0x000fea0003800000 */
.L_x_63:
        /* <DEDUP_REMOVED lines=19> */
[--C-:B------:R-:W-:Y:S01]  /*4790*/  IMAD.MOV.U32 R53, RZ, RZ, R25.reuse ;  /* 0x000000ffff357224 */ /* 0x100fe200078e0019 */
[----:B------:R-:W-:Y:S01]  /*47a0*/  MOV R52, R24 ;  /* 0x0000001800347202 */ /* 0x000fe20000000f00 */
[----:B------:R-:W-:Y:S02]  /*47b0*/  IMAD.X R33, RZ, RZ, ~R25, P0 ;  /* 0x000000ffff217224 */ /* 0x000fe400000e0e19 */
[----:B------:R-:W-:-:S04]  /*47c0*/  IMAD.WIDE.U32 R34, R44, R37, R34 ;  /* 0x000000252c227225 */ /* 0x000fc800078e0022 */
[----:B------:R-:W-:-:S04]  /*47d0*/  IMAD R33, R33, R44, RZ ;  /* 0x0000002c21217224 */ /* 0x000fc800078e02ff */
[----:B------:R-:W-:Y:S01]  /*47e0*/  IMAD R33, R45, R37, R33 ;  /* 0x000000252d217224 */ /* 0x000fe200078e0221 */
[----:B------:R-:W-:-:S03]  /*47f0*/  MOV R37, R34 ;  /* 0x0000002200257202 */ /* 0x000fc60000000f00 */
[----:B------:R-:W-:Y:S01]  /*4800*/  IMAD.IADD R33, R35, 0x1, R33 ;  /* 0x0000000123217824 */ /* 0x000fe200078e0221 */
[----:B------:R-:W-:Y:S06]  /*4810*/  BRA `(.L_x_68) ;  /* 0x00000000005c7947 */ /* 0x000fec0003800000 */
.L_x_67:
[----:B------:R-:W0:Y:S01]  /*4820*/  I2F.U32.RP R2, R44 ;  /* 0x0000002c00027306 */ /* 0x000e220000209000 */
[----:B------:R-:W-:Y:S01]  /*4830*/  IMAD.MOV R33, RZ, RZ, -R44 ;  /* 0x000000ffff217224 */ /* 0x000fe200078e0a2c */
[----:B------:R-:W-:Y:S01]  /*4840*/  ISETP.NE.U32.AND P2, PT, R44, RZ, PT ;  /* 0x000000ff2c00720c */ /* 0x000fe20003f45070 */
[----:B------:R-:W-:-:S05]  /*4850*/  HFMA2.MMA R53, -RZ, RZ, 0, 0 ;  /* 0x00000000ff357435 */ /* 0x000fca00000001ff */
        /* <DEDUP_REMOVED lines=17> */
[----:B------:R-:W-:Y:S02]  /*4970*/  IMAD R37, R44, R37, R52 ;  /* 0x000000252c257224 */ /* 0x000fe400078e0234 */
[----:B------:R-:W-:-:S07]  /*4980*/  IMAD.MOV.U32 R52, RZ, RZ, R25 ;  /* 0x000000ffff347224 */ /* 0x000fce00078e0019 */
.L_x_68:
[----:B------:R-:W-:Y:S05]  /*4990*/  BSYNC B1 ;  /* 0x0000000000017941 */ /* 0x000fea0003800000 */
.L_x_66:
        /* <DEDUP_REMOVED lines=29> */
.L_x_70:
        /* <DEDUP_REMOVED lines=23> */
.L_x_71:
[----:B------:R-:W-:Y:S05]  /*4ce0*/  BSYNC B1 ;  /* 0x0000000000017941 */ /* 0x000fea0003800000 */
.L_x_69:
        /* <DEDUP_REMOVED lines=28> */
.L_x_73:
        /* <DEDUP_REMOVED lines=9> */
[----:B------:R-:W-:Y:S01]  /*4f40*/  IMAD.HI.U32 R25, R25, R33, R24 ;  /* 0x0000002119197227 */ /* 0x000fe200078e0018 */
[----:B------:R-:W-:-:S05]  /*4f50*/  HFMA2.MMA R33, -RZ, RZ, 0, 0 ;  /* 0x00000000ff217435 */ /* 0x000fca00000001ff */
        /* <DEDUP_REMOVED lines=10> */
[----:B------:R-:W-:-:S07]  /*5000*/  IMAD R34, R44, R25, R52 ;  /* 0x000000192c227224 */ /* 0x000fce00078e0234 */
.L_x_74:
[----:B------:R-:W-:Y:S05]  /*5010*/  BSYNC B1 ;  /* 0x0000000000017941 */ /* 0x000fea0003800000 */
.L_x_72:
        /* <DEDUP_REMOVED lines=10> */
.L_x_62:
[----:B------:R-:W-:-:S13]  /*50c0*/  ISETP.NE.AND P0, PT, RZ, UR22, PT ;  /* 0x00000016ff007c0c */ /* 0x000fda000bf05270 */
[----:B------:R-:W-:Y:S05]  /*50d0*/  @!P0 BRA `(.L_x_61) ;  /* 0x0000000800508947 */ /* 0x000fea0003800000 */
        /* <DEDUP_REMOVED lines=19> */
.L_x_77:
        /* <DEDUP_REMOVED lines=21> */
[----:B------:R-:W-:Y:S01]  /*5360*/  IMAD R34, R44, R35, R48 ;  /* 0x000000232c227224 */ /* 0x000fe200078e0230 */
[----:B------:R-:W-:-:S07]  /*5370*/  MOV R48, R25 ;  /* 0x0000001900307202 */ /* 0x000fce0000000f00 */
.L_x_78:
[----:B------:R-:W-:Y:S05]  /*5380*/  BSYNC B1 ;  /* 0x0000000000017941 */ /* 0x000fea0003800000 */
.L_x_76:
        /* <DEDUP_REMOVED lines=26> */
.L_x_80:
        /* <DEDUP_REMOVED lines=23> */
.L_x_81:
[----:B------:R-:W-:Y:S05]  /*56a0*/  BSYNC B1 ;  /* 0x0000000000017941 */ /* 0x000fea0003800000 */
.L_x_79:
        /* <DEDUP_REMOVED lines=26> */
.L_x_83:
        /* <DEDUP_REMOVED lines=23> */
.L_x_84:
[----:B------:R-:W-:Y:S05]  /*59c0*/  BSYNC B1 ;  /* 0x0000000000017941 */ /* 0x000fea0003800000 */
.L_x_82:
[----:B------:R-:W0:Y:S02]  /*59d0*/  LDC.64 R24, c[0x0][R4+0x2c8] ;  /* 0x0000b20004187b82 */ /* 0x000e240000000a00 */
[-C--:B0-----:R-:W-:Y:S02]  /*59e0*/  IMAD R0, R25, R34.reuse, RZ ;  /* 0x0000002219007224 */ /* 0x081fe400078e02ff */
[----:B------:R-:W-:-:S04]  /*59f0*/  IMAD.WIDE.U32 R2, R24, R34, R2 ;  /* 0x0000002218027225 */ /* 0x000fc800078e0002 */
[----:B------:R-:W-:-:S04]  /*5a00*/  IMAD R33, R24, R33, R0 ;  /* 0x0000002118217224 */ /* 0x000fc800078e0200 */
[----:B------:R-:W-:-:S07]  /*5a10*/  IMAD.IADD R3, R3, 0x1, R33 ;  /* 0x0000000103037824 */ /* 0x000fce00078e0221 */
.L_x_61:
[----:B------:R-:W-:Y:S02]  /*5a20*/  ULDC.64 UR24, c[0x0][0x2e0] ;  /* 0x0000b80000187ab9 */ /* 0x000fe40000000a00 */
[----:B------:R-:W-:Y:S02]  /*5a30*/  IMAD R49, R49, UR24, RZ ;  /* 0x0000001831317c24 */ /* 0x000fe4000f8e02ff */
[----:B------:R-:W-:-:S04]  /*5a40*/  IMAD.WIDE.U32 R2, R48, UR24, R2 ;  /* 0x0000001830027c25 */ /* 0x000fc8000f8e0002 */
[----:B------:R-:W-:Y:S01]  /*5a50*/  IMAD R49, R48, UR25, R49 ;  /* 0x0000001930317c24 */ /* 0x000fe2000f8e0231 */
[----:B------:R-:W-:Y:S02]  /*5a60*/  ULDC.64 UR24, c[0x0][0x210] ;  /* 0x0000840000187ab9 */ /* 0x000fe40000000a00 */
[----:B------:R-:W-:Y:S02]  /*5a70*/  LEA R24, P0, R2, UR24, 0x1 ;  /* 0x0000001802187c11 */ /* 0x000fe4000f8008ff */
[----:B------:R-:W-:-:S04]  /*5a80*/  IADD3 R3, R3, R49, RZ ;  /* 0x0000003103037210 */ /* 0x000fc80007ffe0ff */
[----:B------:R-:W-:-:S05]  /*5a90*/  LEA.HI.X R25, R2, UR25, R3, 0x1, P0 ;  /* 0x0000001902197c11 */ /* 0x000fca00080f0c03 */
[----:B------:R0:W5:Y:S02]  /*5aa0*/  LDG.E.U16 R4, desc[UR12][R24.64] ;  /* 0x0000000c18047981 */ /* 0x000164000c1e1500 */
.L_x_60:
[----:B------:R-:W-:Y:S05]  /*5ab0*/  BSYNC B0 ;  /* 0x0000000000007941 */ /* 0x000fea0003800000 */
.L_x_59:
[----:B------:R-:W-:Y:S01]  /*5ac0*/  IMAD R0, R11, 0x3, RZ ;  /* 0x000000030b007824 */ /* 0x000fe200078e02ff */
[----:B------:R-:W-:Y:S01]  /*5ad0*/  ULDC.64 UR24, c[0x0][0x6f0] ;  /* 0x0001bc0000187ab9 */ /* 0x000fe20000000a00 */
[----:B------:R-:W-:Y:S03]  /*5ae0*/  BSSY B0, `(.L_x_85) ;  /* 0x0000182000007945 */ /* 0x000fe60003800000 */
[----:B------:R-:W-:-:S04]  /*5af0*/  IADD3 R48, P0, R0, R22, RZ ;  /* 0x0000001600307210 */ /* 0x000fc80007f1e0ff */
[----:B------:R-:W-:Y:S01]  /*5b00*/  ISETP.GE.U32.AND P4, PT, R48, UR24, PT ;  /* 0x0000001830007c0c */ /* 0x000fe2000bf86070 */
[----:B------:R-:W-:Y:S01]  /*5b10*/  IMAD.X R49, RZ, RZ, R20, P0 ;  /* 0x000000ffff317224 */ /* 0x000fe200000e0614 */
[----:B------:R-:W-:-:S03]  /*5b20*/  MOV R2, R48 ;  /* 0x0000003000027202 */ /* 0x000fc60000000f00 */
[----:B------:R-:W-:Y:S01]  /*5b30*/  IMAD.MOV.U32 R3, RZ, RZ, R49 ;  /* 0x000000ffff037224 */ /* 0x000fe200078e0031 */
[----:B------:R-:W-:-:S13]  /*5b40*/  ISETP.GE.U32.AND.EX P4, PT, R49, UR25, PT, P4 ;  /* 0x0000001931007c0c */ /* 0x000fda000bf86140 */
[----:B------:R-:W-:Y:S05]  /*5b50*/  @P4 BRA `(.L_x_86) ;  /* 0x0000001400e84947 */ /* 0x000fea0003800000 */
[----:B0-----:R-:W0:Y:S01]  /*5b60*/  LDC R24, c[0x0][0x3a8] ;  /* 0x0000ea00ff187b82 */ /* 0x001e220000000800 */
[----:B------:R-:W-:Y:S02]  /*5b70*/  CS2R R44, SRZ ;  /* 0x00000000002c7805 */ /* 0x000fe4000001ff00 */
[----:B0-----:R-:W-:-:S13]  /*5b80*/  ISETP.GE.AND P0, PT, R24, 0x2, PT ;  /* 0x000000021800780c */ /* 0x001fda0003f06270 */
[----:B------:R-:W-:Y:S05]  /*5b90*/  @!P0 BRA `(.L_x_87) ;  /* 0x0000001400b48947 */ /* 0x000fea0003800000 */
[----:B------:R-:W-:Y:S01]  /*5ba0*/  UIADD3 UR24, UR5, 0x1, URZ ;  /* 0x0000000105187890 */ /* 0x000fe2000fffe03f */
[----:B------:R-:W-:-:S03]  /*5bb0*/  CS2R R44, SRZ ;  /* 0x00000000002c7805 */ /* 0x000fc6000001ff00 */
[----:B------:R-:W-:-:S03]  /*5bc0*/  UISETP.GE.U32.AND UP0, UPT, UR24, 0x3, UPT ;  /* 0x000000031800788c */ /* 0x000fc6000bf06070 */
[----:B------:R-:W-:Y:S02]  /*5bd0*/  ULDC UR24, c[0x0][0x3a8] ;  /* 0x0000ea0000187ab9 */ /* 0x000fe40000000800 */
[----:B------:R-:W-:Y:S02]  /*5be0*/  MOV R41, UR24 ;  /* 0x0000001800297c02 */ /* 0x000fe40008000f00 */
[----:B------:R-:W-:-:S13]  /*5bf0*/  PLOP3.LUT P0, PT, PT, PT, UP0, 0x80, 0x0 ;  /* 0x000000000000781c */ /* 0x000fda0003f0f008 */
[----:B------:R-:W-:Y:S05]  /*5c00*/  @!P0 BRA `(.L_x_88) ;  /* 0x0000000c00408947 */ /* 0x000fea0003800000 */
[----:B------:R-:W-:-:S06]  /*5c10*/  UIADD3 UR24, UR7, -UR22, URZ ;  /* 0x8000001607187290 */ /* 0x000fcc000fffe03f */
[----:B------:R-:W-:-:S07]  /*5c20*/  IMAD.U32 R43, RZ, RZ, UR24 ;  /* 0x00000018ff2b7e24 */ /* 0x000fce000f8e00ff */
.L_x_101:
        /* <DEDUP_REMOVED lines=9> */
[----:B-----5:R-:W-:Y:S05]  /*5cc0*/  CALL.REL.NOINC `($__internal_1_$__cuda_sm20_div_u64) ;  /* 0x00000080006c7944 */ /* 0x020fea0003c00000 */
[----:B------:R-:W-:Y:S01]  /*5cd0*/  IADD3 R35, P0, RZ, -R24, RZ ;  /* 0x80000018ff237210 */ /* 0x000fe20007f1e0ff */
[----:B------:R-:W-:Y:S01]  /*5ce0*/  IMAD.MOV.U32 R56, RZ, RZ, R24 ;  /* 0x000000ffff387224 */ /* 0x000fe200078e0018 */
[----:B------:R-:W-:-:S03]  /*5cf0*/  MOV R57, R25 ;  /* 0x0000001900397202 */ /* 0x000fc60000000f00 */
[----:B------:R-:W-:Y:S02]  /*5d00*/  IMAD.X R33, RZ, RZ, ~R25, P0 ;  /* 0x000000ffff217224 */ /* 0x000fe400000e0e19 */
[----:B------:R-:W-:-:S04]  /*5d10*/  IMAD.WIDE.U32 R48, R52, R35, R48 ;  /* 0x0000002334307225 */ /* 0x000fc800078e0030 */
[----:B------:R-:W-:-:S04]  /*5d20*/  IMAD R33, R33, R52, RZ ;  /* 0x0000003421217224 */ /* 0x000fc800078e02ff */
[----:B------:R-:W-:-:S05]  /*5d30*/  IMAD R33, R53, R35, R33 ;  /* 0x0000002335217224 */ /* 0x000fca00078e0221 */
[----:B------:R-:W-:Y:S01]  /*5d40*/  IADD3 R33, R49, R33, RZ ;  /* 0x0000002131217210 */ /* 0x000fe20007ffe0ff */
[----:B------:R-:W-:Y:S06]  /*5d50*/  BRA `(.L_x_91) ;  /* 0x0000000000587947 */ /* 0x000fec0003800000 */
.L_x_90:
[----:B------:R-:W0:Y:S01]  /*5d60*/  I2F.U32.RP R33, R52 ;  /* 0x0000003400217306 */ /* 0x000e220000209000 */
[----:B------:R-:W-:Y:S01]  /*5d70*/  IADD3 R35, RZ, -R52, RZ ;  /* 0x80000034ff237210 */ /* 0x000fe20007ffe0ff */
[----:B------:R-:W-:Y:S01]  /*5d80*/  HFMA2.MMA R57, -RZ, RZ, 0, 0 ;  /* 0x00000000ff397435 */ /* 0x000fe200000001ff */
[----:B------:R-:W-:-:S05]  /*5d90*/  ISETP.NE.U32.AND P2, PT, R52, RZ, PT ;  /* 0x000000ff3400720c */ /* 0x000fca0003f45070 */
[----:B0-----:R-:W0:Y:S02]  /*5da0*/  MUFU.RCP R33, R33 ;  /* 0x0000002100217308 */ /* 0x001e240000001000 */
[----:B0-----:R-:W-:Y:S02]  /*5db0*/  VIADD R24, R33, 0xffffffe ;  /* 0x0ffffffe21187836 */ /* 0x001fe40000000000 */
[----:B------:R-:W-:-:S04]  /*5dc0*/  IMAD.MOV.U32 R33, RZ, RZ, RZ ;  /* 0x000000ffff217224 */ /* 0x000fc800078e00ff */
        /* <DEDUP_REMOVED lines=15> */
.L_x_91:
[----:B------:R-:W-:Y:S05]  /*5ec0*/  BSYNC B1 ;  /* 0x0000000000017941 */ /* 0x000fea0003800000 */
.L_x_89:
[----:B------:R-:W0:Y:S01]  /*5ed0*/  LDC.64 R52, c[0x0][R46+0x208] ;  /* 0x000082002e347b82 */ /* 0x000e220000000a00 */
[----:B------:R-:W-:Y:S07]  /*5ee0*/  BSSY B1, `(.L_x_92) ;  /* 0x0000031000017945 */ /* 0x000fee0003800000 */
        /* <DEDUP_REMOVED lines=25> */
.L_x_93:
[----:B------:R-:W0:Y:S01]  /*6080*/  I2F.U32.RP R33, R52 ;  /* 0x0000003400217306 */ /* 0x000e220000209000 */
[----:B------:R-:W-:Y:S01]  /*6090*/  IMAD.MOV R35, RZ, RZ, -R52 ;  /* 0x000000ffff237224 */ /* 0x000fe200078e0a34 */
[----:B------:R-:W-:Y:S01]  /*60a0*/  ISETP.NE.U32.AND P2, PT, R52, RZ, PT ;  /* 0x000000ff3400720c */ /* 0x000fe20003f45070 */
[----:B------:R-:W-:-:S05]  /*60b0*/  HFMA2.MMA R57, -RZ, RZ, 0, 0 ;  /* 0x00000000ff397435 */ /* 0x000fca00000001ff */
[----:B0-----:R-:W0:Y:S02]  /*60c0*/  MUFU.RCP R33, R33 ;  /* 0x0000002100217308 */ /* 0x001e240000001000 */
[----:B0-----:R-:W-:Y:S02]  /*60d0*/  IADD3 R24, R33, 0xffffffe, RZ ;  /* 0x0ffffffe21187810 */ /* 0x001fe40007ffe0ff */
[----:B------:R-:W-:-:S04]  /*60e0*/  MOV R33, RZ ;  /* 0x000000ff00217202 */ /* 0x000fc80000000f00 */
        /* <DEDUP_REMOVED lines=16> */
.L_x_94:
[----:B------:R-:W-:Y:S05]  /*61f0*/  BSYNC B1 ;  /* 0x0000000000017941 */ /* 0x000fea0003800000 */
.L_x_92:
        /* <DEDUP_REMOVED lines=28> */
.L_x_96:
[----:B------:R-:W0:Y:S01]  /*63c0*/  I2F.U32.RP R33, R52 ;  /* 0x0000003400217306 */ /* 0x000e220000209000 */
[----:B------:R-:W-:Y:S01]  /*63d0*/  IADD3 R35, RZ, -R52, RZ ;  /* 0x80000034ff237210 */ /* 0x000fe20007ffe0ff */
[----:B------:R-:W-:Y:S01]  /*63e0*/  IMAD.MOV.U32 R57, RZ, RZ, RZ ;  /* 0x000000ffff397224 */ /* 0x000fe200078e00ff */
        /* <DEDUP_REMOVED lines=20> */
.L_x_97:
[----:B------:R-:W-:Y:S05]  /*6530*/  BSYNC B1 ;  /* 0x0000000000017941 */ /* 0x000fea0003800000 */
.L_x_95:
        /* <DEDUP_REMOVED lines=28> */
.L_x_99:
[----:B------:R-:W0:Y:S01]  /*6700*/  I2F.U32.RP R33, R52 ;  /* 0x0000003400217306 */ /* 0x000e220000209000 */
[----:B------:R-:W-:Y:S01]  /*6710*/  IMAD.MOV R35, RZ, RZ, -R52 ;  /* 0x000000ffff237224 */ /* 0x000fe200078e0a34 */
[----:B------:R-:W-:Y:S02]  /*6720*/  ISETP.NE.U32.AND P2, PT, R52, RZ, PT ;  /* 0x000000ff3400720c */ /* 0x000fe40003f45070 */
[----:B------:R-:W-:-:S04]  /*6730*/  MOV R49, RZ ;  /* 0x000000ff00317202 */ /* 0x000fc80000000f00 */
[----:B0-----:R-:W0:Y:S02]  /*6740*/  MUFU.RCP R33, R33 ;  /* 0x0000002100217308 */ /* 0x001e240000001000 */
[----:B0-----:R-:W-:Y:S01]  /*6750*/  IADD3 R24, R33, 0xffffffe, RZ ;  /* 0x0ffffffe21187810 */ /* 0x001fe20007ffe0ff */
[----:B------:R-:W-:-:S05]  /*6760*/  IMAD.MOV.U32 R33, RZ, RZ, RZ ;  /* 0x000000ffff217224 */ /* 0x000fca00078e00ff */
        /* <DEDUP_REMOVED lines=15> */
.L_x_100:
[----:B------:R-:W-:Y:S05]  /*6860*/  BSYNC B1 ;  /* 0x0000000000017941 */ /* 0x000fea0003800000 */
.L_x_98:
[----:B------:R-:W0:Y:S01]  /*6870*/  LDC.64 R46, c[0x0][R46+0x2c0] ;  /* 0x0000b0002e2e7b82 */ /* 0x000e220000000a00 */
[----:B------:R-:W-:Y:S01]  /*6880*/  IADD3 R43, R43, -0x4, RZ ;  /* 0xfffffffc2b2b7810 */ /* 0x000fe20007ffe0ff */
[----:B------:R-:W-:Y:S02]  /*6890*/  IMAD.MOV.U32 R44, RZ, RZ, R54 ;  /* 0x000000ffff2c7224 */ /* 0x000fe400078e0036 */
[----:B------:R-:W-:Y:S01]  /*68a0*/  VIADD R41, R41, 0xfffffffc ;  /* 0xfffffffc29297836 */ /* 0x000fe20000000000 */
[----:B------:R-:W-:Y:S01]  /*68b0*/  ISETP.NE.AND P0, PT, R43, RZ, PT ;  /* 0x000000ff2b00720c */ /* 0x000fe20003f05270 */
[-C--:B0-----:R-:W-:Y:S02]  /*68c0*/  IMAD R24, R47, R34.reuse, RZ ;  /* 0x000000222f187224 */ /* 0x081fe400078e02ff */
[----:B------:R-:W-:-:S04]  /*68d0*/  IMAD.WIDE.U32 R44, R46, R34, R44 ;  /* 0x000000222e2c7225 */ /* 0x000fc800078e002c */
[----:B------:R-:W-:-:S05]  /*68e0*/  IMAD R33, R46, R33, R24 ;  /* 0x000000212e217224 */ /* 0x000fca00078e0218 */
[----:B------:R-:W-:Y:S01]  /*68f0*/  IADD3 R45, R45, R33, RZ ;  /* 0x000000212d2d7210 */ /* 0x000fe20007ffe0ff */
[----:B------:R-:W-:Y:S06]  /*6900*/  @P0 BRA `(.L_x_101) ;  /* 0xfffffff000c80947 */ /* 0x000fec000383ffff */
.L_x_88:
        /* <DEDUP_REMOVED lines=21> */
.L_x_103:
[----:B------:R-:W0:Y:S01]  /*6a60*/  I2F.U32.RP R33, R46 ;  /* 0x0000002e00217306 */ /* 0x000e220000209000 */
[----:B------:R-:W-:Y:S01]  /*6a70*/  IADD3 R35, RZ, -R46, RZ ;  /* 0x8000002eff237210 */ /* 0x000fe20007ffe0ff */
[----:B------:R-:W-:Y:S01]  /*6a80*/  IMAD.MOV.U32 R49, RZ, RZ, RZ ;  /* 0x000000ffff317224 */ /* 0x000fe200078e00ff */
[----:B------:R-:W-:-:S05]  /*6a90*/  ISETP.NE.U32.AND P2, PT, R46, RZ, PT ;  /* 0x000000ff2e00720c */ /* 0x000fca0003f45070 */
[----:B0-----:R-:W0:Y:S02]  /*6aa0*/  MUFU.RCP R33, R33 ;  /* 0x0000002100217308 */ /* 0x001e240000001000 */
[----:B0-----:R-:W-:Y:S01]  /*6ab0*/  VIADD R24, R33, 0xffffffe ;  /* 0x0ffffffe21187836 */ /* 0x001fe20000000000 */
[----:B------:R-:W-:-:S05]  /*6ac0*/  HFMA2.MMA R33, -RZ, RZ, 0, 0 ;  /* 0x00000000ff217435 */ /* 0x000fca00000001ff */
        /* <DEDUP_REMOVED lines=16> */
.L_x_104:
[----:B------:R-:W-:Y:S05]  /*6bd0*/  BSYNC B1 ;  /* 0x0000000000017941 */ /* 0x000fea0003800000 */
.L_x_102:
        /* <DEDUP_REMOVED lines=26> */
.L_x_106:
        /* <DEDUP_REMOVED lines=23> */
.L_x_107:
[----:B------:R-:W-:Y:S05]  /*6ef0*/  BSYNC B1 ;  /* 0x0000000000017941 */ /* 0x000fea0003800000 */
.L_x_105:
        /* <DEDUP_REMOVED lines=26> */
.L_x_109:
        /* <DEDUP_REMOVED lines=23> */
.L_x_110:
[----:B------:R-:W-:Y:S05]  /*7210*/  BSYNC B1 ;  /* 0x0000000000017941 */ /* 0x000fea0003800000 */
.L_x_108:
[----:B------:R-:W0:Y:S02]  /*7220*/  LDC.64 R24, c[0x0][R41+0x2c8] ;  /* 0x0000b20029187b82 */ /* 0x000e240000000a00 */
[-C--:B0-----:R-:W-:Y:S02]  /*7230*/  IMAD R25, R25, R34.reuse, RZ ;  /* 0x0000002219197224 */ /* 0x081fe400078e02ff */
[----:B------:R-:W-:-:S04]  /*7240*/  IMAD.WIDE.U32 R44, R24, R34, R44 ;  /* 0x00000022182c7225 */ /* 0x000fc800078e002c */
[----:B------:R-:W-:-:S05]  /*7250*/  IMAD R25, R24, R33, R25 ;  /* 0x0000002118197224 */ /* 0x000fca00078e0219 */
[----:B------:R-:W-:-:S07]  /*7260*/  IADD3 R45, R45, R25, RZ ;  /* 0x000000192d2d7210 */ /* 0x000fce0007ffe0ff */
.L_x_87:
        /* <DEDUP_REMOVED lines=9> */
.L_x_86:
[----:B------:R-:W-:Y:S05]  /*7300*/  BSYNC B0 ;  /* 0x0000000000007941 */ /* 0x000fea0003800000 */
.L_x_85:
[----:B------:R-:W-:Y:S01]  /*7310*/  ULDC.64 UR24, c[0x0][0x6f0] ;  /* 0x0001bc0000187ab9 */ /* 0x000fe20000000a00 */
[----:B------:R-:W-:Y:S01]  /*7320*/  BSSY B0, `(.L_x_111) ;  /* 0x000018f000007945 */ /* 0x000fe20003800000 */
[----:B------:R-:W-:-:S04]  /*7330*/  ISETP.GE.U32.AND P0, PT, R22, UR24, PT ;  /* 0x0000001816007c0c */ /* 0x000fc8000bf06070 */
[----:B------:R-:W-:-:S13]  /*7340*/  ISETP.GE.U32.AND.EX P0, PT, R20, UR25, PT, P0 ;  /* 0x0000001914007c0c */ /* 0x000fda000bf06100 */
[----:B------:R-:W-:Y:S05]  /*7350*/  @P0 BRA `(.L_x_112) ;  /* 0x00000018002c0947 */ /* 0x000fea0003800000 */
[----:B0-----:R-:W0:Y:S01]  /*7360*/  LDC R24, c[0x0][0x548] ;  /* 0x00015200ff187b82 */ /* 0x001e220000000800 */
        /* <DEDUP_REMOVED lines=16> */
.L_x_127:
[----:B------:R-:W-:Y:S01]  /*7470*/  UMOV UR24, 0x1a0 ;  /* 0x000001a000187882 */ /* 0x000fe20000000000 */
[----:B------:R-:W-:Y:S01]  /*7480*/  BSSY B1, `(.L_x_115) ;  /* 0x0000029000017945 */ /* 0x000fe20003800000 */
[----:B------:R-:W-:-:S04]  /*7490*/  LEA R45, R43, UR24, 0x3 ;  /* 0x000000182b2d7c11 */ /* 0x000fc8000f8e18ff */
[----:B------:R-:W0:Y:S02]  /*74a0*/  LDC.64 R52, c[0x0][R45+0x210] ;  /* 0x000084002d347b82 */ /* 0x000e240000000a00 */
[----:B0-----:R-:W-:-:S04]  /*74b0*/  LOP3.LUT R24, R49, R53, RZ, 0xfc, !PT ;  /* 0x0000003531187212 */ /* 0x001fc800078efcff */
[----:B------:R-:W-:-:S13]  /*74c0*/  ISETP.NE.U32.AND P0, PT, R24, RZ, PT ;  /* 0x000000ff1800720c */ /* 0x000fda0003f05070 */
[----:B------:R-:W-:Y:S05]  /*74d0*/  @!P0 BRA `(.L_x_116) ;  /* 0x0000000000348947 */ /* 0x000fea0003800000 */
[----:B------:R-:W-:Y:S01]  /*74e0*/  MOV R24, R52 ;  /* 0x0000003400187202 */ /* 0x000fe20000000f00 */
[----:B------:R-:W-:Y:S01]  /*74f0*/  IMAD.MOV.U32 R25, RZ, RZ, R53 ;  /* 0x000000ffff197224 */ /* 0x000fe200078e0035 */
[----:B-1----:R-:W-:-:S07]  /*7500*/  MOV R34, 0x7520 ;  /* 0x0000752000227802 */ /* 0x002fce0000000f00 */
        /* <DEDUP_REMOVED lines=10> */
.L_x_116:
[----:B------:R-:W0:Y:S01]  /*75b0*/  I2F.U32.RP R33, R52 ;  /* 0x0000003400217306 */ /* 0x000e220000209000 */
[----:B-1----:R-:W-:Y:S01]  /*75c0*/  IMAD.MOV R35, RZ, RZ, -R52 ;  /* 0x000000ffff237224 */ /* 0x002fe200078e0a34 */
[----:B------:R-:W-:Y:S01]  /*75d0*/  ISETP.NE.U32.AND P2, PT, R52, RZ, PT ;  /* 0x000000ff3400720c */ /* 0x000fe20003f45070 */
[----:B------:R-:W-:-:S05]  /*75e0*/  IMAD.MOV.U32 R57, RZ, RZ, RZ ;  /* 0x000000ffff397224 */ /* 0x000fca00078e00ff */
        /* <DEDUP_REMOVED lines=18> */
.L_x_117:
[----:B------:R-:W-:Y:S05]  /*7710*/  BSYNC B1 ;  /* 0x0000000000017941 */ /* 0x000fea0003800000 */
.L_x_115:
        /* <DEDUP_REMOVED lines=27> */
.L_x_119:
        /* <DEDUP_REMOVED lines=23> */
.L_x_120:
[----:B------:R-:W-:Y:S05]  /*7a40*/  BSYNC B1 ;  /* 0x0000000000017941 */ /* 0x000fea0003800000 */
.L_x_118:
        /* <DEDUP_REMOVED lines=28> */
.L_x_122:
        /* <DEDUP_REMOVED lines=23> */
.L_x_123:
[----:B------:R-:W-:Y:S05]  /*7d80*/  BSYNC B1 ;  /* 0x0000000000017941 */ /* 0x000fea0003800000 */
.L_x_121:
        /* <DEDUP_REMOVED lines=28> */
.L_x_125:
        /* <DEDUP_REMOVED lines=22> */
.L_x_126:
[----:B------:R-:W-:Y:S05]  /*80b0*/  BSYNC B1 ;  /* 0x0000000000017941 */ /* 0x000fea0003800000 */
.L_x_124:
        /* <DEDUP_REMOVED lines=10> */
.L_x_114:
[----:B------:R-:W-:-:S13]  /*8160*/  ISETP.NE.AND P0, PT, RZ, UR23, PT ;  /* 0x00000017ff007c0c */ /* 0x000fda000bf05270 */
[----:B------:R-:W-:Y:S05]  /*8170*/  @!P0 BRA `(.L_x_113) ;  /* 0x0000000800548947 */ /* 0x000fea0003800000 */
[----:B------:R-:W-:Y:S01]  /*8180*/  UMOV UR24, 0x1a0 ;  /* 0x000001a000187882 */ /* 0x000fe20000000000 */
[----:B------:R-:W-:Y:S01]  /*8190*/  BSSY B1, `(.L_x_128) ;  /* 0x000002a000017945 */ /* 0x000fe20003800000 */
[----:B------:R-:W-:-:S04]  /*81a0*/  LEA R43, R43, UR24, 0x3 ;  /* 0x000000182b2b7c11 */ /* 0x000fc8000f8e18ff */
[----:B------:R-:W0:Y:S02]  /*81b0*/  LDC.64 R44, c[0x0][R43+0x210] ;  /* 0x000084002b2c7b82 */ /* 0x000e240000000a00 */
[----:B0-----:R-:W-:-:S04]  /*81c0*/  LOP3.LUT R24, R49, R45, RZ, 0xfc, !PT ;  /* 0x0000002d31187212 */ /* 0x001fc800078efcff */
[----:B------:R-:W-:-:S13]  /*81d0*/  ISETP.NE.U32.AND P0, PT, R24, RZ, PT ;  /* 0x000000ff1800720c */ /* 0x000fda0003f05070 */
[----:B------:R-:W-:Y:S05]  /*81e0*/  @!P0 BRA `(.L_x_129) ;  /* 0x0000000000348947 */ /* 0x000fea0003800000 */
[----:B------:R-:W-:Y:S01]  /*81f0*/  IMAD.MOV.U32 R24, RZ, RZ, R44 ;  /* 0x000000ffff187224 */ /* 0x000fe200078e002c */
[----:B------:R-:W-:Y:S02]  /*8200*/  MOV R25, R45 ;  /* 0x0000002d00197202 */ /* 0x000fe40000000f00 */
[----:B-1----:R-:W-:-:S07]  /*8210*/  MOV R34, 0x8230 ;  /* 0x0000823000227802 */ /* 0x002fce0000000f00 */
        /* <DEDUP_REMOVED lines=10> */
.L_x_129:
[----:B------:R-:W0:Y:S01]  /*82c0*/  I2F.U32.RP R33, R44 ;  /* 0x0000002c00217306 */ /* 0x000e220000209000 */
[----:B-1----:R-:W-:Y:S01]  /*82d0*/  IADD3 R35, RZ, -R44, RZ ;  /* 0x8000002cff237210 */ /* 0x002fe20007ffe0ff */
        /* <DEDUP_REMOVED lines=21> */
.L_x_130:
[----:B------:R-:W-:Y:S05]  /*8430*/  BSYNC B1 ;  /* 0x0000000000017941 */ /* 0x000fea0003800000 */
.L_x_128:
        /* <DEDUP_REMOVED lines=26> */
.L_x_132:
        /* <DEDUP_REMOVED lines=23> */
.L_x_133:
[----:B------:R-:W-:Y:S05]  /*8750*/  BSYNC B1 ;  /* 0x0000000000017941 */ /* 0x000fea0003800000 */
.L_x_131:
        /* <DEDUP_REMOVED lines=26> */
.L_x_135:
        /* <DEDUP_REMOVED lines=23> */
.L_x_136:
[----:B------:R-:W-:Y:S05]  /*8a70*/  BSYNC B1 ;  /* 0x0000000000017941 */ /* 0x000fea0003800000 */
.L_x_134:
[----:B------:R-:W0:Y:S02]  /*8a80*/  LDC.64 R24, c[0x0][R43+0x2c8] ;  /* 0x0000b2002b187b82 */ /* 0x000e240000000a00 */
[-C--:B0-----:R-:W-:Y:S02]  /*8a90*/  IMAD R25, R25, R34.reuse, RZ ;  /* 0x0000002219197224 */ /* 0x081fe400078e02ff */
[----:B------:R-:W-:-:S04]  /*8aa0*/  IMAD.WIDE.U32 R46, R24, R34, R46 ;  /* 0x00000022182e7225 */ /* 0x000fc800078e002e */
[----:B------:R-:W-:-:S05]  /*8ab0*/  IMAD R25, R24, R33, R25 ;  /* 0x0000002118197224 */ /* 0x000fca00078e0219 */
[----:B------:R-:W-:-:S07]  /*8ac0*/  IADD3 R47, R47, R25, RZ ;  /* 0x000000192f2f7210 */ /* 0x000fce0007ffe0ff */
.L_x_113:
[----:B------:R-:W-:Y:S01]  /*8ad0*/  ULDC UR26, c[0x0][0x6f8] ;  /* 0x0001be00001a7ab9 */ /* 0x000fe20000000800 */
[----:B------:R-:W-:Y:S01]  /*8ae0*/  ULDC.64 UR24, c[0x0][0x480] ;  /* 0x0001200000187ab9 */ /* 0x000fe20000000a00 */
[----:B------:R-:W-:Y:S01]  /*8af0*/  FSET.BF.LT.FTZ.AND R16, R16, UR26, PT ;  /* 0x0000001a10107c0a */ /* 0x000fe2000b811000 */
[----:B-----5:R-:W-:Y:S01]  /*8b00*/  IMAD.U32 R33, R12, 0x10000, RZ ;  /* 0x000100000c217824 */ /* 0x020fe200078e00ff */
[----:B------:R-:W-:Y:S01]  /*8b10*/  ULDC.64 UR26, c[0x0][0x550] ;  /* 0x00015400001a7ab9 */ /* 0x000fe20000000a00 */
[----:B-1----:R-:W-:Y:S01]  /*8b20*/  IMAD R35, R49, UR24, RZ ;  /* 0x0000001831237c24 */ /* 0x002fe2000f8e02ff */
[----:B------:R-:W0:Y:S01]  /*8b30*/  F2I.FTZ.U32.TRUNC.NTZ R39, R16 ;  /* 0x0000001000277305 */ /* 0x000e22000021f000 */
[----:B------:R-:W-:-:S04]  /*8b40*/  IMAD.WIDE.U32 R24, R48, UR24, R46 ;  /* 0x0000001830187c25 */ /* 0x000fc8000f8e002e */
[----:B------:R-:W-:Y:S01]  /*8b50*/  FMUL.FTZ R33, R16, R33 ;  /* 0x0000002110217220 */ /* 0x000fe20000410000 */
[----:B------:R-:W-:Y:S01]  /*8b60*/  IMAD R35, R48, UR25, R35 ;  /* 0x0000001930237c24 */ /* 0x000fe2000f8e0223 */
[----:B------:R-:W-:Y:S02]  /*8b70*/  ULDC.64 UR24, c[0x0][0x3b0] ;  /* 0x0000ec0000187ab9 */ /* 0x000fe40000000a00 */
[----:B------:R-:W-:Y:S01]  /*8b80*/  FMUL.FTZ R33, R28, R33 ;  /* 0x000000211c217220 */ /* 0x000fe20000410000 */
[C---:B------:R-:W-:Y:S02]  /*8b90*/  LEA R36, P0, R24.reuse, UR24, 0x1 ;  /* 0x0000001818247c11 */ /* 0x040fe4000f8008ff */
[----:B------:R-:W-:Y:S02]  /*8ba0*/  IADD3 R25, R25, R35, RZ ;  /* 0x0000002319197210 */ /* 0x000fe40007ffe0ff */
[----:B------:R-:W-:Y:S02]  /*8bb0*/  IADD3 R34, P1, R24, UR26, RZ ;  /* 0x0000001a18227c10 */ /* 0x000fe4000ff3e0ff */
[----:B------:R-:W-:-:S02]  /*8bc0*/  F2FP.BF16.F32.PACK_AB R33, RZ, R33 ;  /* 0x00000021ff21723e */ /* 0x000fc400000010ff */
[----:B------:R-:W-:Y:S02]  /*8bd0*/  LEA.HI.X R37, R24, UR25, R25, 0x1, P0 ;  /* 0x0000001918257c11 */ /* 0x000fe400080f0c19 */
[----:B------:R-:W-:-:S03]  /*8be0*/  IADD3.X R35, R25, UR27, RZ, P1, !PT ;  /* 0x0000001b19237c10 */ /* 0x000fc60008ffe4ff */
[----:B------:R2:W-:Y:S04]  /*8bf0*/  STG.E.U16 desc[UR12][R36.64], R33 ;  /* 0x0000002124007986 */ /* 0x0005e8000c10150c */
[----:B0-----:R2:W-:Y:S02]  /*8c00*/  STG.E.U8 desc[UR12][R34.64], R39 ;  /* 0x0000002722007986 */ /* 0x0015e4000c10110c */
.L_x_112:
[----:B------:R-:W-:Y:S05]  /*8c10*/  BSYNC B0 ;  /* 0x0000000000007941 */ /* 0x000fea0003800000 */
.L_x_111:
[----:B------:R-:W-:Y:S04]  /*8c20*/  BSSY B0, `(.L_x_137) ;  /* 0x00001a6000007945 */ /* 0x000fe80003800000 */
[----:B------:R-:W-:Y:S05]  /*8c30*/  @P5 BRA `(.L_x_138) ;  /* 0x0000001800905947 */ /* 0x000fea0003800000 */
[----:B------:R-:W3:Y:S01]  /*8c40*/  LDC R16, c[0x0][0x548] ;  /* 0x00015200ff107b82 */ /* 0x000ee20000000800 */
[----:B------:R-:W-:Y:S01]  /*8c50*/  HFMA2.MMA R43, -RZ, RZ, 0, 0 ;  /* 0x00000000ff2b7435 */ /* 0x000fe200000001ff */
[----:B---3--:R-:W-:Y:S01]  /*8c60*/  ISETP.GE.AND P0, PT, R16, 0x2, PT ;  /* 0x000000021000780c */ /* 0x008fe20003f06270 */
[----:B------:R-:W-:-:S12]  /*8c70*/  IMAD.MOV.U32 R16, RZ, RZ, RZ ;  /* 0x000000ffff107224 */ /* 0x000fd800078e00ff */
[----:B------:R-:W-:Y:S05]  /*8c80*/  @!P0 BRA `(.L_x_139) ;  /* 0x0000001800288947 */ /* 0x000fea0003800000 */
[----:B------:R-:W-:Y:S01]  /*8c90*/  UIADD3 UR24, UR6, 0x1, URZ ;  /* 0x0000000106187890 */ /* 0x000fe2000fffe03f */
[----:B------:R-:W-:Y:S01]  /*8ca0*/  IADD3 R10, P0, R11, R22, RZ ;  /* 0x000000160b0a7210 */ /* 0x000fe20007f1e0ff */
[----:B------:R-:W-:Y:S01]  /*8cb0*/  IMAD.MOV.U32 R16, RZ, RZ, RZ ;  /* 0x000000ffff107224 */ /* 0x000fe200078e00ff */
[----:B------:R-:W-:Y:S01]  /*8cc0*/  MOV R43, RZ ;  /* 0x000000ff002b7202 */ /* 0x000fe20000000f00 */
[----:B------:R-:W-:Y:S02]  /*8cd0*/  UISETP.GE.U32.AND UP0, UPT, UR24, 0x3, UPT ;  /* 0x000000031800788c */ /* 0x000fe4000bf06070 */
[----:B------:R-:W-:Y:S01]  /*8ce0*/  IMAD.X R9, RZ, RZ, R20, P0 ;  /* 0x000000ffff097224 */ /* 0x000fe200000e0614 */
[----:B------:R-:W-:Y:S02]  /*8cf0*/  ULDC UR24, c[0x0][0x548] ;  /* 0x0001520000187ab9 */ /* 0x000fe40000000800 */
[----:B------:R-:W-:Y:S02]  /*8d00*/  MOV R45, UR24 ;  /* 0x00000018002d7c02 */ /* 0x000fe40008000f00 */
[----:B------:R-:W-:-:S13]  /*8d10*/  PLOP3.LUT P1, PT, PT, PT, UP0, 0x80, 0x0 ;  /* 0x000000000000781c */ /* 0x000fda0003f2f008 */
[----:B------:R-:W-:Y:S05]  /*8d20*/  @!P1 BRA `(.L_x_140) ;  /* 0x0000000c005c9947 */ /* 0x000fea0003800000 */
[----:B------:R-:W-:-:S06]  /*8d30*/  UIADD3 UR24, UR8, -UR23, URZ ;  /* 0x8000001708187290 */ /* 0x000fcc000fffe03f */
[----:B------:R-:W-:-:S07]  /*8d40*/  IMAD.U32 R46, RZ, RZ, UR24 ;  /* 0x00000018ff2e7e24 */ /* 0x000fce000f8e00ff */
.L_x_153:
        /* <DEDUP_REMOVED lines=9> */
[----:B------:R-:W-:Y:S01]  /*8de0*/  MOV R24, R52 ;  /* 0x0000003400187202 */ /* 0x000fe20000000f00 */
[----:B------:R-:W-:Y:S01]  /*8df0*/  IMAD.MOV.U32 R25, RZ, RZ, R53 ;  /* 0x000000ffff197224 */ /* 0x000fe200078e0035 */
[----:B-12---:R-:W-:-:S07]  /*8e00*/  MOV R34, 0x8e20 ;  /* 0x00008e2000227802 */ /* 0x006fce0000000f00 */
        /* <DEDUP_REMOVED lines=12> */
.L_x_142:
[----:B------:R-:W0:Y:S01]  /*8ed0*/  I2F.U32.RP R9, R52 ;  /* 0x0000003400097306 */ /* 0x000e220000209000 */
[----:B--2---:R-:W-:Y:S01]  /*8ee0*/  IMAD.MOV R33, RZ, RZ, -R52 ;  /* 0x000000ffff217224 */ /* 0x004fe200078e0a34 */
[----:B------:R-:W-:Y:S01]  /*8ef0*/  ISETP.NE.U32.AND P2, PT, R52, RZ, PT ;  /* 0x000000ff3400720c */ /* 0x000fe20003f45070 */
[----:B------:R-:W-:-:S05]  /*8f00*/  IMAD.MOV.U32 R57, RZ, RZ, RZ ;  /* 0x000000ffff397224 */ /* 0x000fca00078e00ff */
[----:B0-----:R-:W0:Y:S02]  /*8f10*/  MUFU.RCP R9, R9 ;  /* 0x0000000900097308 */ /* 0x001e240000001000 */
[----:B0-----:R-:W-:Y:S02]  /*8f20*/  IADD3 R24, R9, 0xffffffe, RZ ;  /* 0x0ffffffe09187810 */ /* 0x001fe40007ffe0ff */
[----:B------:R-:W-:-:S04]  /*8f30*/  MOV R9, RZ ;  /* 0x000000ff00097202 */ /* 0x000fc80000000f00 */
[----:B------:R0:W2:Y:S02]  /*8f40*/  F2I.FTZ.U32.TRUNC.NTZ R25, R24 ;  /* 0x0000001800197305 */ /* 0x0000a4000021f000 */
[----:B0-----:R-:W-:Y:S01]  /*8f50*/  HFMA2.MMA R24, -RZ, RZ, 0, 0 ;  /* 0x00000000ff187435 */ /* 0x001fe200000001ff */
[----:B--2---:R-:W-:-:S09]  /*8f60*/  IMAD R33, R33, R25, RZ ;  /* 0x0000001921217224 */ /* 0x004fd200078e02ff */
        /* <DEDUP_REMOVED lines=11> */
[----:B-1----:R-:W-:-:S07]  /*9020*/  IMAD R34, R52, R25, R10 ;  /* 0x0000001934227224 */ /* 0x002fce00078e020a */
.L_x_143:
[----:B------:R-:W-:Y:S05]  /*9030*/  BSYNC B1 ;  /* 0x0000000000017941 */ /* 0x000fea0003800000 */
.L_x_141:
        /* <DEDUP_REMOVED lines=28> */
.L_x_145:
        /* <DEDUP_REMOVED lines=23> */
.L_x_146:
[----:B------:R-:W-:Y:S05]  /*9370*/  BSYNC B1 ;  /* 0x0000000000017941 */ /* 0x000fea0003800000 */
.L_x_144:
        /* <DEDUP_REMOVED lines=28> */
.L_x_148:
        /* <DEDUP_REMOVED lines=17> */
[----:B------:R-:W-:-:S12]  /*9650*/  IMAD.MOV.U32 R33, RZ, RZ, RZ ;  /* 0x000000ffff217224 */ /* 0x000fd800078e00ff */
[----:B------:R-:W-:Y:S01]  /*9660*/  @P1 VIADD R25, R25, 0x1 ;  /* 0x0000000119191836 */ /* 0x000fe20000000000 */
[----:B------:R-:W-:-:S04]  /*9670*/  @!P2 LOP3.LUT R25, RZ, R52, RZ, 0x33, !PT ;  /* 0x00000034ff19a212 */ /* 0x000fc800078e33ff */
[----:B------:R-:W-:-:S05]  /*9680*/  IADD3 R35, -R25, RZ, RZ ;  /* 0x000000ff19237210 */ /* 0x000fca0007ffe1ff */
[----:B------:R-:W-:Y:S01]  /*9690*/  IMAD R34, R52, R35, R56 ;  /* 0x0000002334227224 */ /* 0x000fe200078e0238 */
[----:B------:R-:W-:-:S07]  /*96a0*/  MOV R56, R25 ;  /* 0x0000001900387202 */ /* 0x000fce0000000f00 */
.L_x_149:
[----:B------:R-:W-:Y:S05]  /*96b0*/  BSYNC B1 ;  /* 0x0000000000017941 */ /* 0x000fea0003800000 */
.L_x_147:
        /* <DEDUP_REMOVED lines=22> */
[----:B------:R-:W-:-:S04]  /*9820*/  IMAD.WIDE.U32 R34, R52, R33, R34 ;  /* 0x0000002134227225 */ /* 0x000fc800078e0022 */
[----:B------:R-:W-:-:S04]  /*9830*/  IMAD R9, R9, R52, RZ ;  /* 0x0000003409097224 */ /* 0x000fc800078e02ff */
[----:B------:R-:W-:-:S05]  /*9840*/  IMAD R9, R53, R33, R9 ;  /* 0x0000002135097224 */ /* 0x000fca00078e0209 */
[----:B------:R-:W-:Y:S01]  /*9850*/  IADD3 R33, R35, R9, RZ ;  /* 0x0000000923217210 */ /* 0x000fe20007ffe0ff */
[----:B------:R-:W-:Y:S01]  /*9860*/  IMAD.MOV.U32 R9, RZ, RZ, R25 ;  /* 0x000000ffff097224 */ /* 0x000fe200078e0019 */
[----:B------:R-:W-:Y:S06]  /*9870*/  BRA `(.L_x_152) ;  /* 0x0000000000587947 */ /* 0x000fec0003800000 */
.L_x_151:
[----:B------:R-:W0:Y:S01]  /*9880*/  I2F.U32.RP R9, R52 ;  /* 0x0000003400097306 */ /* 0x000e220000209000 */
[----:B------:R-:W-:Y:S01]  /*9890*/  IMAD.MOV R33, RZ, RZ, -R52 ;  /* 0x000000ffff217224 */ /* 0x000fe200078e0a34 */
[----:B------:R-:W-:-:S06]  /*98a0*/  ISETP.NE.U32.AND P2, PT, R52, RZ, PT ;  /* 0x000000ff3400720c */ /* 0x000fcc0003f45070 */
[----:B0-----:R-:W0:Y:S02]  /*98b0*/  MUFU.RCP R9, R9 ;  /* 0x0000000900097308 */ /* 0x001e240000001000 */
[----:B0-----:R-:W-:Y:S02]  /*98c0*/  IADD3 R24, R9, 0xffffffe, RZ ;  /* 0x0ffffffe09187810 */ /* 0x001fe40007ffe0ff */
[----:B------:R-:W-:-:S04]  /*98d0*/  MOV R9, RZ ;  /* 0x000000ff00097202 */ /* 0x000fc80000000f00 */
[----:B------:R0:W1:Y:S02]  /*98e0*/  F2I.FTZ.U32.TRUNC.NTZ R25, R24 ;  /* 0x0000001800197305 */ /* 0x000064000021f000 */
[----:B0-----:R-:W-:Y:S01]  /*98f0*/  HFMA2.MMA R24, -RZ, RZ, 0, 0 ;  /* 0x00000000ff187435 */ /* 0x001fe200000001ff */
[----:B-1----:R-:W-:-:S09]  /*9900*/  IMAD R33, R33, R25, RZ ;  /* 0x0000001921217224 */ /* 0x002fd200078e02ff */
[----:B------:R-:W-:-:S04]  /*9910*/  IMAD.HI.U32 R25, R25, R33, R24 ;  /* 0x0000002119197227 */ /* 0x000fc800078e0018 */
[----:B------:R-:W-:Y:S02]  /*9920*/  IMAD.MOV.U32 R33, RZ, RZ, RZ ;  /* 0x000000ffff217224 */ /* 0x000fe400078e00ff */
        /* <DEDUP_REMOVED lines=11> */
.L_x_152:
[----:B------:R-:W-:Y:S05]  /*99e0*/  BSYNC B1 ;  /* 0x0000000000017941 */ /* 0x000fea0003800000 */
.L_x_150:
[----:B------:R-:W0:Y:S01]  /*99f0*/  LDC.64 R24, c[0x0][R44+0x2c0] ;  /* 0x0000b0002c187b82 */ /* 0x000e220000000a00 */
[----:B------:R-:W-:Y:S01]  /*9a00*/  IADD3 R46, R46, -0x4, RZ ;  /* 0xfffffffc2e2e7810 */ /* 0x000fe20007ffe0ff */
[----:B------:R-:W-:Y:S01]  /*9a10*/  IMAD.MOV.U32 R42, RZ, RZ, R54 ;  /* 0x000000ffff2a7224 */ /* 0x000fe200078e0036 */
[----:B------:R-:W-:Y:S02]  /*9a20*/  IADD3 R45, R45, -0x4, RZ ;  /* 0xfffffffc2d2d7810 */ /* 0x000fe40007ffe0ff */
[----:B------:R-:W-:Y:S01]  /*9a30*/  ISETP.NE.AND P0, PT, R46, RZ, PT ;  /* 0x000000ff2e00720c */ /* 0x000fe20003f05270 */
[-C--:B0-----:R-:W-:Y:S02]  /*9a40*/  IMAD R16, R25, R34.reuse, RZ ;  /* 0x0000002219107224 */ /* 0x081fe400078e02ff */
[----:B------:R-:W-:-:S04]  /*9a50*/  IMAD.WIDE.U32 R34, R24, R34, R42 ;  /* 0x0000002218227225 */ /* 0x000fc800078e002a */
[----:B------:R-:W-:Y:S01]  /*9a60*/  IMAD R33, R24, R33, R16 ;  /* 0x0000002118217224 */ /* 0x000fe200078e0210 */
[----:B------:R-:W-:-:S03]  /*9a70*/  MOV R16, R34 ;  /* 0x0000002200107202 */ /* 0x000fc60000000f00 */
[----:B------:R-:W-:Y:S02]  /*9a80*/  IMAD.IADD R43, R35, 0x1, R33 ;  /* 0x00000001232b7824 */ /* 0x000fe400078e0221 */
[----:B------:R-:W-:Y:S05]  /*9a90*/  @P0 BRA `(.L_x_153) ;  /* 0xfffffff000ac0947 */ /* 0x000fea000383ffff */
.L_x_140:
        /* <DEDUP_REMOVED lines=10> */
[----:B------:R-:W-:Y:S01]  /*9b40*/  MOV R49, R9 ;  /* 0x0000000900317202 */ /* 0x000fe20000000f00 */
[----:B------:R-:W-:Y:S01]  /*9b50*/  IMAD.MOV.U32 R24, RZ, RZ, R46 ;  /* 0x000000ffff187224 */ /* 0x000fe200078e002e */
[----:B------:R-:W-:Y:S02]  /*9b60*/  MOV R25, R47 ;  /* 0x0000002f00197202 */ /* 0x000fe40000000f00 */
[----:B-12---:R-:W-:-:S07]  /*9b70*/  MOV R34, 0x9b90 ;  /* 0x00009b9000227802 */ /* 0x006fce0000000f00 */
        /* <DEDUP_REMOVED lines=12> */
.L_x_155:
[----:B------:R-:W0:Y:S01]  /*9c40*/  I2F.U32.RP R9, R46 ;  /* 0x0000002e00097306 */ /* 0x000e220000209000 */
[----:B--2---:R-:W-:Y:S02]  /*9c50*/  IADD3 R33, RZ, -R46, RZ ;  /* 0x8000002eff217210 */ /* 0x004fe40007ffe0ff */
[----:B------:R-:W-:-:S05]  /*9c60*/  ISETP.NE.U32.AND P2, PT, R46, RZ, PT ;  /* 0x000000ff2e00720c */ /* 0x000fca0003f45070 */
[----:B0-----:R-:W0:Y:S02]  /*9c70*/  MUFU.RCP R9, R9 ;  /* 0x0000000900097308 */ /* 0x001e240000001000 */
[----:B0-----:R-:W-:Y:S02]  /*9c80*/  VIADD R24, R9, 0xffffffe ;  /* 0x0ffffffe09187836 */ /* 0x001fe40000000000 */
[----:B------:R-:W-:-:S04]  /*9c90*/  IMAD.MOV.U32 R9, RZ, RZ, RZ ;  /* 0x000000ffff097224 */ /* 0x000fc800078e00ff */
[----:B------:R0:W2:Y:S02]  /*9ca0*/  F2I.FTZ.U32.TRUNC.NTZ R25, R24 ;  /* 0x0000001800197305 */ /* 0x0000a4000021f000 */
[----:B0-----:R-:W-:Y:S02]  /*9cb0*/  IMAD.MOV.U32 R24, RZ, RZ, RZ ;  /* 0x000000ffff187224 */ /* 0x001fe400078e00ff */
[----:B--2---:R-:W-:-:S04]  /*9cc0*/  IMAD R33, R33, R25, RZ ;  /* 0x0000001921217224 */ /* 0x004fc800078e02ff */
        /* <DEDUP_REMOVED lines=11> */
[----:B-1----:R-:W-:-:S05]  /*9d80*/  IADD3 R35, -R25, RZ, RZ ;  /* 0x000000ff19237210 */ /* 0x002fca0007ffe1ff */
[----:B------:R-:W-:Y:S02]  /*9d90*/  IMAD R34, R46, R35, R10 ;  /* 0x000000232e227224 */ /* 0x000fe400078e020a */
[----:B------:R-:W-:-:S07]  /*9da0*/  IMAD.MOV.U32 R10, RZ, RZ, R25 ;  /* 0x000000ffff0a7224 */ /* 0x000fce00078e0019 */
.L_x_156:
[----:B------:R-:W-:Y:S05]  /*9db0*/  BSYNC B1 ;  /* 0x0000000000017941 */ /* 0x000fea0003800000 */
.L_x_154:
[----:B------:R-:W0:Y:S01]  /*9dc0*/  LDC.64 R24, c[0x0][R45+0x2d8] ;  /* 0x0000b6002d187b82 */ /* 0x000e220000000a00 */
[----:B------:R-:W-:Y:S01]  /*9dd0*/  UISETP.NE.AND UP0, UPT, UR23, 0x1, UPT ;  /* 0x000000011700788c */ /* 0x000fe2000bf05270 */
[----:B------:R-:W-:-:S05]  /*9de0*/  MOV R42, R16 ;  /* 0x00000010002a7202 */ /* 0x000fca0000000f00 */
[----:B------:R-:W-:Y:S01]  /*9df0*/  PLOP3.LUT P0, PT, PT, PT, UP0, 0x80, 0x0 ;  /* 0x000000000000781c */ /* 0x000fe20003f0f008 */
[-C--:B0-----:R-:W-:Y:S02]  /*9e00*/  IMAD R25, R25, R34.reuse, RZ ;  /* 0x0000002219197224 */ /* 0x081fe400078e02ff */
[----:B------:R-:W-:-:S04]  /*9e10*/  IMAD.WIDE.U32 R34, R24, R34, R42 ;  /* 0x0000002218227225 */ /* 0x000fc800078e002a */
[----:B------:R-:W-:Y:S02]  /*9e20*/  IMAD R25, R24, R33, R25 ;  /* 0x0000002118197224 */ /* 0x000fe400078e0219 */
[----:B------:R-:W-:-:S03]  /*9e30*/  IMAD.MOV.U32 R16, RZ, RZ, R34 ;  /* 0x000000ffff107224 */ /* 0x000fc600078e0022 */
        /* <DEDUP_REMOVED lines=24> */
.L_x_158:
[----:B------:R-:W0:Y:S01]  /*9fc0*/  I2F.U32.RP R9, R46 ;  /* 0x0000002e00097306 */ /* 0x000e220000209000 */
[----:B------:R-:W-:Y:S02]  /*9fd0*/  IADD3 R33, RZ, -R46, RZ ;  /* 0x8000002eff217210 */ /* 0x000fe40007ffe0ff */
        /* <DEDUP_REMOVED lines=19> */
[----:B------:R-:W-:Y:S02]  /*a110*/  IMAD R34, R46, R35, R10 ;  /* 0x000000232e227224 */ /* 0x000fe400078e020a */
[----:B------:R-:W-:-:S07]  /*a120*/  IMAD.MOV.U32 R10, RZ, RZ, R25 ;  /* 0x000000ffff0a7224 */ /* 0x000fce00078e0019 */
.L_x_159:
[----:B------:R-:W-:Y:S05]  /*a130*/  BSYNC B1 ;  /* 0x0000000000017941 */ /* 0x000fea0003800000 */
.L_x_157:
        /* <DEDUP_REMOVED lines=32> */
.L_x_161:
        /* <DEDUP_REMOVED lines=23> */
.L_x_162:
[----:B------:R-:W-:Y:S05]  /*a4b0*/  BSYNC B1 ;  /* 0x0000000000017941 */ /* 0x000fea0003800000 */
.L_x_160:
[----:B------:R-:W0:Y:S01]  /*a4c0*/  LDC.64 R24, c[0x0][R45+0x2c8] ;  /* 0x0000b2002d187b82 */ /* 0x000e220000000a00 */
[----:B------:R-:W-:Y:S01]  /*a4d0*/  MOV R42, R16 ;  /* 0x00000010002a7202 */ /* 0x000fe20000000f00 */
[----:B0-----:R-:W-:-:S04]  /*a4e0*/  IMAD R25, R25, R34, RZ ;  /* 0x0000002219197224 */ /* 0x001fc800078e02ff */
[----:B------:R-:W-:-:S04]  /*a4f0*/  IMAD.WIDE.U32 R34, R24, R34, R42 ;  /* 0x0000002218227225 */ /* 0x000fc800078e002a */
[----:B------:R-:W-:Y:S02]  /*a500*/  IMAD R25, R24, R33, R25 ;  /* 0x0000002118197224 */ /* 0x000fe400078e0219 */
[----:B------:R-:W-:-:S03]  /*a510*/  IMAD.MOV.U32 R16, RZ, RZ, R34 ;  /* 0x000000ffff107224 */ /* 0x000fc600078e0022 */
[----:B------:R-:W-:-:S07]  /*a520*/  IADD3 R43, R35, R25, RZ ;  /* 0x00000019232b7210 */ /* 0x000fce0007ffe0ff */
.L_x_139:
[----:B------:R-:W-:Y:S01]  /*a530*/  ULDC UR24, c[0x0][0x6f8] ;  /* 0x0001be0000187ab9 */ /* 0x000fe20000000800 */
[----:B------:R-:W-:Y:S01]  /*a540*/  ULDC.64 UR26, c[0x0][0x480] ;  /* 0x00012000001a7ab9 */ /* 0x000fe20000000a00 */
[----:B------:R-:W-:Y:S01]  /*a550*/  FSET.BF.LT.FTZ.AND R15, R15, UR24, PT ;  /* 0x000000180f0f7c0a */ /* 0x000fe2000b811000 */
[----:B-12--5:R-:W-:Y:S01]  /*a560*/  IMAD.U32 R34, R8, 0x10000, RZ ;  /* 0x0001000008227824 */ /* 0x026fe200078e00ff */
[----:B------:R-:W-:Y:S01]  /*a570*/  MOV R42, R16 ;  /* 0x00000010002a7202 */ /* 0x000fe20000000f00 */
[----:B------:R-:W-:Y:S01]  /*a580*/  IMAD R33, R9, UR26, RZ ;  /* 0x0000001a09217c24 */ /* 0x000fe2000f8e02ff */
[----:B------:R-:W-:Y:S01]  /*a590*/  ULDC.64 UR24, c[0x0][0x3b0] ;  /* 0x0000ec0000187ab9 */ /* 0x000fe20000000a00 */
[----:B------:R-:W-:Y:S02]  /*a5a0*/  FMUL.FTZ R9, R15, R34 ;  /* 0x000000220f097220 */ /* 0x000fe40000410000 */
[----:B0-----:R-:W-:Y:S01]  /*a5b0*/  IMAD.WIDE.U32 R24, R10, UR26, R42 ;  /* 0x0000001a0a187c25 */ /* 0x001fe2000f8e002a */
[----:B------:R-:W0:Y:S03]  /*a5c0*/  F2I.FTZ.U32.TRUNC.NTZ R15, R15 ;  /* 0x0000000f000f7305 */ /* 0x000e26000021f000 */
[----:B------:R-:W-:Y:S01]  /*a5d0*/  FMUL.FTZ R9, R28, R9 ;  /* 0x000000091c097220 */ /* 0x000fe20000410000 */
[----:B------:R-:W-:Y:S01]  /*a5e0*/  IMAD R33, R10, UR27, R33 ;  /* 0x0000001b0a217c24 */ /* 0x000fe2000f8e0221 */
[----:B------:R-:W-:Y:S01]  /*a5f0*/  ULDC.64 UR26, c[0x0][0x550] ;  /* 0x00015400001a7ab9 */ /* 0x000fe20000000a00 */
[----:B------:R-:W-:-:S02]  /*a600*/  LEA R36, P0, R24, UR24, 0x1 ;  /* 0x0000001818247c11 */ /* 0x000fc4000f8008ff */
[----:B------:R-:W-:Y:S01]  /*a610*/  IMAD.IADD R25, R25, 0x1, R33 ;  /* 0x0000000119197824 */ /* 0x000fe200078e0221 */
[C---:B------:R-:W-:Y:S02]  /*a620*/  IADD3 R34, P1, R24.reuse, UR26, RZ ;  /* 0x0000001a18227c10 */ /* 0x040fe4000ff3e0ff */
[----:B------:R-:W-:Y:S02]  /*a630*/  F2FP.BF16.F32.PACK_AB R9, RZ, R9 ;  /* 0x00000009ff09723e */ /* 0x000fe400000010ff */
[----:B------:R-:W-:Y:S02]  /*a640*/  LEA.HI.X R37, R24, UR25, R25, 0x1, P0 ;  /* 0x0000001918257c11 */ /* 0x000fe400080f0c19 */
[----:B------:R-:W-:-:S03]  /*a650*/  IADD3.X R35, R25, UR27, RZ, P1, !PT ;  /* 0x0000001b19237c10 */ /* 0x000fc60008ffe4ff */
[----:B------:R3:W-:Y:S04]  /*a660*/  STG.E.U16 desc[UR12][R36.64], R9 ;  /* 0x0000000924007986 */ /* 0x0007e8000c10150c */
[----:B0-----:R3:W-:Y:S02]  /*a670*/  STG.E.U8 desc[UR12][R34.64], R15 ;  /* 0x0000000f22007986 */ /* 0x0017e4000c10110c */
.L_x_138:
[----:B------:R-:W-:Y:S05]  /*a680*/  BSYNC B0 ;  /* 0x0000000000007941 */ /* 0x000fea0003800000 */
.L_x_137:
[----:B------:R-:W-:Y:S04]  /*a690*/  BSSY B0, `(.L_x_163) ;  /* 0x00001ad000007945 */ /* 0x000fe80003800000 */
[----:B------:R-:W-:Y:S05]  /*a6a0*/  @P3 BRA `(.L_x_164) ;  /* 0x0000001800ac3947 */ /* 0x000fea0003800000 */
[----:B---3--:R-:W3:Y:S01]  /*a6b0*/  LDC R9, c[0x0][0x548] ;  /* 0x00015200ff097b82 */ /* 0x008ee20000000800 */
        /* <DEDUP_REMOVED lines=8> */
[----:B------:R-:W-:Y:S01]  /*a740*/  UISETP.GE.U32.AND UP0, UPT, UR24, 0x3, UPT ;  /* 0x000000031800788c */ /* 0x000fe2000bf06070 */
[----:B------:R-:W-:Y:S02]  /*a750*/  IADD3.X R5, RZ, R20, RZ, P0, !PT ;  /* 0x00000014ff057210 */ /* 0x000fe400007fe4ff */
[----:B------:R-:W-:Y:S02]  /*a760*/  ULDC UR24, c[0x0][0x548] ;  /* 0x0001520000187ab9 */ /* 0x000fe40000000800 */
[----:B------:R-:W-:Y:S01]  /*a770*/  IMAD.U32 R15, RZ, RZ, UR24 ;  /* 0x00000018ff0f7e24 */ /* 0x000fe2000f8e00ff */
[----:B------:R-:W-:-:S13]  /*a780*/  PLOP3.LUT P1, PT, PT, PT, UP0, 0x80, 0x0 ;  /* 0x000000000000781c */ /* 0x000fda0003f2f008 */
[----:B------:R-:W-:Y:S05]  /*a790*/  @!P1 BRA `(.L_x_166) ;  /* 0x0000000c00689947 */ /* 0x000fea0003800000 */
[----:B------:R-:W-:-:S06]  /*a7a0*/  UIADD3 UR24, UR8, -UR23, URZ ;  /* 0x8000001708187290 */ /* 0x000fcc000fffe03f */
[----:B------:R-:W-:-:S07]  /*a7b0*/  MOV R16, UR24 ;  /* 0x0000001800107c02 */ /* 0x000fce0008000f00 */
.L_x_179:
        /* <DEDUP_REMOVED lines=24> */
.L_x_168:
[----:B------:R-:W0:Y:S01]  /*a940*/  I2F.U32.RP R5, R44 ;  /* 0x0000002c00057306 */ /* 0x000e220000209000 */
[----:B--2---:R-:W-:Y:S01]  /*a950*/  IADD3 R33, RZ, -R44, RZ ;  /* 0x8000002cff217210 */ /* 0x004fe20007ffe0ff */
[----:B------:R-:W-:Y:S01]  /*a960*/  HFMA2.MMA R53, -RZ, RZ, 0, 0 ;  /* 0x00000000ff357435 */ /* 0x000fe200000001ff */
[----:B------:R-:W-:-:S05]  /*a970*/  ISETP.NE.U32.AND P2, PT, R44, RZ, PT ;  /* 0x000000ff2c00720c */ /* 0x000fca0003f45070 */
[----:B0-----:R-:W0:Y:S02]  /*a980*/  MUFU.RCP R5, R5 ;  /* 0x0000000500057308 */ /* 0x001e240000001000 */
[----:B0-----:R-:W-:-:S06]  /*a990*/  VIADD R24, R5, 0xffffffe ;  /* 0x0ffffffe05187836 */ /* 0x001fcc0000000000 */
[----:B------:R0:W2:Y:S02]  /*a9a0*/  F2I.FTZ.U32.TRUNC.NTZ R25, R24 ;  /* 0x0000001800197305 */ /* 0x0000a4000021f000 */
[----:B0-----:R-:W-:Y:S02]  /*a9b0*/  IMAD.MOV.U32 R24, RZ, RZ, RZ ;  /* 0x000000ffff187224 */ /* 0x001fe400078e00ff */
[----:B--2---:R-:W-:-:S04]  /*a9c0*/  IMAD R33, R33, R25, RZ ;  /* 0x0000001921217224 */ /* 0x004fc800078e02ff */
[----:B------:R-:W-:-:S04]  /*a9d0*/  IMAD.HI.U32 R25, R25, R33, R24 ;  /* 0x0000002119197227 */ /* 0x000fc800078e0018 */
[----:B------:R-:W-:Y:S02]  /*a9e0*/  IMAD.MOV.U32 R33, RZ, RZ, RZ ;  /* 0x000000ffff217224 */ /* 0x000fe400078e00ff */
        /* <DEDUP_REMOVED lines=10> */
[----:B-1----:R-:W-:-:S07]  /*aa90*/  IMAD R34, R44, R5, R6 ;  /* 0x000000052c227224 */ /* 0x002fce00078e0206 */
.L_x_169:
[----:B------:R-:W-:Y:S05]  /*aaa0*/  BSYNC B1 ;  /* 0x0000000000017941 */ /* 0x000fea0003800000 */
.L_x_167:
[----:B------:R-:W0:Y:S01]  /*aab0*/  LDC.64 R44, c[0x0][R7+0x208] ;  /* 0x00008200072c7b82 */ /* 0x000e220000000a00 */
[----:B------:R-:W-:Y:S01]  /*aac0*/  MOV R47, R9 ;  /* 0x00000009002f7202 */ /* 0x000fe20000000f00 */
[----:B------:R-:W-:Y:S01]  /*aad0*/  IMAD.MOV.U32 R46, RZ, RZ, R10 ;  /* 0x000000ffff2e7224 */ /* 0x000fe200078e000a */
[----:B------:R-:W-:Y:S05]  /*aae0*/  BSSY B1, `(.L_x_170) ;  /* 0x0000031000017945 */ /* 0x000fea0003800000 */
        /* <DEDUP_REMOVED lines=25> */
.L_x_171:
        /* <DEDUP_REMOVED lines=23> */
.L_x_172:
[----:B------:R-:W-:Y:S05]  /*adf0*/  BSYNC B1 ;  /* 0x0000000000017941 */ /* 0x000fea0003800000 */
.L_x_170:
        /* <DEDUP_REMOVED lines=28> */
.L_x_174:
        /* <DEDUP_REMOVED lines=23> */
.L_x_175:
[----:B------:R-:W-:Y:S05]  /*b130*/  BSYNC B1 ;  /* 0x0000000000017941 */ /* 0x000fea0003800000 */
.L_x_173:
        /* <DEDUP_REMOVED lines=24> */
[----:B------:R-:W-:Y:S01]  /*b2c0*/  IMAD R5, R45, R33, R5 ;  /* 0x000000212d057224 */ /* 0x000fe200078e0205 */
[----:B------:R-:W-:-:S03]  /*b2d0*/  MOV R45, R34 ;  /* 0x00000022002d7202 */ /* 0x000fc60000000f00 */
[----:B------:R-:W-:Y:S01]  /*b2e0*/  IMAD.IADD R33, R35, 0x1, R5 ;  /* 0x0000000123217824 */ /* 0x000fe200078e0205 */
[----:B------:R-:W-:Y:S01]  /*b2f0*/  MOV R5, R25 ;  /* 0x0000001900057202 */ /* 0x000fe20000000f00 */
[----:B------:R-:W-:Y:S06]  /*b300*/  BRA `(.L_x_178) ;  /* 0x0000000000587947 */ /* 0x000fec0003800000 */
.L_x_177:
        /* <DEDUP_REMOVED lines=22> */
.L_x_178:
[----:B------:R-:W-:Y:S05]  /*b470*/  BSYNC B1 ;  /* 0x0000000000017941 */ /* 0x000fea0003800000 */
.L_x_176:
[----:B------:R-:W0:Y:S01]  /*b480*/  LDC.64 R24, c[0x0][R7+0x2c0] ;  /* 0x0000b00007187b82 */ /* 0x000e220000000a00 */
[----:B------:R-:W-:Y:S01]  /*b490*/  VIADD R16, R16, 0xfffffffc ;  /* 0xfffffffc10107836 */ /* 0x000fe20000000000 */
[----:B------:R-:W-:Y:S01]  /*b4a0*/  MOV R34, R46 ;  /* 0x0000002e00227202 */ /* 0x000fe20000000f00 */
        /* <DEDUP_REMOVED lines=9> */
.L_x_166:
[----:B------:R-:W-:-:S13]  /*b540*/  ISETP.NE.AND P0, PT, RZ, UR23, PT ;  /* 0x00000017ff007c0c */ /* 0x000fda000bf05270 */
[----:B------:R-:W-:Y:S05]  /*b550*/  @!P0 BRA `(.L_x_165) ;  /* 0x0000000800a88947 */ /* 0x000fea0003800000 */
[----:B------:R-:W-:Y:S01]  /*b560*/  UMOV UR24, 0x1a0 ;  /* 0x000001a000187882 */ /* 0x000fe20000000000 */
[----:B------:R-:W-:Y:S01]  /*b570*/  BSSY B1, `(.L_x_180) ;  /* 0x000002e000017945 */ /* 0x000fe20003800000 */
[----:B------:R-:W-:-:S04]  /*b580*/  LEA R15, R15, UR24, 0x3 ;  /* 0x000000180f0f7c11 */ /* 0x000fc8000f8e18ff */
[----:B------:R-:W3:Y:S02]  /*b590*/  LDC.64 R44, c[0x0][R15+0x210] ;  /* 0x000084000f2c7b82 */ /* 0x000ee40000000a00 */
[----:B---3--:R-:W-:-:S04]  /*b5a0*/  LOP3.LUT R7, R5, R45, RZ, 0xfc, !PT ;  /* 0x0000002d05077212 */ /* 0x008fc800078efcff */
[----:B------:R-:W-:-:S13]  /*b5b0*/  ISETP.NE.U32.AND P0, PT, R7, RZ, PT ;  /* 0x000000ff0700720c */ /* 0x000fda0003f05070 */
[----:B------:R-:W-:Y:S05]  /*b5c0*/  @!P0 BRA `(.L_x_181) ;  /* 0x0000000000448947 */ /* 0x000fea0003800000 */
[----:B------:R-:W-:Y:S01]  /*b5d0*/  IMAD.MOV.U32 R48, RZ, RZ, R6 ;  /* 0x000000ffff307224 */ /* 0x000fe200078e0006 */
[----:B------:R-:W-:Y:S01]  /*b5e0*/  MOV R49, R5 ;  /* 0x0000000500317202 */ /* 0x000fe20000000f00 */
[----:B0-----:R-:W-:Y:S01]  /*b5f0*/  IMAD.MOV.U32 R24, RZ, RZ, R44 ;  /* 0x000000ffff187224 */ /* 0x001fe200078e002c */
[----:B------:R-:W-:Y:S02]  /*b600*/  MOV R25, R45 ;  /* 0x0000002d00197202 */ /* 0x000fe40000000f00 */
[----:B-12---:R-:W-:-:S07]  /*b610*/  MOV R34, 0xb630 ;  /* 0x0000b63000227802 */ /* 0x006fce0000000f00 */
[----:B-----5:R-:W-:Y:S05]  /*b620*/  CALL.REL.NOINC `($__internal_1_$__cuda_sm20_div_u64) ;  /* 0x0000002800147944 */ /* 0x020fea0003c00000 */
[----:B------:R-:W-:Y:S02]  /*b630*/  IADD3 R37, P0, RZ, -R24, RZ ;  /* 0x80000018ff257210 */ /* 0x000fe40007f1e0ff */
[----:B------:R-:W-:Y:S02]  /*b640*/  MOV R7, R5 ;  /* 0x0000000500077202 */ /* 0x000fe40000000f00 */
[----:B------:R-:W-:Y:S01]  /*b650*/  MOV R5, R25 ;  /* 0x0000001900057202 */ /* 0x000fe20000000f00 */
[----:B------:R-:W-:Y:S02]  /*b660*/  IMAD.X R33, RZ, RZ, ~R25, P0 ;  /* 0x000000ffff217224 */ /* 0x000fe400000e0e19 */
[----:B------:R-:W-:-:S04]  /*b670*/  IMAD.WIDE.U32 R34, R44, R37, R6 ;  /* 0x000000252c227225 */ /* 0x000fc800078e0006 */
[----:B------:R-:W-:Y:S02]  /*b680*/  IMAD R33, R33, R44, RZ ;  /* 0x0000002c21217224 */ /* 0x000fe400078e02ff */
[----:B------:R-:W-:Y:S02]  /*b690*/  IMAD.MOV.U32 R6, RZ, RZ, R24 ;  /* 0x000000ffff067224 */ /* 0x000fe400078e0018 */
[----:B------:R-:W-:Y:S01]  /*b6a0*/  IMAD R33, R45, R37, R33 ;  /* 0x000000252d217224 */ /* 0x000fe200078e0221 */
[----:B------:R-:W-:-:S03]  /*b6b0*/  MOV R45, R34 ;  /* 0x00000022002d7202 */ /* 0x000fc60000000f00 */
[----:B------:R-:W-:Y:S01]  /*b6c0*/  IMAD.IADD R7, R35, 0x1, R33 ;  /* 0x0000000123077824 */ /* 0x000fe200078e0221 */
[----:B------:R-:W-:Y:S06]  /*b6d0*/  BRA `(.L_x_182) ;  /* 0x00000000005c7947 */ /* 0x000fec0003800000 */
.L_x_181:
[----:B------:R-:W3:Y:S01]  /*b6e0*/  I2F.U32.RP R5, R44 ;  /* 0x0000002c00057306 */ /* 0x000ee20000209000 */
[----:B------:R-:W-:Y:S02]  /*b6f0*/  IADD3 R7, RZ, -R44, RZ ;  /* 0x8000002cff077210 */ /* 0x000fe40007ffe0ff */
[----:B------:R-:W-:-:S05]  /*b700*/  ISETP.NE.U32.AND P2, PT, R44, RZ, PT ;  /* 0x000000ff2c00720c */ /* 0x000fca0003f45070 */
[----:B---3--:R-:W0:Y:S02]  /*b710*/  MUFU.RCP R5, R5 ;  /* 0x0000000500057308 */ /* 0x008e240000001000 */
[----:B0-----:R-:W-:Y:S02]  /*b720*/  VIADD R24, R5, 0xffffffe ;  /* 0x0ffffffe05187836 */ /* 0x001fe40000000000 */
[----:B------:R-:W-:-:S04]  /*b730*/  IMAD.MOV.U32 R5, RZ, RZ, RZ ;  /* 0x000000ffff057224 */ /* 0x000fc800078e00ff */
[----:B------:R0:W3:Y:S02]  /*b740*/  F2I.FTZ.U32.TRUNC.NTZ R25, R24 ;  /* 0x0000001800197305 */ /* 0x0000e4000021f000 */
[----:B0-----:R-:W-:Y:S02]  /*b750*/  IMAD.MOV.U32 R24, RZ, RZ, RZ ;  /* 0x000000ffff187224 */ /* 0x001fe400078e00ff */
[----:B---3--:R-:W-:-:S04]  /*b760*/  IMAD R7, R7, R25, RZ ;  /* 0x0000001907077224 */ /* 0x008fc800078e02ff */
        /* <DEDUP_REMOVED lines=14> */
.L_x_182:
[----:B------:R-:W-:Y:S05]  /*b850*/  BSYNC B1 ;  /* 0x0000000000017941 */ /* 0x000fea0003800000 */
.L_x_180:
[----:B------:R-:W0:Y:S01]  /*b860*/  LDC.64 R24, c[0x0][R15+0x2d8] ;  /* 0x0000b6000f187b82 */ /* 0x000e220000000a00 */
[----:B------:R-:W-:Y:S01]  /*b870*/  UISETP.NE.AND UP0, UPT, UR23, 0x1, UPT ;  /* 0x000000011700788c */ /* 0x000fe2000bf05270 */
[----:B-12---:R-:W-:Y:S01]  /*b880*/  MOV R34, R10 ;  /* 0x0000000a00227202 */ /* 0x006fe20000000f00 */
[----:B------:R-:W-:-:S04]  /*b890*/  IMAD.MOV.U32 R35, RZ, RZ, R9 ;  /* 0x000000ffff237224 */ /* 0x000fc800078e0009 */
[----:B------:R-:W-:Y:S01]  /*b8a0*/  PLOP3.LUT P0, PT, PT, PT, UP0, 0x80, 0x0 ;  /* 0x000000000000781c */ /* 0x000fe20003f0f008 */
[-C--:B0-----:R-:W-:Y:S02]  /*b8b0*/  IMAD R16, R25, R45.reuse, RZ ;  /* 0x0000002d19107224 */ /* 0x081fe400078e02ff */
[----:B------:R-:W-:-:S04]  /*b8c0*/  IMAD.WIDE.U32 R34, R24, R45, R34 ;  /* 0x0000002d18227225 */ /* 0x000fc800078e0022 */
[----:B------:R-:W-:Y:S01]  /*b8d0*/  IMAD R7, R24, R7, R16 ;  /* 0x0000000718077224 */ /* 0x000fe200078e0210 */
[----:B------:R-:W-:-:S03]  /*b8e0*/  MOV R10, R34 ;  /* 0x00000022000a7202 */ /* 0x000fc60000000f00 */
        /* <DEDUP_REMOVED lines=14> */
[----:B------:R-:W-:Y:S02]  /*b9d0*/  IMAD.MOV.U32 R7, RZ, RZ, R5 ;  /* 0x000000ffff077224 */ /* 0x000fe400078e0005 */
[----:B------:R-:W-:Y:S01]  /*b9e0*/  IMAD.MOV.U32 R5, RZ, RZ, R25 ;  /* 0x000000ffff057224 */ /* 0x000fe200078e0019 */
[----:B------:R-:W-:Y:S01]  /*b9f0*/  IADD3.X R33, RZ, ~R25, RZ, P0, !PT ;  /* 0x80000019ff217210 */ /* 0x000fe200007fe4ff */
[----:B------:R-:W-:Y:S01]  /*ba00*/  IMAD.WIDE.U32 R34, R44, R37, R6 ;  /* 0x000000252c227225 */ /* 0x000fe200078e0006 */
[----:B------:R-:W-:-:S03]  /*ba10*/  MOV R6, R24 ;  /* 0x0000001800067202 */ /* 0x000fc60000000f00 */
[----:B------:R-:W-:-:S04]  /*ba20*/  IMAD R33, R33, R44, RZ ;  /* 0x0000002c21217224 */ /* 0x000fc800078e02ff */
[----:B------:R-:W-:Y:S02]  /*ba30*/  IMAD R33, R45, R37, R33 ;  /* 0x000000252d217224 */ /* 0x000fe400078e0221 */
[----:B------:R-:W-:-:S03]  /*ba40*/  IMAD.MOV.U32 R45, RZ, RZ, R34 ;  /* 0x000000ffff2d7224 */ /* 0x000fc600078e0022 */
[----:B------:R-:W-:Y:S01]  /*ba50*/  IADD3 R7, R35, R33, RZ ;  /* 0x0000002123077210 */ /* 0x000fe20007ffe0ff */
[----:B------:R-:W-:Y:S06]  /*ba60*/  BRA `(.L_x_185) ;  /* 0x00000000005c7947 */ /* 0x000fec0003800000 */
.L_x_184:
        /* <DEDUP_REMOVED lines=23> */
.L_x_185:
[----:B------:R-:W-:Y:S05]  /*bbe0*/  BSYNC B1 ;  /* 0x0000000000017941 */ /* 0x000fea0003800000 */
.L_x_183:
[----:B------:R-:W0:Y:S01]  /*bbf0*/  LDC.64 R24, c[0x0][R15+0x2d0] ;  /* 0x0000b4000f187b82 */ /* 0x000e220000000a00 */
[----:B------:R-:W-:Y:S01]  /*bc00*/  UISETP.NE.AND UP0, UPT, UR23, 0x2, UPT ;  /* 0x000000021700788c */ /* 0x000fe2000bf05270 */
[----:B------:R-:W-:Y:S01]  /*bc10*/  MOV R35, R9 ;  /* 0x0000000900237202 */ /* 0x000fe20000000f00 */
[----:B------:R-:W-:-:S04]  /*bc20*/  IMAD.MOV.U32 R34, RZ, RZ, R10 ;  /* 0x000000ffff227224 */ /* 0x000fc800078e000a */
        /* <DEDUP_REMOVED lines=29> */
.L_x_187:
        /* <DEDUP_REMOVED lines=21> */
[----:B------:R-:W-:Y:S01]  /*bf50*/  IMAD R45, R44, R45, R6 ;  /* 0x0000002d2c2d7224 */ /* 0x000fe200078e0206 */
[----:B------:R-:W-:-:S07]  /*bf60*/  MOV R6, R25 ;  /* 0x0000001900067202 */ /* 0x000fce0000000f00 */
.L_x_188:
[----:B------:R-:W-:Y:S05]  /*bf70*/  BSYNC B1 ;  /* 0x0000000000017941 */ /* 0x000fea0003800000 */
.L_x_186:
[----:B------:R-:W0:Y:S01]  /*bf80*/  LDC.64 R24, c[0x0][R15+0x2c8] ;  /* 0x0000b2000f187b82 */ /* 0x000e220000000a00 */
[----:B------:R-:W-:Y:S01]  /*bf90*/  MOV R35, R9 ;  /* 0x0000000900237202 */ /* 0x000fe20000000f00 */
[----:B------:R-:W-:Y:S02]  /*bfa0*/  IMAD.MOV.U32 R34, RZ, RZ, R10 ;  /* 0x000000ffff227224 */ /* 0x000fe400078e000a */
[-C--:B0-----:R-:W-:Y:S02]  /*bfb0*/  IMAD R16, R25, R45.reuse, RZ ;  /* 0x0000002d19107224 */ /* 0x081fe400078e02ff */
[----:B------:R-:W-:-:S04]  /*bfc0*/  IMAD.WIDE.U32 R34, R24, R45, R34 ;  /* 0x0000002d18227225 */ /* 0x000fc800078e0022 */
[----:B------:R-:W-:Y:S01]  /*bfd0*/  IMAD R7, R24, R7, R16 ;  /* 0x0000000718077224 */ /* 0x000fe200078e0210 */
[----:B------:R-:W-:-:S03]  /*bfe0*/  MOV R10, R34 ;  /* 0x00000022000a7202 */ /* 0x000fc60000000f00 */
[----:B------:R-:W-:-:S07]  /*bff0*/  IMAD.IADD R9, R35, 0x1, R7 ;  /* 0x0000000123097824 */ /* 0x000fce00078e0207 */
.L_x_165:
[----:B------:R-:W-:Y:S01]  /*c000*/  ULDC UR24, c[0x0][0x6f8] ;  /* 0x0001be0000187ab9 */ /* 0x000fe20000000800 */
[----:B------:R-:W-:Y:S01]  /*c010*/  ULDC.64 UR26, c[0x0][0x480] ;  /* 0x00012000001a7ab9 */ /* 0x000fe20000000a00 */
[----:B------:R-:W-:Y:S01]  /*c020*/  FSET.BF.LT.FTZ.AND R16, R14, UR24, PT ;  /* 0x000000180e107c0a */ /* 0x000fe2000b811000 */
[----:B------:R-:W-:Y:S01]  /*c030*/  IMAD R5, R5, UR26, RZ ;  /* 0x0000001a05057c24 */ /* 0x000fe2000f8e02ff */
[----:B-----5:R-:W-:Y:S01]  /*c040*/  SHF.L.U32 R7, R4, 0x10, RZ ;  /* 0x0000001004077819 */ /* 0x020fe200000006ff */
[----:B------:R-:W-:Y:S01]  /*c050*/  IMAD.MOV.U32 R15, RZ, RZ, R9 ;  /* 0x000000ffff0f7224 */ /* 0x000fe200078e0009 */
[----:B------:R-:W-:Y:S01]  /*c060*/  MOV R14, R10 ;  /* 0x0000000a000e7202 */ /* 0x000fe20000000f00 */
[----:B------:R-:W-:Y:S01]  /*c070*/  IMAD R5, R6, UR27, R5 ;  /* 0x0000001b06057c24 */ /* 0x000fe2000f8e0205 */
[----:B------:R-:W3:Y:S01]  /*c080*/  F2I.FTZ.U32.TRUNC.NTZ R9, R16 ;  /* 0x0000001000097305 */ /* 0x000ee2000021f000 */
[----:B------:R-:W-:Y:S01]  /*c090*/  FMUL.FTZ R7, R16, R7 ;  /* 0x0000000710077220 */ /* 0x000fe20000410000 */
[----:B------:R-:W-:Y:S01]  /*c0a0*/  ULDC.64 UR24, c[0x0][0x3b0] ;  /* 0x0000ec0000187ab9 */ /* 0x000fe20000000a00 */
[----:B------:R-:W-:Y:S01]  /*c0b0*/  IMAD.WIDE.U32 R14, R6, UR26, R14 ;  /* 0x0000001a060e7c25 */ /* 0x000fe2000f8e000e */
[----:B------:R-:W-:-:S03]  /*c0c0*/  ULDC.64 UR26, c[0x0][0x550] ;  /* 0x00015400001a7ab9 */ /* 0x000fc60000000a00 */
[----:B------:R-:W-:Y:S01]  /*c0d0*/  FMUL.FTZ R7, R28, R7 ;  /* 0x000000071c077220 */ /* 0x000fe20000410000 */
[C---:B0-----:R-:W-:Y:S02]  /*c0e0*/  LEA R24, P0, R14.reuse, UR24, 0x1 ;  /* 0x000000180e187c11 */ /* 0x041fe4000f8008ff */
[----:B------:R-:W-:Y:S02]  /*c0f0*/  IADD3 R15, R15, R5, RZ ;  /* 0x000000050f0f7210 */ /* 0x000fe40007ffe0ff */
[C---:B------:R-:W-:Y:S02]  /*c100*/  IADD3 R6, P1, R14.reuse, UR26, RZ ;  /* 0x0000001a0e067c10 */ /* 0x040fe4000ff3e0ff */
[----:B------:R-:W-:Y:S02]  /*c110*/  F2FP.BF16.F32.PACK_AB R5, RZ, R7 ;  /* 0x00000007ff05723e */ /* 0x000fe400000010ff */
[----:B------:R-:W-:Y:S02]  /*c120*/  LEA.HI.X R25, R14, UR25, R15, 0x1, P0 ;  /* 0x000000190e197c11 */ /* 0x000fe400080f0c0f */
[----:B------:R-:W-:-:S03]  /*c130*/  IADD3.X R7, R15, UR27, RZ, P1, !PT ;  /* 0x0000001b0f077c10 */ /* 0x000fc60008ffe4ff */
[----:B------:R4:W-:Y:S04]  /*c140*/  STG.E.U16 desc[UR12][R24.64], R5 ;  /* 0x0000000518007986 */ /* 0x0009e8000c10150c */
[----:B---3--:R4:W-:Y:S02]  /*c150*/  STG.E.U8 desc[UR12][R6.64], R9 ;  /* 0x0000000906007986 */ /* 0x0089e4000c10110c */
.L_x_164:
[----:B------:R-:W-:Y:S05]  /*c160*/  BSYNC B0 ;  /* 0x0000000000007941 */ /* 0x000fea0003800000 */
.L_x_163:
[----:B------:R-:W-:Y:S05]  /*c170*/  @P4 BRA `(.L_x_189) ;  /* 0x00000018007c4947 */ /* 0x000fea0003800000 */
[----:B----4-:R-:W4:Y:S01]  /*c180*/  LDC R5, c[0x0][0x548] ;  /* 0x00015200ff057b82 */ /* 0x010f220000000800 */
[----:B------:R-:W-:Y:S01]  /*c190*/  HFMA2.MMA R6, -RZ, RZ, 0, 0 ;  /* 0x00000000ff067435 */ /* 0x000fe200000001ff */
[----:B----4-:R-:W-:Y:S01]  /*c1a0*/  ISETP.GE.AND P0, PT, R5, 0x2, PT ;  /* 0x000000020500780c */ /* 0x010fe20003f06270 */
[----:B------:R-:W-:-:S12]  /*c1b0*/  IMAD.MOV.U32 R5, RZ, RZ, RZ ;  /* 0x000000ffff057224 */ /* 0x000fd800078e00ff */
[----:B------:R-:W-:Y:S05]  /*c1c0*/  @!P0 BRA `(.L_x_190) ;  /* 0x0000001800148947 */ /* 0x000fea0003800000 */
[----:B------:R-:W-:Y:S01]  /*c1d0*/  UIADD3 UR24, UR6, 0x1, URZ ;  /* 0x0000000106187890 */ /* 0x000fe2000fffe03f */
[----:B------:R-:W-:Y:S02]  /*c1e0*/  IADD3 R2, P0, R0, R22, RZ ;  /* 0x0000001600027210 */ /* 0x000fe40007f1e0ff */
[----:B------:R-:W-:Y:S01]  /*c1f0*/  MOV R6, RZ ;  /* 0x000000ff00067202 */ /* 0x000fe20000000f00 */
[----:B------:R-:W-:Y:S01]  /*c200*/  UISETP.GE.U32.AND UP0, UPT, UR24, 0x3, UPT ;  /* 0x000000031800788c */ /* 0x000fe2000bf06070 */
[----:B------:R-:W-:Y:S01]  /*c210*/  MOV R5, RZ ;  /* 0x000000ff00057202 */ /* 0x000fe20000000f00 */
[----:B------:R-:W-:Y:S01]  /*c220*/  IMAD.X R3, RZ, RZ, R20, P0 ;  /* 0x000000ffff037224 */ /* 0x000fe200000e0614 */
[----:B------:R-:W-:Y:S02]  /*c230*/  ULDC UR24, c[0x0][0x548] ;  /* 0x0001520000187ab9 */ /* 0x000fe40000000800 */
[----:B------:R-:W-:Y:S02]  /*c240*/  MOV R7, UR24 ;  /* 0x0000001800077c02 */ /* 0x000fe40008000f00 */
[----:B------:R-:W-:-:S13]  /*c250*/  PLOP3.LUT P1, PT, PT, PT, UP0, 0x80, 0x0 ;  /* 0x000000000000781c */ /* 0x000fda0003f2f008 */
[----:B------:R-:W-:Y:S05]  /*c260*/  @!P1 BRA `(.L_x_191) ;  /* 0x0000000c005c9947 */ /* 0x000fea0003800000 */
[----:B------:R-:W-:-:S06]  /*c270*/  UIADD3 UR24, UR8, -UR23, URZ ;  /* 0x8000001708187290 */ /* 0x000fcc000fffe03f */
[----:B---3--:R-:W-:-:S07]  /*c280*/  MOV R9, UR24 ;  /* 0x0000001800097c02 */ /* 0x008fce0008000f00 */
.L_x_204:
[----:B------:R-:W-:Y:S01]  /*c290*/  UMOV UR24, 0x1a0 ;  /* 0x000001a000187882 */ /* 0x000fe20000000000 */
[----:B------:R-:W-:Y:S01]  /*c2a0*/  VIADD R9, R9, 0xfffffffc ;  /* 0xfffffffc09097836 */ /* 0x000fe20000000000 */
[----:B------:R-:W-:Y:S01]  /*c2b0*/  LEA R0, R7, UR24, 0x3 ;  /* 0x0000001807007c11 */ /* 0x000fe2000f8e18ff */
[----:B------:R-:W-:Y:S03]  /*c2c0*/  BSSY B0, `(.L_x_192) ;  /* 0x000002c000007945 */ /* 0x000fe60003800000 */
[----:B------:R-:W3:Y:S01]  /*c2d0*/  LDC.64 R14, c[0x0][R0+0x210] ;  /* 0x00008400000e7b82 */ /* 0x000ee20000000a00 */
[----:B------:R-:W-:Y:S02]  /*c2e0*/  ISETP.NE.AND P3, PT, R9, RZ, PT ;  /* 0x000000ff0900720c */ /* 0x000fe40003f65270 */
[----:B---3--:R-:W-:-:S04]  /*c2f0*/  LOP3.LUT R10, R3, R15, RZ, 0xfc, !PT ;  /* 0x0000000f030a7212 */ /* 0x008fc800078efcff */
[----:B------:R-:W-:-:S13]  /*c300*/  ISETP.NE.U32.AND P0, PT, R10, RZ, PT ;  /* 0x000000ff0a00720c */ /* 0x000fda0003f05070 */
[----:B------:R-:W-:Y:S05]  /*c310*/  @!P0 BRA `(.L_x_193) ;  /* 0x0000000000408947 */ /* 0x000fea0003800000 */
[----:B------:R-:W-:Y:S01]  /*c320*/  MOV R48, R2 ;  /* 0x0000000200307202 */ /* 0x000fe20000000f00 */
[----:B0-----:R-:W-:Y:S01]  /*c330*/  IMAD.MOV.U32 R24, RZ, RZ, R14 ;  /* 0x000000ffff187224 */ /* 0x001fe200078e000e */
[----:B------:R-:W-:Y:S02]  /*c340*/  MOV R49, R3 ;  /* 0x0000000300317202 */ /* 0x000fe40000000f00 */
[----:B------:R-:W-:Y:S02]  /*c350*/  MOV R25, R15 ;  /* 0x0000000f00197202 */ /* 0x000fe40000000f00 */
[----:B-12---:R-:W-:-:S07]  /*c360*/  MOV R34, 0xc380 ;  /* 0x0000c38000227802 */ /* 0x006fce0000000f00 */
[----:B-----5:R-:W-:Y:S05]  /*c370*/  CALL.REL.NOINC `($__internal_1_$__cuda_sm20_div_u64) ;  /* 0x0000001800c07944 */ /* 0x020fea0003c00000 */
[-C--:B------:R-:W-:Y:S01]  /*c380*/  IADD3 R35, P0, RZ, -R24.reuse, RZ ;  /* 0x80000018ff237210 */ /* 0x080fe20007f1e0ff */
[----:B------:R-:W-:Y:S01]  /*c390*/  IMAD.MOV.U32 R47, RZ, RZ, R25 ;  /* 0x000000ffff2f7224 */ /* 0x000fe200078e0019 */
[----:B------:R-:W-:Y:S02]  /*c3a0*/  MOV R46, R24 ;  /* 0x00000018002e7202 */ /* 0x000fe40000000f00 */
[----:B------:R-:W-:Y:S01]  /*c3b0*/  IADD3.X R33, RZ, ~R25, RZ, P0, !PT ;  /* 0x80000019ff217210 */ /* 0x000fe200007fe4ff */
[----:B------:R-:W-:-:S04]  /*c3c0*/  IMAD.WIDE.U32 R2, R14, R35, R2 ;  /* 0x000000230e027225 */ /* 0x000fc800078e0002 */
[----:B------:R-:W-:-:S04]  /*c3d0*/  IMAD R33, R33, R14, RZ ;  /* 0x0000000e21217224 */ /* 0x000fc800078e02ff */
[----:B------:R-:W-:Y:S02]  /*c3e0*/  IMAD R15, R15, R35, R33 ;  /* 0x000000230f0f7224 */ /* 0x000fe400078e0221 */
[----:B------:R-:W-:-:S03]  /*c3f0*/  IMAD.MOV.U32 R33, RZ, RZ, R2 ;  /* 0x000000ffff217224 */ /* 0x000fc600078e0002 */
[----:B------:R-:W-:Y:S01]  /*c400*/  IADD3 R35, R3, R15, RZ ;  /* 0x0000000f03237210 */ /* 0x000fe20007ffe0ff */
[----:B------:R-:W-:Y:S06]  /*c410*/  BRA `(.L_x_194) ;  /* 0x0000000000587947 */ /* 0x000fec0003800000 */
.L_x_193:
[----:B------:R-:W3:Y:S01]  /*c420*/  I2F.U32.RP R3, R14 ;  /* 0x0000000e00037306 */ /* 0x000ee20000209000 */
[----:B------:R-:W-:Y:S01]  /*c430*/  IADD3 R15, RZ, -R14, RZ ;  /* 0x8000000eff0f7210 */ /* 0x000fe20007ffe0ff */
[----:B------:R-:W-:Y:S01]  /*c440*/  HFMA2.MMA R47, -RZ, RZ, 0, 0 ;  /* 0x00000000ff2f7435 */ /* 0x000fe200000001ff */
[----:B------:R-:W-:Y:S01]  /*c450*/  ISETP.NE.U32.AND P2, PT, R14, RZ, PT ;  /* 0x000000ff0e00720c */ /* 0x000fe20003f45070 */
[----:B-12---:R-:W-:-:S04]  /*c460*/  IMAD.MOV.U32 R35, RZ, RZ, RZ ;  /* 0x000000ffff237224 */ /* 0x006fc800078e00ff */
[----:B---3--:R-:W0:Y:S02]  /*c470*/  MUFU.RCP R3, R3 ;  /* 0x0000000300037308 */ /* 0x008e240000001000 */
[----:B0-----:R-:W-:-:S06]  /*c480*/  IADD3 R24, R3, 0xffffffe, RZ ;  /* 0x0ffffffe03187810 */ /* 0x001fcc0007ffe0ff */
        /* <DEDUP_REMOVED lines=8> */
[----:B------:R-:W-:Y:S01]  /*c510*/  @P0 IADD3 R15, -R14, R15, RZ ;  /* 0x0000000f0e0f0210 */ /* 0x000fe20007ffe1ff */
[----:B------:R-:W-:-:S03]  /*c520*/  @P0 VIADD R46, R46, 0x1 ;  /* 0x000000012e2e0836 */ /* 0x000fc60000000000 */
[----:B------:R-:W-:-:S13]  /*c530*/  ISETP.GE.U32.AND P1, PT, R15, R14, PT ;  /* 0x0000000e0f00720c */ /* 0x000fda0003f26070 */
[----:B------:R-:W-:Y:S02]  /*c540*/  @P1 IADD3 R46, R46, 0x1, RZ ;  /* 0x000000012e2e1810 */ /* 0x000fe40007ffe0ff */
[----:B------:R-:W-:-:S04]  /*c550*/  @!P2 LOP3.LUT R46, RZ, R14, RZ, 0x33, !PT ;  /* 0x0000000eff2ea212 */ /* 0x000fc800078e33ff */
[----:B------:R-:W-:-:S05]  /*c560*/  IADD3 R33, -R46, RZ, RZ ;  /* 0x000000ff2e217210 */ /* 0x000fca0007ffe1ff */
[----:B------:R-:W-:-:S07]  /*c570*/  IMAD R33, R14, R33, R2 ;  /* 0x000000210e217224 */ /* 0x000fce00078e0202 */
.L_x_194:
[----:B------:R-:W-:Y:S05]  /*c580*/  BSYNC B0 ;  /* 0x0000000000007941 */ /* 0x000fea0003800000 */
.L_x_192:
        /* <DEDUP_REMOVED lines=12> */
[----:B------:R-:W-:Y:S01]  /*c650*/  MOV R48, R46 ;  /* 0x0000002e00307202 */ /* 0x000fe20000000f00 */
[----:B------:R-:W-:Y:S01]  /*c660*/  IMAD.MOV.U32 R49, RZ, RZ, R47 ;  /* 0x000000ffff317224 */ /* 0x000fe200078e002f */
[----:B------:R-:W-:Y:S02]  /*c670*/  MOV R24, R14 ;  /* 0x0000000e00187202 */ /* 0x000fe40000000f00 */
[----:B------:R-:W-:Y:S02]  /*c680*/  MOV R25, R15 ;  /* 0x0000000f00197202 */ /* 0x000fe40000000f00 */
[----:B------:R-:W-:-:S07]  /*c690*/  MOV R34, 0xc6b0 ;  /* 0x0000c6b000227802 */ /* 0x000fce0000000f00 */
[----:B-----5:R-:W-:Y:S05]  /*c6a0*/  CALL.REL.NOINC `($__internal_1_$__cuda_sm20_div_u64) ;  /* 0x0000001400f47944 */ /* 0x020fea0003c00000 */
[----:B------:R-:W-:Y:S02]  /*c6b0*/  IADD3 R33, P0, RZ, -R24, RZ ;  /* 0x80000018ff217210 */ /* 0x000fe40007f1e0ff */
[----:B------:R-:W-:Y:S02]  /*c6c0*/  MOV R34, R46 ;  /* 0x0000002e00227202 */ /* 0x000fe40000000f00 */
[----:B------:R-:W-:Y:S01]  /*c6d0*/  MOV R35, R47 ;  /* 0x0000002f00237202 */ /* 0x000fe20000000f00 */
[----:B------:R-:W-:Y:S01]  /*c6e0*/  IMAD.X R5, RZ, RZ, ~R25, P0 ;  /* 0x000000ffff057224 */ /* 0x000fe200000e0e19 */
[----:B------:R-:W-:Y:S02]  /*c6f0*/  MOV R46, R24 ;  /* 0x00000018002e7202 */ /* 0x000fe40000000f00 */
[----:B------:R-:W-:Y:S01]  /*c700*/  MOV R47, R25 ;  /* 0x00000019002f7202 */ /* 0x000fe20000000f00 */
[----:B------:R-:W-:Y:S02]  /*c710*/  IMAD R5, R5, R14, RZ ;  /* 0x0000000e05057224 */ /* 0x000fe400078e02ff */
[----:B------:R-:W-:-:S04]  /*c720*/  IMAD.WIDE.U32 R34, R14, R33, R34 ;  /* 0x000000210e227225 */ /* 0x000fc800078e0022 */
[----:B------:R-:W-:-:S04]  /*c730*/  IMAD R5, R15, R33, R5 ;  /* 0x000000210f057224 */ /* 0x000fc800078e0205 */
[----:B------:R-:W-:Y:S01]  /*c740*/  IMAD.IADD R33, R35, 0x1, R5 ;  /* 0x0000000123217824 */ /* 0x000fe200078e0205 */
[----:B------:R-:W-:Y:S06]  /*c750*/  BRA `(.L_x_197) ;  /* 0x00000000005c7947 */ /* 0x000fec0003800000 */
.L_x_196:
[----:B------:R-:W0:Y:S01]  /*c760*/  I2F.U32.RP R2, R14 ;  /* 0x0000000e00027306 */ /* 0x000e220000209000 */
[----:B------:R-:W-:Y:S01]  /*c770*/  IADD3 R5, RZ, -R14, RZ ;  /* 0x8000000eff057210 */ /* 0x000fe20007ffe0ff */
[----:B------:R-:W-:Y:S01]  /*c780*/  HFMA2.MMA R47, -RZ, RZ, 0, 0 ;  /* 0x00000000ff2f7435 */ /* 0x000fe200000001ff */
[----:B------:R-:W-:Y:S02]  /*c790*/  ISETP.NE.U32.AND P2, PT, R14, RZ, PT ;  /* 0x000000ff0e00720c */ /* 0x000fe40003f45070 */
[----:B------:R-:W-:-:S03]  /*c7a0*/  MOV R33, RZ ;  /* 0x000000ff00217202 */ /* 0x000fc60000000f00 */
[----:B0-----:R-:W0:Y:S02]  /*c7b0*/  MUFU.RCP R2, R2 ;  /* 0x0000000200027308 */ /* 0x001e240000001000 */
[----:B0-----:R-:W-:-:S06]  /*c7c0*/  VIADD R24, R2, 0xffffffe ;  /* 0x0ffffffe02187836 */ /* 0x001fcc0000000000 */
        /* <DEDUP_REMOVED lines=8> */
[----:B------:R-:W-:Y:S02]  /*c850*/  @P0 IADD3 R5, -R14, R5, RZ ;  /* 0x000000050e050210 */ /* 0x000fe40007ffe1ff */
[----:B------:R-:W-:Y:S02]  /*c860*/  @P0 IADD3 R25, R25, 0x1, RZ ;  /* 0x0000000119190810 */ /* 0x000fe40007ffe0ff */
[----:B------:R-:W-:-:S13]  /*c870*/  ISETP.GE.U32.AND P1, PT, R5, R14, PT ;  /* 0x0000000e0500720c */ /* 0x000fda0003f26070 */
[----:B------:R-:W-:Y:S01]  /*c880*/  @P1 VIADD R25, R25, 0x1 ;  /* 0x0000000119191836 */ /* 0x000fe20000000000 */
[----:B------:R-:W-:-:S04]  /*c890*/  @!P2 LOP3.LUT R25, RZ, R14, RZ, 0x33, !PT ;  /* 0x0000000eff19a212 */ /* 0x000fc800078e33ff */
[----:B------:R-:W-:-:S05]  /*c8a0*/  IADD3 R5, -R25, RZ, RZ ;  /* 0x000000ff19057210 */ /* 0x000fca0007ffe1ff */
[----:B------:R-:W-:Y:S02]  /*c8b0*/  IMAD R34, R14, R5, R46 ;  /* 0x000000050e227224 */ /* 0x000fe400078e022e */
[----:B------:R-:W-:-:S07]  /*c8c0*/  IMAD.MOV.U32 R46, RZ, RZ, R25 ;  /* 0x000000ffff2e7224 */ /* 0x000fce00078e0019 */
.L_x_197:
[----:B------:R-:W-:Y:S05]  /*c8d0*/  BSYNC B0 ;  /* 0x0000000000007941 */ /* 0x000fea0003800000 */
.L_x_195:
        /* <DEDUP_REMOVED lines=13> */
[----:B------:R-:W-:Y:S02]  /*c9b0*/  MOV R49, R47 ;  /* 0x0000002f00317202 */ /* 0x000fe40000000f00 */
[----:B------:R-:W-:Y:S02]  /*c9c0*/  MOV R25, R15 ;  /* 0x0000000f00197202 */ /* 0x000fe40000000f00 */
[----:B------:R-:W-:-:S07]  /*c9d0*/  MOV R34, 0xc9f0 ;  /* 0x0000c9f000227802 */ /* 0x000fce0000000f00 */
[----:B-----5:R-:W-:Y:S05]  /*c9e0*/  CALL.REL.NOINC `($__internal_1_$__cuda_sm20_div_u64) ;  /* 0x0000001400247944 */ /* 0x020fea0003c00000 */
[----:B------:R-:W-:Y:S01]  /*c9f0*/  IADD3 R33, P0, RZ, -R24, RZ ;  /* 0x80000018ff217210 */ /* 0x000fe20007f1e0ff */
[----:B------:R-:W-:Y:S01]  /*ca00*/  IMAD.MOV.U32 R34, RZ, RZ, R46 ;  /* 0x000000ffff227224 */ /* 0x000fe200078e002e */
[----:B------:R-:W-:Y:S01]  /*ca10*/  MOV R35, R47 ;  /* 0x0000002f00237202 */ /* 0x000fe20000000f00 */
[----:B------:R-:W-:Y:S01]  /*ca20*/  IMAD.MOV.U32 R46, RZ, RZ, R24 ;  /* 0x000000ffff2e7224 */ /* 0x000fe200078e0018 */
[-C--:B------:R-:W-:Y:S02]  /*ca30*/  IADD3.X R5, RZ, ~R25.reuse, RZ, P0, !PT ;  /* 0x80000019ff057210 */ /* 0x080fe400007fe4ff */
[----:B------:R-:W-:Y:S01]  /*ca40*/  MOV R47, R25 ;  /* 0x00000019002f7202 */ /* 0x000fe20000000f00 */
[----:B------:R-:W-:-:S04]  /*ca50*/  IMAD.WIDE.U32 R34, R14, R33, R34 ;  /* 0x000000210e227225 */ /* 0x000fc800078e0022 */
[----:B------:R-:W-:-:S04]  /*ca60*/  IMAD R5, R5, R14, RZ ;  /* 0x0000000e05057224 */ /* 0x000fc800078e02ff */
[----:B------:R-:W-:-:S05]  /*ca70*/  IMAD R5, R15, R33, R5 ;  /* 0x000000210f057224 */ /* 0x000fca00078e0205 */
[----:B------:R-:W-:Y:S01]  /*ca80*/  IADD3 R33, R35, R5, RZ ;  /* 0x0000000523217210 */ /* 0x000fe20007ffe0ff */
[----:B------:R-:W-:Y:S06]  /*ca90*/  BRA `(.L_x_200) ;  /* 0x00000000005c7947 */ /* 0x000fec0003800000 */
.L_x_199:
        /* <DEDUP_REMOVED lines=18> */
[----:B------:R-:W-:Y:S02]  /*cbc0*/  @P1 IADD3 R25, R25, 0x1, RZ ;  /* 0x0000000119191810 */ /* 0x000fe40007ffe0ff */
[----:B------:R-:W-:-:S05]  /*cbd0*/  @!P2 LOP3.LUT R25, RZ, R14, RZ, 0x33, !PT ;  /* 0x0000000eff19a212 */ /* 0x000fca00078e33ff */
[----:B------:R-:W-:-:S04]  /*cbe0*/  IMAD.MOV R5, RZ, RZ, -R25 ;  /* 0x000000ffff057224 */ /* 0x000fc800078e0a19 */
[----:B------:R-:W-:Y:S01]  /*cbf0*/  IMAD R34, R14, R5, R46 ;  /* 0x000000050e227224 */ /* 0x000fe200078e022e */
[----:B------:R-:W-:-:S07]  /*cc00*/  MOV R46, R25 ;  /* 0x00000019002e7202 */ /* 0x000fce0000000f00 */
.L_x_200:
[----:B------:R-:W-:Y:S05]  /*cc10*/  BSYNC B0 ;  /* 0x0000000000007941 */ /* 0x000fea0003800000 */
.L_x_198:
[----:B------:R-:W0:Y:S01]  /*cc20*/  LDC.64 R14, c[0x0][R0+0x1f8] ;  /* 0x00007e00000e7b82 */ /* 0x000e220000000a00 */
[----:B------:R-:W-:Y:S01]  /*cc30*/  MOV R2, R44 ;  /* 0x0000002c00027202 */ /* 0x000fe20000000f00 */
        /* <DEDUP_REMOVED lines=16> */
[-C--:B------:R-:W-:Y:S01]  /*cd40*/  IADD3 R33, P0, RZ, -R24.reuse, RZ ;  /* 0x80000018ff217210 */ /* 0x080fe20007f1e0ff */
[----:B------:R-:W-:Y:S01]  /*cd50*/  IMAD.MOV.U32 R34, RZ, RZ, R46 ;  /* 0x000000ffff227224 */ /* 0x000fe200078e002e */
[----:B------:R-:W-:Y:S02]  /*cd60*/  MOV R35, R47 ;  /* 0x0000002f00237202 */ /* 0x000fe40000000f00 */
[----:B------:R-:W-:Y:S02]  /*cd70*/  IADD3.X R3, RZ, ~R25, RZ, P0, !PT ;  /* 0x80000019ff037210 */ /* 0x000fe400007fe4ff */
[----:B------:R-:W-:Y:S01]  /*cd80*/  MOV R2, R24 ;  /* 0x0000001800027202 */ /* 0x000fe20000000f00 */
[----:B------:R-:W-:-:S04]  /*cd90*/  IMAD.WIDE.U32 R34, R14, R33, R34 ;  /* 0x000000210e227225 */ /* 0x000fc800078e0022 */
[----:B------:R-:W-:-:S04]  /*cda0*/  IMAD R3, R3, R14, RZ ;  /* 0x0000000e03037224 */ /* 0x000fc800078e02ff */
[----:B------:R-:W-:-:S04]  /*cdb0*/  IMAD R3, R15, R33, R3 ;  /* 0x000000210f037224 */ /* 0x000fc800078e0203 */
[----:B------:R-:W-:Y:S01]  /*cdc0*/  IMAD.IADD R33, R35, 0x1, R3 ;  /* 0x0000000123217824 */ /* 0x000fe200078e0203 */
[----:B------:R-:W-:Y:S01]  /*cdd0*/  MOV R3, R25 ;  /* 0x0000001900037202 */ /* 0x000fe20000000f00 */
[----:B------:R-:W-:Y:S06]  /*cde0*/  BRA `(.L_x_203) ;  /* 0x0000000000587947 */ /* 0x000fec0003800000 */
.L_x_202:
        /* <DEDUP_REMOVED lines=16> */
[----:B------:R-:W-:Y:S02]  /*cef0*/  ISETP.GE.U32.AND P1, PT, R3, R14, PT ;  /* 0x0000000e0300720c */ /* 0x000fe40003f26070 */
[----:B------:R-:W-:-:S11]  /*cf00*/  MOV R3, RZ ;  /* 0x000000ff00037202 */ /* 0x000fd60000000f00 */
[----:B------:R-:W-:Y:S02]  /*cf10*/  @P1 IADD3 R2, R2, 0x1, RZ ;  /* 0x0000000102021810 */ /* 0x000fe40007ffe0ff */
[----:B------:R-:W-:-:S05]  /*cf20*/  @!P2 LOP3.LUT R2, RZ, R14, RZ, 0x33, !PT ;  /* 0x0000000eff02a212 */ /* 0x000fca00078e33ff */
[----:B------:R-:W-:-:S04]  /*cf30*/  IMAD.MOV R15, RZ, RZ, -R2 ;  /* 0x000000ffff0f7224 */ /* 0x000fc800078e0a02 */
[----:B------:R-:W-:-:S07]  /*cf40*/  IMAD R34, R14, R15, R46 ;  /* 0x0000000f0e227224 */ /* 0x000fce00078e022e */
.L_x_203:
[----:B------:R-:W-:Y:S05]  /*cf50*/  BSYNC B0 ;  /* 0x0000000000007941 */ /* 0x000fea0003800000 */
.L_x_201:
[----:B------:R-:W0:Y:S01]  /*cf60*/  LDC.64 R14, c[0x0][R0+0x2c0] ;  /* 0x0000b000000e7b82 */ /* 0x000e220000000a00 */
[----:B------:R-:W-:Y:S02]  /*cf70*/  IMAD.MOV.U32 R45, RZ, RZ, R5 ;  /* 0x000000ffff2d7224 */ /* 0x000fe400078e0005 */
[-C--:B0-----:R-:W-:Y:S02]  /*cf80*/  IMAD R6, R15, R34.reuse, RZ ;  /* 0x000000220f067224 */ /* 0x081fe400078e02ff */
[----:B------:R-:W-:-:S04]  /*cf90*/  IMAD.WIDE.U32 R44, R14, R34, R44 ;  /* 0x000000220e2c7225 */ /* 0x000fc800078e002c */
[----:B------:R-:W-:Y:S01]  /*cfa0*/  IMAD R33, R14, R33, R6 ;  /* 0x000000210e217224 */ /* 0x000fe200078e0206 */
[----:B------:R-:W-:-:S04]  /*cfb0*/  MOV R6, R44 ;  /* 0x0000002c00067202 */ /* 0x000fc80000000f00 */
[----:B------:R-:W-:Y:S01]  /*cfc0*/  IADD3 R5, R45, R33, RZ ;  /* 0x000000212d057210 */ /* 0x000fe20007ffe0ff */
[----:B------:R-:W-:Y:S06]  /*cfd0*/  @P3 BRA `(.L_x_204) ;  /* 0xfffffff000ac3947 */ /* 0x000fec000383ffff */
.L_x_191:
[----:B------:R-:W-:-:S13]  /*cfe0*/  ISETP.NE.AND P0, PT, RZ, UR23, PT ;  /* 0x00000017ff007c0c */ /* 0x000fda000bf05270 */
[----:B------:R-:W-:Y:S05]  /*cff0*/  @!P0 BRA `(.L_x_190) ;  /* 0x0000000800888947 */ /* 0x000fea0003800000 */
[----:B------:R-:W-:Y:S01]  /*d000*/  UMOV UR24, 0x1a0 ;  /* 0x000001a000187882 */ /* 0x000fe20000000000 */
[----:B------:R-:W-:Y:S01]  /*d010*/  BSSY B0, `(.L_x_205) ;  /* 0x000002c000007945 */ /* 0x000fe20003800000 */
[----:B------:R-:W-:-:S04]  /*d020*/  LEA R7, R7, UR24, 0x3 ;  /* 0x0000001807077c11 */ /* 0x000fc8000f8e18ff */
[----:B---3--:R-:W3:Y:S02]  /*d030*/  LDC.64 R14, c[0x0][R7+0x210] ;  /* 0x00008400070e7b82 */ /* 0x008ee40000000a00 */
        /* <DEDUP_REMOVED lines=9> */
[----:B------:R-:W-:-:S04]  /*d0d0*/  IADD3 R33, P0, RZ, -R24, RZ ;  /* 0x80000018ff217210 */ /* 0x000fc80007f1e0ff */
[----:B------:R-:W-:Y:S01]  /*d0e0*/  IADD3.X R9, RZ, ~R25, RZ, P0, !PT ;  /* 0x80000019ff097210 */ /* 0x000fe200007fe4ff */
[----:B------:R-:W-:Y:S01]  /*d0f0*/  IMAD.WIDE.U32 R34, R14, R33, R2 ;  /* 0x000000210e227225 */ /* 0x000fe200078e0002 */
[----:B------:R-:W-:Y:S02]  /*d100*/  MOV R2, R24 ;  /* 0x0000001800027202 */ /* 0x000fe40000000f00 */
[----:B------:R-:W-:Y:S01]  /*d110*/  MOV R3, R25 ;  /* 0x0000001900037202 */ /* 0x000fe20000000f00 */
[----:B------:R-:W-:-:S04]  /*d120*/  IMAD R9, R9, R14, RZ ;  /* 0x0000000e09097224 */ /* 0x000fc800078e02ff */
[----:B------:R-:W-:-:S04]  /*d130*/  IMAD R9, R15, R33, R9 ;  /* 0x000000210f097224 */ /* 0x000fc800078e0209 */
[----:B------:R-:W-:Y:S01]  /*d140*/  IMAD.IADD R9, R35, 0x1, R9 ;  /* 0x0000000123097824 */ /* 0x000fe200078e0209 */
[----:B------:R-:W-:Y:S06]  /*d150*/  BRA `(.L_x_207) ;  /* 0x00000000005c7947 */ /* 0x000fec0003800000 */
.L_x_206:
[----:B------:R-:W3:Y:S01]  /*d160*/  I2F.U32.RP R0, R14 ;  /* 0x0000000e00007306 */ /* 0x000ee20000209000 */
[----:B------:R-:W-:Y:S01]  /*d170*/  IMAD.MOV R3, RZ, RZ, -R14 ;  /* 0x000000ffff037224 */ /* 0x000fe200078e0a0e */
[----:B------:R-:W-:Y:S01]  /*d180*/  ISETP.NE.U32.AND P2, PT, R14, RZ, PT ;  /* 0x000000ff0e00720c */ /* 0x000fe20003f45070 */
[----:B------:R-:W-:-:S05]  /*d190*/  HFMA2.MMA R9, -RZ, RZ, 0, 0 ;  /* 0x00000000ff097435 */ /* 0x000fca00000001ff */
[----:B---3--:R-:W0:Y:S02]  /*d1a0*/  MUFU.RCP R0, R0 ;  /* 0x0000000000007308 */ /* 0x008e240000001000 */
[----:B0-----:R-:W-:-:S06]  /*d1b0*/  IADD3 R24, R0, 0xffffffe, RZ ;  /* 0x0ffffffe00187810 */ /* 0x001fcc0007ffe0ff */
[----:B------:R0:W3:Y:S02]  /*d1c0*/  F2I.FTZ.U32.TRUNC.NTZ R25, R24 ;  /* 0x0000001800197305 */ /* 0x0000e4000021f000 */
[----:B0-----:R-:W-:Y:S01]  /*d1d0*/  HFMA2.MMA R24, -RZ, RZ, 0, 0 ;  /* 0x00000000ff187435 */ /* 0x001fe200000001ff */
[----:B---3--:R-:W-:-:S09]  /*d1e0*/  IMAD R3, R3, R25, RZ ;  /* 0x0000001903037224 */ /* 0x008fd200078e02ff */
        /* <DEDUP_REMOVED lines=12> */
[----:B-12---:R-:W-:Y:S02]  /*d2b0*/  IMAD R34, R14, R15, R2 ;  /* 0x0000000f0e227224 */ /* 0x006fe400078e0202 */
[----:B------:R-:W-:-:S07]  /*d2c0*/  IMAD.MOV.U32 R2, RZ, RZ, R25 ;  /* 0x000000ffff027224 */ /* 0x000fce00078e0019 */
.L_x_207:
[----:B------:R-:W-:Y:S05]  /*d2d0*/  BSYNC B0 ;  /* 0x0000000000007941 */ /* 0x000fea0003800000 */
.L_x_205:
[----:B------:R-:W0:Y:S01]  /*d2e0*/  LDC.64 R14, c[0x0][R7+0x2d8] ;  /* 0x0000b600070e7b82 */ /* 0x000e220000000a00 */
[----:B------:R-:W-:Y:S01]  /*d2f0*/  UISETP.NE.AND UP0, UPT, UR23, 0x1, UPT ;  /* 0x000000011700788c */ /* 0x000fe2000bf05270 */
[----:B------:R-:W-:Y:S02]  /*d300*/  MOV R24, R6 ;  /* 0x0000000600187202 */ /* 0x000fe40000000f00 */
[----:B------:R-:W-:-:S03]  /*d310*/  MOV R25, R5 ;  /* 0x0000000500197202 */ /* 0x000fc60000000f00 */
        /* <DEDUP_REMOVED lines=12> */
[----:B------:R-:W-:Y:S01]  /*d3e0*/  MOV R48, R2 ;  /* 0x0000000200307202 */ /* 0x000fe20000000f00 */
[----:B------:R-:W-:Y:S01]  /*d3f0*/  IMAD.MOV.U32 R49, RZ, RZ, R3 ;  /* 0x000000ffff317224 */ /* 0x000fe200078e0003 */
[----:B------:R-:W-:Y:S02]  /*d400*/  MOV R24, R14 ;  /* 0x0000000e00187202 */ /* 0x000fe40000000f00 */
[----:B------:R-:W-:Y:S02]  /*d410*/  MOV R25, R15 ;  /* 0x0000000f00197202 */ /* 0x000fe40000000f00 */
[----:B------:R-:W-:-:S07]  /*d420*/  MOV R34, 0xd440 ;  /* 0x0000d44000227802 */ /* 0x000fce0000000f00 */
[----:B-----5:R-:W-:Y:S05]  /*d430*/  CALL.REL.NOINC `($__internal_1_$__cuda_sm20_div_u64) ;  /* 0x0000000800907944 */ /* 0x020fea0003c00000 */
[----:B------:R-:W-:-:S05]  /*d440*/  IADD3 R33, P0, RZ, -R24, RZ ;  /* 0x80000018ff217210 */ /* 0x000fca0007f1e0ff */
[----:B------:R-:W-:Y:S02]  /*d450*/  IMAD.X R9, RZ, RZ, ~R25, P0 ;  /* 0x000000ffff097224 */ /* 0x000fe400000e0e19 */
[----:B------:R-:W-:Y:S01]  /*d460*/  IMAD.WIDE.U32 R34, R14, R33, R2 ;  /* 0x000000210e227225 */ /* 0x000fe200078e0002 */
[----:B------:R-:W-:-:S03]  /*d470*/  MOV R2, R24 ;  /* 0x0000001800027202 */ /* 0x000fc60000000f00 */
[----:B------:R-:W-:Y:S02]  /*d480*/  IMAD R9, R9, R14, RZ ;  /* 0x0000000e09097224 */ /* 0x000fe400078e02ff */
[----:B------:R-:W-:Y:S02]  /*d490*/  IMAD.MOV.U32 R3, RZ, RZ, R25 ;  /* 0x000000ffff037224 */ /* 0x000fe400078e0019 */
[----:B------:R-:W-:-:S05]  /*d4a0*/  IMAD R9, R15, R33, R9 ;  /* 0x000000210f097224 */ /* 0x000fca00078e0209 */
[----:B------:R-:W-:Y:S01]  /*d4b0*/  IADD3 R9, R35, R9, RZ ;  /* 0x0000000923097210 */ /* 0x000fe20007ffe0ff */
[----:B------:R-:W-:Y:S06]  /*d4c0*/  BRA `(.L_x_210) ;  /* 0x00000000005c7947 */ /* 0x000fec0003800000 */
.L_x_209:
[----:B------:R-:W0:Y:S01]  /*d4d0*/  I2F.U32.RP R0, R14 ;  /* 0x0000000e00007306 */ /* 0x000e220000209000 */
[----:B------:R-:W-:Y:S01]  /*d4e0*/  IADD3 R3, RZ, -R14, RZ ;  /* 0x8000000eff037210 */ /* 0x000fe20007ffe0ff */
[----:B------:R-:W-:Y:S01]  /*d4f0*/  HFMA2.MMA R9, -RZ, RZ, 0, 0 ;  /* 0x00000000ff097435 */ /* 0x000fe200000001ff */
[----:B------:R-:W-:-:S05]  /*d500*/  ISETP.NE.U32.AND P2, PT, R14, RZ, PT ;  /* 0x000000ff0e00720c */ /* 0x000fca0003f45070 */
[----:B0-----:R-:W0:Y:S02]  /*d510*/  MUFU.RCP R0, R0 ;  /* 0x0000000000007308 */ /* 0x001e240000001000 */
        /* <DEDUP_REMOVED lines=11> */
[----:B------:R-:W-:Y:S01]  /*d5d0*/  ISETP.GE.U32.AND P1, PT, R3, R14, PT ;  /* 0x0000000e0300720c */ /* 0x000fe20003f26070 */
[----:B------:R-:W-:-:S12]  /*d5e0*/  IMAD.MOV.U32 R3, RZ, RZ, RZ ;  /* 0x000000ffff037224 */ /* 0x000fd800078e00ff */
[----:B------:R-:W-:Y:S02]  /*d5f0*/  @P1 IADD3 R25, R25, 0x1, RZ ;  /* 0x0000000119191810 */ /* 0x000fe40007ffe0ff */
[----:B------:R-:W-:-:S04]  /*d600*/  @!P2 LOP3.LUT R25, RZ, R14, RZ, 0x33, !PT ;  /* 0x0000000eff19a212 */ /* 0x000fc800078e33ff */
[----:B------:R-:W-:-:S05]  /*d610*/  IADD3 R15, -R25, RZ, RZ ;  /* 0x000000ff190f7210 */ /* 0x000fca0007ffe1ff */
[----:B------:R-:W-:Y:S01]  /*d620*/  IMAD R34, R14, R15, R2 ;  /* 0x0000000f0e227224 */ /* 0x000fe200078e0202 */
[----:B------:R-:W-:-:S07]  /*d630*/  MOV R2, R25 ;  /* 0x0000001900027202 */ /* 0x000fce0000000f00 */
.L_x_210:
[----:B------:R-:W-:Y:S05]  /*d640*/  BSYNC B0 ;  /* 0x0000000000007941 */ /* 0x000fea0003800000 */
.L_x_208:
[----:B------:R-:W0:Y:S01]  /*d650*/  LDC.64 R14, c[0x0][R7+0x2d0] ;  /* 0x0000b400070e7b82 */ /* 0x000e220000000a00 */
[----:B------:R-:W-:Y:S01]  /*d660*/  UISETP.NE.AND UP0, UPT, UR23, 0x2, UPT ;  /* 0x000000021700788c */ /* 0x000fe2000bf05270 */
[----:B------:R-:W-:Y:S01]  /*d670*/  MOV R25, R5 ;  /* 0x0000000500197202 */ /* 0x000fe20000000f00 */
        /* <DEDUP_REMOVED lines=19> */
[----:B------:R-:W-:-:S04]  /*d7b0*/  IADD3 R33, P0, RZ, -R24, RZ ;  /* 0x80000018ff217210 */ /* 0x000fc80007f1e0ff */
[----:B------:R-:W-:Y:S01]  /*d7c0*/  IADD3.X R9, RZ, ~R25, RZ, P0, !PT ;  /* 0x80000019ff097210 */ /* 0x000fe200007fe4ff */
[----:B------:R-:W-:Y:S01]  /*d7d0*/  IMAD.WIDE.U32 R34, R14, R33, R2 ;  /* 0x000000210e227225 */ /* 0x000fe200078e0002 */
[----:B------:R-:W-:-:S03]  /*d7e0*/  MOV R3, R25 ;  /* 0x0000001900037202 */ /* 0x000fc60000000f00 */
[----:B------:R-:W-:Y:S02]  /*d7f0*/  IMAD R9, R9, R14, RZ ;  /* 0x0000000e09097224 */ /* 0x000fe400078e02ff */
[----:B------:R-:W-:Y:S02]  /*d800*/  IMAD.MOV.U32 R2, RZ, RZ, R24 ;  /* 0x000000ffff027224 */ /* 0x000fe400078e0018 */
[----:B------:R-:W-:-:S05]  /*d810*/  IMAD R9, R15, R33, R9 ;  /* 0x000000210f097224 */ /* 0x000fca00078e0209 */
[----:B------:R-:W-:Y:S01]  /*d820*/  IADD3 R9, R35, R9, RZ ;  /* 0x0000000923097210 */ /* 0x000fe20007ffe0ff */
[----:B------:R-:W-:Y:S06]  /*d830*/  BRA `(.L_x_213) ;  /* 0x00000000005c7947 */ /* 0x000fec0003800000 */
.L_x_212:
[----:B------:R-:W0:Y:S01]  /*d840*/  I2F.U32.RP R0, R14 ;  /* 0x0000000e00007306 */ /* 0x000e220000209000 */
[----:B------:R-:W-:Y:S01]  /*d850*/  IADD3 R3, RZ, -R14, RZ ;  /* 0x8000000eff037210 */ /* 0x000fe20007ffe0ff */
[----:B------:R-:W-:Y:S01]  /*d860*/  IMAD.MOV.U32 R9, RZ, RZ, RZ ;  /* 0x000000ffff097224 */ /* 0x000fe200078e00ff */
[----:B------:R-:W-:-:S05]  /*d870*/  ISETP.NE.U32.AND P2, PT, R14, RZ, PT ;  /* 0x000000ff0e00720c */ /* 0x000fca0003f45070 */
        /* <DEDUP_REMOVED lines=12> */
[----:B------:R-:W-:Y:S02]  /*d940*/  ISETP.GE.U32.AND P1, PT, R3, R14, PT ;  /* 0x0000000e0300720c */ /* 0x000fe40003f26070 */
[----:B------:R-:W-:-:S11]  /*d950*/  MOV R3, RZ ;  /* 0x000000ff00037202 */ /* 0x000fd60000000f00 */
[----:B------:R-:W-:Y:S01]  /*d960*/  @P1 VIADD R25, R25, 0x1 ;  /* 0x0000000119191836 */ /* 0x000fe20000000000 */
[----:B------:R-:W-:-:S04]  /*d970*/  @!P2 LOP3.LUT R25, RZ, R14, RZ, 0x33, !PT ;  /* 0x0000000eff19a212 */ /* 0x000fc800078e33ff */
[----:B------:R-:W-:-:S05]  /*d980*/  IADD3 R15, -R25, RZ, RZ ;  /* 0x000000ff190f7210 */ /* 0x000fca0007ffe1ff */
[----:B------:R-:W-:Y:S01]  /*d990*/  IMAD R34, R14, R15, R2 ;  /* 0x0000000f0e227224 */ /* 0x000fe200078e0202 */
[----:B------:R-:W-:-:S07]  /*d9a0*/  MOV R2, R25 ;  /* 0x0000001900027202 */ /* 0x000fce0000000f00 */
.L_x_213:
[----:B------:R-:W-:Y:S05]  /*d9b0*/  BSYNC B0 ;  /* 0x0000000000007941 */ /* 0x000fea0003800000 */
.L_x_211:
[----:B------:R0:W1:Y:S02]  /*d9c0*/  LDC.64 R14, c[0x0][R7+0x2c8] ;  /* 0x0000b200070e7b82 */ /* 0x0000640000000a00 */
[----:B0-----:R-:W-:Y:S01]  /*d9d0*/  MOV R7, R5 ;  /* 0x0000000500077202 */ /* 0x001fe20000000f00 */
[-C--:B-1----:R-:W-:Y:S02]  /*d9e0*/  IMAD R0, R15, R34.reuse, RZ ;  /* 0x000000220f007224 */ /* 0x082fe400078e02ff */
[----:B------:R-:W-:-:S04]  /*d9f0*/  IMAD.WIDE.U32 R6, R14, R34, R6 ;  /* 0x000000220e067225 */ /* 0x000fc800078e0006 */
[----:B------:R-:W-:-:S04]  /*da00*/  IMAD R9, R14, R9, R0 ;  /* 0x000000090e097224 */ /* 0x000fc800078e0200 */
[----:B------:R-:W-:-:S07]  /*da10*/  IMAD.IADD R5, R7, 0x1, R9 ;  /* 0x0000000107057824 */ /* 0x000fce00078e0209 */
.L_x_190:
[----:B------:R-:W-:Y:S01]  /*da20*/  ULDC UR24, c[0x0][0x6f8] ;  /* 0x0001be0000187ab9 */ /* 0x000fe20000000800 */
[----:B-----5:R-:W-:Y:S01]  /*da30*/  SHF.L.U32 R0, R41, 0x10, RZ ;  /* 0x0000001029007819 */ /* 0x020fe200000006ff */
[----:B------:R-:W-:Y:S01]  /*da40*/  ULDC.64 UR26, c[0x0][0x480] ;  /* 0x00012000001a7ab9 */ /* 0x000fe20000000a00 */
[----:B------:R-:W-:Y:S01]  /*da50*/  FSET.BF.LT.FTZ.AND R13, R13, UR24, PT ;  /* 0x000000180d0d7c0a */ /* 0x000fe2000b811000 */
[----:B---3--:R-:W-:Y:S01]  /*da60*/  IMAD R9, R3, UR26, RZ ;  /* 0x0000001a03097c24 */ /* 0x008fe2000f8e02ff */
[----:B------:R-:W-:Y:S01]  /*da70*/  MOV R7, R5 ;  /* 0x0000000500077202 */ /* 0x000fe20000000f00 */
[----:B------:R-:W-:Y:S02]  /*da80*/  ULDC.64 UR24, c[0x0][0x3b0] ;  /* 0x0000ec0000187ab9 */ /* 0x000fe40000000a00 */
[----:B------:R-:W-:Y:S01]  /*da90*/  FMUL.FTZ R3, R13, R0 ;  /* 0x000000000d037220 */ /* 0x000fe20000410000 */
[C---:B------:R-:W-:Y:S01]  /*daa0*/  IMAD R5, R2.reuse, UR27, R9 ;  /* 0x0000001b02057c24 */ /* 0x040fe2000f8e0209 */
[----:B------:R-:W3:Y:S01]  /*dab0*/  F2I.FTZ.U32.TRUNC.NTZ R13, R13 ;  /* 0x0000000d000d7305 */ /* 0x000ee2000021f000 */
[----:B------:R-:W-:-:S04]  /*dac0*/  IMAD.WIDE.U32 R6, R2, UR26, R6 ;  /* 0x0000001a02067c25 */ /* 0x000fc8000f8e0006 */
[----:B------:R-:W-:Y:S01]  /*dad0*/  FMUL.FTZ R3, R28, R3 ;  /* 0x000000031c037220 */ /* 0x000fe20000410000 */
[----:B------:R-:W-:Y:S01]  /*dae0*/  ULDC.64 UR26, c[0x0][0x550] ;  /* 0x00015400001a7ab9 */ /* 0x000fe20000000a00 */
[----:B------:R-:W-:Y:S01]  /*daf0*/  IMAD.IADD R5, R7, 0x1, R5 ;  /* 0x0000000107057824 */ /* 0x000fe200078e0205 */
[C---:B------:R-:W-:Y:S02]  /*db00*/  LEA R2, P0, R6.reuse, UR24, 0x1 ;  /* 0x0000001806027c11 */ /* 0x040fe4000f8008ff */
[C---:B------:R-:W-:Y:S02]  /*db10*/  IADD3 R14, P1, R6.reuse, UR26, RZ ;  /* 0x0000001a060e7c10 */ /* 0x040fe4000ff3e0ff */
[----:B------:R-:W-:Y:S02]  /*db20*/  F2FP.BF16.F32.PACK_AB R0, RZ, R3 ;  /* 0x00000003ff00723e */ /* 0x000fe400000010ff */
[----:B------:R-:W-:Y:S02]  /*db30*/  LEA.HI.X R3, R6, UR25, R5, 0x1, P0 ;  /* 0x0000001906037c11 */ /* 0x000fe400080f0c05 */
[----:B------:R-:W-:-:S03]  /*db40*/  IADD3.X R15, R5, UR27, RZ, P1, !PT ;  /* 0x0000001b050f7c10 */ /* 0x000fc60008ffe4ff */
[----:B------:R4:W-:Y:S04]  /*db50*/  STG.E.U16 desc[UR12][R2.64], R0 ;  /* 0x0000000002007986 */ /* 0x0009e8000c10150c */
[----:B---3--:R4:W-:Y:S02]  /*db60*/  STG.E.U8 desc[UR12][R14.64], R13 ;  /* 0x0000000d0e007986 */ /* 0x0089e4000c10110c */
.L_x_189:
[----:B------:R-:W-:Y:S01]  /*db70*/  LEA R22, P0, R11, R22, 0x2 ;  /* 0x000000160b167211 */ /* 0x000fe200078010ff */
[----:B------:R-:W-:Y:S05]  /*db80*/  WARPSYNC.ALL ;  /* 0x0000000000007948 */ /* 0x000fea0003800000 */
[----:B------:R-:W-:Y:S01]  /*db90*/  IADD3.X R20, RZ, R20, RZ, P0, !PT ;  /* 0x00000014ff147210 */ /* 0x000fe200007fe4ff */
[----:B------:R-:W-:Y:S01]  /*dba0*/  BAR.SYNC.DEFER_BLOCKING 0x0 ;  /* 0x0000000000007b1d */ /* 0x000fe20000010000 */
[----:B------:R-:W-:Y:S01]  /*dbb0*/  ISETP.GE.U32.AND P0, PT, R22, R23, PT ;  /* 0x000000171600720c */ /* 0x000fe20003f06070 */
[----:B----4-:R-:W-:Y:S01]  /*dbc0*/  IMAD.MOV.U32 R2, RZ, RZ, R18 ;  /* 0x000000ffff027224 */ /* 0x010fe200078e0012 */
[----:B------:R-:W-:-:S02]  /*dbd0*/  MOV R3, R26 ;  /* 0x0000001a00037202 */ /* 0x000fc40000000f00 */
[----:B------:R-:W-:Y:S02]  /*dbe0*/  ISETP.GE.U32.AND.EX P0, PT, R20, R21, PT, P0 ;  /* 0x000000151400720c */ /* 0x000fe40003f06100 */
[----:B------:R-:W-:-:S11]  /*dbf0*/  MOV R0, R17 ;  /* 0x0000001100007202 */ /* 0x000fd60000000f00 */
[----:B------:R-:W-:Y:S05]  /*dc00*/  @!P0 BRA `(.L_x_214) ;  /* 0xffffff2c00d88947 */ /* 0x000fea000383ffff */
[----:B------:R-:W-:Y:S05]  /*dc10*/  EXIT ;  /* 0x000000000000794d */ /* 0x000fea0003800000 */
        .weak           $__internal_0_$__cuda_sm20_dblrcp_rn_slowpath_v3
        .type           $__internal_0_$__cuda_sm20_dblrcp_rn_slowpath_v3,@function
        .size           $__internal_0_$__cuda_sm20_dblrcp_rn_slowpath_v3,($__internal_1_$__cuda_sm20_div_u64 - $__internal_0_$__cuda_sm20_dblrcp_rn_slowpath_v3)
$__internal_0_$__cuda_sm20_dblrcp_rn_slowpath_v3:
[----:B------:R-:W-:-:S14]  /*dc20*/  DSETP.GTU.AND P0, PT, |R4|, +INF , PT ;  /* 0x7ff000000400742a */ /* 0x000fdc0003f0c200 */
[----:B------:R-:W-:Y:S05]  /*dc30*/  @P0 BRA `(.L_x_215) ;  /* 0x00000000007c0947 */ /* 0x000fea0003800000 */
[----:B------:R-:W-:-:S04]  /*dc40*/  LOP3.LUT R9, R5, 0x7fffffff, RZ, 0xc0, !PT ;  /* 0x7fffffff05097812 */ /* 0x000fc800078ec0ff */
[----:B------:R-:W-:-:S04]  /*dc50*/  IADD3 R6, R9, -0x1, RZ ;  /* 0xffffffff09067810 */ /* 0x000fc80007ffe0ff */
[----:B------:R-:W-:-:S13]  /*dc60*/  ISETP.GE.U32.AND P0, PT, R6, 0x7fefffff, PT ;  /* 0x7fefffff0600780c */ /* 0x000fda0003f06070 */
[----:B------:R-:W-:Y:S01]  /*dc70*/  @P0 LOP3.LUT R7, R5, 0x7ff00000, RZ, 0x3c, !PT ;  /* 0x7ff0000005070812 */ /* 0x000fe200078e3cff */
[----:B------:R-:W-:Y:S01]  /*dc80*/  @P0 IMAD.MOV.U32 R6, RZ, RZ, RZ ;  /* 0x000000ffff060224 */ /* 0x000fe200078e00ff */
[----:B------:R-:W-:Y:S06]  /*dc90*/  @P0 BRA `(.L_x_216) ;  /* 0x00000000006c0947 */ /* 0x000fec0003800000 */
[----:B------:R-:W-:-:S13]  /*dca0*/  ISETP.GE.U32.AND P0, PT, R9, 0x1000001, PT ;  /* 0x010000010900780c */ /* 0x000fda0003f06070 */
[----:B------:R-:W-:Y:S05]  /*dcb0*/  @!P0 BRA `(.L_x_217) ;  /* 0x0000000000348947 */ /* 0x000fea0003800000 */
[----:B------:R-:W-:Y:S02]  /*dcc0*/  IADD3 R7, R5, -0x3fe00000, RZ ;  /* 0xc020000005077810 */ /* 0x000fe40007ffe0ff */
[----:B------:R-:W-:Y:S02]  /*dcd0*/  MOV R6, R4 ;  /* 0x0000000400067202 */ /* 0x000fe40000000f00 */
[----:B------:R-:W0:Y:S04]  /*dce0*/  MUFU.RCP64H R9, R7 ;  /* 0x0000000700097308 */ /* 0x000e280000001800 */
[----:B0-----:R-:W-:-:S08]  /*dcf0*/  DFMA R10, -R6, R8, 1 ;  /* 0x3ff00000060a742b */ /* 0x001fd00000000108 */
[----:B------:R-:W-:-:S08]  /*dd00*/  DFMA R10, R10, R10, R10 ;  /* 0x0000000a0a0a722b */ /* 0x000fd0000000000a */
[----:B------:R-:W-:-:S08]  /*dd10*/  DFMA R10, R8, R10, R8 ;  /* 0x0000000a080a722b */ /* 0x000fd00000000008 */
[----:B------:R-:W-:-:S08]  /*dd20*/  DFMA R8, -R6, R10, 1 ;  /* 0x3ff000000608742b */ /* 0x000fd0000000010a */
[----:B------:R-:W-:-:S08]  /*dd30*/  DFMA R8, R10, R8, R10 ;  /* 0x000000080a08722b */ /* 0x000fd0000000000a */
[----:B------:R-:W-:-:S08]  /*dd40*/  DMUL R8, R8, 2.2250738585072013831e-308 ;  /* 0x0010000008087828 */ /* 0x000fd00000000000 */
[----:B------:R-:W-:-:S08]  /*dd50*/  DFMA R4, -R4, R8, 1 ;  /* 0x3ff000000404742b */ /* 0x000fd00000000108 */
[----:B------:R-:W-:-:S08]  /*dd60*/  DFMA R4, R4, R4, R4 ;  /* 0x000000040404722b */ /* 0x000fd00000000004 */
[----:B------:R-:W-:Y:S01]  /*dd70*/  DFMA R6, R8, R4, R8 ;  /* 0x000000040806722b */ /* 0x000fe20000000008 */
[----:B------:R-:W-:Y:S10]  /*dd80*/  BRA `(.L_x_216) ;  /* 0x0000000000307947 */ /* 0x000ff40003800000 */
.L_x_217:
[----:B------:R-:W-:Y:S01]  /*dd90*/  DMUL R4, R4, 8.11296384146066816958e+31 ;  /* 0x4690000004047828 */ /* 0x000fe20000000000 */
[----:B------:R-:W-:-:S05]  /*dda0*/  IMAD.MOV.U32 R6, RZ, RZ, R8 ;  /* 0x000000ffff067224 */ /* 0x000fca00078e0008 */
[----:B------:R-:W0:Y:S02]  /*ddb0*/  MUFU.RCP64H R7, R5 ;  /* 0x0000000500077308 */ /* 0x000e240000001800 */
[----:B0-----:R-:W-:-:S08]  /*ddc0*/  DFMA R8, -R4, R6, 1 ;  /* 0x3ff000000408742b */ /* 0x001fd00000000106 */
[----:B------:R-:W-:-:S08]  /*ddd0*/  DFMA R8, R8, R8, R8 ;  /* 0x000000080808722b */ /* 0x000fd00000000008 */
[----:B------:R-:W-:-:S08]  /*dde0*/  DFMA R8, R6, R8, R6 ;  /* 0x000000080608722b */ /* 0x000fd00000000006 */
[----:B------:R-:W-:-:S08]  /*ddf0*/  DFMA R6, -R4, R8, 1 ;  /* 0x3ff000000406742b */ /* 0x000fd00000000108 */
[----:B------:R-:W-:-:S08]  /*de00*/  DFMA R6, R8, R6, R8 ;  /* 0x000000060806722b */ /* 0x000fd00000000008 */
[----:B------:R-:W-:Y:S01]  /*de10*/  DMUL R6, R6, 8.11296384146066816958e+31 ;  /* 0x4690000006067828 */ /* 0x000fe20000000000 */
[----:B------:R-:W-:Y:S10]  /*de20*/  BRA `(.L_x_216) ;  /* 0x0000000000087947 */ /* 0x000ff40003800000 */
.L_x_215:
[----:B------:R-:W-:Y:S02]  /*de30*/  LOP3.LUT R7, R5, 0x80000, RZ, 0xfc, !PT ;  /* 0x0008000005077812 */ /* 0x000fe400078efcff */
[----:B------:R-:W-:-:S07]  /*de40*/  MOV R6, R4 ;  /* 0x0000000400067202 */ /* 0x000fce0000000f00 */
.L_x_216:
[----:B------:R-:W-:Y:S01]  /*de50*/  MOV R4, R12 ;  /* 0x0000000c00047202 */ /* 0x000fe20000000f00 */
[----:B------:R-:W-:-:S04]  /*de60*/  IMAD.MOV.U32 R5, RZ, RZ, 0x0 ;  /* 0x00000000ff057424 */ /* 0x000fc800078e00ff */
[----:B------:R-:W-:Y:S05]  /*de70*/  RET.REL.NODEC R4 `(_ZN2at6native43_GLOBAL__N__7cc8d1ed_10_Dropout_cu_0e96ed3820fused_dropout_kernelIN3c108BFloat16EfmLin1ELin1EhEEvNS_4cuda6detail10TensorInfoIKT_T1_EENS7_IS8_SA_EENS7_IT4_SA_EESA_T0_NS_15PhiloxCudaStateE) ;  /* 0xffffff2004607950 */ /* 0x000fea0003c3ffff */
        .weak           $__internal_1_$__cuda_sm20_div_u64
        .type           $__internal_1_$__cuda_sm20_div_u64,@function
        .size           $__internal_1_$__cuda_sm20_div_u64,(.L_x_11516 - $__internal_1_$__cuda_sm20_div_u64)
$__internal_1_$__cuda_sm20_div_u64:
[----:B------:R-:W0:Y:S08]  /*de80*/  I2F.U64.RP R33, R24 ;  /* 0x0000001800217312 */ /* 0x000e300000309000 */
[----:B0-----:R-:W0:Y:S02]  /*de90*/  MUFU.RCP R38, R33 ;  /* 0x0000002100267308 */ /* 0x001e240000001000 */
[----:B0-----:R-:W-:-:S06]  /*dea0*/  IADD3 R38, R38, 0x1ffffffe, RZ ;  /* 0x1ffffffe26267810 */ /* 0x001fcc0007ffe0ff */
[----:B------:R-:W0:Y:S02]  /*deb0*/  F2I.U64.TRUNC R38, R38 ;  /* 0x0000002600267311 */ /* 0x000e24000020d800 */
[----:B0-----:R-:W-:-:S04]  /*dec0*/  IMAD.WIDE.U32 R36, R38, R24, RZ ;  /* 0x0000001826247225 */ /* 0x001fc800078e00ff */
[C---:B------:R-:W-:Y:S01]  /*ded0*/  IMAD R35, R38.reuse, R25, R37 ;  /* 0x0000001926237224 */ /* 0x040fe200078e0225 */
[----:B------:R-:W-:Y:S01]  /*dee0*/  IADD3 R36, P0, RZ, -R36, RZ ;  /* 0x80000024ff247210 */ /* 0x000fe20007f1e0ff */
[----:B------:R-:W-:Y:S02]  /*def0*/  IMAD.MOV.U32 R51, RZ, RZ, R38 ;  /* 0x000000ffff337224 */ /* 0x000fe400078e0026 */
[----:B------:R-:W-:Y:S02]  /*df00*/  IMAD R35, R39, R24, R35 ;  /* 0x0000001827237224 */ /* 0x000fe400078e0223 */
[----:B------:R-:W-:-:S03]  /*df10*/  IMAD.HI.U32 R50, R38, R36, RZ ;  /* 0x0000002426327227 */ /* 0x000fc600078e00ff */
[----:B------:R-:W-:-:S05]  /*df20*/  IADD3.X R35, RZ, ~R35, RZ, P0, !PT ;  /* 0x80000023ff237210 */ /* 0x000fca00007fe4ff */
[----:B------:R-:W-:-:S04]  /*df30*/  IMAD.WIDE.U32 R50, P0, R38, R35, R50 ;  /* 0x0000002326327225 */ /* 0x000fc80007800032 */
[C---:B------:R-:W-:Y:S02]  /*df40*/  IMAD R33, R39.reuse, R35, RZ ;  /* 0x0000002327217224 */ /* 0x040fe400078e02ff */
[----:B------:R-:W-:-:S04]  /*df50*/  IMAD.HI.U32 R36, P1, R39, R36, R50 ;  /* 0x0000002427247227 */ /* 0x000fc80007820032 */
[----:B------:R-:W-:Y:S01]  /*df60*/  IMAD.HI.U32 R35, R39, R35, RZ ;  /* 0x0000002327237227 */ /* 0x000fe200078e00ff */
[----:B------:R-:W-:-:S04]  /*df70*/  IADD3 R37, P2, R33, R36, RZ ;  /* 0x0000002421257210 */ /* 0x000fc80007f5e0ff */
[----:B------:R-:W-:Y:S01]  /*df80*/  IADD3.X R38, R35, R39, RZ, P0, !PT ;  /* 0x0000002723267210 */ /* 0x000fe200007fe4ff */
[----:B------:R-:W-:-:S03]  /*df90*/  IMAD.WIDE.U32 R50, R37, R24, RZ ;  /* 0x0000001825327225 */ /* 0x000fc600078e00ff */
[----:B------:R-:W-:Y:S01]  /*dfa0*/  IADD3.X R38, RZ, RZ, R38, P2, P1 ;  /* 0x000000ffff267210 */ /* 0x000fe200017e2426 */
[----:B------:R-:W-:Y:S01]  /*dfb0*/  IMAD R33, R37, R25, R51 ;  /* 0x0000001925217224 */ /* 0x000fe200078e0233 */
[----:B------:R-:W-:-:S03]  /*dfc0*/  IADD3 R35, P0, RZ, -R50, RZ ;  /* 0x80000032ff237210 */ /* 0x000fc60007f1e0ff */
[----:B------:R-:W-:Y:S02]  /*dfd0*/  IMAD R33, R38, R24, R33 ;  /* 0x0000001826217224 */ /* 0x000fe400078e0221 */
[----:B------:R-:W-:-:S03]  /*dfe0*/  IMAD.HI.U32 R36, R37, R35, RZ ;  /* 0x0000002325247227 */ /* 0x000fc600078e00ff */
[----:B------:R-:W-:-:S05]  /*dff0*/  IADD3.X R33, RZ, ~R33, RZ, P0, !PT ;  /* 0x80000021ff217210 */ /* 0x000fca00007fe4ff */
[----:B------:R-:W-:Y:S01]  /*e000*/  IMAD.WIDE.U32 R50, P0, R37, R33, R36 ;  /* 0x0000002125327225 */ /* 0x000fe20007800024 */
[----:B------:R-:W-:-:S03]  /*e010*/  MOV R37, RZ ;  /* 0x000000ff00257202 */ /* 0x000fc60000000f00 */
[C---:B------:R-:W-:Y:S02]  /*e020*/  IMAD R36, R38.reuse, R33, RZ ;  /* 0x0000002126247224 */ /* 0x040fe400078e02ff */
[----:B------:R-:W-:-:S04]  /*e030*/  IMAD.HI.U32 R35, P1, R38, R35, R50 ;  /* 0x0000002326237227 */ /* 0x000fc80007820032 */
[----:B------:R-:W-:Y:S01]  /*e040*/  IMAD.HI.U32 R33, R38, R33, RZ ;  /* 0x0000002126217227 */ /* 0x000fe200078e00ff */
[----:B------:R-:W-:-:S03]  /*e050*/  IADD3 R35, P2, R36, R35, RZ ;  /* 0x0000002324237210 */ /* 0x000fc60007f5e0ff */
[----:B------:R-:W-:Y:S02]  /*e060*/  IMAD.X R38, R33, 0x1, R38, P0 ;  /* 0x0000000121267824 */ /* 0x000fe400000e0626 */
[----:B------:R-:W-:-:S03]  /*e070*/  IMAD.HI.U32 R36, R35, R48, RZ ;  /* 0x0000003023247227 */ /* 0x000fc600078e00ff */
[----:B------:R-:W-:Y:S01]  /*e080*/  IADD3.X R38, RZ, RZ, R38, P2, P1 ;  /* 0x000000ffff267210 */ /* 0x000fe200017e2426 */
[----:B------:R-:W-:-:S04]  /*e090*/  IMAD.WIDE.U32 R36, R35, R49, R36 ;  /* 0x0000003123247225 */ /* 0x000fc800078e0024 */
[C---:B------:R-:W-:Y:S02]  /*e0a0*/  IMAD R33, R38.reuse, R49, RZ ;  /* 0x0000003126217224 */ /* 0x040fe400078e02ff */
[----:B------:R-:W-:-:S04]  /*e0b0*/  IMAD.HI.U32 R36, P0, R38, R48, R36 ;  /* 0x0000003026247227 */ /* 0x000fc80007800024 */
[----:B------:R-:W-:Y:S01]  /*e0c0*/  IMAD.HI.U32 R35, R38, R49, RZ ;  /* 0x0000003126237227 */ /* 0x000fe200078e00ff */
[----:B------:R-:W-:-:S04]  /*e0d0*/  IADD3 R33, P1, R33, R36, RZ ;  /* 0x0000002421217210 */ /* 0x000fc80007f3e0ff */
[----:B------:R-:W-:Y:S01]  /*e0e0*/  IADD3.X R35, R35, RZ, RZ, P0, !PT ;  /* 0x000000ff23237210 */ /* 0x000fe200007fe4ff */
[----:B------:R-:W-:-:S04]  /*e0f0*/  IMAD.WIDE.U32 R38, R33, R24, RZ ;  /* 0x0000001821267225 */ /* 0x000fc800078e00ff */
[----:B------:R-:W-:Y:S01]  /*e100*/  IMAD.X R35, RZ, RZ, R35, P1 ;  /* 0x000000ffff237224 */ /* 0x000fe200008e0623 */
[----:B------:R-:W-:Y:S01]  /*e110*/  IADD3 R37, P1, -R38, R48, RZ ;  /* 0x0000003026257210 */ /* 0x000fe20007f3e1ff */
[C---:B------:R-:W-:Y:S01]  /*e120*/  IMAD R36, R33.reuse, R25, R39 ;  /* 0x0000001921247224 */ /* 0x040fe200078e0227 */
[----:B------:R-:W-:Y:S02]  /*e130*/  IADD3 R38, P2, R33, 0x1, RZ ;  /* 0x0000000121267810 */ /* 0x000fe40007f5e0ff */
[-C--:B------:R-:W-:Y:S01]  /*e140*/  ISETP.GE.U32.AND P0, PT, R37, R24.reuse, PT ;  /* 0x000000182500720c */ /* 0x080fe20003f06070 */
[----:B------:R-:W-:Y:S02]  /*e150*/  IMAD R36, R35, R24, R36 ;  /* 0x0000001823247224 */ /* 0x000fe400078e0224 */
[----:B------:R-:W-:-:S03]  /*e160*/  IMAD.X R40, RZ, RZ, R35, P2 ;  /* 0x000000ffff287224 */ /* 0x000fc600010e0623 */
[----:B------:R-:W-:Y:S02]  /*e170*/  IADD3.X R36, ~R36, R49, RZ, P1, !PT ;  /* 0x0000003124247210 */ /* 0x000fe40000ffe5ff */
[----:B------:R-:W-:Y:S02]  /*e180*/  IADD3 R42, P1, -R24, R37, RZ ;  /* 0x00000025182a7210 */ /* 0x000fe40007f3e1ff */
[----:B------:R-:W-:Y:S02]  /*e190*/  ISETP.GE.U32.AND.EX P0, PT, R36, R25, PT, P0 ;  /* 0x000000192400720c */ /* 0x000fe40003f06100 */
[----:B------:R-:W-:Y:S02]  /*e1a0*/  IADD3.X R39, ~R25, R36, RZ, P1, !PT ;  /* 0x0000002419277210 */ /* 0x000fe40000ffe5ff */
[----:B------:R-:W-:Y:S02]  /*e1b0*/  SEL R37, R42, R37, P0 ;  /* 0x000000252a257207 */ /* 0x000fe40000000000 */
[----:B------:R-:W-:-:S02]  /*e1c0*/  SEL R38, R38, R33, P0 ;  /* 0x0000002126267207 */ /* 0x000fc40000000000 */
[----:B------:R-:W-:Y:S02]  /*e1d0*/  SEL R36, R39, R36, P0 ;  /* 0x0000002427247207 */ /* 0x000fe40000000000 */
[----:B------:R-:W-:Y:S02]  /*e1e0*/  SEL R40, R40, R35, P0 ;  /* 0x0000002328287207 */ /* 0x000fe40000000000 */
[----:B------:R-:W-:Y:S02]  /*e1f0*/  ISETP.GE.U32.AND P0, PT, R37, R24, PT ;  /* 0x000000182500720c */ /* 0x000fe40003f06070 */
[----:B------:R-:W-:Y:S02]  /*e200*/  IADD3 R33, P2, R38, 0x1, RZ ;  /* 0x0000000126217810 */ /* 0x000fe40007f5e0ff */
[----:B------:R-:W-:Y:S02]  /*e210*/  ISETP.NE.U32.AND P1, PT, R24, RZ, PT ;  /* 0x000000ff1800720c */ /* 0x000fe40003f25070 */
[----:B------:R-:W-:-:S02]  /*e220*/  ISETP.GE.U32.AND.EX P0, PT, R36, R25, PT, P0 ;  /* 0x000000192400720c */ /* 0x000fc40003f06100 */
[-C--:B------:R-:W-:Y:S02]  /*e230*/  IADD3.X R35, RZ, R40.reuse, RZ, P2, !PT ;  /* 0x00000028ff237210 */ /* 0x080fe400017fe4ff */
[----:B------:R-:W-:Y:S02]  /*e240*/  ISETP.NE.AND.EX P1, PT, R25, RZ, PT, P1 ;  /* 0x000000ff1900720c */ /* 0x000fe40003f25310 */
[----:B------:R-:W-:Y:S02]  /*e250*/  SEL R35, R35, R40, P0 ;  /* 0x0000002823237207 */ /* 0x000fe40000000000 */
[----:B------:R-:W-:Y:S02]  /*e260*/  SEL R33, R33, R38, P0 ;  /* 0x0000002621217207 */ /* 0x000fe40000000000 */
[----:B------:R-:W-:Y:S01]  /*e270*/  SEL R25, R35, 0xffffffff, P1 ;  /* 0xffffffff23197807 */ /* 0x000fe20000800000 */
[----:B------:R-:W-:Y:S01]  /*e280*/  HFMA2.MMA R35, -RZ, RZ, 0, 0 ;  /* 0x00000000ff237435 */ /* 0x000fe200000001ff */
[----:B------:R-:W-:-:S05]  /*e290*/  SEL R24, R33, 0xffffffff, P1 ;  /* 0xffffffff21187807 */ /* 0x000fca0000800000 */
[----:B------:R-:W-:Y:S05]  /*e2a0*/  RET.REL.NODEC R34 `(_ZN2at6native43_GLOBAL__N__7cc8d1ed_10_Dropout_cu_0e96ed3820fused_dropout_kernelIN3c108BFloat16EfmLin1ELin1EhEEvNS_4cuda6detail10TensorInfoIKT_T1_EENS7_IS8_SA_EENS7_IT4_SA_EESA_T0_NS_15PhiloxCudaStateE) ;  /* 0xffffff1c22547950 */ /* 0x000fea0003c3ffff */
.L_x_218:
[----:B------:R-:W-:-:S00]  /*e2b0*/  BRA `(.L_x_218) ;  /* 0xfffffffc00fc7947 */ /* 0x000fc0000383ffff */
[----:B------:R-:W-:-:S00]  /*e2c0*/  NOP ;  /* 0x0000000000007918 */ /* 0x000fc00000000000 */
        /* <DEDUP_REMOVED lines=11> */
.L_x_11516:


//--------------------- .text._ZN2at6native43_GLOBAL__N__7cc8d1ed_10_Dropout_cu_0e96ed3820fused_dropout_kernelIN3c108BFloat16EfmLin1ELi1EhEEvNS_4cuda6detail10TensorInfoIKT_T1_EENS7_IS8_SA_EENS7_IT4_SA_EESA_T0_NS_15PhiloxCudaStateE --------------------------
	.section	.text._ZN2at6native43_GLOBAL__N__7cc8d1ed_10_Dropout_cu_0e96ed3820fused_dropout_kernelIN3c108BFloat16EfmLin1ELi1EhEEvNS_4cuda6detail10TensorInfoIKT_T1_EENS7_IS8_SA_EENS7_IT4_SA_EESA_T0_NS_15PhiloxCudaStateE,"ax",@progbits
	.align	128
.text._ZN2at6native43_GLOBAL__N__7cc8d1ed_10_Dropout_cu_0e96ed3820fused_dropout_kernelIN3c108BFloat16EfmLin1ELi1EhEEvNS_4cuda6detail10TensorInfoIKT_T1_EENS7_IS8_SA_EENS7_IT4_SA_EESA_T0_NS_15PhiloxCudaStateE:
        .type           _ZN2at6native43_GLOBAL__N__7cc8d1ed_10_Dropout_cu_0e96ed3820fused_dropout_kernelIN3c108BFloat16EfmLin1ELi1EhEEvNS_4cuda6detail10TensorInfoIKT_T1_EENS7_IS8_SA_EENS7_IT4_SA_EESA_T0_NS_15PhiloxCudaStateE,@function
        .size           _ZN2at6native43_GLOBAL__N__7cc8d1ed_10_Dropout_cu_0e96ed3820fused_dropout_kernelIN3c108BFloat16EfmLin1ELi1EhEEvNS_4cuda6detail10TensorInfoIKT_T1_EENS7_IS8_SA_EENS7_IT4_SA_EESA_T0_NS_15PhiloxCudaStateE,(.L_x_11519 - _ZN2at6native43_GLOBAL__N__7cc8d1ed_10_Dropout_cu_0e96ed3820fused_dropout_kernelIN3c108BFloat16EfmLin1ELi1EhEEvNS_4cuda6detail10TensorInfoIKT_T1_EENS7_IS8_SA_EENS7_IT4_SA_EESA_T0_NS_15PhiloxCudaStateE)
        .other          _ZN2at6native43_GLOBAL__N__7cc8d1ed_10_Dropout_cu_0e96ed3820fused_dropout_kernelIN3c108BFloat16EfmLin1ELi1EhEEvNS_4cuda6detail10TensorInfoIKT_T1_EENS7_IS8_SA_EENS7_IT4_SA_EESA_T0_NS_15PhiloxCudaStateE,@"STO_CUDA_ENTRY STV_DEFAULT"
_ZN2at6native43_GLOBAL__N__7cc8d1ed_10_Dropout_cu_0e96ed3820fused_dropout_kernelIN3c108BFloat16EfmLin1ELi1EhEEvNS_4cuda6detail10TensorInfoIKT_T1_EENS7_IS8_SA_EENS7_IT4_SA_EESA_T0_NS_15PhiloxCudaStateE:
[----:B------:R-:W-:Y:S01]  /*0000*/  LDC R1, c[0x0][0x28] ;  /* 0x00000a00ff017b82 */ /* 0x000fe20000000800 */
[----:B------:R-:W-:Y:S01]  /*0010*/  ULDC.U8 UR4, c[0x0][0x714] ;  /* 0x0001c50000047ab9 */ /* 0x000fe20000000000 */
[----:B------:R-:W-:Y:S01]  /*0020*/  ULDC.64 UR10, c[0x0][0x208] ;  /* 0x00008200000a7ab9 */ /* 0x000fe20000000a00 */
[----:B------:R-:W-:-:S03]  /*0030*/  UISETP.NE.AND UP0, UPT, UR4, URZ, UPT ;  /* 0x0000003f0400728c */ /* 0x000fc6000bf05270 */
[----:B------:R-:W-:-:S03]  /*0040*/  ULDC.64 UR4, c[0x0][0x708] ;  /* 0x0001c20000047ab9 */ /* 0x000fc60000000a00 */
[----:B------:R-:W-:-:S05]  /*0050*/  PLOP3.LUT P0, PT, PT, PT, UP0, 0x80, 0x0 ;  /* 0x000000000000781c */ /* 0x000fca0003f0f008 */
[----:B------:R-:W-:Y:S01]  /*0060*/  @UP0 UMOV UR6, UR4 ;  /* 0x0000000400060c82 */ /* 0x000fe20008000000 */
[----:B------:R-:W-:Y:S01]  /*0070*/  @UP0 UMOV UR7, UR5 ;  /* 0x0000000500070c82 */ /* 0x000fe20008000000 */
[----:B------:R-:W-:Y:S01]  /*0080*/  MOV R4, UR6 ;  /* 0x0000000600047c02 */ /* 0x000fe20008000f00 */
[----:B------:R-:W-:Y:S01]  /*0090*/  IMAD.U32 R5, RZ, RZ, UR7 ;  /* 0x00000007ff057e24 */ /* 0x000fe2000f8e00ff */
[----:B------:R-:W-:Y:S01]  /*00a0*/  ULDC.64 UR8, c[0x0][0x700] ;  /* 0x0001c00000087ab9 */ /* 0x000fe20000000a00 */
[----:B------:R-:W0:Y:S01]  /*00b0*/  S2R R0, SR_CTAID.X ;  /* 0x0000000000007919 */ /* 0x000e220000002500 */
[----:B------:R-:W-:-:S03]  /*00c0*/  @UP0 ULDC UR12, c[0x0][0x710] ;  /* 0x0001c400000c0ab9 */ /* 0x000fc60000000800 */
[----:B------:R-:W2:Y:S01]  /*00d0*/  @P0 LDG.E.64 R4, desc[UR10][R4.64] ;  /* 0x0000000a04040981 */ /* 0x000ea2000c1e1b00 */
[----:B------:R-:W-:Y:S01]  /*00e0*/  MOV R2, UR8 ;  /* 0x0000000800027c02 */ /* 0x000fe20008000f00 */
[----:B------:R-:W-:-:S06]  /*00f0*/  IMAD.U32 R3, RZ, RZ, UR9 ;  /* 0x00000009ff037e24 */ /* 0x000fcc000f8e00ff */
[----:B------:R-:W3:Y:S01]  /*0100*/  @P0 LDG.E.64 R2, desc[UR10][R2.64] ;  /* 0x0000000a02020981 */ /* 0x000ee2000c1e1b00 */
[----:B------:R-:W0:Y:S01]  /*0110*/  S2R R7, SR_TID.X ;  /* 0x0000000000077919 */ /* 0x000e220000002100 */
[----:B--2---:R-:W-:Y:S02]  /*0120*/  @P0 R2UR UR6, R4 ;  /* 0x00000000040602ca */ /* 0x004fe400000e0000 */
[----:B------:R-:W-:Y:S02]  /*0130*/  @P0 R2UR UR7, R5 ;  /* 0x00000000050702ca */ /* 0x000fe400000e0000 */
[----:B---3--:R-:W-:Y:S02]  /*0140*/  @P0 R2UR UR8, R2 ;  /* 0x00000000020802ca */ /* 0x008fe400000e0000 */
[----:B------:R-:W-:-:S07]  /*0150*/  @P0 R2UR UR9, R3 ;  /* 0x00000000030902ca */ /* 0x000fce00000e0000 */
[----:B------:R-:W-:-:S03]  /*0160*/  @UP0 UIADD3 UR4, UP1, UR6, UR12, URZ ;  /* 0x0000000c06040290 */ /* 0x000fc6000ff3e03f */
[----:B------:R-:W-:Y:S01]  /*0170*/  ULDC UR12, c[0x0][0x0] ;  /* 0x00000000000c7ab9 */ /* 0x000fe20000000800 */
[----:B------:R-:W-:Y:S01]  /*0180*/  @UP0 UIADD3.X UR5, URZ, UR7, URZ, UP1, !UPT ;  /* 0x000000073f050290 */ /* 0x000fe20008ffe43f */
[----:B0-----:R-:W-:Y:S02]  /*0190*/  IMAD R5, R0, UR12, R7 ;  /* 0x0000000c00057c24 */ /* 0x001fe4000f8e0207 */
[----:B------:R-:W0:Y:S01]  /*01a0*/  LDC R0, c[0x0][0x6f8] ;  /* 0x0001be00ff007b82 */ /* 0x000e220000000800 */
[----:B------:R-:W-:Y:S01]  /*01b0*/  USHF.R.U32.HI UR22, URZ, 0x2, UR5 ;  /* 0x000000023f167899 */ /* 0x000fe20008011605 */
[----:B------:R-:W-:Y:S01]  /*01c0*/  IMAD.WIDE.U32 R2, R5, -0x326172a9, RZ ;  /* 0xcd9e8d5705027825 */ /* 0x000fe200078e00ff */
[----:B------:R-:W-:Y:S02]  /*01d0*/  USHF.R.U64 UR5, UR4, 0x2, UR5 ;  /* 0x0000000204057899 */ /* 0x000fe40008001205 */
[----:B------:R-:W-:Y:S02]  /*01e0*/  UIADD3 UR14, UR8, -0x61c88647, URZ ;  /* 0x9e3779b9080e7890 */ /* 0x000fe4000fffe03f */
[----:B------:R-:W-:Y:S01]  /*01f0*/  MOV R7, UR22 ;  /* 0x0000001600077c02 */ /* 0x000fe20008000f00 */
[----:B------:R-:W-:-:S02]  /*0200*/  UIMAD.WIDE.U32 UR16, UR5, -0x2daee0ad, URZ ;  /* 0xd2511f53051078a5 */ /* 0x000fc4000f8e003f */
        /* <DEDUP_REMOVED lines=13> */
[----:B------:R-:W-:Y:S01]  /*02e0*/  UIADD3 UR16, UR9, -0x126145ec, URZ ;  /* 0xed9eba1409107890 */ /* 0x000fe2000fffe03f */
[----:B------:R-:W-:Y:S01]  /*02f0*/  LOP3.LUT R2, R3, UR7, R2, 0x96, !PT ;  /* 0x0000000703027c12 */ /* 0x000fe2000f8e9602 */
[----:B0-----:R-:W-:Y:S01]  /*0300*/  FMUL.FTZ R7, R0, 1 ;  /* 0x3f80000000077820 */ /* 0x001fe20000410000 */
        /* <DEDUP_REMOVED lines=40> */
[----:B------:R-:W-:Y:S01]  /*0590*/  UIADD3 UR6, UR8, -0xe443238, URZ ;  /* 0xf1bbcdc808067890 */ /* 0x000fe2000fffe03f */
[----:B------:R-:W-:Y:S01]  /*05a0*/  IMAD.WIDE.U32 R14, R14, -0x326172a9, RZ ;  /* 0xcd9e8d570e0e7825 */ /* 0x000fe200078e00ff */
[----:B------:R-:W-:-:S03]  /*05b0*/  DFMA R8, R2, R8, R2 ;  /* 0x000000080208722b */ /* 0x000fc60000000002 */
[----:B------:R-:W-:Y:S01]  /*05c0*/  IMAD.WIDE.U32 R16, R16, -0x2daee0ad, RZ ;  /* 0xd2511f5310107825 */ /* 0x000fe200078e00ff */
[----:B------:R-:W-:Y:S01]  /*05d0*/  LOP3.LUT R4, R15, UR6, R12, 0x96, !PT ;  /* 0x000000060f047c12 */ /* 0x000fe2000f8e960c */
[----:B------:R-:W-:Y:S02]  /*05e0*/  UIADD3 UR6, UR8, -0x700cb87f, URZ ;  /* 0x8ff3478108067890 */ /* 0x000fe4000fffe03f */
[----:B------:R-:W-:Y:S01]  /*05f0*/  IMAD.U32 R2, RZ, RZ, UR22 ;  /* 0x00000016ff027e24 */ /* 0x000fe2000f8e00ff */
[----:B------:R-:W-:Y:S01]  /*0600*/  LOP3.LUT R11, R17, UR20, R10, 0x96, !PT ;  /* 0x00000014110b7c12 */ /* 0x000fe2000f8e960a */
[----:B------:R-:W-:Y:S01]  /*0610*/  DFMA R12, -R6, R8, 1 ;  /* 0x3ff00000060c742b */ /* 0x000fe20000000108 */
[----:B------:R-:W-:-:S04]  /*0620*/  IMAD.HI.U32 R3, R4, -0x2daee0ad, RZ ;  /* 0xd2511f5304037827 */ /* 0x000fc800078e00ff */
[----:B------:R-:W-:Y:S01]  /*0630*/  IMAD.HI.U32 R17, R11, -0x326172a9, RZ ;  /* 0xcd9e8d570b117827 */ /* 0x000fe200078e00ff */
[----:B------:R-:W-:Y:S02]  /*0640*/  LOP3.LUT R16, R3, UR21, R16, 0x96, !PT ;  /* 0x0000001503107c12 */ /* 0x000fe4000f8e9610 */
[----:B------:R-:W-:Y:S01]  /*0650*/  MOV R3, UR5 ;  /* 0x0000000500037c02 */ /* 0x000fe20008000f00 */
[----:B------:R-:W-:Y:S01]  /*0660*/  DFMA R8, R8, R12, R8 ;  /* 0x0000000c0808722b */ /* 0x000fe20000000008 */
[----:B------:R-:W-:Y:S01]  /*0670*/  LOP3.LUT R17, R17, UR6, R14, 0x96, !PT ;  /* 0x0000000611117c12 */ /* 0x000fe2000f8e960e */
[----:B------:R-:W-:Y:S09]  /*0680*/  @P0 BRA `(.L_x_219) ;  /* 0x0000000000100947 */ /* 0x000ff20003800000 */
[----:B------:R-:W-:Y:S02]  /*0690*/  LOP3.LUT R0, R7, 0x7fffffff, RZ, 0xc0, !PT ;  /* 0x7fffffff07007812 */ /* 0x000fe400078ec0ff */
[----:B------:R-:W-:Y:S02]  /*06a0*/  MOV R10, 0x6d0 ;  /* 0x000006d0000a7802 */ /* 0x000fe40000000f00 */
[----:B------:R-:W-:-:S07]  /*06b0*/  IADD3 R12, R0, -0x100000, RZ ;  /* 0xfff00000000c7810 */ /* 0x000fce0007ffe0ff */
[----:B------:R-:W-:Y:S05]  /*06c0*/  CALL.REL.NOINC `($__internal_2_$__cuda_sm20_dblrcp_rn_slowpath_v3) ;  /* 0x0000007400f47944 */ /* 0x000fea0003c00000 */
.L_x_219:
        /* <DEDUP_REMOVED lines=18> */
[----:B------:R-:W-:Y:S05]  /*07f0*/  CALL.REL.NOINC `($__internal_3_$__cuda_sm20_div_u64) ;  /* 0x0000007800407944 */ /* 0x000fea0003c00000 */
[----:B------:R-:W-:Y:S01]  /*0800*/  IMAD.MOV.U32 R9, RZ, RZ, R43 ;  /* 0x000000ffff097224 */ /* 0x000fe200078e002b */
[----:B------:R-:W-:Y:S06]  /*0810*/  BRA `(.L_x_221) ;  /* 0x00000000005c7947 */ /* 0x000fec0003800000 */
.L_x_220:
[----:B------:R-:W0:Y:S02]  /*0820*/  LDC R6, c[0x0][0xc] ;  /* 0x00000300ff067b82 */ /* 0x000e240000000800 */
[----:B0-----:R-:W-:-:S05]  /*0830*/  IMAD R6, R6, UR12, RZ ;  /* 0x0000000c06067c24 */ /* 0x001fca000f8e02ff */
[----:B------:R-:W-:-:S04]  /*0840*/  SHF.L.U32 R8, R6, 0x2, RZ ;  /* 0x0000000206087819 */ /* 0x000fc800000006ff */
        /* <DEDUP_REMOVED lines=10> */
[----:B------:R-:W-:-:S05]  /*08f0*/  IMAD.HI.U32 R7, R7, UR6, RZ ;  /* 0x0000000607077c27 */ /* 0x000fca000f8e00ff */
[----:B------:R-:W-:-:S05]  /*0900*/  IADD3 R13, -R7, RZ, RZ ;  /* 0x000000ff070d7210 */ /* 0x000fca0007ffe1ff */
[----:B------:R-:W-:-:S05]  /*0910*/  IMAD R13, R8, R13, UR6 ;  /* 0x00000006080d7e24 */ /* 0x000fca000f8e020d */
[----:B------:R-:W-:-:S13]  /*0920*/  ISETP.GE.U32.AND P0, PT, R13, R8, PT ;  /* 0x000000080d00720c */ /* 0x000fda0003f06070 */
[----:B------:R-:W-:Y:S01]  /*0930*/  @P0 IMAD.IADD R13, R13, 0x1, -R8 ;  /* 0x000000010d0d0824 */ /* 0x000fe200078e0a08 */
[----:B------:R-:W-:-:S04]  /*0940*/  @P0 IADD3 R7, R7, 0x1, RZ ;  /* 0x0000000107070810 */ /* 0x000fc80007ffe0ff */
[----:B------:R-:W-:-:S13]  /*0950*/  ISETP.GE.U32.AND P1, PT, R13, R8, PT ;  /* 0x000000080d00720c */ /* 0x000fda0003f26070 */
[----:B------:R-:W-:Y:S01]  /*0960*/  @P1 VIADD R7, R7, 0x1 ;  /* 0x0000000107071836 */ /* 0x000fe20000000000 */
[----:B------:R-:W-:-:S04]  /*0970*/  @!P2 LOP3.LUT R7, RZ, R8, RZ, 0x33, !PT ;  /* 0x00000008ff07a212 */ /* 0x000fc800078e33ff */
[----:B------:R-:W-:-:S07]  /*0980*/  MOV R8, R7 ;  /* 0x0000000700087202 */ /* 0x000fce0000000f00 */
.L_x_221:
        /* <DEDUP_REMOVED lines=14> */
[----:B------:R-:W-:Y:S01]  /*0a70*/  IMAD R6, R11, -0x326172a9, RZ ;  /* 0xcd9e8d570b067824 */ /* 0x000fe200078e02ff */
[----:B------:R-:W-:Y:S01]  /*0a80*/  ULOP3.LUT UR5, URZ, UR6, URZ, 0x33, !UPT ;  /* 0x000000063f057292 */ /* 0x000fe2000f8e333f */
[----:B------:R-:W-:Y:S01]  /*0a90*/  IMAD.MOV.U32 R11, RZ, RZ, R5 ;  /* 0x000000ffff0b7224 */ /* 0x000fe200078e0005 */
[----:B------:R-:W-:Y:S01]  /*0aa0*/  CS2R R12, SRZ ;  /* 0x00000000000c7805 */ /* 0x000fe2000001ff00 */
[----:B------:R-:W-:Y:S02]  /*0ab0*/  ULOP3.LUT UR4, UR4, 0x3, URZ, 0xc0, !UPT ;  /* 0x0000000304047892 */ /* 0x000fe4000f8ec03f */
[----:B------:R-:W-:-:S04]  /*0ac0*/  UISETP.LT.AND UP0, UPT, UR5, -0x3, UPT ;  /* 0xfffffffd0500788c */ /* 0x000fc8000bf01270 */
[----:B------:R-:W-:-:S04]  /*0ad0*/  USEL UR5, UR5, 0xfffffffd, !UP0 ;  /* 0xfffffffd05057887 */ /* 0x000fc8000c000000 */
[----:B------:R-:W-:-:S04]  /*0ae0*/  UIADD3 UR5, UR5, UR6, URZ ;  /* 0x0000000605057290 */ /* 0x000fc8000fffe03f */
[----:B------:R-:W-:-:S04]  /*0af0*/  UIADD3 UR6, UR5, 0x2, URZ ;  /* 0x0000000205067890 */ /* 0x000fc8000fffe03f */
[----:B------:R-:W-:-:S12]  /*0b00*/  ULOP3.LUT UR7, UR6, 0x3, URZ, 0xc0, !UPT ;  /* 0x0000000306077892 */ /* 0x000fd8000f8ec03f */
.L_x_337:
[----:B------:R-:W-:Y:S01]  /*0b10*/  IADD3 R3, R3, 0x1, RZ ;  /* 0x0000000103037810 */ /* 0x000fe20007ffe0ff */
[----:B------:R-:W-:Y:S03]  /*0b20*/  BSSY B0, `(.L_x_222) ;  /* 0x000000c000007945 */ /* 0x000fe60003800000 */
[C---:B------:R-:W-:Y:S01]  /*0b30*/  ISETP.NE.AND P0, PT, R3.reuse, RZ, PT ;  /* 0x000000ff0300720c */ /* 0x040fe20003f05270 */
[----:B------:R-:W-:-:S12]  /*0b40*/  IMAD.HI.U32 R8, R3, -0x2daee0ad, RZ ;  /* 0xd2511f5303087827 */ /* 0x000fd800078e00ff */
[----:B01---5:R-:W-:Y:S05]  /*0b50*/  @P0 BRA `(.L_x_223) ;  /* 0x0000000000200947 */ /* 0x023fea0003800000 */
        /* <DEDUP_REMOVED lines=8> */
.L_x_223:
[----:B------:R-:W-:Y:S05]  /*0be0*/  BSYNC B0 ;  /* 0x0000000000007941 */ /* 0x000fea0003800000 */
.L_x_222:
[C---:B------:R-:W-:Y:S01]  /*0bf0*/  IMAD.HI.U32 R7, R5.reuse, -0x326172a9, RZ ;  /* 0xcd9e8d5705077827 */ /* 0x040fe200078e00ff */
[----:B------:R-:W-:Y:S01]  /*0c00*/  LOP3.LUT R8, R8, UR9, R13, 0x96, !PT ;  /* 0x0000000908087c12 */ /* 0x000fe2000f8e960d */
[----:B------:R-:W-:Y:S02]  /*0c10*/  UIADD3 UR22, UR8, -0x61c88647, URZ ;  /* 0x9e3779b908167890 */ /* 0x000fe4000fffe03f */
[----:B------:R-:W-:Y:S01]  /*0c20*/  IMAD R19, R5, -0x326172a9, RZ ;  /* 0xcd9e8d5705137824 */ /* 0x000fe200078e02ff */
[----:B------:R-:W-:Y:S01]  /*0c30*/  LOP3.LUT R7, R7, UR8, R2, 0x96, !PT ;  /* 0x0000000807077c12 */ /* 0x000fe2000f8e9602 */
[----:B------:R-:W-:Y:S01]  /*0c40*/  IMAD.WIDE.U32 R14, R8, -0x326172a9, RZ ;  /* 0xcd9e8d57080e7825 */ /* 0x000fe200078e00ff */
[----:B------:R-:W-:Y:S01]  /*0c50*/  UISETP.NE.AND UP0, UPT, UR4, 0x1, UPT ;  /* 0x000000010400788c */ /* 0x000fe2000bf05270 */
[----:B------:R-:W-:Y:S02]  /*0c60*/  MOV R8, R16 ;  /* 0x0000001000087202 */ /* 0x000fe40000000f00 */
[----:B------:R-:W-:Y:S01]  /*0c70*/  IMAD R21, R3, -0x2daee0ad, RZ ;  /* 0xd2511f5303157824 */ /* 0x000fe200078e02ff */
[----:B------:R-:W-:Y:S01]  /*0c80*/  LOP3.LUT R19, R15, UR22, R19, 0x96, !PT ;  /* 0x000000160f137c12 */ /* 0x000fe2000f8e9613 */
[----:B------:R-:W-:Y:S01]  /*0c90*/  IMAD.WIDE.U32 R22, R7, -0x2daee0ad, RZ ;  /* 0xd2511f5307167825 */ /* 0x000fe200078e00ff */
[----:B------:R-:W-:Y:S01]  /*0ca0*/  UIADD3 UR22, UR8, 0x3c6ef372, URZ ;  /* 0x3c6ef37208167890 */ /* 0x000fe2000fffe03f */
[----:B------:R-:W-:-:S02]  /*0cb0*/  PLOP3.LUT P0, PT, PT, PT, UP0, 0x80, 0x0 ;  /* 0x000000000000781c */ /* 0x000fc40003f0f008 */
[----:B------:R-:W-:Y:S01]  /*0cc0*/  IMAD.WIDE.U32 R18, R19, -0x2daee0ad, RZ ;  /* 0xd2511f5313127825 */ /* 0x000fe200078e00ff */
[----:B------:R-:W-:-:S03]  /*0cd0*/  LOP3.LUT R21, R23, UR13, R21, 0x96, !PT ;  /* 0x0000000d17157c12 */ /* 0x000fc6000f8e9615 */
[----:B------:R-:W-:Y:S01]  /*0ce0*/  IMAD.MOV.U32 R7, RZ, RZ, R6 ;  /* 0x000000ffff077224 */ /* 0x000fe200078e0006 */
[----:B------:R-:W-:Y:S01]  /*0cf0*/  LOP3.LUT R15, R19, UR14, R22, 0x96, !PT ;  /* 0x0000000e130f7c12 */ /* 0x000fe2000f8e9616 */
[----:B------:R-:W-:-:S04]  /*0d00*/  IMAD.WIDE.U32 R24, R21, -0x326172a9, RZ ;  /* 0xcd9e8d5715187825 */ /* 0x000fc800078e00ff */
[----:B------:R-:W-:Y:S01]  /*0d10*/  IMAD R21, R4, -0x2daee0ad, RZ ;  /* 0xd2511f5304157824 */ /* 0x000fe200078e02ff */
        /* <DEDUP_REMOVED lines=31> */
[----:B------:R-:W-:Y:S01]  /*0f10*/  UIADD3 UR22, UR8, -0x700cb87f, URZ ;  /* 0x8ff3478108167890 */ /* 0x000fe2000fffe03f */
[----:B------:R-:W-:-:S04]  /*0f20*/  IMAD.WIDE.U32 R24, R24, -0x326172a9, RZ ;  /* 0xcd9e8d5718187825 */ /* 0x000fc800078e00ff */
[----:B------:R-:W-:Y:S01]  /*0f30*/  IMAD.HI.U32 R15, R4, -0x2daee0ad, RZ ;  /* 0xd2511f53040f7827 */ /* 0x000fe200078e00ff */
[----:B------:R-:W-:-:S04]  /*0f40*/  LOP3.LUT R14, R25, UR22, R28, 0x96, !PT ;  /* 0x00000016190e7c12 */ /* 0x000fc8000f8e961c */
[----:B------:R-:W-:Y:S01]  /*0f50*/  LOP3.LUT R15, R15, UR21, R18, 0x96, !PT ;  /* 0x000000150f0f7c12 */ /* 0x000fe2000f8e9612 */
[----:B------:R-:W-:Y:S01]  /*0f60*/  IMAD.MOV.U32 R18, RZ, RZ, R21 ;  /* 0x000000ffff127224 */ /* 0x000fe200078e0015 */
        /* <DEDUP_REMOVED lines=16> */
.L_x_225:
[----:B------:R-:W-:Y:S01]  /*1070*/  IMAD.MOV.U32 R7, RZ, RZ, R16 ;  /* 0x000000ffff077224 */ /* 0x000fe200078e0010 */
[----:B------:R-:W-:Y:S01]  /*1080*/  MOV R8, R21 ;  /* 0x0000001500087202 */ /* 0x000fe20000000f00 */
[----:B------:R-:W-:Y:S01]  /*1090*/  IMAD.MOV.U32 R18, RZ, RZ, R14 ;  /* 0x000000ffff127224 */ /* 0x000fe200078e000e */
[----:B------:R-:W-:-:S07]  /*10a0*/  MOV R19, R24 ;  /* 0x0000001800137202 */ /* 0x000fce0000000f00 */
.L_x_224:
[----:B------:R-:W-:Y:S01]  /*10b0*/  ULDC.64 UR22, c[0x0][0x6f0] ;  /* 0x0001bc0000167ab9 */ /* 0x000fe20000000a00 */
[----:B------:R-:W-:Y:S01]  /*10c0*/  I2FP.F32.U32 R7, R7 ;  /* 0x0000000700077245 */ /* 0x000fe20000201000 */
[----:B------:R-:W-:Y:S01]  /*10d0*/  IMAD.MOV.U32 R6, RZ, RZ, 0x2f800000 ;  /* 0x2f800000ff067424 */ /* 0x000fe200078e00ff */
[----:B------:R-:W-:Y:S01]  /*10e0*/  ISETP.GE.U32.AND P0, PT, R11, UR22, PT ;  /* 0x000000160b007c0c */ /* 0x000fe2000bf06070 */
[----:B------:R-:W-:Y:S01]  /*10f0*/  BSSY B0, `(.L_x_226) ;  /* 0x0000198000007945 */ /* 0x000fe20003800000 */
[----:B------:R-:W-:Y:S01]  /*1100*/  I2FP.F32.U32 R17, R8 ;  /* 0x0000000800117245 */ /* 0x000fe20000201000 */
[----:B------:R-:W-:Y:S01]  /*1110*/  FFMA.FTZ R16, R7, R6, 1.1641532182693481445e-10 ;  /* 0x2f00000007107423 */ /* 0x000fe20000010006 */
        /* <DEDUP_REMOVED lines=24> */
.L_x_242:
[----:B------:R-:W-:Y:S01]  /*12a0*/  SHF.L.U32 R22, R23, 0x3, RZ ;  /* 0x0000000317167819 */ /* 0x000fe200000006ff */
[----:B------:R-:W-:Y:S03]  /*12b0*/  BSSY B1, `(.L_x_230) ;  /* 0x000002b000017945 */ /* 0x000fe60003800000 */
        /* <DEDUP_REMOVED lines=9> */
[----:B------:R-:W-:Y:S05]  /*1350*/  CALL.REL.NOINC `($__internal_3_$__cuda_sm20_div_u64) ;  /* 0x0000006c00687944 */ /* 0x000fea0003c00000 */
[-C--:B------:R-:W-:Y:S01]  /*1360*/  IADD3 R33, P0, RZ, -R8.reuse, RZ ;  /* 0x80000008ff217210 */ /* 0x080fe20007f1e0ff */
[----:B------:R-:W-:Y:S01]  /*1370*/  IMAD.MOV.U32 R37, RZ, RZ, R43 ;  /* 0x000000ffff257224 */ /* 0x000fe200078e002b */
[----:B------:R-:W-:-:S03]  /*1380*/  MOV R36, R8 ;  /* 0x0000000800247202 */ /* 0x000fc60000000f00 */
[----:B------:R-:W-:Y:S02]  /*1390*/  IMAD.X R7, RZ, RZ, ~R43, P0 ;  /* 0x000000ffff077224 */ /* 0x000fe400000e0e2b */
[----:B------:R-:W-:-:S04]  /*13a0*/  IMAD.WIDE.U32 R28, R30, R33, R28 ;  /* 0x000000211e1c7225 */ /* 0x000fc800078e001c */
[----:B------:R-:W-:-:S04]  /*13b0*/  IMAD R7, R7, R30, RZ ;  /* 0x0000001e07077224 */ /* 0x000fc800078e02ff */
[----:B------:R-:W-:Y:S01]  /*13c0*/  IMAD R7, R31, R33, R7 ;  /* 0x000000211f077224 */ /* 0x000fe200078e0207 */
[----:B------:R-:W-:-:S03]  /*13d0*/  MOV R31, R28 ;  /* 0x0000001c001f7202 */ /* 0x000fc60000000f00 */
[----:B------:R-:W-:Y:S01]  /*13e0*/  IMAD.IADD R33, R29, 0x1, R7 ;  /* 0x000000011d217824 */ /* 0x000fe200078e0207 */
[----:B------:R-:W-:Y:S06]  /*13f0*/  BRA `(.L_x_232) ;  /* 0x0000000000587947 */ /* 0x000fec0003800000 */
.L_x_231:
        /* <DEDUP_REMOVED lines=22> */
.L_x_232:
[----:B------:R-:W-:Y:S05]  /*1560*/  BSYNC B1 ;  /* 0x0000000000017941 */ /* 0x000fea0003800000 */
.L_x_230:
        /* <DEDUP_REMOVED lines=15> */
[----:B------:R-:W-:Y:S05]  /*1660*/  CALL.REL.NOINC `($__internal_3_$__cuda_sm20_div_u64) ;  /* 0x0000006800a47944 */ /* 0x000fea0003c00000 */
        /* <DEDUP_REMOVED lines=12> */
.L_x_234:
        /* <DEDUP_REMOVED lines=23> */
.L_x_235:
[----:B------:R-:W-:Y:S05]  /*18a0*/  BSYNC B1 ;  /* 0x0000000000017941 */ /* 0x000fea0003800000 */
.L_x_233:
        /* <DEDUP_REMOVED lines=29> */
.L_x_237:
        /* <DEDUP_REMOVED lines=23> */
.L_x_238:
[----:B------:R-:W-:Y:S05]  /*1bf0*/  BSYNC B1 ;  /* 0x0000000000017941 */ /* 0x000fea0003800000 */
.L_x_236:
        /* <DEDUP_REMOVED lines=19> */
[----:B------:R-:W-:-:S03]  /*1d30*/  MOV R6, R36 ;  /* 0x0000002400067202 */ /* 0x000fc60000000f00 */
[----:B------:R-:W-:Y:S02]  /*1d40*/  IMAD.X R33, RZ, RZ, ~R43, P0 ;  /* 0x000000ffff217224 */ /* 0x000fe400000e0e2b */
[----:B------:R-:W-:-:S04]  /*1d50*/  IMAD.WIDE.U32 R6, R28, R39, R6 ;  /* 0x000000271c067225 */ /* 0x000fc800078e0006 */
[----:B------:R-:W-:Y:S01]  /*1d60*/  IMAD R33, R33, R28, RZ ;  /* 0x0000001c21217224 */ /* 0x000fe200078e02ff */
[----:B------:R-:W-:Y:S01]  /*1d70*/  MOV R28, R8 ;  /* 0x00000008001c7202 */ /* 0x000fe20000000f00 */
[----:B------:R-:W-:Y:S02]  /*1d80*/  IMAD.MOV.U32 R37, RZ, RZ, R6 ;  /* 0x000000ffff257224 */ /* 0x000fe400078e0006 */
[----:B------:R-:W-:Y:S02]  /*1d90*/  IMAD R33, R29, R39, R33 ;  /* 0x000000271d217224 */ /* 0x000fe400078e0221 */
[----:B------:R-:W-:-:S03]  /*1da0*/  IMAD.MOV.U32 R29, RZ, RZ, R43 ;  /* 0x000000ffff1d7224 */ /* 0x000fc600078e002b */
[----:B------:R-:W-:Y:S01]  /*1db0*/  IADD3 R33, R7, R33, RZ ;  /* 0x0000002107217210 */ /* 0x000fe20007ffe0ff */
[----:B------:R-:W-:Y:S06]  /*1dc0*/  BRA `(.L_x_241) ;  /* 0x00000000005c7947 */ /* 0x000fec0003800000 */
.L_x_240:
        /* <DEDUP_REMOVED lines=21> */
[----:B------:R-:W-:Y:S01]  /*1f20*/  IMAD R37, R28, R37, R36 ;  /* 0x000000251c257224 */ /* 0x000fe200078e0224 */
[----:B------:R-:W-:-:S07]  /*1f30*/  MOV R28, R7 ;  /* 0x00000007001c7202 */ /* 0x000fce0000000f00 */
.L_x_241:
[----:B------:R-:W-:Y:S05]  /*1f40*/  BSYNC B1 ;  /* 0x0000000000017941 */ /* 0x000fea0003800000 */
.L_x_239:
        /* <DEDUP_REMOVED lines=10> */
.L_x_229:
        /* <DEDUP_REMOVED lines=13> */
[----:B------:R-:W-:Y:S05]  /*20c0*/  CALL.REL.NOINC `($__internal_3_$__cuda_sm20_div_u64) ;  /* 0x00000060000c7944 */ /* 0x000fea0003c00000 */
[----:B------:R-:W-:-:S04]  /*20d0*/  IADD3 R33, P0, RZ, -R8, RZ ;  /* 0x80000008ff217210 */ /* 0x000fc80007f1e0ff */
[----:B------:R-:W-:Y:S01]  /*20e0*/  IADD3.X R27, RZ, ~R43, RZ, P0, !PT ;  /* 0x8000002bff1b7210 */ /* 0x000fe200007fe4ff */
[----:B------:R-:W-:Y:S01]  /*20f0*/  IMAD.WIDE.U32 R6, R30, R33, R28 ;  /* 0x000000211e067225 */ /* 0x000fe200078e001c */
[----:B------:R-:W-:-:S03]  /*2100*/  MOV R29, R43 ;  /* 0x0000002b001d7202 */ /* 0x000fc60000000f00 */
[----:B------:R-:W-:Y:S02]  /*2110*/  IMAD R27, R27, R30, RZ ;  /* 0x0000001e1b1b7224 */ /* 0x000fe400078e02ff */
[----:B------:R-:W-:Y:S02]  /*2120*/  IMAD.MOV.U32 R28, RZ, RZ, R8 ;  /* 0x000000ffff1c7224 */ /* 0x000fe400078e0008 */
[----:B------:R-:W-:Y:S01]  /*2130*/  IMAD R27, R31, R33, R27 ;  /* 0x000000211f1b7224 */ /* 0x000fe200078e021b */
[----:B------:R-:W-:-:S03]  /*2140*/  MOV R31, R6 ;  /* 0x00000006001f7202 */ /* 0x000fc60000000f00 */
[----:B------:R-:W-:Y:S01]  /*2150*/  IMAD.IADD R27, R7, 0x1, R27 ;  /* 0x00000001071b7824 */ /* 0x000fe200078e021b */
[----:B------:R-:W-:Y:S06]  /*2160*/  BRA `(.L_x_245) ;  /* 0x00000000005c7947 */ /* 0x000fec0003800000 */
.L_x_244:
        /* <DEDUP_REMOVED lines=23> */
.L_x_245:
[----:B------:R-:W-:Y:S05]  /*22e0*/  BSYNC B1 ;  /* 0x0000000000017941 */ /* 0x000fea0003800000 */
.L_x_243:
        /* <DEDUP_REMOVED lines=19> */
[----:B------:R-:W-:-:S05]  /*2420*/  IADD3 R33, P0, RZ, -R8, RZ ;  /* 0x80000008ff217210 */ /* 0x000fca0007f1e0ff */
[----:B------:R-:W-:Y:S02]  /*2430*/  IMAD.X R27, RZ, RZ, ~R43, P0 ;  /* 0x000000ffff1b7224 */ /* 0x000fe400000e0e2b */
[----:B------:R-:W-:Y:S01]  /*2440*/  IMAD.WIDE.U32 R6, R30, R33, R28 ;  /* 0x000000211e067225 */ /* 0x000fe200078e001c */
[----:B------:R-:W-:-:S03]  /*2450*/  MOV R28, R8 ;  /* 0x00000008001c7202 */ /* 0x000fc60000000f00 */
[----:B------:R-:W-:Y:S02]  /*2460*/  IMAD R27, R27, R30, RZ ;  /* 0x0000001e1b1b7224 */ /* 0x000fe400078e02ff */
[----:B------:R-:W-:Y:S02]  /*2470*/  IMAD.MOV.U32 R29, RZ, RZ, R43 ;  /* 0x000000ffff1d7224 */ /* 0x000fe400078e002b */
[----:B------:R-:W-:Y:S02]  /*2480*/  IMAD R27, R31, R33, R27 ;  /* 0x000000211f1b7224 */ /* 0x000fe400078e021b */
[----:B------:R-:W-:-:S03]  /*2490*/  IMAD.MOV.U32 R31, RZ, RZ, R6 ;  /* 0x000000ffff1f7224 */ /* 0x000fc600078e0006 */
[----:B------:R-:W-:Y:S01]  /*24a0*/  IADD3 R27, R7, R27, RZ ;  /* 0x0000001b071b7210 */ /* 0x000fe20007ffe0ff */
[----:B------:R-:W-:Y:S06]  /*24b0*/  BRA `(.L_x_248) ;  /* 0x00000000005c7947 */ /* 0x000fec0003800000 */
.L_x_247:
        /* <DEDUP_REMOVED lines=23> */
.L_x_248:
[----:B------:R-:W-:Y:S05]  /*2630*/  BSYNC B1 ;  /* 0x0000000000017941 */ /* 0x000fea0003800000 */
.L_x_246:
        /* <DEDUP_REMOVED lines=29> */
.L_x_250:
        /* <DEDUP_REMOVED lines=23> */
.L_x_251:
[----:B------:R-:W-:Y:S05]  /*2980*/  BSYNC B1 ;  /* 0x0000000000017941 */ /* 0x000fea0003800000 */
.L_x_249:
[----:B------:R-:W0:Y:S02]  /*2990*/  LDC.64 R6, c[0x0][R23+0x2c8] ;  /* 0x0000b20017067b82 */ /* 0x000e240000000a00 */
[-C--:B0-----:R-:W-:Y:S02]  /*29a0*/  IMAD R7, R7, R31.reuse, RZ ;  /* 0x0000001f07077224 */ /* 0x081fe400078e02ff */
[----:B------:R-:W-:-:S04]  /*29b0*/  IMAD.WIDE.U32 R20, R6, R31, R20 ;  /* 0x0000001f06147225 */ /* 0x000fc800078e0014 */
[----:B------:R-:W-:-:S05]  /*29c0*/  IMAD R7, R6, R27, R7 ;  /* 0x0000001b06077224 */ /* 0x000fca00078e0207 */
[----:B------:R-:W-:-:S07]  /*29d0*/  IADD3 R21, R21, R7, RZ ;  /* 0x0000000715157210 */ /* 0x000fce0007ffe0ff */
.L_x_228:
        /* <DEDUP_REMOVED lines=9> */
.L_x_227:
[----:B------:R-:W-:Y:S05]  /*2a70*/  BSYNC B0 ;  /* 0x0000000000007941 */ /* 0x000fea0003800000 */
.L_x_226:
[----:B------:R-:W1:Y:S01]  /*2a80*/  LDC R22, c[0x0][0xc] ;  /* 0x00000300ff167b82 */ /* 0x000e620000000800 */
[----:B------:R-:W-:Y:S01]  /*2a90*/  ULDC.64 UR22, c[0x0][0x6f0] ;  /* 0x0001bc0000167ab9 */ /* 0x000fe20000000a00 */
[----:B------:R-:W-:Y:S01]  /*2aa0*/  BSSY B0, `(.L_x_252) ;  /* 0x000019f000007945 */ /* 0x000fe20003800000 */
[----:B-1----:R-:W-:-:S05]  /*2ab0*/  IMAD R22, R22, UR12, RZ ;  /* 0x0000000c16167c24 */ /* 0x002fca000f8e02ff */
[----:B0-----:R-:W-:-:S04]  /*2ac0*/  IADD3 R21, P1, R22, R11, RZ ;  /* 0x0000000b16157210 */ /* 0x001fc80007f3e0ff */
[----:B------:R-:W-:Y:S02]  /*2ad0*/  ISETP.GE.U32.AND P0, PT, R21, UR22, PT ;  /* 0x0000001615007c0c */ /* 0x000fe4000bf06070 */
[----:B------:R-:W-:-:S04]  /*2ae0*/  IADD3.X R23, RZ, R12, RZ, P1, !PT ;  /* 0x0000000cff177210 */ /* 0x000fc80000ffe4ff */
[----:B------:R-:W-:-:S13]  /*2af0*/  ISETP.GE.U32.AND.EX P0, PT, R23, UR23, PT, P0 ;  /* 0x0000001717007c0c */ /* 0x000fda000bf06100 */
[----:B------:R-:W-:Y:S05]  /*2b00*/  @P0 BRA `(.L_x_253) ;  /* 0x0000001800600947 */ /* 0x000fea0003800000 */
[----:B------:R-:W0:Y:S01]  /*2b10*/  LDC R6, c[0x0][0x3a8] ;  /* 0x0000ea00ff067b82 */ /* 0x000e220000000800 */
[----:B------:R-:W-:Y:S01]  /*2b20*/  HFMA2.MMA R27, -RZ, RZ, 0, 0 ;  /* 0x00000000ff1b7435 */ /* 0x000fe200000001ff */
[----:B------:R-:W-:Y:S01]  /*2b30*/  IMAD.MOV.U32 R28, RZ, RZ, RZ ;  /* 0x000000ffff1c7224 */ /* 0x000fe200078e00ff */
[----:B------:R-:W-:Y:S01]  /*2b40*/  MOV R33, R23 ;  /* 0x0000001700217202 */ /* 0x000fe20000000f00 */
[----:B------:R-:W-:Y:S01]  /*2b50*/  IMAD.MOV.U32 R32, RZ, RZ, R21 ;  /* 0x000000ffff207224 */ /* 0x000fe200078e0015 */
[----:B0-----:R-:W-:-:S13]  /*2b60*/  ISETP.GE.AND P1, PT, R6, 0x2, PT ;  /* 0x000000020600780c */ /* 0x001fda0003f26270 */
[----:B------:R-:W-:Y:S05]  /*2b70*/  @!P1 BRA `(.L_x_254) ;  /* 0x00000018001c9947 */ /* 0x000fea0003800000 */
[----:B------:R-:W0:Y:S01]  /*2b80*/  LDC R6, c[0x0][0xc] ;  /* 0x00000300ff067b82 */ /* 0x000e220000000800 */
[----:B------:R-:W-:Y:S01]  /*2b90*/  UIADD3 UR22, UR5, 0x1, URZ ;  /* 0x0000000105167890 */ /* 0x000fe2000fffe03f */
[----:B------:R-:W-:Y:S01]  /*2ba0*/  IMAD.MOV.U32 R28, RZ, RZ, RZ ;  /* 0x000000ffff1c7224 */ /* 0x000fe200078e00ff */
[----:B------:R-:W-:Y:S02]  /*2bb0*/  MOV R27, RZ ;  /* 0x000000ff001b7202 */ /* 0x000fe40000000f00 */
[----:B------:R-:W-:-:S03]  /*2bc0*/  UISETP.GE.U32.AND UP0, UPT, UR22, 0x3, UPT ;  /* 0x000000031600788c */ /* 0x000fc6000bf06070 */
[----:B------:R-:W-:Y:S02]  /*2bd0*/  ULDC UR22, c[0x0][0x3a8] ;  /* 0x0000ea0000167ab9 */ /* 0x000fe40000000800 */
[----:B------:R-:W-:Y:S01]  /*2be0*/  IMAD.U32 R30, RZ, RZ, UR22 ;  /* 0x00000016ff1e7e24 */ /* 0x000fe2000f8e00ff */
[----:B------:R-:W-:Y:S01]  /*2bf0*/  PLOP3.LUT P2, PT, PT, PT, UP0, 0x80, 0x0 ;  /* 0x000000000000781c */ /* 0x000fe20003f4f008 */
[----:B0-----:R-:W-:-:S05]  /*2c00*/  IMAD R6, R6, UR12, RZ ;  /* 0x0000000c06067c24 */ /* 0x001fca000f8e02ff */
[----:B------:R-:W-:-:S04]  /*2c10*/  IADD3 R32, P1, R6, R11, RZ ;  /* 0x0000000b06207210 */ /* 0x000fc80007f3e0ff */
[----:B------:R-:W-:-:S03]  /*2c20*/  IADD3.X R33, RZ, R12, RZ, P1, !PT ;  /* 0x0000000cff217210 */ /* 0x000fc60000ffe4ff */
[----:B------:R-:W-:Y:S06]  /*2c30*/  @!P2 BRA `(.L_x_255) ;  /* 0x0000000c0068a947 */ /* 0x000fec0003800000 */
[----:B------:R-:W-:-:S06]  /*2c40*/  UIADD3 UR22, UR6, -UR7, URZ ;  /* 0x8000000706167290 */ /* 0x000fcc000fffe03f */
[----:B------:R-:W-:-:S07]  /*2c50*/  IMAD.U32 R31, RZ, RZ, UR22 ;  /* 0x00000016ff1f7e24 */ /* 0x000fce000f8e00ff */
.L_x_268:
        /* <DEDUP_REMOVED lines=11> */
[----:B-----5:R-:W-:Y:S05]  /*2d10*/  CALL.REL.NOINC `($__internal_3_$__cuda_sm20_div_u64) ;  /* 0x0000005000f87944 */ /* 0x020fea0003c00000 */
[-C--:B------:R-:W-:Y:S02]  /*2d20*/  IADD3 R39, P1, RZ, -R8.reuse, RZ ;  /* 0x80000008ff277210 */ /* 0x080fe40007f3e0ff */
[----:B------:R-:W-:-:S03]  /*2d30*/  MOV R38, R8 ;  /* 0x0000000800267202 */ /* 0x000fc60000000f00 */
[----:B------:R-:W-:Y:S02]  /*2d40*/  IMAD.X R7, RZ, RZ, ~R43, P1 ;  /* 0x000000ffff077224 */ /* 0x000fe400008e0e2b */
[----:B------:R-:W-:-:S04]  /*2d50*/  IMAD.WIDE.U32 R32, R36, R39, R32 ;  /* 0x0000002724207225 */ /* 0x000fc800078e0020 */
[----:B------:R-:W-:Y:S01]  /*2d60*/  IMAD R7, R7, R36, RZ ;  /* 0x0000002407077224 */ /* 0x000fe200078e02ff */
[----:B------:R-:W-:-:S03]  /*2d70*/  MOV R41, R32 ;  /* 0x0000002000297202 */ /* 0x000fc60000000f00 */
[----:B------:R-:W-:Y:S02]  /*2d80*/  IMAD R7, R37, R39, R7 ;  /* 0x0000002725077224 */ /* 0x000fe400078e0207 */
[----:B------:R-:W-:Y:S02]  /*2d90*/  IMAD.MOV.U32 R39, RZ, RZ, R43 ;  /* 0x000000ffff277224 */ /* 0x000fe400078e002b */
[----:B------:R-:W-:Y:S01]  /*2da0*/  IMAD.IADD R45, R33, 0x1, R7 ;  /* 0x00000001212d7824 */ /* 0x000fe200078e0207 */
[----:B------:R-:W-:Y:S06]  /*2db0*/  BRA `(.L_x_258) ;  /* 0x0000000000587947 */ /* 0x000fec0003800000 */
.L_x_257:
        /* <DEDUP_REMOVED lines=22> */
.L_x_258:
[----:B------:R-:W-:Y:S05]  /*2f20*/  BSYNC B1 ;  /* 0x0000000000017941 */ /* 0x000fea0003800000 */
.L_x_256:
        /* <DEDUP_REMOVED lines=17> */
[----:B-----5:R-:W-:Y:S05]  /*3040*/  CALL.REL.NOINC `($__internal_3_$__cuda_sm20_div_u64) ;  /* 0x00000050002c7944 */ /* 0x020fea0003c00000 */
        /* <DEDUP_REMOVED lines=12> */
.L_x_260:
        /* <DEDUP_REMOVED lines=23> */
.L_x_261:
[----:B------:R-:W-:Y:S05]  /*3280*/  BSYNC B1 ;  /* 0x0000000000017941 */ /* 0x000fea0003800000 */
.L_x_259:
        /* <DEDUP_REMOVED lines=29> */
.L_x_263:
        /* <DEDUP_REMOVED lines=23> */
.L_x_264:
[----:B------:R-:W-:Y:S05]  /*35d0*/  BSYNC B1 ;  /* 0x0000000000017941 */ /* 0x000fea0003800000 */
.L_x_262:
        /* <DEDUP_REMOVED lines=29> */
.L_x_266:
        /* <DEDUP_REMOVED lines=23> */
.L_x_267:
[----:B------:R-:W-:Y:S05]  /*3920*/  BSYNC B1 ;  /* 0x0000000000017941 */ /* 0x000fea0003800000 */
.L_x_265:
[----:B------:R0:W1:Y:S01]  /*3930*/  LDC.64 R6, c[0x0][R29+0x2c0] ;  /* 0x0000b0001d067b82 */ /* 0x0000620000000a00 */
[----:B------:R-:W-:Y:S01]  /*3940*/  VIADD R31, R31, 0xfffffffc ;  /* 0xfffffffc1f1f7836 */ /* 0x000fe20000000000 */
[----:B------:R-:W-:Y:S01]  /*3950*/  MOV R28, R36 ;  /* 0x00000024001c7202 */ /* 0x000fe20000000f00 */
[----:B------:R-:W-:-:S03]  /*3960*/  VIADD R30, R30, 0xfffffffc ;  /* 0xfffffffc1e1e7836 */ /* 0x000fc60000000000 */
[----:B------:R-:W-:Y:S01]  /*3970*/  ISETP.NE.AND P1, PT, R31, RZ, PT ;  /* 0x000000ff1f00720c */ /* 0x000fe20003f25270 */
[----:B0-----:R-:W-:Y:S02]  /*3980*/  IMAD.MOV.U32 R29, RZ, RZ, R27 ;  /* 0x000000ffff1d7224 */ /* 0x001fe400078e001b */
[-C--:B-1----:R-:W-:Y:S02]  /*3990*/  IMAD R7, R7, R39.reuse, RZ ;  /* 0x0000002707077224 */ /* 0x082fe400078e02ff */
[----:B------:R-:W-:-:S04]  /*39a0*/  IMAD.WIDE.U32 R28, R6, R39, R28 ;  /* 0x00000027061c7225 */ /* 0x000fc800078e001c */
[----:B------:R-:W-:-:S05]  /*39b0*/  IMAD R7, R6, R41, R7 ;  /* 0x0000002906077224 */ /* 0x000fca00078e0207 */
[----:B------:R-:W-:Y:S01]  /*39c0*/  IADD3 R27, R29, R7, RZ ;  /* 0x000000071d1b7210 */ /* 0x000fe20007ffe0ff */
[----:B------:R-:W-:Y:S06]  /*39d0*/  @P1 BRA `(.L_x_268) ;  /* 0xfffffff000a01947 */ /* 0x000fec000383ffff */
.L_x_255:
        /* <DEDUP_REMOVED lines=24> */
.L_x_270:
        /* <DEDUP_REMOVED lines=23> */
.L_x_271:
[----:B------:R-:W-:Y:S05]  /*3cd0*/  BSYNC B1 ;  /* 0x0000000000017941 */ /* 0x000fea0003800000 */
.L_x_269:
[----:B------:R-:W0:Y:S01]  /*3ce0*/  LDC.64 R6, c[0x0][R30+0x2d8] ;  /* 0x0000b6001e067b82 */ /* 0x000e220000000a00 */
[----:B------:R-:W-:Y:S01]  /*3cf0*/  UISETP.NE.AND UP0, UPT, UR7, 0x1, UPT ;  /* 0x000000010700788c */ /* 0x000fe2000bf05270 */
[----:B------:R-:W-:-:S05]  /*3d00*/  IMAD.MOV.U32 R29, RZ, RZ, R27 ;  /* 0x000000ffff1d7224 */ /* 0x000fca00078e001b */
        /* <DEDUP_REMOVED lines=27> */
.L_x_273:
        /* <DEDUP_REMOVED lines=23> */
.L_x_274:
[----:B------:R-:W-:Y:S05]  /*4030*/  BSYNC B1 ;  /* 0x0000000000017941 */ /* 0x000fea0003800000 */
.L_x_272:
        /* <DEDUP_REMOVED lines=29> */
.L_x_276:
        /* <DEDUP_REMOVED lines=23> */
.L_x_277:
[----:B------:R-:W-:Y:S05]  /*4380*/  BSYNC B1 ;  /* 0x0000000000017941 */ /* 0x000fea0003800000 */
.L_x_275:
[----:B------:R-:W0:Y:S01]  /*4390*/  LDC.64 R30, c[0x0][R30+0x2c8] ;  /* 0x0000b2001e1e7b82 */ /* 0x000e220000000a00 */
[----:B------:R-:W-:Y:S01]  /*43a0*/  MOV R29, R27 ;  /* 0x0000001b001d7202 */ /* 0x000fe20000000f00 */
[-C--:B0-----:R-:W-:Y:S02]  /*43b0*/  IMAD R7, R31, R6.reuse, RZ ;  /* 0x000000061f077224 */ /* 0x081fe400078e02ff */
[----:B------:R-:W-:-:S04]  /*43c0*/  IMAD.WIDE.U32 R28, R30, R6, R28 ;  /* 0x000000061e1c7225 */ /* 0x000fc800078e001c */
[----:B------:R-:W-:-:S04]  /*43d0*/  IMAD R7, R30, R37, R7 ;  /* 0x000000251e077224 */ /* 0x000fc800078e0207 */
[----:B------:R-:W-:-:S07]  /*43e0*/  IMAD.IADD R27, R29, 0x1, R7 ;  /* 0x000000011d1b7824 */ /* 0x000fce00078e0207 */
.L_x_254:
[----:B------:R-:W-:Y:S01]  /*43f0*/  ULDC.64 UR22, c[0x0][0x2e0] ;  /* 0x0000b80000167ab9 */ /* 0x000fe20000000a00 */
[----:B------:R-:W-:Y:S01]  /*4400*/  MOV R29, R27 ;  /* 0x0000001b001d7202 */ /* 0x000fe20000000f00 */
        /* <DEDUP_REMOVED lines=8> */
.L_x_253:
[----:B------:R-:W-:Y:S05]  /*4490*/  BSYNC B0 ;  /* 0x0000000000007941 */ /* 0x000fea0003800000 */
.L_x_252:
[----:B0-----:R-:W-:Y:S01]  /*44a0*/  LEA R33, P2, R22, R11, 0x1 ;  /* 0x0000000b16217211 */ /* 0x001fe200078408ff */
[----:B------:R-:W-:Y:S01]  /*44b0*/  ULDC.64 UR22, c[0x0][0x6f0] ;  /* 0x0001bc0000167ab9 */ /* 0x000fe20000000a00 */
[----:B------:R-:W-:Y:S02]  /*44c0*/  BSSY B0, `(.L_x_278) ;  /* 0x00001a1000007945 */ /* 0x000fe40003800000 */
        /* <DEDUP_REMOVED lines=20> */
[----:B------:R-:W-:-:S04]  /*4610*/  LEA R36, P2, R36, R11, 0x1 ;  /* 0x0000000b24247211 */ /* 0x000fc800078408ff */
[----:B------:R-:W-:-:S03]  /*4620*/  IADD3.X R35, RZ, R12, RZ, P2, !PT ;  /* 0x0000000cff237210 */ /* 0x000fc600017fe4ff */
[----:B------:R-:W-:Y:S06]  /*4630*/  @!P3 BRA `(.L_x_281) ;  /* 0x0000000c006cb947 */ /* 0x000fec0003800000 */
[----:B------:R-:W-:-:S06]  /*4640*/  UIADD3 UR22, UR6, -UR7, URZ ;  /* 0x8000000706167290 */ /* 0x000fcc000fffe03f */
[----:B------:R-:W-:-:S07]  /*4650*/  IMAD.U32 R31, RZ, RZ, UR22 ;  /* 0x00000016ff1f7e24 */ /* 0x000fce000f8e00ff */
.L_x_294:
        /* <DEDUP_REMOVED lines=14> */
[----:B------:R-:W-:Y:S02]  /*4740*/  MOV R37, R35 ;  /* 0x0000002300257202 */ /* 0x000fe40000000f00 */
[----:B------:R-:W-:Y:S01]  /*4750*/  MOV R51, R43 ;  /* 0x0000002b00337202 */ /* 0x000fe20000000f00 */
[----:B------:R-:W-:Y:S02]  /*4760*/  IMAD.X R7, RZ, RZ, ~R43, P2 ;  /* 0x000000ffff077224 */ /* 0x000fe400010e0e2b */
[----:B------:R-:W-:-:S04]  /*4770*/  IMAD.WIDE.U32 R36, R38, R41, R36 ;  /* 0x0000002926247225 */ /* 0x000fc800078e0024 */
[----:B------:R-:W-:Y:S02]  /*4780*/  IMAD R7, R7, R38, RZ ;  /* 0x0000002607077224 */ /* 0x000fe400078e02ff */
[----:B------:R-:W-:Y:S02]  /*4790*/  IMAD.MOV.U32 R35, RZ, RZ, R36 ;  /* 0x000000ffff237224 */ /* 0x000fe400078e0024 */
[----:B------:R-:W-:-:S05]  /*47a0*/  IMAD R7, R39, R41, R7 ;  /* 0x0000002927077224 */ /* 0x000fca00078e0207 */
[----:B------:R-:W-:Y:S01]  /*47b0*/  IADD3 R41, R37, R7, RZ ;  /* 0x0000000725297210 */ /* 0x000fe20007ffe0ff */
[----:B------:R-:W-:Y:S06]  /*47c0*/  BRA `(.L_x_284) ;  /* 0x0000000000587947 */ /* 0x000fec0003800000 */
.L_x_283:
        /* <DEDUP_REMOVED lines=22> */
.L_x_284:
[----:B------:R-:W-:Y:S05]  /*4930*/  BSYNC B1 ;  /* 0x0000000000017941 */ /* 0x000fea0003800000 */
.L_x_282:
        /* <DEDUP_REMOVED lines=17> */
[----:B-----5:R-:W-:Y:S05]  /*4a50*/  CALL.REL.NOINC `($__internal_3_$__cuda_sm20_div_u64) ;  /* 0x0000003400a87944 */ /* 0x020fea0003c00000 */
        /* <DEDUP_REMOVED lines=8> */
[----:B------:R-:W-:Y:S02]  /*4ae0*/  IMAD R35, R37, R41, R35 ;  /* 0x0000002925237224 */ /* 0x000fe400078e0223 */
[----:B------:R-:W-:-:S03]  /*4af0*/  IMAD.MOV.U32 R41, RZ, RZ, R6 ;  /* 0x000000ffff297224 */ /* 0x000fc600078e0006 */
[----:B------:R-:W-:Y:S01]  /*4b00*/  IADD3 R35, R7, R35, RZ ;  /* 0x0000002307237210 */ /* 0x000fe20007ffe0ff */
[----:B------:R-:W-:Y:S06]  /*4b10*/  BRA `(.L_x_287) ;  /* 0x00000000005c7947 */ /* 0x000fec0003800000 */
.L_x_286:
        /* <DEDUP_REMOVED lines=23> */
.L_x_287:
[----:B------:R-:W-:Y:S05]  /*4c90*/  BSYNC B1 ;  /* 0x0000000000017941 */ /* 0x000fea0003800000 */
.L_x_285:
        /* <DEDUP_REMOVED lines=29> */
.L_x_289:
        /* <DEDUP_REMOVED lines=23> */
.L_x_290:
[----:B------:R-:W-:Y:S05]  /*4fe0*/  BSYNC B1 ;  /* 0x0000000000017941 */ /* 0x000fea0003800000 */
.L_x_288:
        /* <DEDUP_REMOVED lines=19> */
[----:B------:R-:W-:Y:S02]  /*5120*/  MOV R7, R51 ;  /* 0x0000003300077202 */ /* 0x000fe40000000f00 */
[----:B------:R-:W-:Y:S01]  /*5130*/  IADD3.X R35, RZ, ~R43, RZ, P2, !PT ;  /* 0x8000002bff237210 */ /* 0x000fe200017fe4ff */
[----:B------:R-:W-:-:S04]  /*5140*/  IMAD.WIDE.U32 R6, R36, R41, R6 ;  /* 0x0000002924067225 */ /* 0x000fc800078e0006 */
[----:B------:R-:W-:Y:S02]  /*5150*/  IMAD R35, R35, R36, RZ ;  /* 0x0000002423237224 */ /* 0x000fe400078e02ff */
[----:B------:R-:W-:Y:S02]  /*5160*/  IMAD.MOV.U32 R36, RZ, RZ, R8 ;  /* 0x000000ffff247224 */ /* 0x000fe400078e0008 */
[----:B------:R-:W-:Y:S01]  /*5170*/  IMAD R35, R37, R41, R35 ;  /* 0x0000002925237224 */ /* 0x000fe200078e0223 */
[----:B------:R-:W-:-:S03]  /*5180*/  MOV R37, R6 ;  /* 0x0000000600257202 */ /* 0x000fc60000000f00 */
[----:B------:R-:W-:Y:S01]  /*5190*/  IMAD.IADD R41, R7, 0x1, R35 ;  /* 0x0000000107297824 */ /* 0x000fe200078e0223 */
[----:B------:R-:W-:Y:S01]  /*51a0*/  MOV R35, R43 ;  /* 0x0000002b00237202 */ /* 0x000fe20000000f00 */
[----:B------:R-:W-:Y:S06]  /*51b0*/  BRA `(.L_x_293) ;  /* 0x00000000005c7947 */ /* 0x000fec0003800000 */
.L_x_292:
[----:B------:R-:W0:Y:S01]  /*51c0*/  I2F.U32.RP R8, R36 ;  /* 0x0000002400087306 */ /* 0x000e220000209000 */
[----:B------:R-:W-:Y:S01]  /*51d0*/  IADD3 R35, RZ, -R36, RZ ;  /* 0x80000024ff237210 */ /* 0x000fe20007ffe0ff */
[----:B------:R-:W-:Y:S01]  /*51e0*/  HFMA2.MMA R41, -RZ, RZ, 0, 0 ;  /* 0x00000000ff297435 */ /* 0x000fe200000001ff */
        /* <DEDUP_REMOVED lines=18> */
[----:B------:R-:W-:Y:S02]  /*5310*/  IMAD R37, R36, R37, R50 ;  /* 0x0000002524257224 */ /* 0x000fe400078e0232 */
[----:B------:R-:W-:-:S07]  /*5320*/  IMAD.MOV.U32 R36, RZ, RZ, R7 ;  /* 0x000000ffff247224 */ /* 0x000fce00078e0007 */
.L_x_293:
[----:B------:R-:W-:Y:S05]  /*5330*/  BSYNC B1 ;  /* 0x0000000000017941 */ /* 0x000fea0003800000 */
.L_x_291:
[----:B------:R0:W1:Y:S01]  /*5340*/  LDC.64 R6, c[0x0][R29+0x2c0] ;  /* 0x0000b0001d067b82 */ /* 0x0000620000000a00 */
[----:B------:R-:W-:Y:S01]  /*5350*/  IADD3 R31, R31, -0x4, RZ ;  /* 0xfffffffc1f1f7810 */ /* 0x000fe20007ffe0ff */
[----:B------:R-:W-:Y:S01]  /*5360*/  IMAD.MOV.U32 R28, RZ, RZ, R38 ;  /* 0x000000ffff1c7224 */ /* 0x000fe200078e0026 */
[----:B------:R-:W-:Y:S02]  /*5370*/  IADD3 R30, R30, -0x4, RZ ;  /* 0xfffffffc1e1e7810 */ /* 0x000fe40007ffe0ff */
[----:B------:R-:W-:Y:S02]  /*5380*/  ISETP.NE.AND P2, PT, R31, RZ, PT ;  /* 0x000000ff1f00720c */ /* 0x000fe40003f45270 */
[----:B0-----:R-:W-:Y:S01]  /*5390*/  MOV R29, R27 ;  /* 0x0000001b001d7202 */ /* 0x001fe20000000f00 */
[-C--:B-1----:R-:W-:Y:S02]  /*53a0*/  IMAD R7, R7, R37.reuse, RZ ;  /* 0x0000002507077224 */ /* 0x082fe400078e02ff */
[----:B------:R-:W-:-:S04]  /*53b0*/  IMAD.WIDE.U32 R28, R6, R37, R28 ;  /* 0x00000025061c7225 */ /* 0x000fc800078e001c */
[----:B------:R-:W-:-:S04]  /*53c0*/  IMAD R7, R6, R41, R7 ;  /* 0x0000002906077224 */ /* 0x000fc800078e0207 */
[----:B------:R-:W-:Y:S01]  /*53d0*/  IMAD.IADD R27, R29, 0x1, R7 ;  /* 0x000000011d1b7824 */ /* 0x000fe200078e0207 */
[----:B------:R-:W-:Y:S06]  /*53e0*/  @P2 BRA `(.L_x_294) ;  /* 0xfffffff0009c2947 */ /* 0x000fec000383ffff */
.L_x_281:
        /* <DEDUP_REMOVED lines=13> */
[----:B-----5:R-:W-:Y:S05]  /*54c0*/  CALL.REL.NOINC `($__internal_3_$__cuda_sm20_div_u64) ;  /* 0x0000002c000c7944 */ /* 0x020fea0003c00000 */
        /* <DEDUP_REMOVED lines=11> */
.L_x_296:
        /* <DEDUP_REMOVED lines=23> */
.L_x_297:
[----:B------:R-:W-:Y:S05]  /*56f0*/  BSYNC B1 ;  /* 0x0000000000017941 */ /* 0x000fea0003800000 */
.L_x_295:
        /* <DEDUP_REMOVED lines=31> */
.L_x_299:
        /* <DEDUP_REMOVED lines=23> */
.L_x_300:
[----:B------:R-:W-:Y:S05]  /*5a60*/  BSYNC B1 ;  /* 0x0000000000017941 */ /* 0x000fea0003800000 */
.L_x_298:
[----:B------:R-:W0:Y:S01]  /*5a70*/  LDC.64 R6, c[0x0][R30+0x2d0] ;  /* 0x0000b4001e067b82 */ /* 0x000e220000000a00 */
[----:B------:R-:W-:Y:S01]  /*5a80*/  UISETP.NE.AND UP0, UPT, UR7, 0x2, UPT ;  /* 0x000000020700788c */ /* 0x000fe2000bf05270 */
[----:B------:R-:W-:-:S05]  /*5a90*/  MOV R29, R27 ;  /* 0x0000001b001d7202 */ /* 0x000fca0000000f00 */
        /* <DEDUP_REMOVED lines=18> */
[----:B------:R-:W-:Y:S01]  /*5bc0*/  IMAD.MOV.U32 R37, RZ, RZ, R35 ;  /* 0x000000ffff257224 */ /* 0x000fe200078e0023 */
[-C--:B------:R-:W-:Y:S02]  /*5bd0*/  MOV R35, R43.reuse ;  /* 0x0000002b00237202 */ /* 0x080fe40000000f00 */
[----:B------:R-:W-:Y:S01]  /*5be0*/  IADD3.X R29, RZ, ~R43, RZ, P2, !PT ;  /* 0x8000002bff1d7210 */ /* 0x000fe200017fe4ff */
[----:B------:R-:W-:Y:S01]  /*5bf0*/  IMAD.WIDE.U32 R6, R38, R31, R36 ;  /* 0x0000001f26067225 */ /* 0x000fe200078e0024 */
[----:B------:R-:W-:-:S03]  /*5c00*/  MOV R36, R8 ;  /* 0x0000000800247202 */ /* 0x000fc60000000f00 */
[----:B------:R-:W-:-:S04]  /*5c10*/  IMAD R29, R29, R38, RZ ;  /* 0x000000261d1d7224 */ /* 0x000fc800078e02ff */
[----:B------:R-:W-:-:S04]  /*5c20*/  IMAD R29, R39, R31, R29 ;  /* 0x0000001f271d7224 */ /* 0x000fc800078e021d */
[----:B------:R-:W-:Y:S01]  /*5c30*/  IMAD.IADD R37, R7, 0x1, R29 ;  /* 0x0000000107257824 */ /* 0x000fe200078e021d */
[----:B------:R-:W-:Y:S06]  /*5c40*/  BRA `(.L_x_303) ;  /* 0x00000000005c7947 */ /* 0x000fec0003800000 */
.L_x_302:
        /* <DEDUP_REMOVED lines=23> */
.L_x_303:
[----:B------:R-:W-:Y:S05]  /*5dc0*/  BSYNC B1 ;  /* 0x0000000000017941 */ /* 0x000fea0003800000 */
.L_x_301:
[----:B------:R-:W0:Y:S01]  /*5dd0*/  LDC.64 R30, c[0x0][R30+0x2c8] ;  /* 0x0000b2001e1e7b82 */ /* 0x000e220000000a00 */
[----:B------:R-:W-:Y:S01]  /*5de0*/  MOV R29, R27 ;  /* 0x0000001b001d7202 */ /* 0x000fe20000000f00 */
[-C--:B0-----:R-:W-:Y:S02]  /*5df0*/  IMAD R7, R31, R6.reuse, RZ ;  /* 0x000000061f077224 */ /* 0x081fe400078e02ff */
[----:B------:R-:W-:-:S04]  /*5e00*/  IMAD.WIDE.U32 R28, R30, R6, R28 ;  /* 0x000000061e1c7225 */ /* 0x000fc800078e001c */
[----:B------:R-:W-:-:S04]  /*5e10*/  IMAD R7, R30, R37, R7 ;  /* 0x000000251e077224 */ /* 0x000fc800078e0207 */
[----:B------:R-:W-:-:S07]  /*5e20*/  IMAD.IADD R27, R29, 0x1, R7 ;  /* 0x000000011d1b7824 */ /* 0x000fce00078e0207 */
.L_x_280:
        /* <DEDUP_REMOVED lines=10> */
.L_x_279:
[----:B------:R-:W-:Y:S05]  /*5ed0*/  BSYNC B0 ;  /* 0x0000000000007941 */ /* 0x000fea0003800000 */
.L_x_278:
[----:B------:R-:W-:Y:S01]  /*5ee0*/  IMAD R36, R22, 0x3, RZ ;  /* 0x0000000316247824 */ /* 0x000fe200078e02ff */
[----:B------:R-:W-:Y:S01]  /*5ef0*/  ULDC.64 UR22, c[0x0][0x6f0] ;  /* 0x0001bc0000167ab9 */ /* 0x000fe20000000a00 */
[----:B------:R-:W-:Y:S03]  /*5f00*/  BSSY B0, `(.L_x_304) ;  /* 0x0000191000007945 */ /* 0x000fe60003800000 */
[----:B------:R-:W-:-:S04]  /*5f10*/  IADD3 R36, P3, R36, R11, RZ ;  /* 0x0000000b24247210 */ /* 0x000fc80007f7e0ff */
[----:B------:R-:W-:Y:S02]  /*5f20*/  ISETP.GE.U32.AND P2, PT, R36, UR22, PT ;  /* 0x0000001624007c0c */ /* 0x000fe4000bf46070 */
[----:B------:R-:W-:-:S04]  /*5f30*/  IADD3.X R37, RZ, R12, RZ, P3, !PT ;  /* 0x0000000cff257210 */ /* 0x000fc80001ffe4ff */
[----:B------:R-:W-:-:S13]  /*5f40*/  ISETP.GE.U32.AND.EX P2, PT, R37, UR23, PT, P2 ;  /* 0x0000001725007c0c */ /* 0x000fda000bf46120 */
[----:B------:R-:W-:Y:S05]  /*5f50*/  @P2 BRA `(.L_x_305) ;  /* 0x00000018002c2947 */ /* 0x000fea0003800000 */
[----:B------:R-:W1:Y:S01]  /*5f60*/  LDC R6, c[0x0][0x3a8] ;  /* 0x0000ea00ff067b82 */ /* 0x000e620000000800 */
[----:B0-----:R-:W-:Y:S01]  /*5f70*/  CS2R R28, SRZ ;  /* 0x00000000001c7805 */ /* 0x001fe2000001ff00 */
[----:B------:R-:W-:Y:S01]  /*5f80*/  IMAD.MOV.U32 R26, RZ, RZ, R36 ;  /* 0x000000ffff1a7224 */ /* 0x000fe200078e0024 */
[----:B------:R-:W-:Y:S02]  /*5f90*/  MOV R27, R37 ;  /* 0x00000025001b7202 */ /* 0x000fe40000000f00 */
[----:B-1----:R-:W-:-:S13]  /*5fa0*/  ISETP.GE.AND P3, PT, R6, 0x2, PT ;  /* 0x000000020600780c */ /* 0x002fda0003f66270 */
[----:B------:R-:W-:Y:S05]  /*5fb0*/  @!P3 BRA `(.L_x_306) ;  /* 0x0000001400f0b947 */ /* 0x000fea0003800000 */
[----:B------:R-:W-:Y:S01]  /*5fc0*/  UIADD3 UR22, UR5, 0x1, URZ ;  /* 0x0000000105167890 */ /* 0x000fe2000fffe03f */
[----:B------:R-:W-:Y:S01]  /*5fd0*/  IMAD.MOV.U32 R26, RZ, RZ, R36 ;  /* 0x000000ffff1a7224 */ /* 0x000fe200078e0024 */
[----:B------:R-:W-:Y:S02]  /*5fe0*/  MOV R27, R37 ;  /* 0x00000025001b7202 */ /* 0x000fe40000000f00 */
[----:B------:R-:W-:Y:S01]  /*5ff0*/  CS2R R28, SRZ ;  /* 0x00000000001c7805 */ /* 0x000fe2000001ff00 */
[----:B------:R-:W-:-:S03]  /*6000*/  UISETP.GE.U32.AND UP0, UPT, UR22, 0x3, UPT ;  /* 0x000000031600788c */ /* 0x000fc6000bf06070 */
[----:B------:R-:W-:Y:S02]  /*6010*/  ULDC UR22, c[0x0][0x3a8] ;  /* 0x0000ea0000167ab9 */ /* 0x000fe40000000800 */
[----:B------:R-:W-:Y:S01]  /*6020*/  IMAD.U32 R38, RZ, RZ, UR22 ;  /* 0x00000016ff267e24 */ /* 0x000fe2000f8e00ff */
[----:B------:R-:W-:-:S13]  /*6030*/  PLOP3.LUT P3, PT, PT, PT, UP0, 0x80, 0x0 ;  /* 0x000000000000781c */ /* 0x000fda0003f6f008 */
[----:B------:R-:W-:Y:S05]  /*6040*/  @!P3 BRA `(.L_x_307) ;  /* 0x0000000c0054b947 */ /* 0x000fea0003800000 */
[----:B------:R-:W-:-:S06]  /*6050*/  UIADD3 UR22, UR6, -UR7, URZ ;  /* 0x8000000706167290 */ /* 0x000fcc000fffe03f */
[----:B------:R-:W-:-:S07]  /*6060*/  MOV R39, UR22 ;  /* 0x0000001600277c02 */ /* 0x000fce0008000f00 */
.L_x_320:
        /* <DEDUP_REMOVED lines=14> */
[-C--:B------:R-:W-:Y:S02]  /*6150*/  MOV R51, R43.reuse ;  /* 0x0000002b00337202 */ /* 0x080fe40000000f00 */
[----:B------:R-:W-:Y:S01]  /*6160*/  IADD3.X R7, RZ, ~R43, RZ, P3, !PT ;  /* 0x8000002bff077210 */ /* 0x000fe20001ffe4ff */
[----:B------:R-:W-:-:S04]  /*6170*/  IMAD.WIDE.U32 R26, R30, R41, R26 ;  /* 0x000000291e1a7225 */ /* 0x000fc800078e001a */
[----:B------:R-:W-:-:S04]  /*6180*/  IMAD R7, R7, R30, RZ ;  /* 0x0000001e07077224 */ /* 0x000fc800078e02ff */
[----:B------:R-:W-:Y:S02]  /*6190*/  IMAD R7, R31, R41, R7 ;  /* 0x000000291f077224 */ /* 0x000fe400078e0207 */
[----:B------:R-:W-:-:S03]  /*61a0*/  IMAD.MOV.U32 R31, RZ, RZ, R26 ;  /* 0x000000ffff1f7224 */ /* 0x000fc600078e001a */
[----:B------:R-:W-:Y:S01]  /*61b0*/  IADD3 R41, R27, R7, RZ ;  /* 0x000000071b297210 */ /* 0x000fe20007ffe0ff */
[----:B------:R-:W-:Y:S06]  /*61c0*/  BRA `(.L_x_310) ;  /* 0x0000000000587947 */ /* 0x000fec0003800000 */
.L_x_309:
        /* <DEDUP_REMOVED lines=22> */
.L_x_310:
[----:B------:R-:W-:Y:S05]  /*6330*/  BSYNC B1 ;  /* 0x0000000000017941 */ /* 0x000fea0003800000 */
.L_x_308:
        /* <DEDUP_REMOVED lines=23> */
[----:B------:R-:W-:Y:S02]  /*64b0*/  IMAD R41, R41, R26, RZ ;  /* 0x0000001a29297224 */ /* 0x000fe400078e02ff */
[----:B------:R-:W-:Y:S02]  /*64c0*/  IMAD.MOV.U32 R51, RZ, RZ, R6 ;  /* 0x000000ffff337224 */ /* 0x000fe400078e0006 */
[----:B------:R-:W-:-:S05]  /*64d0*/  IMAD R41, R27, R45, R41 ;  /* 0x0000002d1b297224 */ /* 0x000fca00078e0229 */
[----:B------:R-:W-:Y:S01]  /*64e0*/  IADD3 R41, R7, R41, RZ ;  /* 0x0000002907297210 */ /* 0x000fe20007ffe0ff */
[----:B------:R-:W-:Y:S06]  /*64f0*/  BRA `(.L_x_313) ;  /* 0x0000000000587947 */ /* 0x000fec0003800000 */
.L_x_312:
        /* <DEDUP_REMOVED lines=22> */
.L_x_313:
[----:B------:R-:W-:Y:S05]  /*6660*/  BSYNC B1 ;  /* 0x0000000000017941 */ /* 0x000fea0003800000 */
.L_x_311:
        /* <DEDUP_REMOVED lines=23> */
[----:B------:R-:W-:Y:S02]  /*67e0*/  MOV R53, R6 ;  /* 0x0000000600357202 */ /* 0x000fe40000000f00 */
[----:B------:R-:W-:Y:S01]  /*67f0*/  MOV R26, R8 ;  /* 0x00000008001a7202 */ /* 0x000fe20000000f00 */
[----:B------:R-:W-:Y:S02]  /*6800*/  IMAD R29, R27, R41, R29 ;  /* 0x000000291b1d7224 */ /* 0x000fe400078e021d */
[----:B------:R-:W-:Y:S02]  /*6810*/  IMAD.MOV.U32 R27, RZ, RZ, R43 ;  /* 0x000000ffff1b7224 */ /* 0x000fe400078e002b */
[----:B------:R-:W-:Y:S01]  /*6820*/  IMAD.IADD R41, R7, 0x1, R29 ;  /* 0x0000000107297824 */ /* 0x000fe200078e021d */
[----:B------:R-:W-:Y:S06]  /*6830*/  BRA `(.L_x_316) ;  /* 0x00000000005c7947 */ /* 0x000fec0003800000 */
.L_x_315:
        /* <DEDUP_REMOVED lines=17> */
[----:B------:R-:W-:-:S12]  /*6950*/  HFMA2.MMA R27, -RZ, RZ, 0, 0 ;  /* 0x00000000ff1b7435 */ /* 0x000fd800000001ff */
[----:B------:R-:W-:Y:S02]  /*6960*/  @P4 IADD3 R7, R7, 0x1, RZ ;  /* 0x0000000107074810 */ /* 0x000fe40007ffe0ff */
[----:B------:R-:W-:-:S05]  /*6970*/  @!P5 LOP3.LUT R7, RZ, R26, RZ, 0x33, !PT ;  /* 0x0000001aff07d212 */ /* 0x000fca00078e33ff */
[----:B------:R-:W-:-:S04]  /*6980*/  IMAD.MOV R53, RZ, RZ, -R7 ;  /* 0x000000ffff357224 */ /* 0x000fc800078e0a07 */
[----:B------:R-:W-:Y:S02]  /*6990*/  IMAD R53, R26, R53, R52 ;  /* 0x000000351a357224 */ /* 0x000fe400078e0234 */
[----:B------:R-:W-:-:S07]  /*69a0*/  IMAD.MOV.U32 R26, RZ, RZ, R7 ;  /* 0x000000ffff1a7224 */ /* 0x000fce00078e0007 */
.L_x_316:
[----:B------:R-:W-:Y:S05]  /*69b0*/  BSYNC B1 ;  /* 0x0000000000017941 */ /* 0x000fea0003800000 */
.L_x_314:
        /* <DEDUP_REMOVED lines=28> */
.L_x_318:
        /* <DEDUP_REMOVED lines=23> */
.L_x_319:
[----:B------:R-:W-:Y:S05]  /*6cf0*/  BSYNC B1 ;  /* 0x0000000000017941 */ /* 0x000fea0003800000 */
.L_x_317:
        /* <DEDUP_REMOVED lines=10> */
.L_x_307:
        /* <DEDUP_REMOVED lines=24> */
.L_x_322:
        /* <DEDUP_REMOVED lines=23> */
.L_x_323:
[----:B------:R-:W-:Y:S05]  /*7090*/  BSYNC B1 ;  /* 0x0000000000017941 */ /* 0x000fea0003800000 */
.L_x_321:
        /* <DEDUP_REMOVED lines=19> */
[----:B------:R-:W-:-:S04]  /*71d0*/  IADD3 R41, P3, RZ, -R8, RZ ;  /* 0x80000008ff297210 */ /* 0x000fc80007f7e0ff */
[----:B------:R-:W-:Y:S01]  /*71e0*/  IADD3.X R39, RZ, ~R43, RZ, P3, !PT ;  /* 0x8000002bff277210 */ /* 0x000fe20001ffe4ff */
[----:B------:R-:W-:Y:S01]  /*71f0*/  IMAD.WIDE.U32 R6, R30, R41, R26 ;  /* 0x000000291e067225 */ /* 0x000fe200078e001a */
[----:B------:R-:W-:Y:S02]  /*7200*/  MOV R26, R8 ;  /* 0x00000008001a7202 */ /* 0x000fe40000000f00 */
[----:B------:R-:W-:Y:S01]  /*7210*/  MOV R27, R43 ;  /* 0x0000002b001b7202 */ /* 0x000fe20000000f00 */
[----:B------:R-:W-:-:S04]  /*7220*/  IMAD R39, R39, R30, RZ ;  /* 0x0000001e27277224 */ /* 0x000fc800078e02ff */
[----:B------:R-:W-:Y:S02]  /*7230*/  IMAD R39, R31, R41, R39 ;  /* 0x000000291f277224 */ /* 0x000fe400078e0227 */
[----:B------:R-:W-:-:S03]  /*7240*/  IMAD.MOV.U32 R31, RZ, RZ, R6 ;  /* 0x000000ffff1f7224 */ /* 0x000fc600078e0006 */
[----:B------:R-:W-:Y:S01]  /*7250*/  IADD3 R39, R7, R39, RZ ;  /* 0x0000002707277210 */ /* 0x000fe20007ffe0ff */
[----:B------:R-:W-:Y:S06]  /*7260*/  BRA `(.L_x_326) ;  /* 0x00000000005c7947 */ /* 0x000fec0003800000 */
.L_x_325:
        /* <DEDUP_REMOVED lines=23> */
.L_x_326:
[----:B------:R-:W-:Y:S05]  /*73e0*/  BSYNC B1 ;  /* 0x0000000000017941 */ /* 0x000fea0003800000 */
.L_x_324:
        /* <DEDUP_REMOVED lines=28> */
.L_x_328:
        /* <DEDUP_REMOVED lines=21> */
[----:B------:R-:W-:Y:S02]  /*7700*/  IMAD R6, R30, R39, R26 ;  /* 0x000000271e067224 */ /* 0x000fe400078e021a */
[----:B------:R-:W-:-:S07]  /*7710*/  IMAD.MOV.U32 R26, RZ, RZ, R7 ;  /* 0x000000ffff1a7224 */ /* 0x000fce00078e0007 */
.L_x_329:
[----:B------:R-:W-:Y:S05]  /*7720*/  BSYNC B1 ;  /* 0x0000000000017941 */ /* 0x000fea0003800000 */
.L_x_327:
[----:B------:R-:W0:Y:S02]  /*7730*/  LDC.64 R38, c[0x0][R38+0x2c8] ;  /* 0x0000b20026267b82 */ /* 0x000e240000000a00 */
[-C--:B0-----:R-:W-:Y:S02]  /*7740*/  IMAD R7, R39, R6.reuse, RZ ;  /* 0x0000000627077224 */ /* 0x081fe400078e02ff */
[----:B------:R-:W-:-:S04]  /*7750*/  IMAD.WIDE.U32 R28, R38, R6, R28 ;  /* 0x00000006261c7225 */ /* 0x000fc800078e001c */
[----:B------:R-:W-:-:S05]  /*7760*/  IMAD R7, R38, R31, R7 ;  /* 0x0000001f26077224 */ /* 0x000fca00078e0207 */
[----:B------:R-:W-:-:S07]  /*7770*/  IADD3 R29, R29, R7, RZ ;  /* 0x000000071d1d7210 */ /* 0x000fce0007ffe0ff */
.L_x_306:
        /* <DEDUP_REMOVED lines=9> */
.L_x_305:
[----:B------:R-:W-:Y:S05]  /*7810*/  BSYNC B0 ;  /* 0x0000000000007941 */ /* 0x000fea0003800000 */
.L_x_304:
[----:B------:R-:W-:Y:S01]  /*7820*/  ULDC.64 UR22, c[0x0][0x6f0] ;  /* 0x0001bc0000167ab9 */ /* 0x000fe20000000a00 */
[----:B------:R-:W-:Y:S01]  /*7830*/  BSSY B0, `(.L_x_330) ;  /* 0x0000018000007945 */ /* 0x000fe20003800000 */
[----:B------:R-:W-:-:S04]  /*7840*/  ISETP.GE.U32.AND P3, PT, R11, UR22, PT ;  /* 0x000000160b007c0c */ /* 0x000fc8000bf66070 */
[----:B------:R-:W-:-:S13]  /*7850*/  ISETP.GE.U32.AND.EX P3, PT, R12, UR23, PT, P3 ;  /* 0x000000170c007c0c */ /* 0x000fda000bf66130 */
[----:B------:R-:W-:Y:S05]  /*7860*/  @P3 BRA `(.L_x_331) ;  /* 0x0000000000503947 */ /* 0x000fea0003800000 */
[----:B------:R-:W-:Y:S01]  /*7870*/  ULDC UR24, c[0x0][0x6f8] ;  /* 0x0001be0000187ab9 */ /* 0x000fe20000000800 */
[----:B------:R-:W-:Y:S01]  /*7880*/  ULDC.64 UR22, c[0x0][0x480] ;  /* 0x0001200000167ab9 */ /* 0x000fe20000000a00 */
[----:B------:R-:W-:Y:S01]  /*7890*/  FSET.BF.LT.FTZ.AND R16, R16, UR24, PT ;  /* 0x0000001810107c0a */ /* 0x000fe2000b811000 */
[----:B-----5:R-:W-:Y:S01]  /*78a0*/  IMAD.U32 R7, R20, 0x10000, RZ ;  /* 0x0001000014077824 */ /* 0x020fe200078e00ff */
[----:B------:R-:W-:Y:S01]  /*78b0*/  ULDC.64 UR24, c[0x0][0x550] ;  /* 0x0001540000187ab9 */ /* 0x000fe20000000a00 */
[----:B------:R-:W-:Y:S01]  /*78c0*/  IMAD R6, R12, UR22, RZ ;  /* 0x000000160c067c24 */ /* 0x000fe2000f8e02ff */
[----:B-1----:R-:W1:Y:S01]  /*78d0*/  F2I.FTZ.U32.TRUNC.NTZ R27, R16 ;  /* 0x00000010001b7305 */ /* 0x002e62000021f000 */
[----:B------:R-:W-:-:S04]  /*78e0*/  IMAD.WIDE.U32 R30, R11, UR22, RZ ;  /* 0x000000160b1e7c25 */ /* 0x000fc8000f8e00ff */
[----:B------:R-:W-:Y:S01]  /*78f0*/  FMUL.FTZ R7, R16, R7 ;  /* 0x0000000710077220 */ /* 0x000fe20000410000 */
[----:B0-----:R-:W-:Y:S01]  /*7900*/  IMAD R29, R11, UR23, R6 ;  /* 0x000000170b1d7c24 */ /* 0x001fe2000f8e0206 */
        /* <DEDUP_REMOVED lines=9> */
[----:B-1----:R2:W-:Y:S02]  /*79a0*/  STG.E.U8 desc[UR10][R6.64], R27 ;  /* 0x0000001b06007986 */ /* 0x0025e4000c10110a */
.L_x_331:
[----:B------:R-:W-:Y:S05]  /*79b0*/  BSYNC B0 ;  /* 0x0000000000007941 */ /* 0x000fea0003800000 */
.L_x_330:
[----:B------:R-:W-:Y:S04]  /*79c0*/  BSSY B0, `(.L_x_332) ;  /* 0x0000016000007945 */ /* 0x000fe80003800000 */
[----:B------:R-:W-:Y:S05]  /*79d0*/  @P0 BRA `(.L_x_333) ;  /* 0x0000000000500947 */ /* 0x000fea0003800000 */
[----:B------:R-:W-:Y:S01]  /*79e0*/  ULDC UR22, c[0x0][0x6f8] ;  /* 0x0001be0000167ab9 */ /* 0x000fe20000000800 */
[----:B------:R-:W-:Y:S01]  /*79f0*/  ULDC.64 UR24, c[0x0][0x480] ;  /* 0x0001200000187ab9 */ /* 0x000fe20000000a00 */
[----:B-12--5:R-:W-:Y:S01]  /*7a00*/  SHF.L.U32 R27, R32, 0x10, RZ ;  /* 0x00000010201b7819 */ /* 0x026fe200000006ff */
[----:B------:R-:W-:Y:S01]  /*7a10*/  IMAD R16, R23, UR24, RZ ;  /* 0x0000001817107c24 */ /* 0x000fe2000f8e02ff */
[----:B------:R-:W-:Y:S01]  /*7a20*/  FSET.BF.LT.FTZ.AND R8, R17, UR22, PT ;  /* 0x0000001611087c0a */ /* 0x000fe2000b811000 */
[----:B------:R-:W-:Y:S01]  /*7a30*/  IMAD.WIDE.U32 R6, R21, UR24, RZ ;  /* 0x0000001815067c25 */ /* 0x000fe2000f8e00ff */
[----:B------:R-:W-:-:S03]  /*7a40*/  ULDC.64 UR22, c[0x0][0x3b0] ;  /* 0x0000ec0000167ab9 */ /* 0x000fc60000000a00 */
[----:B------:R-:W-:Y:S02]  /*7a50*/  IMAD R17, R21, UR25, R16 ;  /* 0x0000001915117c24 */ /* 0x000fe4000f8e0210 */
[----:B------:R-:W-:Y:S01]  /*7a60*/  FMUL.FTZ R27, R8, R27 ;  /* 0x0000001b081b7220 */ /* 0x000fe20000410000 */
[----:B------:R-:W1:Y:S01]  /*7a70*/  F2I.FTZ.U32.TRUNC.NTZ R21, R8 ;  /* 0x0000000800157305 */ /* 0x000e62000021f000 */
[----:B------:R-:W-:Y:S01]  /*7a80*/  ULDC.64 UR24, c[0x0][0x550] ;  /* 0x0001540000187ab9 */ /* 0x000fe20000000a00 */
[----:B------:R-:W-:Y:S02]  /*7a90*/  IMAD.IADD R7, R7, 0x1, R17 ;  /* 0x0000000107077824 */ /* 0x000fe400078e0211 */
[----:B------:R-:W-:Y:S01]  /*7aa0*/  FMUL.FTZ R27, R0, R27 ;  /* 0x0000001b001b7220 */ /* 0x000fe20000410000 */
[C---:B0-----:R-:W-:Y:S02]  /*7ab0*/  LEA R28, P0, R6.reuse, UR22, 0x1 ;  /* 0x00000016061c7c11 */ /* 0x041fe4000f8008ff */
[----:B------:R-:W-:-:S02]  /*7ac0*/  IADD3 R16, P3, R6, UR24, RZ ;  /* 0x0000001806107c10 */ /* 0x000fc4000ff7e0ff */
[----:B------:R-:W-:Y:S02]  /*7ad0*/  F2FP.BF16.F32.PACK_AB R27, RZ, R27 ;  /* 0x0000001bff1b723e */ /* 0x000fe400000010ff */
[----:B------:R-:W-:Y:S02]  /*7ae0*/  LEA.HI.X R29, R6, UR23, R7, 0x1, P0 ;  /* 0x00000017061d7c11 */ /* 0x000fe400080f0c07 */
[----:B------:R-:W-:-:S03]  /*7af0*/  IADD3.X R17, R7, UR25, RZ, P3, !PT ;  /* 0x0000001907117c10 */ /* 0x000fc60009ffe4ff */
[----:B------:R3:W-:Y:S04]  /*7b00*/  STG.E.U16 desc[UR10][R28.64], R27 ;  /* 0x0000001b1c007986 */ /* 0x0007e8000c10150a */
[----:B-1----:R3:W-:Y:S02]  /*7b10*/  STG.E.U8 desc[UR10][R16.64], R21 ;  /* 0x0000001510007986 */ /* 0x0027e4000c10110a */
.L_x_333:
[----:B------:R-:W-:Y:S05]  /*7b20*/  BSYNC B0 ;  /* 0x0000000000007941 */ /* 0x000fea0003800000 */
.L_x_332:
[----:B------:R-:W-:Y:S04]  /*7b30*/  BSSY B0, `(.L_x_334) ;  /* 0x0000016000007945 */ /* 0x000fe80003800000 */
[----:B------:R-:W-:Y:S05]  /*7b40*/  @P1 BRA `(.L_x_335) ;  /* 0x0000000000501947 */ /* 0x000fea0003800000 */
[----:B------:R-:W-:Y:S01]  /*7b50*/  ULDC UR22, c[0x0][0x6f8] ;  /* 0x0001be0000167ab9 */ /* 0x000fe20000000800 */
[----:B---3-5:R-:W-:Y:S01]  /*7b60*/  SHF.L.U32 R17, R35, 0x10, RZ ;  /* 0x0000001023117819 */ /* 0x028fe200000006ff */
[----:B------:R-:W-:Y:S01]  /*7b70*/  ULDC.64 UR24, c[0x0][0x480] ;  /* 0x0001200000187ab9 */ /* 0x000fe20000000a00 */
[----:B------:R-:W-:Y:S01]  /*7b80*/  FSET.BF.LT.FTZ.AND R18, R18, UR22, PT ;  /* 0x0000001612127c0a */ /* 0x000fe2000b811000 */
[----:B------:R-:W-:Y:S01]  /*7b90*/  IMAD R34, R34, UR24, RZ ;  /* 0x0000001822227c24 */ /* 0x000fe2000f8e02ff */
[----:B------:R-:W-:Y:S01]  /*7ba0*/  ULDC.64 UR22, c[0x0][0x3b0] ;  /* 0x0000ec0000167ab9 */ /* 0x000fe20000000a00 */
[C---:B--2---:R-:W-:Y:S01]  /*7bb0*/  IMAD.WIDE.U32 R6, R33.reuse, UR24, RZ ;  /* 0x0000001821067c25 */ /* 0x044fe2000f8e00ff */
[----:B------:R-:W2:Y:S03]  /*7bc0*/  F2I.FTZ.U32.TRUNC.NTZ R21, R18 ;  /* 0x0000001200157305 */ /* 0x000ea6000021f000 */
[----:B------:R-:W-:Y:S01]  /*7bd0*/  FMUL.FTZ R17, R18, R17 ;  /* 0x0000001112117220 */ /* 0x000fe20000410000 */
[----:B------:R-:W-:Y:S01]  /*7be0*/  IMAD R23, R33, UR25, R34 ;  /* 0x0000001921177c24 */ /* 0x000fe2000f8e0222 */
[----:B------:R-:W-:-:S02]  /*7bf0*/  ULDC.64 UR24, c[0x0][0x550] ;  /* 0x0001540000187ab9 */ /* 0x000fc40000000a00 */
[----:B------:R-:W-:Y:S01]  /*7c00*/  FMUL.FTZ R17, R0, R17 ;  /* 0x0000001100117220 */ /* 0x000fe20000410000 */
[C---:B------:R-:W-:Y:S02]  /*7c10*/  LEA R16, P0, R6.reuse, UR22, 0x1 ;  /* 0x0000001606107c11 */ /* 0x040fe4000f8008ff */
[----:B------:R-:W-:Y:S02]  /*7c20*/  IADD3 R23, R7, R23, RZ ;  /* 0x0000001707177210 */ /* 0x000fe40007ffe0ff */
[C---:B0-----:R-:W-:Y:S02]  /*7c30*/  IADD3 R28, P1, R6.reuse, UR24, RZ ;  /* 0x00000018061c7c10 */ /* 0x041fe4000ff3e0ff */
[----:B------:R-:W-:Y:S02]  /*7c40*/  F2FP.BF16.F32.PACK_AB R7, RZ, R17 ;  /* 0x00000011ff07723e */ /* 0x000fe400000010ff */
[----:B------:R-:W-:Y:S02]  /*7c50*/  LEA.HI.X R17, R6, UR23, R23, 0x1, P0 ;  /* 0x0000001706117c11 */ /* 0x000fe400080f0c17 */
[----:B------:R-:W-:-:S03]  /*7c60*/  IADD3.X R29, R23, UR25, RZ, P1, !PT ;  /* 0x00000019171d7c10 */ /* 0x000fc60008ffe4ff */
[----:B------:R4:W-:Y:S04]  /*7c70*/  STG.E.U16 desc[UR10][R16.64], R7 ;  /* 0x0000000710007986 */ /* 0x0009e8000c10150a */
[----:B--2---:R4:W-:Y:S02]  /*7c80*/  STG.E.U8 desc[UR10][R28.64], R21 ;  /* 0x000000151c007986 */ /* 0x0049e4000c10110a */
.L_x_335:
[----:B------:R-:W-:Y:S05]  /*7c90*/  BSYNC B0 ;  /* 0x0000000000007941 */ /* 0x000fea0003800000 */
.L_x_334:
[----:B------:R-:W-:Y:S05]  /*7ca0*/  @P2 BRA `(.L_x_336) ;  /* 0x0000000000502947 */ /* 0x000fea0003800000 */
[----:B------:R-:W-:Y:S01]  /*7cb0*/  ULDC UR22, c[0x0][0x6f8] ;  /* 0x0001be0000167ab9 */ /* 0x000fe20000000800 */
[----:B------:R-:W-:Y:S01]  /*7cc0*/  ULDC.64 UR24, c[0x0][0x480] ;  /* 0x0001200000187ab9 */ /* 0x000fe20000000a00 */
[----:B--2---:R-:W-:Y:S01]  /*7cd0*/  FSET.BF.LT.FTZ.AND R8, R19, UR22, PT ;  /* 0x0000001613087c0a */ /* 0x004fe2000b811000 */
[----:B---345:R-:W-:Y:S01]  /*7ce0*/  IMAD.U32 R17, R26, 0x10000, RZ ;  /* 0x000100001a117824 */ /* 0x038fe200078e00ff */
[----:B------:R-:W-:Y:S01]  /*7cf0*/  ULDC.64 UR22, c[0x0][0x3b0] ;  /* 0x0000ec0000167ab9 */ /* 0x000fe20000000a00 */
[----:B------:R-:W-:Y:S01]  /*7d00*/  IMAD R37, R37, UR24, RZ ;  /* 0x0000001825257c24 */ /* 0x000fe2000f8e02ff */
[----:B------:R-:W2:Y:S01]  /*7d10*/  F2I.FTZ.U32.TRUNC.NTZ R21, R8 ;  /* 0x0000000800157305 */ /* 0x000ea2000021f000 */
[----:B------:R-:W-:Y:S01]  /*7d20*/  FMUL.FTZ R17, R8, R17 ;  /* 0x0000001108117220 */ /* 0x000fe20000410000 */
[----:B------:R-:W-:-:S04]  /*7d30*/  IMAD.WIDE.U32 R6, R36, UR24, RZ ;  /* 0x0000001824067c25 */ /* 0x000fc8000f8e00ff */
[----:B------:R-:W-:Y:S01]  /*7d40*/  FMUL.FTZ R17, R0, R17 ;  /* 0x0000001100117220 */ /* 0x000fe20000410000 */
[----:B------:R-:W-:Y:S01]  /*7d50*/  IMAD R19, R36, UR25, R37 ;  /* 0x0000001924137c24 */ /* 0x000fe2000f8e0225 */
[----:B------:R-:W-:Y:S01]  /*7d60*/  ULDC.64 UR24, c[0x0][0x550] ;  /* 0x0001540000187ab9 */ /* 0x000fe20000000a00 */
[C---:B------:R-:W-:Y:S02]  /*7d70*/  LEA R16, P0, R6.reuse, UR22, 0x1 ;  /* 0x0000001606107c11 */ /* 0x040fe4000f8008ff */
[C---:B------:R-:W-:Y:S02]  /*7d80*/  IADD3 R18, P1, R6.reuse, UR24, RZ ;  /* 0x0000001806127c10 */ /* 0x040fe4000ff3e0ff */
[----:B------:R-:W-:Y:S02]  /*7d90*/  IADD3 R19, R7, R19, RZ ;  /* 0x0000001307137210 */ /* 0x000fe40007ffe0ff */
[----:B------:R-:W-:Y:S02]  /*7da0*/  F2FP.BF16.F32.PACK_AB R7, RZ, R17 ;  /* 0x00000011ff07723e */ /* 0x000fe400000010ff */
[----:B------:R-:W-:-:S02]  /*7db0*/  LEA.HI.X R17, R6, UR23, R19, 0x1, P0 ;  /* 0x0000001706117c11 */ /* 0x000fc400080f0c13 */
[----:B------:R-:W-:-:S03]  /*7dc0*/  IADD3.X R19, R19, UR25, RZ, P1, !PT ;  /* 0x0000001913137c10 */ /* 0x000fc60008ffe4ff */
[----:B------:R3:W-:Y:S04]  /*7dd0*/  STG.E.U16 desc[UR10][R16.64], R7 ;  /* 0x0000000710007986 */ /* 0x0007e8000c10150a */
[----:B--2---:R3:W-:Y:S02]  /*7de0*/  STG.E.U8 desc[UR10][R18.64], R21 ;  /* 0x0000001512007986 */ /* 0x0047e4000c10110a */
.L_x_336:
[----:B------:R-:W-:Y:S01]  /*7df0*/  LEA R11, P0, R22, R11, 0x2 ;  /* 0x0000000b160b7211 */ /* 0x000fe200078010ff */
[----:B------:R-:W-:Y:S05]  /*7e00*/  WARPSYNC.ALL ;  /* 0x0000000000007948 */ /* 0x000fea0003800000 */
[----:B------:R-:W-:Y:S01]  /*7e10*/  IADD3.X R12, RZ, R12, RZ, P0, !PT ;  /* 0x0000000cff0c7210 */ /* 0x000fe200007fe4ff */
[----:B------:R-:W-:Y:S01]  /*7e20*/  BAR.SYNC.DEFER_BLOCKING 0x0 ;  /* 0x0000000000007b1d */ /* 0x000fe20000010000 */
[----:B------:R-:W-:Y:S01]  /*7e30*/  ISETP.GE.U32.AND P0, PT, R11, R10, PT ;  /* 0x0000000a0b00720c */ /* 0x000fe20003f06070 */
[----:B--2---:R-:W-:Y:S01]  /*7e40*/  IMAD.MOV.U32 R6, RZ, RZ, R24 ;  /* 0x000000ffff067224 */ /* 0x004fe200078e0018 */
[----:B---34-:R-:W-:-:S02]  /*7e50*/  MOV R17, R14 ;  /* 0x0000000e00117202 */ /* 0x018fc40000000f00 */
[----:B------:R-:W-:Y:S02]  /*7e60*/  ISETP.GE.U32.AND.EX P0, PT, R12, R9, PT, P0 ;  /* 0x000000090c00720c */ /* 0x000fe40003f06100 */
[----:B------:R-:W-:-:S11]  /*7e70*/  MOV R16, R15 ;  /* 0x0000000f00107202 */ /* 0x000fd60000000f00 */
[----:B------:R-:W-:Y:S05]  /*7e80*/  @!P0 BRA `(.L_x_337) ;  /* 0xffffff8c00208947 */ /* 0x000fea000383ffff */
[----:B------:R-:W-:Y:S05]  /*7e90*/  EXIT ;  /* 0x000000000000794d */ /* 0x000fea0003800000 */
        .weak           $__internal_2_$__cuda_sm20_dblrcp_rn_slowpath_v3
        .type           $__internal_2_$__cuda_sm20_dblrcp_rn_slowpath_v3,@function
        .size           $__internal_2_$__cuda_sm20_dblrcp_rn_slowpath_v3,($__internal_3_$__cuda_sm20_div_u64 - $__internal_2_$__cuda_sm20_dblrcp_rn_slowpath_v3)
$__internal_2_$__cuda_sm20_dblrcp_rn_slowpath_v3:
[----:B------:R-:W-:-:S14]  /*7ea0*/  DSETP.GTU.AND P0, PT, |R6|, +INF , PT ;  /* 0x7ff000000600742a */ /* 0x000fdc0003f0c200 */
[----:B------:R-:W-:Y:S05]  /*7eb0*/  @P0 BRA `(.L_x_338) ;  /* 0x00000000007c0947 */ /* 0x000fea0003800000 */
[----:B------:R-:W-:-:S05]  /*7ec0*/  LOP3.LUT R0, R7, 0x7fffffff, RZ, 0xc0, !PT ;  /* 0x7fffffff07007812 */ /* 0x000fca00078ec0ff */
[----:B------:R-:W-:-:S05]  /*7ed0*/  VIADD R8, R0, 0xffffffff ;  /* 0xffffffff00087836 */ /* 0x000fca0000000000 */
[----:B------:R-:W-:-:S13]  /*7ee0*/  ISETP.GE.U32.AND P0, PT, R8, 0x7fefffff, PT ;  /* 0x7fefffff0800780c */ /* 0x000fda0003f06070 */
[----:B------:R-:W-:Y:S02]  /*7ef0*/  @P0 LOP3.LUT R9, R7, 0x7ff00000, RZ, 0x3c, !PT ;  /* 0x7ff0000007090812 */ /* 0x000fe400078e3cff */
[----:B------:R-:W-:Y:S01]  /*7f00*/  @P0 MOV R8, RZ ;  /* 0x000000ff00080202 */ /* 0x000fe20000000f00 */
[----:B------:R-:W-:Y:S06]  /*7f10*/  @P0 BRA `(.L_x_339) ;  /* 0x00000000006c0947 */ /* 0x000fec0003800000 */
[----:B------:R-:W-:-:S13]  /*7f20*/  ISETP.GE.U32.AND P0, PT, R0, 0x1000001, PT ;  /* 0x010000010000780c */ /* 0x000fda0003f06070 */
[----:B------:R-:W-:Y:S05]  /*7f30*/  @!P0 BRA `(.L_x_340) ;  /* 0x0000000000348947 */ /* 0x000fea0003800000 */
[----:B------:R-:W-:Y:S01]  /*7f40*/  IADD3 R9, R7, -0x3fe00000, RZ ;  /* 0xc020000007097810 */ /* 0x000fe20007ffe0ff */
[----:B------:R-:W-:-:S03]  /*7f50*/  IMAD.MOV.U32 R8, RZ, RZ, R6 ;  /* 0x000000ffff087224 */ /* 0x000fc600078e0006 */
[----:B------:R-:W0:Y:S03]  /*7f60*/  MUFU.RCP64H R13, R9 ;  /* 0x00000009000d7308 */ /* 0x000e260000001800 */
        /* <DEDUP_REMOVED lines=10> */
.L_x_340:
[----:B------:R-:W-:Y:S01]  /*8010*/  DMUL R6, R6, 8.11296384146066816958e+31 ;  /* 0x4690000006067828 */ /* 0x000fe20000000000 */
[----:B------:R-:W-:-:S05]  /*8020*/  MOV R8, R12 ;  /* 0x0000000c00087202 */ /* 0x000fca0000000f00 */
        /* <DEDUP_REMOVED lines=8> */
.L_x_338:
[----:B------:R-:W-:Y:S02]  /*80b0*/  LOP3.LUT R9, R7, 0x80000, RZ, 0xfc, !PT ;  /* 0x0008000007097812 */ /* 0x000fe400078efcff */
[----:B------:R-:W-:-:S07]  /*80c0*/  MOV R8, R6 ;  /* 0x0000000600087202 */ /* 0x000fce0000000f00 */
.L_x_339:
[----:B------:R-:W-:Y:S01]  /*80d0*/  IMAD.MOV.U32 R6, RZ, RZ, R10 ;  /* 0x000000ffff067224 */ /* 0x000fe200078e000a */
[----:B------:R-:W-:-:S04]  /*80e0*/  MOV R7, 0x0 ;  /* 0x0000000000077802 */ /* 0x000fc80000000f00 */
[----:B------:R-:W-:Y:S05]  /*80f0*/  RET.REL.NODEC R6 `(_ZN2at6native43_GLOBAL__N__7cc8d1ed_10_Dropout_cu_0e96ed3820fused_dropout_kernelIN3c108BFloat16EfmLin1ELi1EhEEvNS_4cuda6detail10TensorInfoIKT_T1_EENS7_IS8_SA_EENS7_IT4_SA_EESA_T0_NS_15PhiloxCudaStateE) ;  /* 0xffffff7c06c07950 */ /* 0x000fea0003c3ffff */
        .weak           $__internal_3_$__cuda_sm20_div_u64
        .type           $__internal_3_$__cuda_sm20_div_u64,@function
        .size           $__internal_3_$__cuda_sm20_div_u64,(.L_x_11519 - $__internal_3_$__cuda_sm20_div_u64)
$__internal_3_$__cuda_sm20_div_u64:
[----:B------:R-:W-:Y:S01]  /*8100*/  MOV R58, R8 ;  /* 0x00000008003a7202 */ /* 0x000fe20000000f00 */
[----:B------:R-:W-:-:S04]  /*8110*/  IMAD.MOV.U32 R59, RZ, RZ, R7 ;  /* 0x000000ffff3b7224 */ /* 0x000fc800078e0007 */
        /* <DEDUP_REMOVED lines=24> */
[----:B------:R-:W-:-:S04]  /*82a0*/  IMAD.WIDE.U32 R54, P3, R55, R44, R54 ;  /* 0x0000002c37367225 */ /* 0x000fc80007860036 */
[C---:B------:R-:W-:Y:S02]  /*82b0*/  IMAD R43, R41.reuse, R44, RZ ;  /* 0x0000002c292b7224 */ /* 0x040fe400078e02ff */
[----:B------:R-:W-:Y:S01]  /*82c0*/  IMAD.HI.U32 R46, P4, R41, R46, R54 ;  /* 0x0000002e292e7227 */ /* 0x000fe20007880036 */
[----:B------:R-:W-:-:S03]  /*82d0*/  HFMA2.MMA R55, -RZ, RZ, 0, 0 ;  /* 0x00000000ff377435 */ /* 0x000fc600000001ff */
        /* <DEDUP_REMOVED lines=14> */
[----:B------:R-:W-:-:S03]  /*83c0*/  IMAD R44, R41, R7, R55 ;  /* 0x00000007292c7224 */ /* 0x000fc600078e0237 */
[-C--:B------:R-:W-:Y:S01]  /*83d0*/  ISETP.GE.U32.AND P3, PT, R45, R8.reuse, PT ;  /* 0x000000082d00720c */ /* 0x080fe20003f66070 */
[----:B------:R-:W-:Y:S01]  /*83e0*/  IMAD R42, R43, R8, R44 ;  /* 0x000000082b2a7224 */ /* 0x000fe200078e022c */
[----:B------:R-:W-:-:S04]  /*83f0*/  IADD3 R48, P5, -R8, R45, RZ ;  /* 0x0000002d08307210 */ /* 0x000fc80007fbe1ff */
[----:B------:R-:W-:Y:S02]  /*8400*/  IADD3.X R42, ~R42, R47, RZ, P4, !PT ;  /* 0x0000002f2a2a7210 */ /* 0x000fe400027fe5ff */
[----:B------:R-:W-:Y:S02]  /*8410*/  IADD3 R44, P4, R41, 0x1, RZ ;  /* 0x00000001292c7810 */ /* 0x000fe40007f9e0ff */
[----:B------:R-:W-:Y:S02]  /*8420*/  ISETP.GE.U32.AND.EX P3, PT, R42, R7, PT, P3 ;  /* 0x000000072a00720c */ /* 0x000fe40003f66130 */
[----:B------:R-:W-:Y:S01]  /*8430*/  IADD3.X R47, ~R7, R42, RZ, P5, !PT ;  /* 0x0000002a072f7210 */ /* 0x000fe20002ffe5ff */
[----:B------:R-:W-:Y:S01]  /*8440*/  IMAD.X R46, RZ, RZ, R43, P4 ;  /* 0x000000ffff2e7224 */ /* 0x000fe200020e062b */
        /* <DEDUP_REMOVED lines=8> */
[----:B------:R-:W-:Y:S02]  /*84d0*/  IADD3.X R43, RZ, R46, RZ, P5, !PT ;  /* 0x0000002eff2b7210 */ /* 0x000fe40002ffe4ff */
[----:B------:R-:W-:Y:S02]  /*84e0*/  ISETP.NE.AND.EX P4, PT, R7, RZ, PT, P4 ;  /* 0x000000ff0700720c */ /* 0x000fe40003f85340 */
[----:B------:R-:W-:Y:S02]  /*84f0*/  MOV R7, 0x0 ;  /* 0x0000000000077802 */ /* 0x000fe40000000f00 */
[----:B------:R-:W-:Y:S02]  /*8500*/  SEL R41, R41, R44, P3 ;  /* 0x0000002c29297207 */ /* 0x000fe40001800000 */
[----:B------:R-:W-:Y:S02]  /*8510*/  SEL R43, R43, R46, P3 ;  /* 0x0000002e2b2b7207 */ /* 0x000fe40001800000 */
[----:B------:R-:W-:-:S02]  /*8520*/  SEL R8, R41, 0xffffffff, P4 ;  /* 0xffffffff29087807 */ /* 0x000fc40002000000 */
[----:B------:R-:W-:Y:S01]  /*8530*/  SEL R43, R43, 0xffffffff, P4 ;  /* 0xffffffff2b2b7807 */ /* 0x000fe20002000000 */
[----:B------:R-:W-:Y:S06]  /*8540*/  RET.REL.NODEC R6 `(_ZN2at6native43_GLOBAL__N__7cc8d1ed_10_Dropout_cu_0e96ed3820fused_dropout_kernelIN3c108BFloat16EfmLin1ELi1EhEEvNS_4cuda6detail10TensorInfoIKT_T1_EENS7_IS8_SA_EENS7_IT4_SA_EESA_T0_NS_15PhiloxCudaStateE) ;  /* 0xffffff7806ac7950 */ /* 0x000fec0003c3ffff */
.L_x_341:
        /* <DEDUP_REMOVED lines=11> */
.L_x_11519:


//--------------------- .text._ZN2at6native43_GLOBAL__N__7cc8d1ed_10_Dropout_cu_0e96ed3820fused_dropout_kernelIN3c108BFloat16EfmLi1ELi1EhEEvNS_4cuda6detail10TensorInfoIKT_T1_EENS7_IS8_SA_EENS7_IT4_SA_EESA_T0_NS_15PhiloxCudaStateE --------------------------
	.section	.text._ZN2at6native43_GLOBAL__N__7cc8d1ed_10_Dropout_cu_0e96ed3820fused_dropout_kernelIN3c108BFloat16EfmLi1ELi1EhEEvNS_4cuda6detail10TensorInfoIKT_T1_EENS7_IS8_SA_EENS7_IT4_SA_EESA_T0_NS_15PhiloxCudaStateE,"ax",@progbits
	.align	128
.text._ZN2at6native43_GLOBAL__N__7cc8d1ed_10_Dropout_cu_0e96ed3820fused_dropout_kernelIN3c108BFloat16EfmLi1ELi1EhEEvNS_4cuda6detail10TensorInfoIKT_T1_EENS7_IS8_SA_EENS7_IT4_SA_EESA_T0_NS_15PhiloxCudaStateE:
        .type           _ZN2at6native43_GLOBAL__N__7cc8d1ed_10_Dropout_cu_0e96ed3820fused_dropout_kernelIN3c108BFloat16EfmLi1ELi1EhEEvNS_4cuda6detail10TensorInfoIKT_T1_EENS7_IS8_SA_EENS7_IT4_SA_EESA_T0_NS_15PhiloxCudaStateE,@function
        .size           _ZN2at6native43_GLOBAL__N__7cc8d1ed_10_Dropout_cu_0e96ed3820fused_dropout_kernelIN3c108BFloat16EfmLi1ELi1EhEEvNS_4cuda6detail10TensorInfoIKT_T1_EENS7_IS8_SA_EENS7_IT4_SA_EESA_T0_NS_15PhiloxCudaStateE,(.L_x_11522 - _ZN2at6native43_GLOBAL__N__7cc8d1ed_10_Dropout_cu_0e96ed3820fused_dropout_kernelIN3c108BFloat16EfmLi1ELi1EhEEvNS_4cuda6detail10TensorInfoIKT_T1_EENS7_IS8_SA_EENS7_IT4_SA_EESA_T0_NS_15PhiloxCudaStateE)
        .other          _ZN2at6native43_GLOBAL__N__7cc8d1ed_10_Dropout_cu_0e96ed3820fused_dropout_kernelIN3c108BFloat16EfmLi1ELi1EhEEvNS_4cuda6detail10TensorInfoIKT_T1_EENS7_IS8_SA_EENS7_IT4_SA_EESA_T0_NS_15PhiloxCudaStateE,@"STO_CUDA_ENTRY STV_DEFAULT"
_ZN2at6native43_GLOBAL__N__7cc8d1ed_10_Dropout_cu_0e96ed3820fused_dropout_kernelIN3c108BFloat16EfmLi1ELi1EhEEvNS_4cuda6detail10TensorInfoIKT_T1_EENS7_IS8_SA_EENS7_IT4_SA_EESA_T0_NS_15PhiloxCudaStateE:
[----:B------:R-:W-:Y:S08]  /*0000*/  LDC R1, c[0x0][0x28] ;  /* 0x00000a00ff017b82 */ /* 0x000ff00000000800 */
[----:B------:R-:W0:Y:S01]  /*0010*/  LDC R18, c[0x0][0x708] ;  /* 0x0001c200ff127b82 */ /* 0x000e220000000800 */
[----:B------:R-:W-:Y:S01]  /*0020*/  ULDC.U8 UR4, c[0x0][0x714] ;  /* 0x0001c50000047ab9 */ /* 0x000fe20000000000 */
[----:B------:R-:W-:Y:S01]  /*0030*/  ULDC.64 UR8, c[0x0][0x208] ;  /* 0x0000820000087ab9 */ /* 0x000fe20000000a00 */
[----:B------:R-:W-:-:S05]  /*0040*/  ISETP.NE.AND P0, PT, RZ, UR4, PT ;  /* 0x00000004ff007c0c */ /* 0x000fca000bf05270 */
[----:B------:R-:W1:Y:S01]  /*0050*/  LDC R19, c[0x0][0x70c] ;  /* 0x0001c300ff137b82 */ /* 0x000e620000000800 */
[----:B------:R-:W-:Y:S01]  /*0060*/  ULDC.64 UR4, c[0x0][0x700] ;  /* 0x0001c00000047ab9 */ /* 0x000fe20000000a00 */
[----:B------:R-:W2:Y:S01]  /*0070*/  S2R R0, SR_CTAID.X ;  /* 0x0000000000007919 */ /* 0x000ea20000002500 */
[----:B------:R-:W2:Y:S05]  /*0080*/  S2R R5, SR_TID.X ;  /* 0x0000000000057919 */ /* 0x000eaa0000002100 */
[----:B------:R-:W3:Y:S01]  /*0090*/  @P0 LDC R7, c[0x0][0x710] ;  /* 0x0001c400ff070b82 */ /* 0x000ee20000000800 */
[----:B0-----:R-:W-:-:S07]  /*00a0*/  @P0 IMAD.MOV.U32 R2, RZ, RZ, R18 ;  /* 0x000000ffff020224 */ /* 0x001fce00078e0012 */
[----:B------:R-:W0:Y:S01]  /*00b0*/  LDC R14, c[0x0][0x6f8] ;  /* 0x0001be00ff0e7b82 */ /* 0x000e220000000800 */
[----:B-1----:R-:W-:-:S06]  /*00c0*/  @P0 IMAD.MOV.U32 R3, RZ, RZ, R19 ;  /* 0x000000ffff030224 */ /* 0x002fcc00078e0013 */
[----:B------:R-:W3:Y:S01]  /*00d0*/  @P0 LDG.E.64 R2, desc[UR8][R2.64] ;  /* 0x0000000802020981 */ /* 0x000ee2000c1e1b00 */
[----:B------:R-:W-:Y:S01]  /*00e0*/  MOV R24, UR4 ;  /* 0x0000000400187c02 */ /* 0x000fe20008000f00 */
[----:B------:R-:W-:-:S06]  /*00f0*/  IMAD.U32 R25, RZ, RZ, UR5 ;  /* 0x00000005ff197e24 */ /* 0x000fcc000f8e00ff */
[----:B------:R-:W4:Y:S01]  /*0100*/  @P0 LDG.E.64 R24, desc[UR8][R24.64] ;  /* 0x0000000818180981 */ /* 0x000f22000c1e1b00 */
[----:B------:R-:W-:Y:S02]  /*0110*/  ULDC UR10, c[0x0][0x0] ;  /* 0x00000000000a7ab9 */ /* 0x000fe40000000800 */
[----:B--2---:R-:W-:Y:S02]  /*0120*/  IMAD R0, R0, UR10, R5 ;  /* 0x0000000a00007c24 */ /* 0x004fe4000f8e0205 */
[----:B0-----:R-:W-:Y:S02]  /*0130*/  FMUL.FTZ R14, R14, 1 ;  /* 0x3f8000000e0e7820 */ /* 0x001fe40000410000 */
[----:B------:R-:W-:-:S04]  /*0140*/  IMAD.WIDE.U32 R8, R0, -0x326172a9, RZ ;  /* 0xcd9e8d5700087825 */ /* 0x000fc800078e00ff */
[----:B------:R-:W0:Y:S01]  /*0150*/  F2F.F64.F32 R14, R14 ;  /* 0x0000000e000e7310 */ /* 0x000e220000201800 */
[----:B---3--:R-:W-:-:S05]  /*0160*/  @P0 IADD3 R18, P1, R2, R7, RZ ;  /* 0x0000000702120210 */ /* 0x008fca0007f3e0ff */
[----:B------:R-:W-:Y:S01]  /*0170*/  @P0 IMAD.X R19, RZ, RZ, R3, P1 ;  /* 0x000000ffff130224 */ /* 0x000fe200008e0603 */
[----:B----4-:R-:W-:Y:S01]  /*0180*/  IADD3 R4, R25, -0x4498517b, RZ ;  /* 0xbb67ae8519047810 */ /* 0x010fe20007ffe0ff */
[----:B------:R-:W-:-:S03]  /*0190*/  VIADD R5, R24, 0x9e3779b9 ;  /* 0x9e3779b918057836 */ /* 0x000fc60000000000 */
[--C-:B------:R-:W-:Y:S02]  /*01a0*/  SHF.R.U64 R2, R18, 0x2, R19.reuse ;  /* 0x0000000212027819 */ /* 0x100fe40000001213 */
[----:B------:R-:W-:-:S03]  /*01b0*/  SHF.R.U32.HI R3, RZ, 0x2, R19 ;  /* 0x00000002ff037819 */ /* 0x000fc60000011613 */
[----:B------:R-:W-:Y:S01]  /*01c0*/  IMAD.WIDE.U32 R6, R2, -0x2daee0ad, RZ ;  /* 0xd2511f5302067825 */ /* 0x000fe200078e00ff */
[----:B------:R-:W-:-:S04]  /*01d0*/  LOP3.LUT R10, R9, R3, R24, 0x96, !PT ;  /* 0x00000003090a7212 */ /* 0x000fc800078e9618 */
[----:B------:R-:W-:Y:S01]  /*01e0*/  LOP3.LUT R12, R7, R25, RZ, 0x3c, !PT ;  /* 0x00000019070c7212 */ /* 0x000fe200078e3cff */
[----:B------:R-:W-:-:S04]  /*01f0*/  IMAD.WIDE.U32 R10, R10, -0x2daee0ad, RZ ;  /* 0xd2511f530a0a7825 */ /* 0x000fc800078e00ff */
[----:B------:R-:W-:Y:S01]  /*0200*/  IMAD.WIDE.U32 R12, R12, -0x326172a9, RZ ;  /* 0xcd9e8d570c0c7825 */ /* 0x000fe200078e00ff */
[----:B------:R-:W-:-:S03]  /*0210*/  LOP3.LUT R16, R11, R6, R4, 0x96, !PT ;  /* 0x000000060b107212 */ /* 0x000fc600078e9604 */
[----:B------:R-:W-:Y:S01]  /*0220*/  VIADD R7, R24, 0x3c6ef372 ;  /* 0x3c6ef37218077836 */ /* 0x000fe20000000000 */
[----:B------:R-:W-:Y:S01]  /*0230*/  LOP3.LUT R8, R13, R5, R8, 0x96, !PT ;  /* 0x000000050d087212 */ /* 0x000fe200078e9608 */
[----:B------:R-:W-:Y:S01]  /*0240*/  IMAD.WIDE.U32 R16, R16, -0x326172a9, RZ ;  /* 0xcd9e8d5710107825 */ /* 0x000fe200078e00ff */
[----:B------:R-:W-:-:S03]  /*0250*/  IADD3 R5, R25, 0x76cf5d0a, RZ ;  /* 0x76cf5d0a19057810 */ /* 0x000fc60007ffe0ff */
[----:B------:R-:W-:Y:S01]  /*0260*/  IMAD.WIDE.U32 R8, R8, -0x2daee0ad, RZ ;  /* 0xd2511f5308087825 */ /* 0x000fe200078e00ff */
[----:B------:R-:W-:Y:S02]  /*0270*/  LOP3.LUT R7, R17, R12, R7, 0x96, !PT ;  /* 0x0000000c11077212 */ /* 0x000fe400078e9607 */
[----:B0-----:R-:W0:Y:S01]  /*0280*/  MUFU.RCP64H R17, R15 ;  /* 0x0000000f00117308 */ /* 0x001e220000001800 */
[----:B------:R-:W-:Y:S01]  /*0290*/  VIADD R6, R25, 0x32370b8f ;  /* 0x32370b8f19067836 */ /* 0x000fe20000000000 */
[----:B------:R-:W-:Y:S01]  /*02a0*/  LOP3.LUT R12, R9, R10, R5, 0x96, !PT ;  /* 0x0000000a090c7212 */ /* 0x000fe200078e9605 */
[----:B------:R-:W-:-:S04]  /*02b0*/  IMAD.WIDE.U32 R10, R7, -0x2daee0ad, RZ ;  /* 0xd2511f53070a7825 */ /* 0x000fc800078e00ff */
[----:B------:R-:W-:Y:S01]  /*02c0*/  VIADD R9, R24, 0xdaa66d2b ;  /* 0xdaa66d2b18097836 */ /* 0x000fe20000000000 */
[----:B------:R-:W-:Y:S01]  /*02d0*/  LOP3.LUT R22, R11, R8, R6, 0x96, !PT ;  /* 0x000000080b167212 */ /* 0x000fe200078e9606 */
[----:B------:R-:W-:Y:S01]  /*02e0*/  IMAD.WIDE.U32 R12, R12, -0x326172a9, RZ ;  /* 0xcd9e8d570c0c7825 */ /* 0x000fe200078e00ff */
[----:B------:R-:W-:Y:S02]  /*02f0*/  IADD3 R11, R24, 0x78dde6e4, RZ ;  /* 0x78dde6e4180b7810 */ /* 0x000fe40007ffe0ff */
[----:B------:R-:W-:Y:S01]  /*0300*/  IADD3 R8, R25, -0x56f99767, RZ ;  /* 0xa906689919087810 */ /* 0x000fe20007ffe0ff */
[----:B------:R-:W-:Y:S01]  /*0310*/  IMAD.WIDE.U32 R22, R22, -0x326172a9, RZ ;  /* 0xcd9e8d5716167825 */ /* 0x000fe200078e00ff */
[----:B------:R-:W-:-:S03]  /*0320*/  LOP3.LUT R9, R13, R16, R9, 0x96, !PT ;  /* 0x000000100d097212 */ /* 0x000fc600078e9609 */
[----:B------:R-:W-:Y:S01]  /*0330*/  VIADD R7, R25, 0xed9eba14 ;  /* 0xed9eba1419077836 */ /* 0x000fe20000000000 */
[----:B------:R-:W-:Y:S01]  /*0340*/  LOP3.LUT R12, R23, R12, R11, 0x96, !PT ;  /* 0x0000000c170c7212 */ /* 0x000fe200078e960b */
[----:B------:R-:W-:-:S04]  /*0350*/  IMAD.WIDE.U32 R20, R9, -0x2daee0ad, RZ ;  /* 0xd2511f5309147825 */ /* 0x000fc800078e00ff */
[----:B------:R-:W-:Y:S01]  /*0360*/  IMAD.WIDE.U32 R12, R12, -0x2daee0ad, RZ ;  /* 0xd2511f530c0c7825 */ /* 0x000fe200078e00ff */
[----:B------:R-:W-:-:S03]  /*0370*/  LOP3.LUT R26, R21, R10, R7, 0x96, !PT ;  /* 0x0000000a151a7212 */ /* 0x000fc600078e9607 */
[----:B------:R-:W-:Y:S01]  /*0380*/  VIADD R9, R24, 0x1715609d ;  /* 0x1715609d18097836 */ /* 0x000fe20000000000 */
[----:B------:R-:W-:Y:S01]  /*0390*/  LOP3.LUT R28, R13, R20, R8, 0x96, !PT ;  /* 0x000000140d1c7212 */ /* 0x000fe200078e9608 */
[----:B------:R-:W-:-:S04]  /*03a0*/  IMAD.WIDE.U32 R26, R26, -0x326172a9, RZ ;  /* 0xcd9e8d571a1a7825 */ /* 0x000fc800078e00ff */
[----:B------:R-:W-:Y:S01]  /*03b0*/  VIADD R16, R15, 0x300402 ;  /* 0x003004020f107836 */ /* 0x000fe20000000000 */
[----:B------:R-:W-:Y:S01]  /*03c0*/  LOP3.LUT R22, R27, R22, R9, 0x96, !PT ;  /* 0x000000161b167212 */ /* 0x000fe200078e9609 */
[----:B------:R-:W-:Y:S01]  /*03d0*/  VIADD R13, R24, 0xb54cda56 ;  /* 0xb54cda56180d7836 */ /* 0x000fe20000000000 */
[----:B------:R-:W-:Y:S01]  /*03e0*/  IADD3 R9, R25, 0x646e171e, RZ ;  /* 0x646e171e19097810 */ /* 0x000fe20007ffe0ff */
[----:B------:R-:W-:Y:S01]  /*03f0*/  IMAD.WIDE.U32 R28, R28, -0x326172a9, RZ ;  /* 0xcd9e8d571c1c7825 */ /* 0x000fe200078e00ff */
[----:B------:R-:W-:Y:S01]  /*0400*/  FSETP.GEU.AND P0, PT, |R16|, 5.8789094863358348022e-39, PT ;  /* 0x004004021000780b */ /* 0x000fe20003f0e200 */
[----:B0-----:R-:W-:Y:S02]  /*0410*/  DFMA R10, -R14, R16, 1 ;  /* 0x3ff000000e0a742b */ /* 0x001fe40000000110 */
[----:B------:R-:W-:Y:S01]  /*0420*/  IMAD.WIDE.U32 R22, R22, -0x2daee0ad, RZ ;  /* 0xd2511f5316167825 */ /* 0x000fe200078e00ff */
[----:B------:R-:W-:-:S04]  /*0430*/  LOP3.LUT R13, R29, R26, R13, 0x96, !PT ;  /* 0x0000001a1d0d7212 */ /* 0x000fc800078e960d */
[----:B------:R-:W-:Y:S01]  /*0440*/  LOP3.LUT R12, R23, R12, R9, 0x96, !PT ;  /* 0x0000000c170c7212 */ /* 0x000fe200078e9609 */
[----:B------:R-:W-:Y:S01]  /*0450*/  DFMA R20, R10, R10, R10 ;  /* 0x0000000a0a14722b */ /* 0x000fe2000000000a */
[----:B------:R-:W-:-:S04]  /*0460*/  IMAD.WIDE.U32 R34, R13, -0x2daee0ad, RZ ;  /* 0xd2511f530d227825 */ /* 0x000fc800078e00ff */
[----:B------:R-:W-:Y:S02]  /*0470*/  VIADD R10, R25, 0x1fd5c5a3 ;  /* 0x1fd5c5a3190a7836 */ /* 0x000fe40000000000 */
[----:B------:R-:W-:Y:S01]  /*0480*/  IMAD.WIDE.U32 R12, R12, -0x326172a9, RZ ;  /* 0xcd9e8d570c0c7825 */ /* 0x000fe200078e00ff */
[----:B------:R-:W-:Y:S02]  /*0490*/  DFMA R20, R16, R20, R16 ;  /* 0x000000141014722b */ /* 0x000fe40000000010 */
[----:B------:R-:W-:Y:S01]  /*04a0*/  LOP3.LUT R22, R35, R22, R10, 0x96, !PT ;  /* 0x0000001623167212 */ /* 0x000fe200078e960a */
[----:B------:R-:W-:-:S04]  /*04b0*/  VIADD R11, R24, 0x5384540f ;  /* 0x5384540f180b7836 */ /* 0x000fc80000000000 */
[----:B------:R-:W-:Y:S01]  /*04c0*/  IMAD.WIDE.U32 R22, R22, -0x326172a9, RZ ;  /* 0xcd9e8d5716167825 */ /* 0x000fe200078e00ff */
[----:B------:R-:W-:Y:S01]  /*04d0*/  LOP3.LUT R28, R13, R28, R11, 0x96, !PT ;  /* 0x0000001c0d1c7212 */ /* 0x000fe200078e960b */
[----:B------:R-:W-:Y:S01]  /*04e0*/  DFMA R26, -R14, R20, 1 ;  /* 0x3ff000000e1a742b */ /* 0x000fe20000000114 */
[----:B------:R-:W-:Y:S01]  /*04f0*/  IADD3 R13, R24, -0xe443238, RZ ;  /* 0xf1bbcdc8180d7810 */ /* 0x000fe20007ffe0ff */
[----:B------:R-:W-:Y:S02]  /*0500*/  VIADD R11, R25, 0xdb3d7428 ;  /* 0xdb3d7428190b7836 */ /* 0x000fe40000000000 */
[----:B------:R-:W-:Y:S01]  /*0510*/  IMAD.WIDE.U32 R28, R28, -0x2daee0ad, RZ ;  /* 0xd2511f531c1c7825 */ /* 0x000fe200078e00ff */
[----:B------:R-:W-:-:S03]  /*0520*/  LOP3.LUT R12, R23, R12, R13, 0x96, !PT ;  /* 0x0000000c170c7212 */ /* 0x000fc600078e960d */
[----:B------:R-:W-:Y:S01]  /*0530*/  DFMA R20, R20, R26, R20 ;  /* 0x0000001a1414722b */ /* 0x000fe20000000014 */
[----:B------:R-:W-:Y:S01]  /*0540*/  LOP3.LUT R34, R29, R34, R11, 0x96, !PT ;  /* 0x000000221d227212 */ /* 0x000fe200078e960b */
[----:B------:R-:W-:Y:S01]  /*0550*/  VIADD R13, R25, 0x96a522ad ;  /* 0x96a522ad190d7836 */ /* 0x000fe20000000000 */
[----:B------:R-:W-:Y:S01]  /*0560*/  IADD3 R27, R24, -0x700cb87f, RZ ;  /* 0x8ff34781181b7810 */ /* 0x000fe20007ffe0ff */
[----:B------:R-:W-:-:S04]  /*0570*/  IMAD.HI.U32 R26, R12, -0x2daee0ad, RZ ;  /* 0xd2511f530c1a7827 */ /* 0x000fc800078e00ff */
[----:B------:R-:W-:Y:S01]  /*0580*/  IMAD.HI.U32 R16, R34, -0x326172a9, RZ ;  /* 0xcd9e8d5722107827 */ /* 0x000fe200078e00ff */
[----:B------:R-:W-:-:S04]  /*0590*/  LOP3.LUT R26, R26, R28, R13, 0x96, !PT ;  /* 0x0000001c1a1a7212 */ /* 0x000fc800078e960d */
[----:B------:R-:W-:Y:S01]  /*05a0*/  LOP3.LUT R27, R16, R22, R27, 0x96, !PT ;  /* 0x00000016101b7212 */ /* 0x000fe200078e961b */
[----:B------:R-:W-:Y:S06]  /*05b0*/  @P0 BRA `(.L_x_342) ;  /* 0x0000000000100947 */ /* 0x000fec0003800000 */
[----:B------:R-:W-:-:S05]  /*05c0*/  LOP3.LUT R16, R15, 0x7fffffff, RZ, 0xc0, !PT ;  /* 0x7fffffff0f107812 */ /* 0x000fca00078ec0ff */
[----:B------:R-:W-:Y:S01]  /*05d0*/  VIADD R22, R16, 0xfff00000 ;  /* 0xfff0000010167836 */ /* 0x000fe20000000000 */
[----:B------:R-:W-:-:S07]  /*05e0*/  MOV R16, 0x600 ;  /* 0x0000060000107802 */ /* 0x000fce0000000f00 */
[----:B------:R-:W-:Y:S05]  /*05f0*/  CALL.REL.NOINC `($__internal_4_$__cuda_sm20_dblrcp_rn_slowpath_v3) ;  /* 0x0000001000ac7944 */ /* 0x000fea0003c00000 */
.L_x_342:
        /* <DEDUP_REMOVED lines=11> */
[----:B------:R-:W-:Y:S01]  /*06b0*/  MOV R16, 0x6f0 ;  /* 0x000006f000107802 */ /* 0x000fe20000000f00 */
[----:B------:R-:W-:-:S04]  /*06c0*/  UIMAD UR4, UR10, UR4, URZ ;  /* 0x000000040a0472a4 */ /* 0x000fc8000f8e023f */
[----:B------:R-:W-:-:S12]  /*06d0*/  USHF.L.U32 UR4, UR4, 0x2, URZ ;  /* 0x0000000204047899 */ /* 0x000fd8000800063f */
[----:B------:R-:W-:Y:S05]  /*06e0*/  CALL.REL.NOINC `($__internal_5_$__cuda_sm20_div_u64) ;  /* 0x0000001400047944 */ /* 0x000fea0003c00000 */
[----:B------:R-:W-:Y:S01]  /*06f0*/  IMAD.MOV.U32 R16, RZ, RZ, R15 ;  /* 0x000000ffff107224 */ /* 0x000fe200078e000f */
[----:B------:R-:W-:Y:S01]  /*0700*/  MOV R17, R20 ;  /* 0x0000001400117202 */ /* 0x000fe20000000f00 */
[----:B------:R-:W-:Y:S06]  /*0710*/  BRA `(.L_x_344) ;  /* 0x0000000000587947 */ /* 0x000fec0003800000 */
.L_x_343:
[----:B------:R-:W0:Y:S02]  /*0720*/  LDC R15, c[0x0][0xc] ;  /* 0x00000300ff0f7b82 */ /* 0x000e240000000800 */
[----:B0-----:R-:W-:-:S04]  /*0730*/  IMAD R15, R15, UR10, RZ ;  /* 0x0000000a0f0f7c24 */ /* 0x001fc8000f8e02ff */
[----:B------:R-:W-:-:S04]  /*0740*/  IMAD.SHL.U32 R15, R15, 0x4, RZ ;  /* 0x000000040f0f7824 */ /* 0x000fc800078e00ff */
[----:B------:R-:W0:Y:S01]  /*0750*/  I2F.U32.RP R19, R15 ;  /* 0x0000000f00137306 */ /* 0x000e220000209000 */
[----:B------:R-:W-:Y:S02]  /*0760*/  IADD3 R21, RZ, -R15, RZ ;  /* 0x8000000fff157210 */ /* 0x000fe40007ffe0ff */
[----:B------:R-:W-:-:S05]  /*0770*/  ISETP.NE.U32.AND P2, PT, R15, RZ, PT ;  /* 0x000000ff0f00720c */ /* 0x000fca0003f45070 */
[----:B0-----:R-:W0:Y:S02]  /*0780*/  MUFU.RCP R19, R19 ;  /* 0x0000001300137308 */ /* 0x001e240000001000 */
[----:B0-----:R-:W-:-:S06]  /*0790*/  VIADD R16, R19, 0xffffffe ;  /* 0x0ffffffe13107836 */ /* 0x001fcc0000000000 */
[----:B------:R0:W1:Y:S02]  /*07a0*/  F2I.FTZ.U32.TRUNC.NTZ R17, R16 ;  /* 0x0000001000117305 */ /* 0x000064000021f000 */
[----:B0-----:R-:W-:Y:S02]  /*07b0*/  IMAD.MOV.U32 R16, RZ, RZ, RZ ;  /* 0x000000ffff107224 */ /* 0x001fe400078e00ff */
[----:B-1----:R-:W-:-:S04]  /*07c0*/  IMAD R21, R21, R17, RZ ;  /* 0x0000001115157224 */ /* 0x002fc800078e02ff */
[----:B------:R-:W-:-:S06]  /*07d0*/  IMAD.HI.U32 R17, R17, R21, R16 ;  /* 0x0000001511117227 */ /* 0x000fcc00078e0010 */
[----:B------:R-:W-:Y:S01]  /*07e0*/  IMAD.HI.U32 R16, R17, UR6, RZ ;  /* 0x0000000611107c27 */ /* 0x000fe2000f8e00ff */
[----:B------:R-:W-:-:S03]  /*07f0*/  MOV R17, RZ ;  /* 0x000000ff00117202 */ /* 0x000fc60000000f00 */
[----:B------:R-:W-:-:S04]  /*0800*/  IMAD.MOV R20, RZ, RZ, -R16 ;  /* 0x000000ffff147224 */ /* 0x000fc800078e0a10 */
[----:B------:R-:W-:-:S05]  /*0810*/  IMAD R20, R15, R20, UR6 ;  /* 0x000000060f147e24 */ /* 0x000fca000f8e0214 */
[----:B------:R-:W-:-:S13]  /*0820*/  ISETP.GE.U32.AND P0, PT, R20, R15, PT ;  /* 0x0000000f1400720c */ /* 0x000fda0003f06070 */
[----:B------:R-:W-:Y:S01]  /*0830*/  @P0 IADD3 R20, -R15, R20, RZ ;  /* 0x000000140f140210 */ /* 0x000fe20007ffe1ff */
[----:B------:R-:W-:-:S03]  /*0840*/  @P0 VIADD R16, R16, 0x1 ;  /* 0x0000000110100836 */ /* 0x000fc60000000000 */
[----:B------:R-:W-:-:S13]  /*0850*/  ISETP.GE.U32.AND P1, PT, R20, R15, PT ;  /* 0x0000000f1400720c */ /* 0x000fda0003f26070 */
[----:B------:R-:W-:Y:S01]  /*0860*/  @P1 VIADD R16, R16, 0x1 ;  /* 0x0000000110101836 */ /* 0x000fe20000000000 */
[----:B------:R-:W-:-:S07]  /*0870*/  @!P2 LOP3.LUT R16, RZ, R15, RZ, 0x33, !PT ;  /* 0x0000000fff10a212 */ /* 0x000fce00078e33ff */
.L_x_344:
[----:B------:R-:W-:Y:S01]  /*0880*/  ULDC UR4, c[0x0][0xc] ;  /* 0x0000030000047ab9 */ /* 0x000fe20000000800 */
[----:B------:R-:W-:Y:S01]  /*0890*/  IADD3 R16, P0, R16, 0x1, RZ ;  /* 0x0000000110107810 */ /* 0x000fe20007f1e0ff */
[----:B------:R-:W-:-:S04]  /*08a0*/  UIMAD.WIDE.U32 UR4, UR10, UR4, URZ ;  /* 0x000000040a0472a5 */ /* 0x000fc8000f8e003f */
[----:B------:R-:W-:Y:S02]  /*08b0*/  IMAD.X R15, RZ, RZ, R17, P0 ;  /* 0x000000ffff0f7224 */ /* 0x000fe400000e0611 */
        /* <DEDUP_REMOVED lines=9> */
[----:B------:R-:W-:Y:S01]  /*0950*/  HFMA2.MMA R20, -RZ, RZ, 0, 0 ;  /* 0x00000000ff147435 */ /* 0x000fe200000001ff */
[----:B------:R-:W-:Y:S01]  /*0960*/  LOP3.LUT R17, R18, 0x3, RZ, 0xc0, !PT ;  /* 0x0000000312117812 */ /* 0x000fe200078ec0ff */
[----:B------:R-:W-:Y:S01]  /*0970*/  IMAD R34, R34, -0x326172a9, RZ ;  /* 0xcd9e8d5722227824 */ /* 0x000fe200078e02ff */
[----:B------:R-:W-:Y:S01]  /*0980*/  ULDC UR5, c[0x0][0x6f8] ;  /* 0x0001be0000057ab9 */ /* 0x000fe20000000800 */
[----:B------:R-:W-:Y:S01]  /*0990*/  IMAD.MOV.U32 R18, RZ, RZ, R0 ;  /* 0x000000ffff127224 */ /* 0x000fe200078e0000 */
[----:B------:R-:W-:Y:S01]  /*09a0*/  ULDC.64 UR6, c[0x0][0x480] ;  /* 0x0001200000067ab9 */ /* 0x000fe20000000a00 */
[----:B------:R-:W-:Y:S01]  /*09b0*/  IMAD.MOV.U32 R19, RZ, RZ, RZ ;  /* 0x000000ffff137224 */ /* 0x000fe200078e00ff */
[----:B------:R-:W-:Y:S01]  /*09c0*/  ULDC.64 UR10, c[0x0][0x3b0] ;  /* 0x0000ec00000a7ab9 */ /* 0x000fe20000000a00 */
[----:B------:R-:W-:Y:S01]  /*09d0*/  ULDC.64 UR12, c[0x0][0x550] ;  /* 0x00015400000c7ab9 */ /* 0x000fe20000000a00 */
[----:B------:R-:W-:-:S05]  /*09e0*/  ULDC.64 UR14, c[0x0][0x6f0] ;  /* 0x0001bc00000e7ab9 */ /* 0x000fca0000000a00 */
.L_x_356:
[----:B------:R-:W-:Y:S01]  /*09f0*/  VIADD R2, R2, 0x1 ;  /* 0x0000000102027836 */ /* 0x000fe20000000000 */
[----:B------:R-:W-:Y:S03]  /*0a00*/  BSSY B0, `(.L_x_345) ;  /* 0x000000c000007945 */ /* 0x000fe60003800000 */
[C---:B------:R-:W-:Y:S01]  /*0a10*/  IMAD.HI.U32 R23, R2.reuse, -0x2daee0ad, RZ ;  /* 0xd2511f5302177827 */ /* 0x040fe200078e00ff */
[----:B------:R-:W-:-:S13]  /*0a20*/  ISETP.NE.AND P0, PT, R2, RZ, PT ;  /* 0x000000ff0200720c */ /* 0x000fda0003f05270 */
[----:B-----5:R-:W-:Y:S05]  /*0a30*/  @P0 BRA `(.L_x_346) ;  /* 0x0000000000200947 */ /* 0x020fea0003800000 */
[----:B------:R-:W-:-:S05]  /*0a40*/  VIADD R3, R3, 0x1 ;  /* 0x0000000103037836 */ /* 0x000fca0000000000 */
[----:B------:R-:W-:-:S13]  /*0a50*/  ISETP.NE.AND P0, PT, R3, RZ, PT ;  /* 0x000000ff0300720c */ /* 0x000fda0003f05270 */
[----:B------:R-:W-:Y:S01]  /*0a60*/  @!P0 IADD3 R0, R0, 0x1, RZ ;  /* 0x0000000100008810 */ /* 0x000fe20007ffe0ff */
[----:B------:R-:W-:Y:S01]  /*0a70*/  @!P0 VIADD R21, R20, 0x1 ;  /* 0x0000000114158836 */ /* 0x000fe20000000000 */
[----:B------:R-:W-:Y:S02]  /*0a80*/  @!P0 MOV R3, RZ ;  /* 0x000000ff00038202 */ /* 0x000fe40000000f00 */
[----:B------:R-:W-:-:S13]  /*0a90*/  ISETP.NE.AND P1, PT, R0, RZ, !P0 ;  /* 0x000000ff0000720c */ /* 0x000fda0004725270 */
[----:B------:R-:W-:-:S04]  /*0aa0*/  @P1 IMAD.MOV R21, RZ, RZ, R20 ;  /* 0x000000ffff151224 */ /* 0x000fc800078e0214 */
[----:B------:R-:W-:-:S07]  /*0ab0*/  @!P0 IMAD.MOV.U32 R20, RZ, RZ, R21 ;  /* 0x000000ffff148224 */ /* 0x000fce00078e0015 */
.L_x_346:
[----:B------:R-:W-:Y:S05]  /*0ac0*/  BSYNC B0 ;  /* 0x0000000000007941 */ /* 0x000fea0003800000 */
.L_x_345:
[----:B------:R-:W-:Y:S01]  /*0ad0*/  IMAD.HI.U32 R21, R0, -0x326172a9, RZ ;  /* 0xcd9e8d5700157827 */ /* 0x000fe200078e00ff */
[----:B------:R-:W-:Y:S02]  /*0ae0*/  LOP3.LUT R23, R23, R20, R25, 0x96, !PT ;  /* 0x0000001417177212 */ /* 0x000fe400078e9619 */
[----:B------:R-:W-:Y:S01]  /*0af0*/  ISETP.NE.AND P0, PT, R17, 0x1, PT ;  /* 0x000000011100780c */ /* 0x000fe20003f05270 */
[----:B------:R-:W-:Y:S01]  /*0b00*/  VIADD R28, R24, 0x9e3779b9 ;  /* 0x9e3779b9181c7836 */ /* 0x000fe20000000000 */
[----:B------:R-:W-:Y:S01]  /*0b10*/  LOP3.LUT R21, R21, R3, R24, 0x96, !PT ;  /* 0x0000000315157212 */ /* 0x000fe200078e9618 */
[----:B------:R-:W-:Y:S01]  /*0b20*/  IMAD R29, R0, -0x326172a9, RZ ;  /* 0xcd9e8d57001d7824 */ /* 0x000fe200078e02ff */
[----:B------:R-:W-:Y:S01]  /*0b30*/  MOV R51, R26 ;  /* 0x0000001a00337202 */ /* 0x000fe20000000f00 */
[----:B------:R-:W-:-:S04]  /*0b40*/  IMAD.WIDE.U32 R22, R23, -0x326172a9, RZ ;  /* 0xcd9e8d5717167825 */ /* 0x000fc800078e00ff */
[----:B------:R-:W-:Y:S01]  /*0b50*/  IMAD R33, R2, -0x2daee0ad, RZ ;  /* 0xd2511f5302217824 */ /* 0x000fe200078e02ff */
[----:B------:R-:W-:Y:S01]  /*0b60*/  LOP3.LUT R29, R23, R29, R28, 0x96, !PT ;  /* 0x0000001d171d7212 */ /* 0x000fe200078e961c */
[----:B------:R-:W-:Y:S01]  /*0b70*/  IMAD.WIDE.U32 R30, R21, -0x2daee0ad, RZ ;  /* 0xd2511f53151e7825 */ /* 0x000fe200078e00ff */
[----:B------:R-:W-:-:S03]  /*0b80*/  IADD3 R21, R24, 0x3c6ef372, RZ ;  /* 0x3c6ef37218157810 */ /* 0x000fc60007ffe0ff */
[----:B------:R-:W-:Y:S01]  /*0b90*/  IMAD.MOV.U32 R53, RZ, RZ, R34 ;  /* 0x000000ffff357224 */ /* 0x000fe200078e0022 */
[----:B------:R-:W-:Y:S01]  /*0ba0*/  LOP3.LUT R28, R31, R33, R4, 0x96, !PT ;  /* 0x000000211f1c7212 */ /* 0x000fe200078e9604 */
[----:B------:R-:W-:-:S04]  /*0bb0*/  IMAD.WIDE.U32 R32, R29, -0x2daee0ad, RZ ;  /* 0xd2511f531d207825 */ /* 0x000fc800078e00ff */
[----:B------:R-:W-:Y:S01]  /*0bc0*/  IMAD.WIDE.U32 R28, R28, -0x326172a9, RZ ;  /* 0xcd9e8d571c1c7825 */ /* 0x000fe200078e00ff */
[----:B------:R-:W-:-:S04]  /*0bd0*/  LOP3.LUT R23, R33, R30, R5, 0x96, !PT ;  /* 0x0000001e21177212 */ /* 0x000fc800078e9605 */
[----:B------:R-:W-:Y:S01]  /*0be0*/  LOP3.LUT R30, R29, R22, R21, 0x96, !PT ;  /* 0x000000161d1e7212 */ /* 0x000fe200078e9615 */
[----:B------:R-:W-:-:S04]  /*0bf0*/  IMAD.WIDE.U32 R22, R23, -0x326172a9, RZ ;  /* 0xcd9e8d5717167825 */ /* 0x000fc800078e00ff */
[----:B------:R-:W-:Y:S02]  /*0c00*/  VIADD R21, R24, 0xdaa66d2b ;  /* 0xdaa66d2b18157836 */ /* 0x000fe40000000000 */
[----:B------:R-:W-:-:S03]  /*0c10*/  IMAD.WIDE.U32 R30, R30, -0x2daee0ad, RZ ;  /* 0xd2511f531e1e7825 */ /* 0x000fc600078e00ff */
[----:B------:R-:W-:Y:S01]  /*0c20*/  LOP3.LUT R28, R23, R28, R21, 0x96, !PT ;  /* 0x0000001c171c7212 */ /* 0x000fe200078e9615 */
[----:B------:R-:W-:Y:S01]  /*0c30*/  VIADD R21, R24, 0x78dde6e4 ;  /* 0x78dde6e418157836 */ /* 0x000fe20000000000 */
[----:B------:R-:W-:-:S03]  /*0c40*/  LOP3.LUT R32, R31, R32, R6, 0x96, !PT ;  /* 0x000000201f207212 */ /* 0x000fc600078e9606 */
[----:B------:R-:W-:-:S04]  /*0c50*/  IMAD.WIDE.U32 R28, R28, -0x2daee0ad, RZ ;  /* 0xd2511f531c1c7825 */ /* 0x000fc800078e00ff */
[----:B------:R-:W-:Y:S01]  /*0c60*/  IMAD.WIDE.U32 R32, R32, -0x326172a9, RZ ;  /* 0xcd9e8d5720207825 */ /* 0x000fe200078e00ff */
[----:B------:R-:W-:Y:S02]  /*0c70*/  LOP3.LUT R23, R29, R30, R7, 0x96, !PT ;  /* 0x0000001e1d177212 */ /* 0x000fe400078e9607 */
[----:B------:R-:W-:Y:S02]  /*0c80*/  IADD3 R29, R24, 0x1715609d, RZ ;  /* 0x1715609d181d7810 */ /* 0x000fe40007ffe0ff */
[----:B------:R-:W-:Y:S01]  /*0c90*/  LOP3.LUT R30, R33, R22, R21, 0x96, !PT ;  /* 0x00000016211e7212 */ /* 0x000fe200078e9615 */
[----:B------:R-:W-:-:S04]  /*0ca0*/  IMAD.WIDE.U32 R22, R23, -0x326172a9, RZ ;  /* 0xcd9e8d5717167825 */ /* 0x000fc800078e00ff */
[----:B------:R-:W-:Y:S01]  /*0cb0*/  IMAD.WIDE.U32 R30, R30, -0x2daee0ad, RZ ;  /* 0xd2511f531e1e7825 */ /* 0x000fe200078e00ff */
[----:B------:R-:W-:-:S03]  /*0cc0*/  LOP3.LUT R29, R23, R32, R29, 0x96, !PT ;  /* 0x00000020171d7212 */ /* 0x000fc600078e961d */
[----:B------:R-:W-:Y:S01]  /*0cd0*/  VIADD R21, R24, 0xb54cda56 ;  /* 0xb54cda5618157836 */ /* 0x000fe20000000000 */
        /* <DEDUP_REMOVED lines=8> */
[----:B------:R-:W-:Y:S02]  /*0d60*/  LOP3.LUT R38, R23, R32, R21, 0x96, !PT ;  /* 0x0000002017267212 */ /* 0x000fe400078e9615 */
[----:B------:R-:W-:Y:S02]  /*0d70*/  LOP3.LUT R28, R31, R28, R10, 0x96, !PT ;  /* 0x0000001c1f1c7212 */ /* 0x000fe400078e960a */
[----:B------:R-:W-:Y:S01]  /*0d80*/  IADD3 R21, R24, -0xe443238, RZ ;  /* 0xf1bbcdc818157810 */ /* 0x000fe20007ffe0ff */
[----:B------:R-:W-:-:S04]  /*0d90*/  IMAD.WIDE.U32 R38, R38, -0x2daee0ad, RZ ;  /* 0xd2511f5326267825 */ /* 0x000fc800078e00ff */
[----:B------:R-:W-:Y:S01]  /*0da0*/  IMAD.WIDE.U32 R28, R28, -0x326172a9, RZ ;  /* 0xcd9e8d571c1c7825 */ /* 0x000fe200078e00ff */
[----:B------:R-:W-:-:S03]  /*0db0*/  LOP3.LUT R23, R39, R30, R11, 0x96, !PT ;  /* 0x0000001e27177212 */ /* 0x000fc600078e960b */
[----:B------:R-:W-:Y:S01]  /*0dc0*/  IMAD R30, R12, -0x2daee0ad, RZ ;  /* 0xd2511f530c1e7824 */ /* 0x000fe200078e02ff */
[----:B------:R-:W-:Y:S01]  /*0dd0*/  LOP3.LUT R12, R29, R22, R21, 0x96, !PT ;  /* 0x000000161d0c7212 */ /* 0x000fe200078e9615 */
[----:B------:R-:W-:Y:S02]  /*0de0*/  VIADD R21, R24, 0x8ff34781 ;  /* 0x8ff3478118157836 */ /* 0x000fe40000000000 */
[----:B------:R-:W-:-:S04]  /*0df0*/  IMAD.WIDE.U32 R22, R23, -0x326172a9, RZ ;  /* 0xcd9e8d5717167825 */ /* 0x000fc800078e00ff */
[----:B------:R-:W-:Y:S01]  /*0e00*/  IMAD.HI.U32 R29, R12, -0x2daee0ad, RZ ;  /* 0xd2511f530c1d7827 */ /* 0x000fe200078e00ff */
[----:B------:R-:W-:-:S03]  /*0e10*/  LOP3.LUT R21, R23, R28, R21, 0x96, !PT ;  /* 0x0000001c17157212 */ /* 0x000fc600078e9615 */
[----:B------:R-:W-:Y:S01]  /*0e20*/  IMAD.MOV.U32 R52, RZ, RZ, R30 ;  /* 0x000000ffff347224 */ /* 0x000fe200078e001e */
[----:B------:R-:W-:Y:S01]  /*0e30*/  LOP3.LUT R38, R29, R38, R13, 0x96, !PT ;  /* 0x000000261d267212 */ /* 0x000fe200078e960d */
[----:B------:R-:W-:Y:S01]  /*0e40*/  IMAD.MOV.U32 R39, RZ, RZ, R21 ;  /* 0x000000ffff277224 */ /* 0x000fe200078e0015 */
[----:B------:R-:W-:Y:S06]  /*0e50*/  @!P0 BRA `(.L_x_347) ;  /* 0x0000000000448947 */ /* 0x000fec0003800000 */
[----:B------:R-:W-:-:S13]  /*0e60*/  ISETP.NE.AND P0, PT, R17, 0x2, PT ;  /* 0x000000021100780c */ /* 0x000fda0003f05270 */
[----:B------:R-:W-:Y:S05]  /*0e70*/  @!P0 BRA `(.L_x_348) ;  /* 0x00000000002c8947 */ /* 0x000fea0003800000 */
[----:B------:R-:W-:Y:S01]  /*0e80*/  ISETP.NE.AND P0, PT, R17, 0x3, PT ;  /* 0x000000031100780c */ /* 0x000fe20003f05270 */
[----:B------:R-:W-:Y:S01]  /*0e90*/  IMAD.MOV.U32 R51, RZ, RZ, R21 ;  /* 0x000000ffff337224 */ /* 0x000fe200078e0015 */
[----:B------:R-:W-:Y:S01]  /*0ea0*/  MOV R53, R30 ;  /* 0x0000001e00357202 */ /* 0x000fe20000000f00 */
[----:B------:R-:W-:Y:S01]  /*0eb0*/  IMAD.MOV.U32 R52, RZ, RZ, R22 ;  /* 0x000000ffff347224 */ /* 0x000fe200078e0016 */
[----:B------:R-:W-:-:S09]  /*0ec0*/  MOV R39, R38 ;  /* 0x0000002600277202 */ /* 0x000fd20000000f00 */
[----:B------:R-:W-:Y:S05]  /*0ed0*/  @!P0 BRA `(.L_x_347) ;  /* 0x0000000000248947 */ /* 0x000fea0003800000 */
[----:B------:R-:W-:Y:S01]  /*0ee0*/  IMAD.MOV.U32 R53, RZ, RZ, R27 ;  /* 0x000000ffff357224 */ /* 0x000fe200078e001b */
[----:B------:R-:W-:Y:S01]  /*0ef0*/  MOV R52, R26 ;  /* 0x0000001a00347202 */ /* 0x000fe20000000f00 */
[----:B------:R-:W-:Y:S02]  /*0f00*/  IMAD.MOV.U32 R51, RZ, RZ, R34 ;  /* 0x000000ffff337224 */ /* 0x000fe400078e0022 */
[----:B------:R-:W-:Y:S01]  /*0f10*/  IMAD.MOV.U32 R39, RZ, RZ, R30 ;  /* 0x000000ffff277224 */ /* 0x000fe200078e001e */
[----:B------:R-:W-:Y:S06]  /*0f20*/  BRA `(.L_x_347) ;  /* 0x0000000000107947 */ /* 0x000fec0003800000 */
.L_x_348:
[----:B------:R-:W-:Y:S01]  /*0f30*/  IMAD.MOV.U32 R53, RZ, RZ, R26 ;  /* 0x000000ffff357224 */ /* 0x000fe200078e001a */
[----:B------:R-:W-:Y:S01]  /*0f40*/  MOV R51, R30 ;  /* 0x0000001e00337202 */ /* 0x000fe20000000f00 */
[----:B------:R-:W-:Y:S02]  /*0f50*/  IMAD.MOV.U32 R52, RZ, RZ, R21 ;  /* 0x000000ffff347224 */ /* 0x000fe400078e0015 */
[----:B------:R-:W-:-:S07]  /*0f60*/  IMAD.MOV.U32 R39, RZ, RZ, R22 ;  /* 0x000000ffff277224 */ /* 0x000fce00078e0016 */
.L_x_347:
[----:B------:R-:W-:Y:S01]  /*0f70*/  ULDC UR4, c[0x0][0xc] ;  /* 0x0000030000047ab9 */ /* 0x000fe20000000800 */
[----:B------:R-:W0:Y:S01]  /*0f80*/  LDC R41, c[0x0][RZ] ;  /* 0x00000000ff297b82 */ /* 0x000e220000000800 */
[----:B------:R-:W-:-:S04]  /*0f90*/  ISETP.GE.U32.AND P0, PT, R18, UR14, PT ;  /* 0x0000000e12007c0c */ /* 0x000fc8000bf06070 */
[----:B------:R-:W-:-:S13]  /*0fa0*/  ISETP.GE.U32.AND.EX P0, PT, R19, UR15, PT, P0 ;  /* 0x0000000f13007c0c */ /* 0x000fda000bf06100 */
[----:B------:R-:W1:Y:S01]  /*0fb0*/  @!P0 LDC.64 R28, c[0x0][0x2e0] ;  /* 0x0000b800ff1c8b82 */ /* 0x000e620000000a00 */
[----:B0-----:R-:W-:-:S07]  /*0fc0*/  IMAD R41, R41, UR4, RZ ;  /* 0x0000000429297c24 */ /* 0x001fce000f8e02ff */
[----:B------:R-:W0:Y:S01]  /*0fd0*/  @!P0 LDC.64 R30, c[0x0][0x210] ;  /* 0x00008400ff1e8b82 */ /* 0x000e220000000a00 */
[C---:B------:R-:W-:Y:S01]  /*0fe0*/  IMAD R27, R41.reuse, 0x3, RZ ;  /* 0x00000003291b7824 */ /* 0x040fe200078e02ff */
[CC--:B------:R-:W-:Y:S02]  /*0ff0*/  IADD3 R40, P2, R41.reuse, R18.reuse, RZ ;  /* 0x0000001229287210 */ /* 0x0c0fe40007f5e0ff */
[-C--:B------:R-:W-:Y:S02]  /*1000*/  LEA R42, P3, R41, R18.reuse, 0x1 ;  /* 0x00000012292a7211 */ /* 0x080fe400078608ff */
[----:B------:R-:W-:Y:S02]  /*1010*/  ISETP.GE.U32.AND P1, PT, R40, UR14, PT ;  /* 0x0000000e28007c0c */ /* 0x000fe4000bf26070 */
[----:B------:R-:W-:Y:S01]  /*1020*/  IADD3.X R43, RZ, R19, RZ, P2, !PT ;  /* 0x00000013ff2b7210 */ /* 0x000fe200017fe4ff */
[----:B------:R-:W-:Y:S01]  /*1030*/  IMAD.X R45, RZ, RZ, R19, P3 ;  /* 0x000000ffff2d7224 */ /* 0x000fe200018e0613 */
[----:B------:R-:W-:-:S02]  /*1040*/  IADD3 R44, P3, R27, R18, RZ ;  /* 0x000000121b2c7210 */ /* 0x000fc40007f7e0ff */
[----:B------:R-:W-:Y:S02]  /*1050*/  ISETP.GE.U32.AND.EX P1, PT, R43, UR15, PT, P1 ;  /* 0x0000000f2b007c0c */ /* 0x000fe4000bf26110 */
[----:B------:R-:W-:Y:S01]  /*1060*/  ISETP.GE.U32.AND P2, PT, R42, UR14, PT ;  /* 0x0000000e2a007c0c */ /* 0x000fe2000bf46070 */
[----:B------:R-:W-:Y:S01]  /*1070*/  IMAD.X R47, RZ, RZ, R19, P3 ;  /* 0x000000ffff2f7224 */ /* 0x000fe200018e0613 */
[----:B------:R-:W-:Y:S01]  /*1080*/  ISETP.GE.U32.AND P4, PT, R44, UR14, PT ;  /* 0x0000000e2c007c0c */ /* 0x000fe2000bf86070 */
[-C--:B-1----:R-:W-:Y:S01]  /*1090*/  @!P0 IMAD R32, R19, R28.reuse, RZ ;  /* 0x0000001c13208224 */ /* 0x082fe200078e02ff */
[----:B------:R-:W-:Y:S01]  /*10a0*/  ISETP.GE.U32.AND.EX P2, PT, R45, UR15, PT, P2 ;  /* 0x0000000f2d007c0c */ /* 0x000fe2000bf46120 */
[----:B------:R-:W-:Y:S01]  /*10b0*/  @!P0 IMAD.WIDE.U32 R36, R18, R28, RZ ;  /* 0x0000001c12248225 */ /* 0x000fe200078e00ff */
[----:B------:R-:W-:-:S03]  /*10c0*/  ISETP.GE.U32.AND.EX P3, PT, R47, UR15, PT, P4 ;  /* 0x0000000f2f007c0c */ /* 0x000fc6000bf66140 */
[----:B------:R-:W-:Y:S01]  /*10d0*/  @!P0 IMAD R33, R18, R29, R32 ;  /* 0x0000001d12218224 */ /* 0x000fe200078e0220 */
[----:B0-----:R-:W-:Y:S01]  /*10e0*/  @!P0 LEA R30, P4, R36, R30, 0x1 ;  /* 0x0000001e241e8211 */ /* 0x001fe200078808ff */
[----:B------:R-:W0:Y:S03]  /*10f0*/  @!P1 LDC.64 R34, c[0x0][0x2e0] ;  /* 0x0000b800ff229b82 */ /* 0x000e260000000a00 */
[----:B------:R-:W-:-:S04]  /*1100*/  @!P0 IADD3 R37, R37, R33, RZ ;  /* 0x0000002125258210 */ /* 0x000fc80007ffe0ff */
[----:B------:R-:W-:Y:S01]  /*1110*/  @!P0 LEA.HI.X R31, R36, R31, R37, 0x1, P4 ;  /* 0x0000001f241f8211 */ /* 0x000fe200020f0c25 */
[----:B------:R-:W1:Y:S04]  /*1120*/  @!P1 LDC.64 R26, c[0x0][0x210] ;  /* 0x00008400ff1a9b82 */ /* 0x000e680000000a00 */
[----:B------:R2:W5:Y:S04]  /*1130*/  @!P0 LDG.E.U16 R46, desc[UR8][R30.64] ;  /* 0x000000081e2e8981 */ /* 0x000568000c1e1500 */
[----:B------:R-:W3:Y:S01]  /*1140*/  @!P2 LDC.64 R28, c[0x0][0x2e0] ;  /* 0x0000b800ff1cab82 */ /* 0x000ee20000000a00 */
[----:B0-----:R-:W-:-:S07]  /*1150*/  @!P1 IMAD R54, R43, R34, RZ ;  /* 0x000000222b369224 */ /* 0x001fce00078e02ff */
[----:B------:R-:W0:Y:S01]  /*1160*/  @!P3 LDC.64 R32, c[0x0][0x2e0] ;  /* 0x0000b800ff20bb82 */ /* 0x000e220000000a00 */
[C---:B------:R-:W-:Y:S02]  /*1170*/  @!P1 IMAD R37, R40.reuse, R35, R54 ;  /* 0x0000002328259224 */ /* 0x040fe400078e0236 */
[----:B------:R-:W-:-:S05]  /*1180*/  @!P1 IMAD.WIDE.U32 R54, R40, R34, RZ ;  /* 0x0000002228369225 */ /* 0x000fca00078e00ff */
[----:B------:R-:W4:Y:S01]  /*1190*/  @!P2 LDC.64 R34, c[0x0][0x210] ;  /* 0x00008400ff22ab82 */ /* 0x000f220000000a00 */
[----:B------:R-:W-:Y:S01]  /*11a0*/  @!P1 IMAD.IADD R55, R55, 0x1, R37 ;  /* 0x0000000137379824 */ /* 0x000fe200078e0225 */
[----:B-1----:R-:W-:-:S04]  /*11b0*/  @!P1 LEA R26, P4, R54, R26, 0x1 ;  /* 0x0000001a361a9211 */ /* 0x002fc800078808ff */
[----:B------:R-:W-:Y:S01]  /*11c0*/  @!P1 LEA.HI.X R27, R54, R27, R55, 0x1, P4 ;  /* 0x0000001b361b9211 */ /* 0x000fe200020f0c37 */
[-C--:B---3--:R-:W-:Y:S01]  /*11d0*/  @!P2 IMAD R54, R45, R28.reuse, RZ ;  /* 0x0000001c2d36a224 */ /* 0x088fe200078e02ff */
[----:B------:R-:W1:Y:S03]  /*11e0*/  @!P3 LDC.64 R36, c[0x0][0x210] ;  /* 0x00008400ff24bb82 */ /* 0x000e660000000a00 */
[C---:B------:R-:W-:Y:S01]  /*11f0*/  @!P2 IMAD R55, R42.reuse, R29, R54 ;  /* 0x0000001d2a37a224 */ /* 0x040fe200078e0236 */
[----:B------:R2:W5:Y:S01]  /*1200*/  @!P1 LDG.E.U16 R48, desc[UR8][R26.64] ;  /* 0x000000081a309981 */ /* 0x000562000c1e1500 */
[----:B------:R-:W-:-:S04]  /*1210*/  @!P2 IMAD.WIDE.U32 R28, R42, R28, RZ ;  /* 0x0000001c2a1ca225 */ /* 0x000fc800078e00ff */
[-C--:B0-----:R-:W-:Y:S02]  /*1220*/  @!P3 IMAD R54, R47, R32.reuse, RZ ;  /* 0x000000202f36b224 */ /* 0x081fe400078e02ff */
[----:B------:R-:W-:Y:S02]  /*1230*/  @!P2 IMAD.IADD R29, R29, 0x1, R55 ;  /* 0x000000011d1da824 */ /* 0x000fe400078e0237 */
[C---:B------:R-:W-:Y:S02]  /*1240*/  @!P3 IMAD R57, R44.reuse, R33, R54 ;  /* 0x000000212c39b224 */ /* 0x040fe400078e0236 */
[----:B------:R-:W-:Y:S01]  /*1250*/  @!P3 IMAD.WIDE.U32 R32, R44, R32, RZ ;  /* 0x000000202c20b225 */ /* 0x000fe200078e00ff */
[----:B----4-:R-:W-:-:S04]  /*1260*/  @!P2 LEA R34, P4, R28, R34, 0x1 ;  /* 0x000000221c22a211 */ /* 0x010fc800078808ff */
[----:B------:R-:W-:Y:S02]  /*1270*/  @!P2 LEA.HI.X R35, R28, R35, R29, 0x1, P4 ;  /* 0x000000231c23a211 */ /* 0x000fe400020f0c1d */
[----:B------:R-:W-:Y:S02]  /*1280*/  @!P3 IADD3 R28, R33, R57, RZ ;  /* 0x00000039211cb210 */ /* 0x000fe40007ffe0ff */
[C---:B-1----:R-:W-:Y:S01]  /*1290*/  @!P3 LEA R36, P4, R32.reuse, R36, 0x1 ;  /* 0x000000242024b211 */ /* 0x042fe200078808ff */
[----:B------:R2:W5:Y:S03]  /*12a0*/  @!P2 LDG.E.U16 R49, desc[UR8][R34.64] ;  /* 0x000000082231a981 */ /* 0x000566000c1e1500 */
[----:B------:R-:W-:-:S05]  /*12b0*/  @!P3 LEA.HI.X R37, R32, R37, R28, 0x1, P4 ;  /* 0x000000252025b211 */ /* 0x000fca00020f0c1c */
[----:B------:R2:W5:Y:S01]  /*12c0*/  @!P3 LDG.E.U16 R50, desc[UR8][R36.64] ;  /* 0x000000082432b981 */ /* 0x000562000c1e1500 */
[----:B------:R-:W-:Y:S01]  /*12d0*/  I2FP.F32.U32 R53, R53 ;  /* 0x0000003500357245 */ /* 0x000fe20000201000 */
[----:B------:R-:W-:Y:S01]  /*12e0*/  IMAD.MOV.U32 R32, RZ, RZ, 0x2f800000 ;  /* 0x2f800000ff207424 */ /* 0x000fe200078e00ff */
[----:B------:R-:W-:Y:S01]  /*12f0*/  BSSY B0, `(.L_x_349) ;  /* 0x0000015000007945 */ /* 0x000fe20003800000 */
[----:B------:R-:W-:Y:S02]  /*1300*/  I2FP.F32.U32 R51, R51 ;  /* 0x0000003300337245 */ /* 0x000fe40000201000 */
[----:B------:R-:W-:Y:S01]  /*1310*/  I2FP.F32.U32 R55, R52 ;  /* 0x0000003400377245 */ /* 0x000fe20000201000 */
[----:B------:R-:W-:Y:S01]  /*1320*/  FFMA.FTZ R33, R53, R32, 1.1641532182693481445e-10 ;  /* 0x2f00000035217423 */ /* 0x000fe20000010020 */
[----:B------:R-:W-:Y:S06]  /*1330*/  @P0 BRA `(.L_x_350) ;  /* 0x0000000000400947 */ /* 0x000fec0003800000 */
[----:B------:R-:W-:Y:S01]  /*1340*/  FSET.BF.LT.FTZ.AND R33, R33, UR5, PT ;  /* 0x0000000521217c0a */ /* 0x000fe2000b811000 */
[----:B--2--5:R-:W-:Y:S02]  /*1350*/  IMAD.U32 R26, R46, 0x10000, RZ ;  /* 0x000100002e1a7824 */ /* 0x024fe400078e00ff */
[----:B------:R-:W-:Y:S02]  /*1360*/  IMAD R29, R19, UR6, RZ ;  /* 0x00000006131d7c24 */ /* 0x000fe4000f8e02ff */
[----:B------:R-:W-:Y:S01]  /*1370*/  FMUL.FTZ R27, R33, R26 ;  /* 0x0000001a211b7220 */ /* 0x000fe20000410000 */
[----:B------:R-:W-:Y:S01]  /*1380*/  IMAD.WIDE.U32 R30, R18, UR6, RZ ;  /* 0x00000006121e7c25 */ /* 0x000fe2000f8e00ff */
[----:B------:R-:W0:Y:S03]  /*1390*/  F2I.FTZ.U32.TRUNC.NTZ R33, R33 ;  /* 0x0000002100217305 */ /* 0x000e26000021f000 */
[----:B------:R-:W-:Y:S01]  /*13a0*/  FMUL.FTZ R27, R14, R27 ;  /* 0x0000001b0e1b7220 */ /* 0x000fe20000410000 */
[----:B------:R-:W-:Y:S01]  /*13b0*/  IMAD R29, R18, UR7, R29 ;  /* 0x00000007121d7c24 */ /* 0x000fe2000f8e021d */
[----:B------:R-:W-:-:S02]  /*13c0*/  LEA R28, P0, R30, UR10, 0x1 ;  /* 0x0000000a1e1c7c11 */ /* 0x000fc4000f8008ff */
[C---:B------:R-:W-:Y:S02]  /*13d0*/  IADD3 R26, P4, R30.reuse, UR12, RZ ;  /* 0x0000000c1e1a7c10 */ /* 0x040fe4000ff9e0ff */
[----:B------:R-:W-:Y:S02]  /*13e0*/  IADD3 R35, R31, R29, RZ ;  /* 0x0000001d1f237210 */ /* 0x000fe40007ffe0ff */
[----:B------:R-:W-:Y:S02]  /*13f0*/  F2FP.BF16.F32.PACK_AB R31, RZ, R27 ;  /* 0x0000001bff1f723e */ /* 0x000fe400000010ff */
[----:B------:R-:W-:Y:S02]  /*1400*/  LEA.HI.X R29, R30, UR11, R35, 0x1, P0 ;  /* 0x0000000b1e1d7c11 */ /* 0x000fe400080f0c23 */
[----:B------:R-:W-:-:S03]  /*1410*/  IADD3.X R27, R35, UR13, RZ, P4, !PT ;  /* 0x0000000d231b7c10 */ /* 0x000fc6000a7fe4ff */
[----:B------:R1:W-:Y:S04]  /*1420*/  STG.E.U16 desc[UR8][R28.64], R31 ;  /* 0x0000001f1c007986 */ /* 0x0003e8000c101508 */
[----:B0-----:R1:W-:Y:S02]  /*1430*/  STG.E.U8 desc[UR8][R26.64], R33 ;  /* 0x000000211a007986 */ /* 0x0013e4000c101108 */
.L_x_350:
[----:B------:R-:W-:Y:S05]  /*1440*/  BSYNC B0 ;  /* 0x0000000000007941 */ /* 0x000fea0003800000 */
.L_x_349:
[----:B------:R-:W-:Y:S01]  /*1450*/  BSSY B0, `(.L_x_351) ;  /* 0x0000015000007945 */ /* 0x000fe20003800000 */
[----:B-1----:R-:W-:Y:S01]  /*1460*/  I2FP.F32.U32 R33, R39 ;  /* 0x0000002700217245 */ /* 0x002fe20000201000 */
[-C--:B------:R-:W-:Y:S01]  /*1470*/  FFMA.FTZ R55, R55, R32.reuse, 1.1641532182693481445e-10 ;  /* 0x2f00000037377423 */ /* 0x080fe20000010020 */
[----:B--2---:R-:W-:Y:S01]  /*1480*/  FFMA.FTZ R34, R51, R32, 1.1641532182693481445e-10 ;  /* 0x2f00000033227423 */ /* 0x004fe20000010020 */
[----:B------:R-:W-:Y:S06]  /*1490*/  @P1 BRA `(.L_x_352) ;  /* 0x0000000000401947 */ /* 0x000fec0003800000 */
[----:B------:R-:W-:Y:S01]  /*14a0*/  FSET.BF.LT.FTZ.AND R34, R34, UR5, PT ;  /* 0x0000000522227c0a */ /* 0x000fe2000b811000 */
[----:B-----5:R-:W-:Y:S02]  /*14b0*/  IMAD.U32 R27, R48, 0x10000, RZ ;  /* 0x00010000301b7824 */ /* 0x020fe400078e00ff */
[----:B------:R-:W-:Y:S01]  /*14c0*/  IMAD R43, R43, UR6, RZ ;  /* 0x000000062b2b7c24 */ /* 0x000fe2000f8e02ff */
[----:B------:R-:W0:Y:S01]  /*14d0*/  F2I.FTZ.U32.TRUNC.NTZ R35, R34 ;  /* 0x0000002200237305 */ /* 0x000e22000021f000 */
[----:B------:R-:W-:Y:S01]  /*14e0*/  FMUL.FTZ R29, R34, R27 ;  /* 0x0000001b221d7220 */ /* 0x000fe20000410000 */
[----:B------:R-:W-:-:S04]  /*14f0*/  IMAD.WIDE.U32 R26, R40, UR6, RZ ;  /* 0x00000006281a7c25 */ /* 0x000fc8000f8e00ff */
[----:B------:R-:W-:Y:S01]  /*1500*/  FMUL.FTZ R29, R14, R29 ;  /* 0x0000001d0e1d7220 */ /* 0x000fe20000410000 */
[----:B------:R-:W-:Y:S01]  /*1510*/  IMAD R37, R40, UR7, R43 ;  /* 0x0000000728257c24 */ /* 0x000fe2000f8e022b */
[C---:B------:R-:W-:Y:S02]  /*1520*/  LEA R30, P0, R26.reuse, UR10, 0x1 ;  /* 0x0000000a1a1e7c11 */ /* 0x040fe4000f8008ff */
[----:B------:R-:W-:Y:S01]  /*1530*/  IADD3 R28, P1, R26, UR12, RZ ;  /* 0x0000000c1a1c7c10 */ /* 0x000fe2000ff3e0ff */
[----:B------:R-:W-:Y:S01]  /*1540*/  IMAD.IADD R37, R27, 0x1, R37 ;  /* 0x000000011b257824 */ /* 0x000fe200078e0225 */
[----:B------:R-:W-:-:S04]  /*1550*/  F2FP.BF16.F32.PACK_AB R27, RZ, R29 ;  /* 0x0000001dff1b723e */ /* 0x000fc800000010ff */
[----:B------:R-:W-:Y:S02]  /*1560*/  LEA.HI.X R31, R26, UR11, R37, 0x1, P0 ;  /* 0x0000000b1a1f7c11 */ /* 0x000fe400080f0c25 */
[----:B------:R-:W-:-:S03]  /*1570*/  IADD3.X R29, R37, UR13, RZ, P1, !PT ;  /* 0x0000000d251d7c10 */ /* 0x000fc60008ffe4ff */
[----:B------:R1:W-:Y:S04]  /*1580*/  STG.E.U16 desc[UR8][R30.64], R27 ;  /* 0x0000001b1e007986 */ /* 0x0003e8000c101508 */
[----:B0-----:R1:W-:Y:S02]  /*1590*/  STG.E.U8 desc[UR8][R28.64], R35 ;  /* 0x000000231c007986 */ /* 0x0013e4000c101108 */
.L_x_352:
[----:B------:R-:W-:Y:S05]  /*15a0*/  BSYNC B0 ;  /* 0x0000000000007941 */ /* 0x000fea0003800000 */
.L_x_351:
[----:B------:R-:W-:Y:S04]  /*15b0*/  BSSY B0, `(.L_x_353) ;  /* 0x0000012000007945 */ /* 0x000fe80003800000 */
[----:B------:R-:W-:Y:S05]  /*15c0*/  @P2 BRA `(.L_x_354) ;  /* 0x0000000000402947 */ /* 0x000fea0003800000 */
[----:B------:R-:W-:Y:S01]  /*15d0*/  FSET.BF.LT.FTZ.AND R34, R55, UR5, PT ;  /* 0x0000000537227c0a */ /* 0x000fe2000b811000 */
[----:B------:R-:W-:Y:S01]  /*15e0*/  IMAD R45, R45, UR6, RZ ;  /* 0x000000062d2d7c24 */ /* 0x000fe2000f8e02ff */
[----:B-1---5:R-:W-:Y:S02]  /*15f0*/  SHF.L.U32 R27, R49, 0x10, RZ ;  /* 0x00000010311b7819 */ /* 0x022fe400000006ff */
[----:B------:R-:W0:Y:S01]  /*1600*/  F2I.FTZ.U32.TRUNC.NTZ R35, R34 ;  /* 0x0000002200237305 */ /* 0x000e22000021f000 */
[----:B------:R-:W-:Y:S02]  /*1610*/  IMAD R37, R42, UR7, R45 ;  /* 0x000000072a257c24 */ /* 0x000fe4000f8e022d */
[----:B------:R-:W-:Y:S01]  /*1620*/  FMUL.FTZ R29, R34, R27 ;  /* 0x0000001b221d7220 */ /* 0x000fe20000410000 */
[----:B------:R-:W-:-:S04]  /*1630*/  IMAD.WIDE.U32 R26, R42, UR6, RZ ;  /* 0x000000062a1a7c25 */ /* 0x000fc8000f8e00ff */
[----:B------:R-:W-:Y:S01]  /*1640*/  FMUL.FTZ R29, R14, R29 ;  /* 0x0000001d0e1d7220 */ /* 0x000fe20000410000 */
[----:B------:R-:W-:Y:S01]  /*1650*/  IMAD.IADD R37, R27, 0x1, R37 ;  /* 0x000000011b257824 */ /* 0x000fe200078e0225 */
[C---:B------:R-:W-:Y:S02]  /*1660*/  LEA R30, P0, R26.reuse, UR10, 0x1 ;  /* 0x0000000a1a1e7c11 */ /* 0x040fe4000f8008ff */
[C---:B------:R-:W-:Y:S02]  /*1670*/  IADD3 R28, P1, R26.reuse, UR12, RZ ;  /* 0x0000000c1a1c7c10 */ /* 0x040fe4000ff3e0ff */
[----:B------:R-:W-:Y:S02]  /*1680*/  F2FP.BF16.F32.PACK_AB R27, RZ, R29 ;  /* 0x0000001dff1b723e */ /* 0x000fe400000010ff */
[----:B------:R-:W-:Y:S02]  /*1690*/  LEA.HI.X R31, R26, UR11, R37, 0x1, P0 ;  /* 0x0000000b1a1f7c11 */ /* 0x000fe400080f0c25 */
[----:B------:R-:W-:-:S03]  /*16a0*/  IADD3.X R29, R37, UR13, RZ, P1, !PT ;  /* 0x0000000d251d7c10 */ /* 0x000fc60008ffe4ff */
[----:B------:R2:W-:Y:S04]  /*16b0*/  STG.E.U16 desc[UR8][R30.64], R27 ;  /* 0x0000001b1e007986 */ /* 0x0005e8000c101508 */
[----:B0-----:R2:W-:Y:S02]  /*16c0*/  STG.E.U8 desc[UR8][R28.64], R35 ;  /* 0x000000231c007986 */ /* 0x0015e4000c101108 */
.L_x_354:
[----:B------:R-:W-:Y:S05]  /*16d0*/  BSYNC B0 ;  /* 0x0000000000007941 */ /* 0x000fea0003800000 */
.L_x_353:
[----:B------:R-:W-:Y:S01]  /*16e0*/  FFMA.FTZ R32, R33, R32, 1.1641532182693481445e-10 ;  /* 0x2f00000021207423 */ /* 0x000fe20000010020 */
[----:B------:R-:W-:Y:S06]  /*16f0*/  @P3 BRA `(.L_x_355) ;  /* 0x0000000000403947 */ /* 0x000fec0003800000 */
[----:B------:R-:W-:Y:S01]  /*1700*/  FSET.BF.LT.FTZ.AND R32, R32, UR5, PT ;  /* 0x0000000520207c0a */ /* 0x000fe2000b811000 */
[----:B------:R-:W-:Y:S01]  /*1710*/  IMAD R47, R47, UR6, RZ ;  /* 0x000000062f2f7c24 */ /* 0x000fe2000f8e02ff */
[----:B-12--5:R-:W-:Y:S02]  /*1720*/  SHF.L.U32 R27, R50, 0x10, RZ ;  /* 0x00000010321b7819 */ /* 0x026fe400000006ff */
        /* <DEDUP_REMOVED lines=13> */
.L_x_355:
[----:B------:R-:W-:Y:S01]  /*1800*/  LEA R18, P0, R41, R18, 0x2 ;  /* 0x0000001229127211 */ /* 0x000fe200078010ff */
[----:B------:R-:W-:Y:S05]  /*1810*/  WARPSYNC.ALL ;  /* 0x0000000000007948 */ /* 0x000fea0003800000 */
[----:B------:R-:W-:Y:S01]  /*1820*/  IADD3.X R19, RZ, R19, RZ, P0, !PT ;  /* 0x00000013ff137210 */ /* 0x000fe200007fe4ff */
[----:B------:R-:W-:Y:S01]  /*1830*/  BAR.SYNC.DEFER_BLOCKING 0x0 ;  /* 0x0000000000007b1d */ /* 0x000fe20000010000 */
[----:B------:R-:W-:Y:S01]  /*1840*/  ISETP.GE.U32.AND P0, PT, R18, R15, PT ;  /* 0x0000000f1200720c */ /* 0x000fe20003f06070 */
[----:B------:R-:W-:Y:S01]  /*1850*/  IMAD.MOV.U32 R34, RZ, RZ, R22 ;  /* 0x000000ffff227224 */ /* 0x000fe200078e0016 */
[----:B-123--:R-:W-:Y:S01]  /*1860*/  MOV R27, R21 ;  /* 0x00000015001b7202 */ /* 0x00efe20000000f00 */
[----:B------:R-:W-:Y:S01]  /*1870*/  IMAD.MOV.U32 R26, RZ, RZ, R38 ;  /* 0x000000ffff1a7224 */ /* 0x000fe200078e0026 */
[----:B------:R-:W-:-:S13]  /*1880*/  ISETP.GE.U32.AND.EX P0, PT, R19, R16, PT, P0 ;  /* 0x000000101300720c */ /* 0x000fda0003f06100 */
[----:B------:R-:W-:Y:S05]  /*1890*/  @!P0 BRA `(.L_x_356) ;  /* 0xfffffff000548947 */ /* 0x000fea000383ffff */
[----:B------:R-:W-:Y:S05]  /*18a0*/  EXIT ;  /* 0x000000000000794d */ /* 0x000fea0003800000 */
        .weak           $__internal_4_$__cuda_sm20_dblrcp_rn_slowpath_v3
        .type           $__internal_4_$__cuda_sm20_dblrcp_rn_slowpath_v3,@function
        .size           $__internal_4_$__cuda_sm20_dblrcp_rn_slowpath_v3,($__internal_5_$__cuda_sm20_div_u64 - $__internal_4_$__cuda_sm20_dblrcp_rn_slowpath_v3)
$__internal_4_$__cuda_sm20_dblrcp_rn_slowpath_v3:
        /* <DEDUP_REMOVED lines=23> */
.L_x_359:
        /* <DEDUP_REMOVED lines=10> */
.L_x_357:
[----:B------:R-:W-:Y:S01]  /*1ac0*/  LOP3.LUT R21, R15, 0x80000, RZ, 0xfc, !PT ;  /* 0x000800000f157812 */ /* 0x000fe200078efcff */
[----:B------:R-:W-:-:S07]  /*1ad0*/  IMAD.MOV.U32 R20, RZ, RZ, R14 ;  /* 0x000000ffff147224 */ /* 0x000fce00078e000e */
.L_x_358:
[----:B------:R-:W-:-:S04]  /*1ae0*/  MOV R17, 0x0 ;  /* 0x0000000000117802 */ /* 0x000fc80000000f00 */
[----:B------:R-:W-:Y:S05]  /*1af0*/  RET.REL.NODEC R16 `(_ZN2at6native43_GLOBAL__N__7cc8d1ed_10_Dropout_cu_0e96ed3820fused_dropout_kernelIN3c108BFloat16EfmLi1ELi1EhEEvNS_4cuda6detail10TensorInfoIKT_T1_EENS7_IS8_SA_EENS7_IT4_SA_EESA_T0_NS_15PhiloxCudaStateE) ;  /* 0xffffffe410407950 */ /* 0x000fea0003c3ffff */
        .weak           $__internal_5_$__cuda_sm20_div_u64
        .type           $__internal_5_$__cuda_sm20_div_u64,@function
        .size           $__internal_5_$__cuda_sm20_div_u64,(.L_x_11522 - $__internal_5_$__cuda_sm20_div_u64)
$__internal_5_$__cuda_sm20_div_u64:
[----:B------:R-:W-:Y:S02]  /*1b00*/  UMOV UR5, URZ ;  /* 0x0000003f00057c82 */ /* 0x000fe40008000000 */
[----:B------:R-:W0:Y:S08]  /*1b10*/  I2F.U64.RP R15, UR4 ;  /* 0x00000004000f7d12 */ /* 0x000e300008309000 */
[----:B0-----:R-:W0:Y:S02]  /*1b20*/  MUFU.RCP R15, R15 ;  /* 0x0000000f000f7308 */ /* 0x001e240000001000 */
[----:B0-----:R-:W-:-:S06]  /*1b30*/  VIADD R20, R15, 0x1ffffffe ;  /* 0x1ffffffe0f147836 */ /* 0x001fcc0000000000 */
[----:B------:R-:W0:Y:S02]  /*1b40*/  F2I.U64.TRUNC R20, R20 ;  /* 0x0000001400147311 */ /* 0x000e24000020d800 */
[----:B0-----:R-:W-:-:S04]  /*1b50*/  IMAD.WIDE.U32 R22, R20, UR4, RZ ;  /* 0x0000000414167c25 */ /* 0x001fc8000f8e00ff */
[----:B------:R-:W-:Y:S01]  /*1b60*/  IMAD R23, R21, UR4, R23 ;  /* 0x0000000415177c24 */ /* 0x000fe2000f8e0217 */
[----:B------:R-:W-:-:S04]  /*1b70*/  IADD3 R17, P0, RZ, -R22, RZ ;  /* 0x80000016ff117210 */ /* 0x000fc80007f1e0ff */
[----:B------:R-:W-:Y:S01]  /*1b80*/  IADD3.X R19, RZ, ~R23, RZ, P0, !PT ;  /* 0x80000017ff137210 */ /* 0x000fe200007fe4ff */
[----:B------:R-:W-:-:S04]  /*1b90*/  IMAD.HI.U32 R22, R20, R17, RZ ;  /* 0x0000001114167227 */ /* 0x000fc800078e00ff */
[----:B------:R-:W-:Y:S02]  /*1ba0*/  IMAD.MOV.U32 R23, RZ, RZ, R20 ;  /* 0x000000ffff177224 */ /* 0x000fe400078e0014 */
[-C--:B------:R-:W-:Y:S02]  /*1bb0*/  IMAD R29, R21, R19.reuse, RZ ;  /* 0x00000013151d7224 */ /* 0x080fe400078e02ff */
[----:B------:R-:W-:-:S04]  /*1bc0*/  IMAD.WIDE.U32 R22, P0, R20, R19, R22 ;  /* 0x0000001314167225 */ /* 0x000fc80007800016 */
[----:B------:R-:W-:-:S04]  /*1bd0*/  IMAD.HI.U32 R15, R21, R19, RZ ;  /* 0x00000013150f7227 */ /* 0x000fc800078e00ff */
[----:B------:R-:W-:Y:S01]  /*1be0*/  IMAD.HI.U32 R22, P1, R21, R17, R22 ;  /* 0x0000001115167227 */ /* 0x000fe20007820016 */
[----:B------:R-:W-:-:S04]  /*1bf0*/  IADD3.X R15, R15, R21, RZ, P0, !PT ;  /* 0x000000150f0f7210 */ /* 0x000fc800007fe4ff */
[----:B------:R-:W-:-:S04]  /*1c00*/  IADD3 R23, P2, R29, R22, RZ ;  /* 0x000000161d177210 */ /* 0x000fc80007f5e0ff */
[----:B------:R-:W-:Y:S01]  /*1c10*/  IADD3.X R15, RZ, RZ, R15, P2, P1 ;  /* 0x000000ffff0f7210 */ /* 0x000fe200017e240f */
[----:B------:R-:W-:-:S03]  /*1c20*/  IMAD.WIDE.U32 R20, R23, UR4, RZ ;  /* 0x0000000417147c25 */ /* 0x000fc6000f8e00ff */
[----:B------:R-:W-:Y:S01]  /*1c30*/  IADD3 R17, P0, RZ, -R20, RZ ;  /* 0x80000014ff117210 */ /* 0x000fe20007f1e0ff */
[----:B------:R-:W-:Y:S02]  /*1c40*/  IMAD R20, R15, UR4, R21 ;  /* 0x000000040f147c24 */ /* 0x000fe4000f8e0215 */
[----:B------:R-:W-:Y:S02]  /*1c50*/  IMAD.MOV.U32 R21, RZ, RZ, RZ ;  /* 0x000000ffff157224 */ /* 0x000fe400078e00ff */
[----:B------:R-:W-:-:S04]  /*1c60*/  IMAD.HI.U32 R22, R23, R17, RZ ;  /* 0x0000001117167227 */ /* 0x000fc800078e00ff */
[----:B------:R-:W-:-:S04]  /*1c70*/  IMAD.X R20, RZ, RZ, ~R20, P0 ;  /* 0x000000ffff147224 */ /* 0x000fc800000e0e14 */
[----:B------:R-:W-:-:S04]  /*1c80*/  IMAD.WIDE.U32 R22, P0, R23, R20, R22 ;  /* 0x0000001417167225 */ /* 0x000fc80007800016 */
[C---:B------:R-:W-:Y:S02]  /*1c90*/  IMAD R28, R15.reuse, R20, RZ ;  /* 0x000000140f1c7224 */ /* 0x040fe400078e02ff */
[----:B------:R-:W-:-:S04]  /*1ca0*/  IMAD.HI.U32 R17, P1, R15, R17, R22 ;  /* 0x000000110f117227 */ /* 0x000fc80007820016 */
[----:B------:R-:W-:Y:S01]  /*1cb0*/  IMAD.HI.U32 R20, R15, R20, RZ ;  /* 0x000000140f147227 */ /* 0x000fe200078e00ff */
[----:B------:R-:W-:-:S04]  /*1cc0*/  IADD3 R17, P2, R28, R17, RZ ;  /* 0x000000111c117210 */ /* 0x000fc80007f5e0ff */
[----:B------:R-:W-:Y:S01]  /*1cd0*/  IADD3.X R15, R20, R15, RZ, P0, !PT ;  /* 0x0000000f140f7210 */ /* 0x000fe200007fe4ff */
[----:B------:R-:W-:-:S03]  /*1ce0*/  IMAD.HI.U32 R20, R17, UR6, RZ ;  /* 0x0000000611147c27 */ /* 0x000fc6000f8e00ff */
[----:B------:R-:W-:Y:S01]  /*1cf0*/  IADD3.X R15, RZ, RZ, R15, P2, P1 ;  /* 0x000000ffff0f7210 */ /* 0x000fe200017e240f */
[----:B------:R-:W-:-:S04]  /*1d00*/  IMAD.WIDE.U32 R20, R17, UR7, R20 ;  /* 0x0000000711147c25 */ /* 0x000fc8000f8e0014 */
[C---:B------:R-:W-:Y:S02]  /*1d10*/  IMAD R22, R15.reuse, UR7, RZ ;  /* 0x000000070f167c24 */ /* 0x040fe4000f8e02ff */
[----:B------:R-:W-:-:S04]  /*1d20*/  IMAD.HI.U32 R17, P0, R15, UR6, R20 ;  /* 0x000000060f117c27 */ /* 0x000fc8000f800014 */
[----:B------:R-:W-:Y:S01]  /*1d30*/  IMAD.HI.U32 R15, R15, UR7, RZ ;  /* 0x000000070f0f7c27 */ /* 0x000fe2000f8e00ff */
[----:B------:R-:W-:-:S04]  /*1d40*/  IADD3 R17, P1, R22, R17, RZ ;  /* 0x0000001116117210 */ /* 0x000fc80007f3e0ff */
[----:B------:R-:W-:Y:S01]  /*1d50*/  IADD3.X R15, R15, RZ, RZ, P0, !PT ;  /* 0x000000ff0f0f7210 */ /* 0x000fe200007fe4ff */
[C---:B------:R-:W-:Y:S01]  /*1d60*/  IMAD.WIDE.U32 R20, R17.reuse, UR4, RZ ;  /* 0x0000000411147c25 */ /* 0x040fe2000f8e00ff */
[----:B------:R-:W-:-:S03]  /*1d70*/  IADD3 R22, P2, R17, 0x1, RZ ;  /* 0x0000000111167810 */ /* 0x000fc60007f5e0ff */
[----:B------:R-:W-:Y:S01]  /*1d80*/  IMAD.X R15, RZ, RZ, R15, P1 ;  /* 0x000000ffff0f7224 */ /* 0x000fe200008e060f */
[----:B------:R-:W-:-:S03]  /*1d90*/  IADD3 R28, P0, -R20, UR6, RZ ;  /* 0x00000006141c7c10 */ /* 0x000fc6000ff1e1ff */
[----:B------:R-:W-:Y:S01]  /*1da0*/  IMAD R19, R15, UR4, R21 ;  /* 0x000000040f137c24 */ /* 0x000fe2000f8e0215 */
[----:B------:R-:W-:-:S04]  /*1db0*/  IADD3.X R20, RZ, R15, RZ, P2, !PT ;  /* 0x0000000fff147210 */ /* 0x000fc800017fe4ff */
[----:B------:R-:W-:Y:S02]  /*1dc0*/  IADD3.X R30, ~R19, UR7, RZ, P0, !PT ;  /* 0x00000007131e7c10 */ /* 0x000fe400087fe5ff */
[C---:B------:R-:W-:Y:S02]  /*1dd0*/  ISETP.GE.U32.AND P0, PT, R28.reuse, UR4, PT ;  /* 0x000000041c007c0c */ /* 0x040fe4000bf06070 */
[----:B------:R-:W-:Y:S02]  /*1de0*/  IADD3 R19, P1, R28, -UR4, RZ ;  /* 0x800000041c137c10 */ /* 0x000fe4000ff3e0ff */
[C---:B------:R-:W-:Y:S02]  /*1df0*/  ISETP.GE.U32.AND.EX P0, PT, R30.reuse, RZ, PT, P0 ;  /* 0x000000ff1e00720c */ /* 0x040fe40003f06100 */
[----:B------:R-:W-:Y:S02]  /*1e00*/  IADD3.X R21, R30, -0x1, RZ, P1, !PT ;  /* 0xffffffff1e157810 */ /* 0x000fe40000ffe4ff */
[----:B------:R-:W-:-:S02]  /*1e10*/  SEL R22, R22, R17, P0 ;  /* 0x0000001116167207 */ /* 0x000fc40000000000 */
[----:B------:R-:W-:Y:S02]  /*1e20*/  SEL R19, R19, R28, P0 ;  /* 0x0000001c13137207 */ /* 0x000fe40000000000 */
[----:B------:R-:W-:Y:S02]  /*1e30*/  SEL R17, R20, R15, P0 ;  /* 0x0000000f14117207 */ /* 0x000fe40000000000 */
[----:B------:R-:W-:Y:S02]  /*1e40*/  IADD3 R15, P2, R22, 0x1, RZ ;  /* 0x00000001160f7810 */ /* 0x000fe40007f5e0ff */
[----:B------:R-:W-:Y:S02]  /*1e50*/  SEL R21, R21, R30, P0 ;  /* 0x0000001e15157207 */ /* 0x000fe40000000000 */
[----:B------:R-:W-:Y:S01]  /*1e60*/  ISETP.GE.U32.AND P0, PT, R19, UR4, PT ;  /* 0x0000000413007c0c */ /* 0x000fe2000bf06070 */
[----:B------:R-:W-:Y:S01]  /*1e70*/  IMAD.X R20, RZ, RZ, R17, P2 ;  /* 0x000000ffff147224 */ /* 0x000fe200010e0611 */
[----:B------:R-:W-:-:S02]  /*1e80*/  ISETP.NE.U32.AND P1, PT, RZ, UR4, PT ;  /* 0x00000004ff007c0c */ /* 0x000fc4000bf25070 */
[----:B------:R-:W-:Y:S02]  /*1e90*/  ISETP.GE.U32.AND.EX P0, PT, R21, RZ, PT, P0 ;  /* 0x000000ff1500720c */ /* 0x000fe40003f06100 */
[----:B------:R-:W-:Y:S02]  /*1ea0*/  ISETP.NE.AND.EX P1, PT, RZ, RZ, PT, P1 ;  /* 0x000000ffff00720c */ /* 0x000fe40003f25310 */
[----:B------:R-:W-:Y:S01]  /*1eb0*/  SEL R20, R20, R17, P0 ;  /* 0x0000001114147207 */ /* 0x000fe20000000000 */
[----:B------:R-:W-:Y:S01]  /*1ec0*/  HFMA2.MMA R17, -RZ, RZ, 0, 0 ;  /* 0x00000000ff117435 */ /* 0x000fe200000001ff */
[----:B------:R-:W-:Y:S02]  /*1ed0*/  SEL R15, R15, R22, P0 ;  /* 0x000000160f0f7207 */ /* 0x000fe40000000000 */
[----:B------:R-:W-:Y:S02]  /*1ee0*/  SEL R20, R20, 0xffffffff, P1 ;  /* 0xffffffff14147807 */ /* 0x000fe40000800000 */
[----:B------:R-:W-:Y:S01]  /*1ef0*/  SEL R15, R15, 0xffffffff, P1 ;  /* 0xffffffff0f0f7807 */ /* 0x000fe20000800000 */
[----:B------:R-:W-:Y:S06]  /*1f00*/  RET.REL.NODEC R16 `(_ZN2at6native43_GLOBAL__N__7cc8d1ed_10_Dropout_cu_0e96ed3820fused_dropout_kernelIN3c108BFloat16EfmLi1ELi1EhEEvNS_4cuda6detail10TensorInfoIKT_T1_EENS7_IS8_SA_EENS7_IT4_SA_EESA_T0_NS_15PhiloxCudaStateE) ;  /* 0xffffffe0103c7950 */ /* 0x000fec0003c3ffff */
.L_x_360:
        /* <DEDUP_REMOVED lines=15> */
.L_x_11522:


//--------------------- .text._ZN2at6native43_GLOBAL__N__7cc8d1ed_10_Dropout_cu_0e96ed3824fused_dropout_kernel_vecIN3c108BFloat16EfmLi1ELi2EhEEvNS_4cuda6detail10TensorInfoIKT_T1_EENS7_IS8_SA_EENS7_IT4_SA_EESA_T0_NS_15PhiloxCudaStateE --------------------------
	.section	.text._ZN2at6native43_GLOBAL__N__7cc8d1ed_10_Dropout_cu_0e96ed3824fused_dropout_kernel_vecIN3c108BFloat16EfmLi1ELi2EhEEvNS_4cuda6detail10TensorInfoIKT_T1_EENS7_IS8_SA_EENS7_IT4_SA_EESA_T0_NS_15PhiloxCudaStateE,"ax",@progbits
	.align	128
.text._ZN2at6native43_GLOBAL__N__7cc8d1ed_10_Dropout_cu_0e96ed3824fused_dropout_kernel_vecIN3c108BFloat16EfmLi1ELi2EhEEvNS_4cuda6detail10TensorInfoIKT_T1_EENS7_IS8_SA_EENS7_IT4_SA_EESA_T0_NS_15PhiloxCudaStateE:
        .type           _ZN2at6native43_GLOBAL__N__7cc8d1ed_10_Dropout_cu_0e96ed3824fused_dropout_kernel_vecIN3c108BFloat16EfmLi1ELi2EhEEvNS_4cuda6detail10TensorInfoIKT_T1_EENS7_IS8_SA_EENS7_IT4_SA_EESA_T0_NS_15PhiloxCudaStateE,@function
        .size           _ZN2at6native43_GLOBAL__N__7cc8d1ed_10_Dropout_cu_0e96ed3824fused_dropout_kernel_vecIN3c108BFloat16EfmLi1ELi2EhEEvNS_4cuda6detail10TensorInfoIKT_T1_EENS7_IS8_SA_EENS7_IT4_SA_EESA_T0_NS_15PhiloxCudaStateE,(.L_x_11525 - _ZN2at6native43_GLOBAL__N__7cc8d1ed_10_Dropout_cu_0e96ed3824fused_dropout_kernel_vecIN3c108BFloat16EfmLi1ELi2EhEEvNS_4cuda6detail10TensorInfoIKT_T1_EENS7_IS8_SA_EENS7_IT4_SA_EESA_T0_NS_15PhiloxCudaStateE)
        .other          _ZN2at6native43_GLOBAL__N__7cc8d1ed_10_Dropout_cu_0e96ed3824fused_dropout_kernel_vecIN3c108BFloat16EfmLi1ELi2EhEEvNS_4cuda6detail10TensorInfoIKT_T1_EENS7_IS8_SA_EENS7_IT4_SA_EESA_T0_NS_15PhiloxCudaStateE,@"STO_CUDA_ENTRY STV_DEFAULT"
_ZN2at6native43_GLOBAL__N__7cc8d1ed_10_Dropout_cu_0e96ed3824fused_dropout_kernel_vecIN3c108BFloat16EfmLi1ELi2EhEEvNS_4cuda6detail10TensorInfoIKT_T1_EENS7_IS8_SA_EENS7_IT4_SA_EESA_T0_NS_15PhiloxCudaStateE:
[----:B------:R-:W-:Y:S08]  /*0000*/  LDC R1, c[0x0][0x28] ;  /* 0x00000a00ff017b82 */ /* 0x000ff00000000800 */
[----:B------:R-:W0:Y:S01]  /*0010*/  LDC R42, c[0x0][0x708] ;  /* 0x0001c200ff2a7b82 */ /* 0x000e220000000800 */
[----:B------:R-:W-:-:S07]  /*0020*/  ULDC.U8 UR4, c[0x0][0x714] ;  /* 0x0001c50000047ab9 */ /* 0x000fce0000000000 */
[----:B------:R-:W0:Y:S01]  /*0030*/  LDC R43, c[0x0][0x70c] ;  /* 0x0001c300ff2b7b82 */ /* 0x000e220000000800 */
[----:B------:R-:W-:Y:S01]  /*0040*/  ISETP.NE.AND P1, PT, RZ, UR4, PT ;  /* 0x00000004ff007c0c */ /* 0x000fe2000bf25270 */
[----:B------:R-:W-:Y:S01]  /*0050*/  ULDC.64 UR4, c[0x0][0x208] ;  /* 0x0000820000047ab9 */ /* 0x000fe20000000a00 */
[----:B------:R-:W-:Y:S01]  /*0060*/  ULDC.64 UR6, c[0x0][0x700] ;  /* 0x0001c00000067ab9 */ /* 0x000fe20000000a00 */
[----:B------:R-:W1:Y:S01]  /*0070*/  S2R R39, SR_CTAID.X ;  /* 0x0000000000277919 */ /* 0x000e620000002500 */
[----:B------:R-:W-:Y:S01]  /*0080*/  IMAD.U32 R18, RZ, RZ, UR6 ;  /* 0x00000006ff127e24 */ /* 0x000fe2000f8e00ff */
[----:B------:R-:W-:Y:S01]  /*0090*/  ULDC.64 UR8, c[0x0][0x6f0] ;  /* 0x0001bc0000087ab9 */ /* 0x000fe20000000a00 */
[----:B------:R-:W-:-:S07]  /*00a0*/  IMAD.U32 R19, RZ, RZ, UR7 ;  /* 0x00000007ff137e24 */ /* 0x000fce000f8e00ff */
[----:B------:R-:W5:Y:S01]  /*00b0*/  @P1 LDG.E.64 R18, desc[UR4][R18.64] ;  /* 0x0000000412121981 */ /* 0x000f62000c1e1b00 */
[----:B------:R-:W2:Y:S03]  /*00c0*/  @P1 LDC R5, c[0x0][0x710] ;  /* 0x0001c400ff051b82 */ /* 0x000ea60000000800 */
[----:B0-----:R-:W2:Y:S01]  /*00d0*/  @P1 LDG.E.64 R2, desc[UR4][R42.64] ;  /* 0x000000042a021981 */ /* 0x001ea2000c1e1b00 */
[----:B------:R-:W1:Y:S01]  /*00e0*/  S2R R0, SR_TID.X ;  /* 0x0000000000007919 */ /* 0x000e620000002100 */
[----:B------:R-:W-:Y:S02]  /*00f0*/  ULDC UR6, c[0x0][0x0] ;  /* 0x0000000000067ab9 */ /* 0x000fe40000000800 */
[----:B-1----:R-:W-:-:S04]  /*0100*/  IMAD R39, R39, UR6, R0 ;  /* 0x0000000627277c24 */ /* 0x002fc8000f8e0200 */
[----:B------:R-:W-:-:S03]  /*0110*/  IMAD.WIDE.U32 R34, R39, 0x2, RZ ;  /* 0x0000000227227825 */ /* 0x000fc600078e00ff */
[----:B------:R-:W-:-:S04]  /*0120*/  ISETP.GE.U32.AND P0, PT, R34, UR8, PT ;  /* 0x0000000822007c0c */ /* 0x000fc8000bf06070 */
[----:B------:R-:W-:Y:S01]  /*0130*/  ISETP.GE.U32.AND.EX P0, PT, R35, UR9, PT, P0 ;  /* 0x0000000923007c0c */ /* 0x000fe2000bf06100 */
[----:B------:R-:W-:Y:S01]  /*0140*/  IMAD.WIDE.U32 R6, R39, -0x326172a9, RZ ;  /* 0xcd9e8d5727067825 */ /* 0x000fe200078e00ff */
[----:B--2---:R-:W-:-:S05]  /*0150*/  @P1 IADD3 R42, P2, R2, R5, RZ ;  /* 0x00000005022a1210 */ /* 0x004fca0007f5e0ff */
[----:B------:R-:W-:-:S05]  /*0160*/  @P1 IMAD.X R43, RZ, RZ, R3, P2 ;  /* 0x000000ffff2b1224 */ /* 0x000fca00010e0603 */
[----:B------:R-:W-:Y:S01]  /*0170*/  SHF.R.U64 R36, R42, 0x2, R43 ;  /* 0x000000022a247819 */ /* 0x000fe2000000122b */
[----:B------:R-:W-:Y:S06]  /*0180*/  @P0 EXIT ;  /* 0x000000000000094d */ /* 0x000fec0003800000 */
[----:B------:R-:W-:Y:S01]  /*0190*/  SHF.R.U32.HI R37, RZ, 0x2, R43 ;  /* 0x00000002ff257819 */ /* 0x000fe2000001162b */
[----:B------:R-:W-:Y:S01]  /*01a0*/  IMAD.WIDE.U32 R4, R36, -0x2daee0ad, RZ ;  /* 0xd2511f5324047825 */ /* 0x000fe200078e00ff */
[----:B------:R-:W0:Y:S01]  /*01b0*/  LDC R20, c[0x0][0x6f8] ;  /* 0x0001be00ff147b82 */ /* 0x000e220000000800 */
[----:B-----5:R-:W-:Y:S02]  /*01c0*/  IADD3 R0, R19, -0x4498517b, RZ ;  /* 0xbb67ae8513007810 */ /* 0x020fe40007ffe0ff */
[----:B------:R-:W-:Y:S01]  /*01d0*/  LOP3.LUT R10, R7, R37, R18, 0x96, !PT ;  /* 0x00000025070a7212 */ /* 0x000fe200078e9612 */
[C---:B------:R-:W-:Y:S01]  /*01e0*/  VIADD R2, R18.reuse, 0x9e3779b9 ;  /* 0x9e3779b912027836 */ /* 0x040fe20000000000 */
[----:B------:R-:W-:Y:S01]  /*01f0*/  LOP3.LUT R14, R5, R19, RZ, 0x3c, !PT ;  /* 0x00000013050e7212 */ /* 0x000fe200078e3cff */
[----:B------:R-:W-:Y:S01]  /*0200*/  VIADD R3, R18, 0x3c6ef372 ;  /* 0x3c6ef37212037836 */ /* 0x000fe20000000000 */
[----:B------:R-:W-:Y:S01]  /*0210*/  IADD3 R7, R19, -0x126145ec, RZ ;  /* 0xed9eba1413077810 */ /* 0x000fe20007ffe0ff */
[----:B------:R-:W-:Y:S01]  /*0220*/  IMAD.WIDE.U32 R10, R10, -0x2daee0ad, RZ ;  /* 0xd2511f530a0a7825 */ /* 0x000fe200078e00ff */
[----:B------:R-:W-:-:S03]  /*0230*/  IADD3 R29, R18, -0x700cb87f, RZ ;  /* 0x8ff34781121d7810 */ /* 0x000fc60007ffe0ff */
[----:B------:R-:W-:Y:S01]  /*0240*/  IMAD.WIDE.U32 R14, R14, -0x326172a9, RZ ;  /* 0xcd9e8d570e0e7825 */ /* 0x000fe200078e00ff */
[----:B------:R-:W-:Y:S02]  /*0250*/  LOP3.LUT R8, R11, R4, R0, 0x96, !PT ;  /* 0x000000040b087212 */ /* 0x000fe400078e9600 */
[C---:B------:R-:W-:Y:S01]  /*0260*/  IADD3 R4, R19.reuse, 0x76cf5d0a, RZ ;  /* 0x76cf5d0a13047810 */ /* 0x040fe20007ffe0ff */
[----:B------:R-:W-:Y:S01]  /*0270*/  VIADD R5, R19, 0x32370b8f ;  /* 0x32370b8f13057836 */ /* 0x000fe20000000000 */
[----:B------:R-:W-:Y:S01]  /*0280*/  LOP3.LUT R12, R15, R2, R6, 0x96, !PT ;  /* 0x000000020f0c7212 */ /* 0x000fe200078e9606 */
[----:B------:R-:W-:-:S04]  /*0290*/  IMAD.WIDE.U32 R8, R8, -0x326172a9, RZ ;  /* 0xcd9e8d5708087825 */ /* 0x000fc800078e00ff */
[----:B------:R-:W-:Y:S01]  /*02a0*/  IMAD.WIDE.U32 R12, R12, -0x2daee0ad, RZ ;  /* 0xd2511f530c0c7825 */ /* 0x000fe200078e00ff */
[----:B------:R-:W-:-:S03]  /*02b0*/  LOP3.LUT R11, R9, R14, R3, 0x96, !PT ;  /* 0x0000000e090b7212 */ /* 0x000fc600078e9603 */
[----:B0-----:R-:W-:Y:S01]  /*02c0*/  FMUL.FTZ R20, R20, 1 ;  /* 0x3f80000014147820 */ /* 0x001fe20000410000 */
[----:B------:R-:W-:Y:S01]  /*02d0*/  VIADD R6, R18, 0xdaa66d2b ;  /* 0xdaa66d2b12067836 */ /* 0x000fe20000000000 */
[----:B------:R-:W-:Y:S01]  /*02e0*/  LOP3.LUT R14, R13, R10, R4, 0x96, !PT ;  /* 0x0000000a0d0e7212 */ /* 0x000fe200078e9604 */
[----:B------:R-:W-:-:S03]  /*02f0*/  IMAD.WIDE.U32 R10, R11, -0x2daee0ad, RZ ;  /* 0xd2511f530b0a7825 */ /* 0x000fc600078e00ff */
[----:B------:R-:W0:Y:S01]  /*0300*/  F2F.F64.F32 R20, R20 ;  /* 0x0000001400147310 */ /* 0x000e220000201800 */
[----:B------:R-:W-:Y:S01]  /*0310*/  IMAD.WIDE.U32 R14, R14, -0x326172a9, RZ ;  /* 0xcd9e8d570e0e7825 */ /* 0x000fe200078e00ff */
[----:B------:R-:W-:-:S03]  /*0320*/  LOP3.LUT R12, R11, R12, R5, 0x96, !PT ;  /* 0x0000000c0b0c7212 */ /* 0x000fc600078e9605 */
[----:B------:R-:W-:Y:S01]  /*0330*/  VIADD R9, R19, 0xa9066899 ;  /* 0xa906689913097836 */ /* 0x000fe20000000000 */
[----:B------:R-:W-:Y:S01]  /*0340*/  LOP3.LUT R16, R15, R8, R6, 0x96, !PT ;  /* 0x000000080f107212 */ /* 0x000fe200078e9606 */
[----:B------:R-:W-:Y:S02]  /*0350*/  VIADD R8, R18, 0x78dde6e4 ;  /* 0x78dde6e412087836 */ /* 0x000fe40000000000 */
[----:B------:R-:W-:-:S04]  /*0360*/  IMAD.WIDE.U32 R12, R12, -0x326172a9, RZ ;  /* 0xcd9e8d570c0c7825 */ /* 0x000fc800078e00ff */
[----:B------:R-:W-:Y:S01]  /*0370*/  IMAD.WIDE.U32 R16, R16, -0x2daee0ad, RZ ;  /* 0xd2511f5310107825 */ /* 0x000fe200078e00ff */
[----:B------:R-:W-:Y:S01]  /*0380*/  LOP3.LUT R24, R13, R14, R8, 0x96, !PT ;  /* 0x0000000e0d187212 */ /* 0x000fe200078e9608 */
[----:B0-----:R-:W0:Y:S02]  /*0390*/  MUFU.RCP64H R31, R21 ;  /* 0x00000015001f7308 */ /* 0x001e240000001800 */
[----:B------:R-:W-:Y:S01]  /*03a0*/  VIADD R30, R21, 0x300402 ;  /* 0x00300402151e7836 */ /* 0x000fe20000000000 */
[----:B------:R-:W-:Y:S01]  /*03b0*/  LOP3.LUT R14, R17, R10, R7, 0x96, !PT ;  /* 0x0000000a110e7212 */ /* 0x000fe200078e9607 */
[----:B------:R-:W-:Y:S01]  /*03c0*/  IMAD.WIDE.U32 R24, R24, -0x2daee0ad, RZ ;  /* 0xd2511f5318187825 */ /* 0x000fe200078e00ff */
[----:B------:R-:W-:Y:S02]  /*03d0*/  IADD3 R10, R18, 0x1715609d, RZ ;  /* 0x1715609d120a7810 */ /* 0x000fe40007ffe0ff */
[----:B------:R-:W-:Y:S01]  /*03e0*/  FSETP.GEU.AND P0, PT, |R30|, 5.8789094863358348022e-39, PT ;  /* 0x004004021e00780b */ /* 0x000fe20003f0e200 */
[----:B------:R-:W-:Y:S01]  /*03f0*/  IMAD.WIDE.U32 R14, R14, -0x326172a9, RZ ;  /* 0xcd9e8d570e0e7825 */ /* 0x000fe200078e00ff */
[----:B------:R-:W-:-:S03]  /*0400*/  LOP3.LUT R16, R25, R16, R9, 0x96, !PT ;  /* 0x0000001019107212 */ /* 0x000fc600078e9609 */
[----:B------:R-:W-:Y:S01]  /*0410*/  VIADD R11, R18, 0xb54cda56 ;  /* 0xb54cda56120b7836 */ /* 0x000fe20000000000 */
[----:B------:R-:W-:Y:S01]  /*0420*/  LOP3.LUT R22, R15, R12, R10, 0x96, !PT ;  /* 0x0000000c0f167212 */ /* 0x000fe200078e960a */
[----:B------:R-:W-:Y:S01]  /*0430*/  IMAD.WIDE.U32 R16, R16, -0x326172a9, RZ ;  /* 0xcd9e8d5710107825 */ /* 0x000fe200078e00ff */
[----:B------:R-:W-:Y:S01]  /*0440*/  IADD3 R12, R19, 0x646e171e, RZ ;  /* 0x646e171e130c7810 */ /* 0x000fe20007ffe0ff */
[----:B0-----:R-:W-:Y:S02]  /*0450*/  DFMA R32, -R20, R30, 1 ;  /* 0x3ff000001420742b */ /* 0x001fe4000000011e */
[----:B------:R-:W-:Y:S01]  /*0460*/  IMAD.WIDE.U32 R22, R22, -0x2daee0ad, RZ ;  /* 0xd2511f5316167825 */ /* 0x000fe200078e00ff */
[----:B------:R-:W-:Y:S02]  /*0470*/  LOP3.LUT R26, R17, R14, R11, 0x96, !PT ;  /* 0x0000000e111a7212 */ /* 0x000fe400078e960b */
[----:B------:R-:W-:Y:S01]  /*0480*/  IADD3 R15, R18, -0xe443238, RZ ;  /* 0xf1bbcdc8120f7810 */ /* 0x000fe20007ffe0ff */
[----:B------:R-:W-:Y:S01]  /*0490*/  VIADD R13, R19, 0x1fd5c5a3 ;  /* 0x1fd5c5a3130d7836 */ /* 0x000fe20000000000 */
[----:B------:R-:W-:Y:S01]  /*04a0*/  LOP3.LUT R40, R23, R24, R12, 0x96, !PT ;  /* 0x0000001817287212 */ /* 0x000fe200078e960c */
[----:B------:R-:W-:Y:S01]  /*04b0*/  IMAD.WIDE.U32 R26, R26, -0x2daee0ad, RZ ;  /* 0xd2511f531a1a7825 */ /* 0x000fe200078e00ff */
[----:B------:R-:W-:-:S03]  /*04c0*/  DFMA R32, R32, R32, R32 ;  /* 0x000000202020722b */ /* 0x000fc60000000020 */
[----:B------:R-:W-:Y:S01]  /*04d0*/  IMAD.WIDE.U32 R40, R40, -0x326172a9, RZ ;  /* 0xcd9e8d5728287825 */ /* 0x000fe200078e00ff */
[----:B------:R-:W-:-:S03]  /*04e0*/  LOP3.LUT R22, R27, R22, R13, 0x96, !PT ;  /* 0x000000161b167212 */ /* 0x000fc600078e960d */
[----:B------:R-:W-:Y:S01]  /*04f0*/  VIADD R14, R18, 0x5384540f ;  /* 0x5384540f120e7836 */ /* 0x000fe20000000000 */
[----:B------:R-:W-:Y:S01]  /*0500*/  DFMA R32, R30, R32, R30 ;  /* 0x000000201e20722b */ /* 0x000fe2000000001e */
[----:B------:R-:W-:Y:S01]  /*0510*/  IMAD.WIDE.U32 R22, R22, -0x326172a9, RZ ;  /* 0xcd9e8d5716167825 */ /* 0x000fe200078e00ff */
[----:B------:R-:W-:Y:S02]  /*0520*/  MOV R30, R39 ;  /* 0x00000027001e7202 */ /* 0x000fe40000000f00 */
[----:B------:R-:W-:Y:S01]  /*0530*/  LOP3.LUT R24, R41, R16, R14, 0x96, !PT ;  /* 0x0000001029187212 */ /* 0x000fe200078e960e */
[----:B------:R-:W-:Y:S01]  /*0540*/  VIADD R16, R19, 0xdb3d7428 ;  /* 0xdb3d742813107836 */ /* 0x000fe20000000000 */
[----:B------:R-:W-:Y:S01]  /*0550*/  LOP3.LUT R40, R23, R40, R15, 0x96, !PT ;  /* 0x0000002817287212 */ /* 0x000fe200078e960f */
[----:B------:R-:W-:Y:S02]  /*0560*/  VIADD R17, R19, 0x96a522ad ;  /* 0x96a522ad13117836 */ /* 0x000fe40000000000 */
[----:B------:R-:W-:-:S04]  /*0570*/  IMAD.WIDE.U32 R24, R24, -0x2daee0ad, RZ ;  /* 0xd2511f5318187825 */ /* 0x000fc800078e00ff */
[----:B------:R-:W-:Y:S01]  /*0580*/  IMAD.HI.U32 R23, R40, -0x2daee0ad, RZ ;  /* 0xd2511f5328177827 */ /* 0x000fe200078e00ff */
[----:B------:R-:W-:Y:S01]  /*0590*/  LOP3.LUT R38, R25, R26, R16, 0x96, !PT ;  /* 0x0000001a19267212 */ /* 0x000fe200078e9610 */
[----:B------:R-:W-:Y:S02]  /*05a0*/  DFMA R26, -R20, R32, 1 ;  /* 0x3ff00000141a742b */ /* 0x000fe40000000120 */
[----:B------:R-:W-:Y:S01]  /*05b0*/  IMAD.MOV.U32 R28, RZ, RZ, R34 ;  /* 0x000000ffff1c7224 */ /* 0x000fe200078e0022 */
[----:B------:R-:W-:Y:S01]  /*05c0*/  LOP3.LUT R34, R23, R24, R17, 0x96, !PT ;  /* 0x0000001817227212 */ /* 0x000fe200078e9611 */
[----:B------:R-:W-:-:S04]  /*05d0*/  IMAD.HI.U32 R25, R38, -0x326172a9, RZ ;  /* 0xcd9e8d5726197827 */ /* 0x000fc800078e00ff */
[----:B------:R-:W-:Y:S01]  /*05e0*/  IMAD.MOV.U32 R31, RZ, RZ, R35 ;  /* 0x000000ffff1f7224 */ /* 0x000fe200078e0023 */
[----:B------:R-:W-:Y:S01]  /*05f0*/  LOP3.LUT R35, R25, R22, R29, 0x96, !PT ;  /* 0x0000001619237212 */ /* 0x000fe200078e961d */
[----:B------:R-:W-:Y:S01]  /*0600*/  DFMA R22, R32, R26, R32 ;  /* 0x0000001a2016722b */ /* 0x000fe20000000020 */
[----:B------:R-:W-:Y:S02]  /*0610*/  IMAD.MOV.U32 R32, RZ, RZ, R36 ;  /* 0x000000ffff207224 */ /* 0x000fe400078e0024 */
[----:B------:R-:W-:Y:S01]  /*0620*/  IMAD.MOV.U32 R33, RZ, RZ, R37 ;  /* 0x000000ffff217224 */ /* 0x000fe200078e0025 */
[----:B------:R-:W-:Y:S07]  /*0630*/  @P0 BRA `(.L_x_361) ;  /* 0x0000000000100947 */ /* 0x000fee0003800000 */
[----:B------:R-:W-:Y:S02]  /*0640*/  LOP3.LUT R22, R21, 0x7fffffff, RZ, 0xc0, !PT ;  /* 0x7fffffff15167812 */ /* 0x000fe400078ec0ff */
[----:B------:R-:W-:Y:S02]  /*0650*/  MOV R36, 0x680 ;  /* 0x0000068000247802 */ /* 0x000fe40000000f00 */
[----:B------:R-:W-:-:S07]  /*0660*/  IADD3 R22, R22, -0x100000, RZ ;  /* 0xfff0000016167810 */ /* 0x000fce0007ffe0ff */
[----:B------:R-:W-:Y:S05]  /*0670*/  CALL.REL.NOINC `($__internal_6_$__cuda_sm20_dblrcp_rn_slowpath_v3) ;  /* 0x0000000400f07944 */ /* 0x000fea0003c00000 */
.L_x_361:
[----:B------:R-:W-:Y:S01]  /*0680*/  UMOV UR8, 0xf0000000 ;  /* 0xf000000000087882 */ /* 0x000fe20000000000 */
[----:B------:R-:W-:Y:S01]  /*0690*/  UMOV UR9, 0x380fffff ;  /* 0x380fffff00097882 */ /* 0x000fe20000000000 */
[----:B------:R-:W0:Y:S01]  /*06a0*/  F2F.F32.F64 R36, R22 ;  /* 0x0000001600247310 */ /* 0x000e220000301000 */
[----:B------:R-:W-:Y:S01]  /*06b0*/  DSETP.GEU.AND P0, PT, |R22|, UR8, PT ;  /* 0x0000000816007e2a */ /* 0x000fe2000bf0e200 */
[----:B------:R-:W-:Y:S01]  /*06c0*/  IMAD R38, R38, -0x326172a9, RZ ;  /* 0xcd9e8d5726267824 */ /* 0x000fe200078e02ff */
[----:B------:R-:W-:Y:S01]  /*06d0*/  LOP3.LUT R37, R42, 0x3, RZ, 0xc0, !PT ;  /* 0x000000032a257812 */ /* 0x000fe200078ec0ff */
[----:B------:R-:W-:Y:S01]  /*06e0*/  IMAD.MOV.U32 R39, RZ, RZ, RZ ;  /* 0x000000ffff277224 */ /* 0x000fe200078e00ff */
[----:B------:R-:W-:Y:S01]  /*06f0*/  ULDC UR7, c[0x0][0x6f8] ;  /* 0x0001be0000077ab9 */ /* 0x000fe20000000800 */
[----:B------:R-:W-:Y:S01]  /*0700*/  ULDC.64 UR14, c[0x0][0x6f0] ;  /* 0x0001bc00000e7ab9 */ /* 0x000fe20000000a00 */
[----:B------:R-:W-:Y:S01]  /*0710*/  ULDC.64 UR12, c[0x0][0x550] ;  /* 0x00015400000c7ab9 */ /* 0x000fe20000000a00 */
[----:B------:R-:W-:Y:S01]  /*0720*/  ULDC.64 UR10, c[0x0][0x3b0] ;  /* 0x0000ec00000a7ab9 */ /* 0x000fe20000000a00 */
[----:B------:R-:W-:-:S06]  /*0730*/  ULDC.64 UR8, c[0x0][0x210] ;  /* 0x0000840000087ab9 */ /* 0x000fcc0000000a00 */
[----:B0-----:R-:W-:-:S07]  /*0740*/  @!P0 FMUL R36, R36, 1.175494350822287508e-38 ;  /* 0x0080000024248820 */ /* 0x001fce0000400000 */
.L_x_366:
[----:B------:R-:W-:Y:S01]  /*0750*/  VIADD R32, R32, 0x1 ;  /* 0x0000000120207836 */ /* 0x000fe20000000000 */
[----:B------:R-:W-:Y:S03]  /*0760*/  BSSY B0, `(.L_x_362) ;  /* 0x000000c000007945 */ /* 0x000fe60003800000 */
[C---:B------:R-:W-:Y:S01]  /*0770*/  IMAD.HI.U32 R21, R32.reuse, -0x2daee0ad, RZ ;  /* 0xd2511f5320157827 */ /* 0x040fe200078e00ff */
[----:B------:R-:W-:-:S13]  /*0780*/  ISETP.NE.AND P0, PT, R32, RZ, PT ;  /* 0x000000ff2000720c */ /* 0x000fda0003f05270 */
[----:B------:R-:W-:Y:S05]  /*0790*/  @P0 BRA `(.L_x_363) ;  /* 0x0000000000200947 */ /* 0x000fea0003800000 */
[----:B------:R-:W-:-:S04]  /*07a0*/  IADD3 R33, R33, 0x1, RZ ;  /* 0x0000000121217810 */ /* 0x000fc80007ffe0ff */
[----:B------:R-:W-:-:S13]  /*07b0*/  ISETP.NE.AND P0, PT, R33, RZ, PT ;  /* 0x000000ff2100720c */ /* 0x000fda0003f05270 */
[----:B------:R-:W-:Y:S02]  /*07c0*/  @!P0 VIADD R30, R30, 0x1 ;  /* 0x000000011e1e8836 */ /* 0x000fe40000000000 */
[----:B------:R-:W-:Y:S02]  /*07d0*/  @!P0 VIADD R20, R39, 0x1 ;  /* 0x0000000127148836 */ /* 0x000fe40000000000 */
[----:B------:R-:W-:Y:S01]  /*07e0*/  @!P0 IMAD.MOV.U32 R33, RZ, RZ, RZ ;  /* 0x000000ffff218224 */ /* 0x000fe200078e00ff */
[----:B------:R-:W-:-:S13]  /*07f0*/  ISETP.NE.AND P1, PT, R30, RZ, !P0 ;  /* 0x000000ff1e00720c */ /* 0x000fda0004725270 */
[----:B------:R-:W-:-:S05]  /*0800*/  @P1 IADD3 R20, R39, RZ, RZ ;  /* 0x000000ff27141210 */ /* 0x000fca0007ffe0ff */
[----:B------:R-:W-:-:S07]  /*0810*/  @!P0 IMAD.MOV.U32 R39, RZ, RZ, R20 ;  /* 0x000000ffff278224 */ /* 0x000fce00078e0014 */
.L_x_363:
[----:B------:R-:W-:Y:S05]  /*0820*/  BSYNC B0 ;  /* 0x0000000000007941 */ /* 0x000fea0003800000 */
.L_x_362:
[C---:B------:R-:W-:Y:S01]  /*0830*/  IMAD.HI.U32 R20, R30.reuse, -0x326172a9, RZ ;  /* 0xcd9e8d571e147827 */ /* 0x040fe200078e00ff */
[----:B------:R-:W-:Y:S02]  /*0840*/  LOP3.LUT R21, R21, R39, R19, 0x96, !PT ;  /* 0x0000002715157212 */ /* 0x000fe400078e9613 */
[----:B------:R-:W-:Y:S01]  /*0850*/  ISETP.NE.AND P0, PT, R37, 0x1, PT ;  /* 0x000000012500780c */ /* 0x000fe20003f05270 */
[----:B------:R-:W-:Y:S01]  /*0860*/  IMAD R25, R30, -0x326172a9, RZ ;  /* 0xcd9e8d571e197824 */ /* 0x000fe200078e02ff */
[----:B------:R-:W-:Y:S01]  /*0870*/  LOP3.LUT R22, R20, R33, R18, 0x96, !PT ;  /* 0x0000002114167212 */ /* 0x000fe200078e9612 */
[----:B------:R-:W-:Y:S01]  /*0880*/  IMAD.WIDE.U32 R20, R21, -0x326172a9, RZ ;  /* 0xcd9e8d5715147825 */ /* 0x000fe200078e00ff */
[----:B------:R-:W-:-:S03]  /*0890*/  MOV R41, R38 ;  /* 0x0000002600297202 */ /* 0x000fc60000000f00 */
[----:B------:R-:W-:Y:S01]  /*08a0*/  IMAD R27, R32, -0x2daee0ad, RZ ;  /* 0xd2511f53201b7824 */ /* 0x000fe200078e02ff */
[----:B------:R-:W-:Y:S01]  /*08b0*/  LOP3.LUT R25, R21, R25, R2, 0x96, !PT ;  /* 0x0000001915197212 */ /* 0x000fe200078e9602 */
[----:B------:R-:W-:-:S05]  /*08c0*/  IMAD.WIDE.U32 R22, R22, -0x2daee0ad, RZ ;  /* 0xd2511f5316167825 */ /* 0x000fca00078e00ff */
[----:B------:R-:W-:Y:S01]  /*08d0*/  LOP3.LUT R24, R23, R27, R0, 0x96, !PT ;  /* 0x0000001b17187212 */ /* 0x000fe200078e9600 */
[----:B------:R-:W-:-:S04]  /*08e0*/  IMAD.WIDE.U32 R26, R25, -0x2daee0ad, RZ ;  /* 0xd2511f53191a7825 */ /* 0x000fc800078e00ff */
[----:B------:R-:W-:Y:S01]  /*08f0*/  IMAD.WIDE.U32 R24, R24, -0x326172a9, RZ ;  /* 0xcd9e8d5718187825 */ /* 0x000fe200078e00ff */
[----:B------:R-:W-:-:S04]  /*0900*/  LOP3.LUT R21, R27, R22, R4, 0x96, !PT ;  /* 0x000000161b157212 */ /* 0x000fc800078e9604 */
        /* <DEDUP_REMOVED lines=23> */
[----:B------:R-:W-:-:S03]  /*0a80*/  LOP3.LUT R21, R25, R22, R16, 0x96, !PT ;  /* 0x0000001619157212 */ /* 0x000fc600078e9610 */
[----:B------:R-:W-:Y:S01]  /*0a90*/  IMAD R23, R40, -0x2daee0ad, RZ ;  /* 0xd2511f5328177824 */ /* 0x000fe200078e02ff */
[----:B------:R-:W-:Y:S01]  /*0aa0*/  LOP3.LUT R40, R27, R20, R15, 0x96, !PT ;  /* 0x000000141b287212 */ /* 0x000fe200078e960f */
[----:B------:R-:W-:-:S04]  /*0ab0*/  IMAD.WIDE.U32 R20, R21, -0x326172a9, RZ ;  /* 0xcd9e8d5715147825 */ /* 0x000fc800078e00ff */
[----:B------:R-:W-:Y:S01]  /*0ac0*/  IMAD.HI.U32 R27, R40, -0x2daee0ad, RZ ;  /* 0xd2511f53281b7827 */ /* 0x000fe200078e00ff */
[----:B------:R-:W-:-:S04]  /*0ad0*/  LOP3.LUT R26, R21, R26, R29, 0x96, !PT ;  /* 0x0000001a151a7212 */ /* 0x000fc800078e961d */
[----:B------:R-:W-:Y:S01]  /*0ae0*/  LOP3.LUT R27, R27, R24, R17, 0x96, !PT ;  /* 0x000000181b1b7212 */ /* 0x000fe200078e9611 */
[----:B------:R-:W-:Y:S06]  /*0af0*/  @!P0 BRA `(.L_x_364) ;  /* 0x0000000000288947 */ /* 0x000fec0003800000 */
[----:B------:R-:W-:-:S13]  /*0b00*/  ISETP.NE.AND P0, PT, R37, 0x2, PT ;  /* 0x000000022500780c */ /* 0x000fda0003f05270 */
[----:B------:R-:W-:Y:S05]  /*0b10*/  @!P0 BRA `(.L_x_365) ;  /* 0x0000000000188947 */ /* 0x000fea0003800000 */
[----:B------:R-:W-:Y:S01]  /*0b20*/  ISETP.NE.AND P0, PT, R37, 0x3, PT ;  /* 0x000000032500780c */ /* 0x000fe20003f05270 */
[----:B------:R-:W-:Y:S02]  /*0b30*/  IMAD.MOV.U32 R41, RZ, RZ, R23 ;  /* 0x000000ffff297224 */ /* 0x000fe400078e0017 */
[----:B------:R-:W-:-:S10]  /*0b40*/  IMAD.MOV.U32 R34, RZ, RZ, R26 ;  /* 0x000000ffff227224 */ /* 0x000fd400078e001a */
[----:B------:R-:W-:Y:S01]  /*0b50*/  @P0 MOV R41, R35 ;  /* 0x0000002300290202 */ /* 0x000fe20000000f00 */
[----:B------:R-:W-:Y:S01]  /*0b60*/  @P0 IMAD.MOV.U32 R34, RZ, RZ, R38 ;  /* 0x000000ffff220224 */ /* 0x000fe200078e0026 */
[----:B------:R-:W-:Y:S06]  /*0b70*/  BRA `(.L_x_364) ;  /* 0x0000000000087947 */ /* 0x000fec0003800000 */
.L_x_365:
[----:B------:R-:W-:Y:S01]  /*0b80*/  IMAD.MOV.U32 R41, RZ, RZ, R34 ;  /* 0x000000ffff297224 */ /* 0x000fe200078e0022 */
[----:B------:R-:W-:-:S07]  /*0b90*/  MOV R34, R23 ;  /* 0x0000001700227202 */ /* 0x000fce0000000f00 */
.L_x_364:
[C---:B------:R-:W-:Y:S01]  /*0ba0*/  IMAD.SHL.U32 R24, R28.reuse, 0x2, RZ ;  /* 0x000000021c187824 */ /* 0x040fe200078e00ff */
[----:B------:R-:W-:-:S04]  /*0bb0*/  SHF.L.U64.HI R25, R28, 0x1, R31 ;  /* 0x000000011c197819 */ /* 0x000fc8000001021f */
[----:B------:R-:W-:-:S04]  /*0bc0*/  IADD3 R22, P0, R24, UR8, RZ ;  /* 0x0000000818167c10 */ /* 0x000fc8000ff1e0ff */
[----:B------:R-:W-:-:S05]  /*0bd0*/  IADD3.X R23, R25, UR9, RZ, P0, !PT ;  /* 0x0000000919177c10 */ /* 0x000fca00087fe4ff */
[----:B------:R-:W2:Y:S01]  /*0be0*/  LDG.E R22, desc[UR4][R22.64] ;  /* 0x0000000416167981 */ /* 0x000ea2000c1e1900 */
[----:B------:R-:W-:Y:S01]  /*0bf0*/  I2FP.F32.U32 R34, R34 ;  /* 0x0000002200227245 */ /* 0x000fe20000201000 */
[----:B------:R-:W-:Y:S01]  /*0c00*/  IMAD.MOV.U32 R38, RZ, RZ, 0x2f800000 ;  /* 0x2f800000ff267424 */ /* 0x000fe200078e00ff */
[----:B------:R-:W-:Y:S01]  /*0c10*/  I2FP.F32.U32 R21, R41 ;  /* 0x0000002900157245 */ /* 0x000fe20000201000 */
[----:B------:R-:W-:Y:S05]  /*0c20*/  WARPSYNC.ALL ;  /* 0x0000000000007948 */ /* 0x000fea0003800000 */
[-C--:B------:R-:W-:Y:S01]  /*0c30*/  FFMA.FTZ R34, R34, R38.reuse, 1.1641532182693481445e-10 ;  /* 0x2f00000022227423 */ /* 0x080fe20000010026 */
[----:B------:R-:W-:Y:S01]  /*0c40*/  FFMA.FTZ R21, R21, R38, 1.1641532182693481445e-10 ;  /* 0x2f00000015157423 */ /* 0x000fe20000010026 */
[----:B------:R-:W-:-:S03]  /*0c50*/  IADD3 R24, P0, R24, UR10, RZ ;  /* 0x0000000a18187c10 */ /* 0x000fc6000ff1e0ff */
[----:B------:R-:W-:Y:S02]  /*0c60*/  FSET.BF.LT.FTZ.AND R41, R34, UR7, PT ;  /* 0x0000000722297c0a */ /* 0x000fe4000b811000 */
[----:B------:R-:W0:Y:S01]  /*0c70*/  LDC R34, c[0x0][0xc] ;  /* 0x00000300ff227b82 */ /* 0x000e220000000800 */
[----:B------:R-:W-:Y:S02]  /*0c80*/  FSET.BF.LT.FTZ.AND R35, R21, UR7, PT ;  /* 0x0000000715237c0a */ /* 0x000fe4000b811000 */
[----:B------:R-:W-:Y:S02]  /*0c90*/  IADD3.X R25, R25, UR11, RZ, P0, !PT ;  /* 0x0000000b19197c10 */ /* 0x000fe400087fe4ff */
[----:B------:R1:W-:Y:S01]  /*0ca0*/  F2I.FTZ.U32.TRUNC.NTZ R21, R35 ;  /* 0x0000002300157305 */ /* 0x0003e2000021f000 */
[C---:B--2---:R-:W-:Y:S02]  /*0cb0*/  PRMT R38, R22.reuse, 0x7632, R38 ;  /* 0x0000763216267816 */ /* 0x044fe40000000026 */
[----:B------:R-:W-:-:S03]  /*0cc0*/  SHF.L.U32 R42, R22, 0x10, RZ ;  /* 0x00000010162a7819 */ /* 0x000fc600000006ff */
[----:B------:R-:W-:Y:S02]  /*0cd0*/  IMAD.U32 R22, R38, 0x10000, RZ ;  /* 0x0001000026167824 */ /* 0x000fe400078e00ff */
[----:B------:R-:W2:Y:S01]  /*0ce0*/  F2I.FTZ.U32.TRUNC.NTZ R38, R41 ;  /* 0x0000002900267305 */ /* 0x000ea2000021f000 */
[----:B------:R-:W-:Y:S01]  /*0cf0*/  FMUL.FTZ R23, R35, R42 ;  /* 0x0000002a23177220 */ /* 0x000fe20000410000 */
[----:B------:R-:W-:-:S03]  /*0d00*/  FMUL.FTZ R43, R41, R22 ;  /* 0x00000016292b7220 */ /* 0x000fc60000410000 */
[C---:B------:R-:W-:Y:S01]  /*0d10*/  FMUL.FTZ R23, R36.reuse, R23 ;  /* 0x0000001724177220 */ /* 0x040fe20000410000 */
[----:B------:R-:W-:-:S05]  /*0d20*/  FMUL.FTZ R22, R36, R43 ;  /* 0x0000002b24167220 */ /* 0x000fca0000410000 */
[----:B-1----:R-:W-:Y:S02]  /*0d30*/  F2FP.BF16.F32.PACK_AB R35, R22, R23 ;  /* 0x000000171623723e */ /* 0x002fe400000010ff */
[----:B------:R-:W-:Y:S02]  /*0d40*/  IADD3 R22, P0, R28, UR12, RZ ;  /* 0x0000000c1c167c10 */ /* 0x000fe4000ff1e0ff */
[----:B--2---:R-:W-:Y:S01]  /*0d50*/  PRMT R43, R38, 0x7604, R21 ;  /* 0x00007604262b7816 */ /* 0x004fe20000000015 */
[----:B0-----:R-:W-:Y:S01]  /*0d60*/  IMAD R21, R34, UR6, RZ ;  /* 0x0000000622157c24 */ /* 0x001fe2000f8e02ff */
[----:B------:R-:W-:Y:S01]  /*0d70*/  IADD3.X R23, R31, UR13, RZ, P0, !PT ;  /* 0x0000000d1f177c10 */ /* 0x000fe200087fe4ff */
[----:B------:R0:W-:Y:S01]  /*0d80*/  STG.E desc[UR4][R24.64], R35 ;  /* 0x0000002318007986 */ /* 0x0001e2000c101904 */
[----:B------:R-:W-:Y:S01]  /*0d90*/  MOV R38, R20 ;  /* 0x0000001400267202 */ /* 0x000fe20000000f00 */
[----:B------:R-:W-:Y:S01]  /*0da0*/  IMAD.MOV.U32 R34, RZ, RZ, R27 ;  /* 0x000000ffff227224 */ /* 0x000fe200078e001b */
[----:B------:R-:W-:Y:S01]  /*0db0*/  LEA R28, P0, R21, R28, 0x1 ;  /* 0x0000001c151c7211 */ /* 0x000fe200078008ff */
[----:B------:R1:W-:Y:S04]  /*0dc0*/  STG.E.U16 desc[UR4][R22.64], R43 ;  /* 0x0000002b16007986 */ /* 0x0003e8000c101504 */
[----:B------:R-:W-:Y:S01]  /*0dd0*/  IMAD.X R31, RZ, RZ, R31, P0 ;  /* 0x000000ffff1f7224 */ /* 0x000fe200000e061f */
[----:B------:R-:W-:Y:S01]  /*0de0*/  BAR.SYNC.DEFER_BLOCKING 0x0 ;  /* 0x0000000000007b1d */ /* 0x000fe20000010000 */
[----:B------:R-:W-:Y:S01]  /*0df0*/  ISETP.GE.U32.AND P0, PT, R28, UR14, PT ;  /* 0x0000000e1c007c0c */ /* 0x000fe2000bf06070 */
[----:B0-----:R-:W-:-:S03]  /*0e00*/  IMAD.MOV.U32 R35, RZ, RZ, R26 ;  /* 0x000000ffff237224 */ /* 0x001fc600078e001a */
[----:B------:R-:W-:-:S13]  /*0e10*/  ISETP.GE.U32.AND.EX P0, PT, R31, UR15, PT, P0 ;  /* 0x0000000f1f007c0c */ /* 0x000fda000bf06100 */
[----:B-1----:R-:W-:Y:S05]  /*0e20*/  @!P0 BRA `(.L_x_366) ;  /* 0xfffffff800488947 */ /* 0x002fea000383ffff */
[----:B------:R-:W-:Y:S05]  /*0e30*/  EXIT ;  /* 0x000000000000794d */ /* 0x000fea0003800000 */
        .weak           $__internal_6_$__cuda_sm20_dblrcp_rn_slowpath_v3
        .type           $__internal_6_$__cuda_sm20_dblrcp_rn_slowpath_v3,@function
        .size           $__internal_6_$__cuda_sm20_dblrcp_rn_slowpath_v3,(.L_x_11525 - $__internal_6_$__cuda_sm20_dblrcp_rn_slowpath_v3)
$__internal_6_$__cuda_sm20_dblrcp_rn_slowpath_v3:
[----:B------:R-:W-:Y:S01]  /*0e40*/  MOV R26, R20 ;  /* 0x00000014001a7202 */ /* 0x000fe20000000f00 */
[----:B------:R-:W-:-:S06]  /*0e50*/  IMAD.MOV.U32 R27, RZ, RZ, R21 ;  /* 0x000000ffff1b7224 */ /* 0x000fcc00078e0015 */
        /* <DEDUP_REMOVED lines=10> */
[----:B------:R-:W-:Y:S02]  /*0f00*/  VIADD R25, R27, 0xc0200000 ;  /* 0xc02000001b197836 */ /* 0x000fe40000000000 */
[----:B------:R-:W-:Y:S02]  /*0f10*/  IMAD.MOV.U32 R24, RZ, RZ, R26 ;  /* 0x000000ffff187224 */ /* 0x000fe400078e001a */
        /* <DEDUP_REMOVED lines=11> */
.L_x_369:
[----:B------:R-:W-:-:S06]  /*0fd0*/  DMUL R26, R26, 8.11296384146066816958e+31 ;  /* 0x469000001a1a7828 */ /* 0x000fcc0000000000 */
        /* <DEDUP_REMOVED lines=8> */
.L_x_367:
[----:B------:R-:W-:Y:S02]  /*1060*/  LOP3.LUT R21, R27, 0x80000, RZ, 0xfc, !PT ;  /* 0x000800001b157812 */ /* 0x000fe400078efcff */
[----:B------:R-:W-:-:S07]  /*1070*/  MOV R20, R26 ;  /* 0x0000001a00147202 */ /* 0x000fce0000000f00 */
.L_x_368:
[----:B------:R-:W-:Y:S01]  /*1080*/  MOV R37, 0x0 ;  /* 0x0000000000257802 */ /* 0x000fe20000000f00 */
[----:B------:R-:W-:Y:S02]  /*1090*/  IMAD.MOV.U32 R22, RZ, RZ, R20 ;  /* 0x000000ffff167224 */ /* 0x000fe400078e0014 */
[----:B------:R-:W-:Y:S01]  /*10a0*/  IMAD.MOV.U32 R23, RZ, RZ, R21 ;  /* 0x000000ffff177224 */ /* 0x000fe200078e0015 */
[----:B------:R-:W-:Y:S06]  /*10b0*/  RET.REL.NODEC R36 `(_ZN2at6native43_GLOBAL__N__7cc8d1ed_10_Dropout_cu_0e96ed3824fused_dropout_kernel_vecIN3c108BFloat16EfmLi1ELi2EhEEvNS_4cuda6detail10TensorInfoIKT_T1_EENS7_IS8_SA_EENS7_IT4_SA_EESA_T0_NS_15PhiloxCudaStateE) ;  /* 0xffffffec24d07950 */ /* 0x000fec0003c3ffff */
.L_x_370:
        /* <DEDUP_REMOVED lines=12> */
.L_x_11525:


//--------------------- .text._ZN2at6native43_GLOBAL__N__7cc8d1ed_10_Dropout_cu_0e96ed3824fused_dropout_kernel_vecIN3c108BFloat16EfmLi1ELi4EhEEvNS_4cuda6detail10TensorInfoIKT_T1_EENS7_IS8_SA_EENS7_IT4_SA_EESA_T0_NS_15PhiloxCudaStateE --------------------------
	.section	.text._ZN2at6native43_GLOBAL__N__7cc8d1ed_10_Dropout_cu_0e96ed3824fused_dropout_kernel_vecIN3c108BFloat16EfmLi1ELi4EhEEvNS_4cuda6detail10TensorInfoIKT_T1_EENS7_IS8_SA_EENS7_IT4_SA_EESA_T0_NS_15PhiloxCudaStateE,"ax",@progbits
	.align	128
.text._ZN2at6native43_GLOBAL__N__7cc8d1ed_10_Dropout_cu_0e96ed3824fused_dropout_kernel_vecIN3c108BFloat16EfmLi1ELi4EhEEvNS_4cuda6detail10TensorInfoIKT_T1_EENS7_IS8_SA_EENS7_IT4_SA_EESA_T0_NS_15PhiloxCudaStateE:
        .type           _ZN2at6native43_GLOBAL__N__7cc8d1ed_10_Dropout_cu_0e96ed3824fused_dropout_kernel_vecIN3c108BFloat16EfmLi1ELi4EhEEvNS_4cuda6detail10TensorInfoIKT_T1_EENS7_IS8_SA_EENS7_IT4_SA_EESA_T0_NS_15PhiloxCudaStateE,@function
        .size           _ZN2at6native43_GLOBAL__N__7cc8d1ed_10_Dropout_cu_0e96ed3824fused_dropout_kernel_vecIN3c108BFloat16EfmLi1ELi4EhEEvNS_4cuda6detail10TensorInfoIKT_T1_EENS7_IS8_SA_EENS7_IT4_SA_EESA_T0_NS_15PhiloxCudaStateE,(.L_x_11527 - _ZN2at6native43_GLOBAL__N__7cc8d1ed_10_Dropout_cu_0e96ed3824fused_dropout_kernel_vecIN3c108BFloat16EfmLi1ELi4EhEEvNS_4cuda6detail10TensorInfoIKT_T1_EENS7_IS8_SA_EENS7_IT4_SA_EESA_T0_NS_15PhiloxCudaStateE)
        .other          _ZN2at6native43_GLOBAL__N__7cc8d1ed_10_Dropout_cu_0e96ed3824fused_dropout_kernel_vecIN3c108BFloat16EfmLi1ELi4EhEEvNS_4cuda6detail10TensorInfoIKT_T1_EENS7_IS8_SA_EENS7_IT4_SA_EESA_T0_NS_15PhiloxCudaStateE,@"STO_CUDA_ENTRY STV_DEFAULT"
_ZN2at6native43_GLOBAL__N__7cc8d1ed_10_Dropout_cu_0e96ed3824fused_dropout_kernel_vecIN3c108BFloat16EfmLi1ELi4EhEEvNS_4cuda6detail10TensorInfoIKT_T1_EENS7_IS8_SA_EENS7_IT4_SA_EESA_T0_NS_15PhiloxCudaStateE:
[----:B------:R-:W-:Y:S08]  /*0000*/  LDC R1, c[0x0][0x28] ;  /* 0x00000a00ff017b82 */ /* 0x000ff00000000800 */
[----:B------:R-:W0:Y:S01]  /*0010*/  LDC R32, c[0x0][0x708] ;  /* 0x0001c200ff207b82 */ /* 0x000e220000000800 */
[----:B------:R-:W-:Y:S02]  /*0020*/  ULDC.U8 UR4, c[0x0][0x714] ;  /* 0x0001c50000047ab9 */ /* 0x000fe40000000000 */
[----:B------:R-:W-:Y:S01]  /*0030*/  ISETP.NE.AND P1, PT, RZ, UR4, PT ;  /* 0x00000004ff007c0c */ /* 0x000fe2000bf25270 */
[----:B------:R-:W-:-:S04]  /*0040*/  ULDC.64 UR4, c[0x0][0x208] ;  /* 0x0000820000047ab9 */ /* 0x000fc80000000a00 */
[----:B------:R-:W0:Y:S01]  /*0050*/  LDC R33, c[0x0][0x70c] ;  /* 0x0001c300ff217b82 */ /* 0x000e220000000800 */
[----:B------:R-:W-:Y:S02]  /*0060*/  ULDC.64 UR6, c[0x0][0x700] ;  /* 0x0001c00000067ab9 */ /* 0x000fe40000000a00 */
[----:B------:R-:W-:Y:S02]  /*0070*/  IMAD.U32 R44, RZ, RZ, UR6 ;  /* 0x00000006ff2c7e24 */ /* 0x000fe4000f8e00ff */
[----:B------:R-:W-:Y:S01]  /*0080*/  IMAD.U32 R45, RZ, RZ, UR7 ;  /* 0x00000007ff2d7e24 */ /* 0x000fe2000f8e00ff */
[----:B------:R-:W1:Y:S02]  /*0090*/  S2R R37, SR_CTAID.X ;  /* 0x0000000000257919 */ /* 0x000e640000002500 */
[----:B------:R-:W2:Y:S03]  /*00a0*/  @P1 LDC R5, c[0x0][0x710] ;  /* 0x0001c400ff051b82 */ /* 0x000ea60000000800 */
[----:B------:R-:W5:Y:S04]  /*00b0*/  @P1 LDG.E.64 R44, desc[UR4][R44.64] ;  /* 0x000000042c2c1981 */ /* 0x000f68000c1e1b00 */
[----:B0-----:R-:W2:Y:S01]  /*00c0*/  @P1 LDG.E.64 R2, desc[UR4][R32.64] ;  /* 0x0000000420021981 */ /* 0x001ea2000c1e1b00 */
[----:B------:R-:W1:Y:S01]  /*00d0*/  S2R R0, SR_TID.X ;  /* 0x0000000000007919 */ /* 0x000e620000002100 */
[----:B------:R-:W-:-:S02]  /*00e0*/  ULDC UR6, c[0x0][0x0] ;  /* 0x0000000000067ab9 */ /* 0x000fc40000000800 */
[----:B-1----:R-:W-:Y:S01]  /*00f0*/  IMAD R37, R37, UR6, R0 ;  /* 0x0000000625257c24 */ /* 0x002fe2000f8e0200 */
[----:B------:R-:W-:-:S03]  /*0100*/  ULDC.64 UR6, c[0x0][0x6f0] ;  /* 0x0001bc0000067ab9 */ /* 0x000fc60000000a00 */
[----:B------:R-:W-:-:S03]  /*0110*/  IMAD.WIDE.U32 R34, R37, 0x4, RZ ;  /* 0x0000000425227825 */ /* 0x000fc600078e00ff */
[----:B------:R-:W-:-:S04]  /*0120*/  ISETP.GE.U32.AND P0, PT, R34, UR6, PT ;  /* 0x0000000622007c0c */ /* 0x000fc8000bf06070 */
[----:B------:R-:W-:Y:S01]  /*0130*/  ISETP.GE.U32.AND.EX P0, PT, R35, UR7, PT, P0 ;  /* 0x0000000723007c0c */ /* 0x000fe2000bf06100 */
[----:B------:R-:W-:Y:S01]  /*0140*/  IMAD.WIDE.U32 R6, R37, -0x326172a9, RZ ;  /* 0xcd9e8d5725067825 */ /* 0x000fe200078e00ff */
[----:B--2---:R-:W-:-:S04]  /*0150*/  @P1 IADD3 R32, P2, R2, R5, RZ ;  /* 0x0000000502201210 */ /* 0x004fc80007f5e0ff */
[----:B------:R-:W-:-:S04]  /*0160*/  @P1 IADD3.X R33, RZ, R3, RZ, P2, !PT ;  /* 0x00000003ff211210 */ /* 0x000fc800017fe4ff */
[----:B------:R-:W-:-:S03]  /*0170*/  SHF.R.U64 R36, R32, 0x2, R33 ;  /* 0x0000000220247819 */ /* 0x000fc60000001221 */
[----:B------:R-:W-:Y:S05]  /*0180*/  @P0 EXIT ;  /* 0x000000000000094d */ /* 0x000fea0003800000 */
[----:B------:R-:W-:Y:S01]  /*0190*/  SHF.R.U32.HI R33, RZ, 0x2, R33 ;  /* 0x00000002ff217819 */ /* 0x000fe20000011621 */
[----:B------:R-:W-:Y:S01]  /*01a0*/  IMAD.WIDE.U32 R4, R36, -0x2daee0ad, RZ ;  /* 0xd2511f5324047825 */ /* 0x000fe200078e00ff */
[----:B------:R-:W0:Y:S01]  /*01b0*/  LDC R22, c[0x0][0x6f8] ;  /* 0x0001be00ff167b82 */ /* 0x000e220000000800 */
[C---:B-----5:R-:W-:Y:S02]  /*01c0*/  IADD3 R3, R44.reuse, 0x3c6ef372, RZ ;  /* 0x3c6ef3722c037810 */ /* 0x060fe40007ffe0ff */
[----:B------:R-:W-:Y:S01]  /*01d0*/  LOP3.LUT R10, R7, R33, R44, 0x96, !PT ;  /* 0x00000021070a7212 */ /* 0x000fe200078e962c */
[----:B------:R-:W-:Y:S01]  /*01e0*/  VIADD R0, R45, 0xbb67ae85 ;  /* 0xbb67ae852d007836 */ /* 0x000fe20000000000 */
[----:B------:R-:W-:Y:S01]  /*01f0*/  LOP3.LUT R14, R5, R45, RZ, 0x3c, !PT ;  /* 0x0000002d050e7212 */ /* 0x000fe200078e3cff */
[----:B------:R-:W-:Y:S02]  /*0200*/  VIADD R2, R44, 0x9e3779b9 ;  /* 0x9e3779b92c027836 */ /* 0x000fe40000000000 */
[----:B------:R-:W-:-:S04]  /*0210*/  IMAD.WIDE.U32 R10, R10, -0x2daee0ad, RZ ;  /* 0xd2511f530a0a7825 */ /* 0x000fc800078e00ff */
[----:B------:R-:W-:Y:S01]  /*0220*/  IMAD.WIDE.U32 R14, R14, -0x326172a9, RZ ;  /* 0xcd9e8d570e0e7825 */ /* 0x000fe200078e00ff */
[----:B------:R-:W-:-:S03]  /*0230*/  LOP3.LUT R8, R11, R4, R0, 0x96, !PT ;  /* 0x000000040b087212 */ /* 0x000fc600078e9600 */
[----:B------:R-:W-:Y:S01]  /*0240*/  VIADD R4, R45, 0x76cf5d0a ;  /* 0x76cf5d0a2d047836 */ /* 0x000fe20000000000 */
[----:B------:R-:W-:Y:S01]  /*0250*/  LOP3.LUT R12, R15, R2, R6, 0x96, !PT ;  /* 0x000000020f0c7212 */ /* 0x000fe200078e9606 */
[----:B------:R-:W-:Y:S01]  /*0260*/  IMAD.WIDE.U32 R8, R8, -0x326172a9, RZ ;  /* 0xcd9e8d5708087825 */ /* 0x000fe200078e00ff */
[----:B------:R-:W-:-:S03]  /*0270*/  IADD3 R6, R44, -0x255992d5, RZ ;  /* 0xdaa66d2b2c067810 */ /* 0x000fc60007ffe0ff */
[----:B------:R-:W-:Y:S01]  /*0280*/  IMAD.WIDE.U32 R12, R12, -0x2daee0ad, RZ ;  /* 0xd2511f530c0c7825 */ /* 0x000fe200078e00ff */
[----:B------:R-:W-:-:S03]  /*0290*/  LOP3.LUT R11, R9, R14, R3, 0x96, !PT ;  /* 0x0000000e090b7212 */ /* 0x000fc600078e9603 */
[----:B0-----:R-:W-:Y:S01]  /*02a0*/  FMUL.FTZ R22, R22, 1 ;  /* 0x3f80000016167820 */ /* 0x001fe20000410000 */
[C---:B------:R-:W-:Y:S01]  /*02b0*/  IADD3 R9, R45.reuse, -0x56f99767, RZ ;  /* 0xa90668992d097810 */ /* 0x040fe20007ffe0ff */
[----:B------:R-:W-:Y:S01]  /*02c0*/  VIADD R5, R45, 0x32370b8f ;  /* 0x32370b8f2d057836 */ /* 0x000fe20000000000 */
[----:B------:R-:W-:Y:S01]  /*02d0*/  LOP3.LUT R14, R13, R10, R4, 0x96, !PT ;  /* 0x0000000a0d0e7212 */ /* 0x000fe200078e9604 */
[----:B------:R-:W-:Y:S02]  /*02e0*/  IMAD.WIDE.U32 R10, R11, -0x2daee0ad, RZ ;  /* 0xd2511f530b0a7825 */ /* 0x000fe400078e00ff */
[----:B------:R-:W0:Y:S02]  /*02f0*/  F2F.F64.F32 R22, R22 ;  /* 0x0000001600167310 */ /* 0x000e240000201800 */
[----:B------:R-:W-:Y:S01]  /*0300*/  IMAD.WIDE.U32 R14, R14, -0x326172a9, RZ ;  /* 0xcd9e8d570e0e7825 */ /* 0x000fe200078e00ff */
[----:B------:R-:W-:Y:S02]  /*0310*/  LOP3.LUT R12, R11, R12, R5, 0x96, !PT ;  /* 0x0000000c0b0c7212 */ /* 0x000fe400078e9605 */
[C---:B------:R-:W-:Y:S01]  /*0320*/  IADD3 R11, R44.reuse, -0x4ab325aa, RZ ;  /* 0xb54cda562c0b7810 */ /* 0x040fe20007ffe0ff */
[----:B------:R-:W-:Y:S01]  /*0330*/  VIADD R7, R45, 0xed9eba14 ;  /* 0xed9eba142d077836 */ /* 0x000fe20000000000 */
[----:B------:R-:W-:Y:S01]  /*0340*/  LOP3.LUT R16, R15, R8, R6, 0x96, !PT ;  /* 0x000000080f107212 */ /* 0x000fe200078e9606 */
[----:B------:R-:W-:-:S02]  /*0350*/  VIADD R8, R44, 0x78dde6e4 ;  /* 0x78dde6e42c087836 */ /* 0x000fc40000000000 */
[----:B------:R-:W-:-:S04]  /*0360*/  IMAD.WIDE.U32 R12, R12, -0x326172a9, RZ ;  /* 0xcd9e8d570c0c7825 */ /* 0x000fc800078e00ff */
[----:B------:R-:W-:Y:S01]  /*0370*/  IMAD.WIDE.U32 R16, R16, -0x2daee0ad, RZ ;  /* 0xd2511f5310107825 */ /* 0x000fe200078e00ff */
[----:B------:R-:W-:Y:S01]  /*0380*/  LOP3.LUT R18, R13, R14, R8, 0x96, !PT ;  /* 0x0000000e0d127212 */ /* 0x000fe200078e9608 */
[----:B0-----:R-:W0:Y:S02]  /*0390*/  MUFU.RCP64H R31, R23 ;  /* 0x00000017001f7308 */ /* 0x001e240000001800 */
[----:B------:R-:W-:Y:S01]  /*03a0*/  VIADD R30, R23, 0x300402 ;  /* 0x00300402171e7836 */ /* 0x000fe20000000000 */
[----:B------:R-:W-:Y:S01]  /*03b0*/  LOP3.LUT R14, R17, R10, R7, 0x96, !PT ;  /* 0x0000000a110e7212 */ /* 0x000fe200078e9607 */
[----:B------:R-:W-:-:S03]  /*03c0*/  IMAD.WIDE.U32 R18, R18, -0x2daee0ad, RZ ;  /* 0xd2511f5312127825 */ /* 0x000fc600078e00ff */
[----:B------:R-:W-:Y:S01]  /*03d0*/  FSETP.GEU.AND P0, PT, |R30|, 5.8789094863358348022e-39, PT ;  /* 0x004004021e00780b */ /* 0x000fe20003f0e200 */
[----:B------:R-:W-:Y:S01]  /*03e0*/  IMAD.WIDE.U32 R14, R14, -0x326172a9, RZ ;  /* 0xcd9e8d570e0e7825 */ /* 0x000fe200078e00ff */
[----:B------:R-:W-:-:S03]  /*03f0*/  LOP3.LUT R16, R19, R16, R9, 0x96, !PT ;  /* 0x0000001013107212 */ /* 0x000fc600078e9609 */
[----:B------:R-:W-:Y:S02]  /*0400*/  VIADD R10, R44, 0x1715609d ;  /* 0x1715609d2c0a7836 */ /* 0x000fe40000000000 */
[----:B------:R-:W-:-:S03]  /*0410*/  IMAD.WIDE.U32 R16, R16, -0x326172a9, RZ ;  /* 0xcd9e8d5710107825 */ /* 0x000fc600078e00ff */
[----:B------:R-:W-:Y:S01]  /*0420*/  LOP3.LUT R20, R15, R12, R10, 0x96, !PT ;  /* 0x0000000c0f147212 */ /* 0x000fe200078e960a */
[----:B------:R-:W-:Y:S01]  /*0430*/  VIADD R12, R45, 0x646e171e ;  /* 0x646e171e2d0c7836 */ /* 0x000fe20000000000 */
[----:B0-----:R-:W-:Y:S01]  /*0440*/  DFMA R28, -R22, R30, 1 ;  /* 0x3ff00000161c742b */ /* 0x001fe2000000011e */
[----:B------:R-:W-:Y:S01]  /*0450*/  LOP3.LUT R42, R17, R14, R11, 0x96, !PT ;  /* 0x0000000e112a7212 */ /* 0x000fe200078e960b */
[C---:B------:R-:W-:Y:S01]  /*0460*/  VIADD R13, R45.reuse, 0x1fd5c5a3 ;  /* 0x1fd5c5a32d0d7836 */ /* 0x040fe20000000000 */
[----:B------:R-:W-:Y:S01]  /*0470*/  IADD3 R14, R44, 0x5384540f, RZ ;  /* 0x5384540f2c0e7810 */ /* 0x000fe20007ffe0ff */
[----:B------:R-:W-:Y:S01]  /*0480*/  IMAD.WIDE.U32 R20, R20, -0x2daee0ad, RZ ;  /* 0xd2511f5314147825 */ /* 0x000fe200078e00ff */
[----:B------:R-:W-:-:S03]  /*0490*/  IADD3 R17, R45, -0x695add53, RZ ;  /* 0x96a522ad2d117810 */ /* 0x000fc60007ffe0ff */
[----:B------:R-:W-:Y:S01]  /*04a0*/  IMAD.WIDE.U32 R42, R42, -0x2daee0ad, RZ ;  /* 0xd2511f532a2a7825 */ /* 0x000fe200078e00ff */
[----:B------:R-:W-:Y:S01]  /*04b0*/  LOP3.LUT R18, R21, R18, R12, 0x96, !PT ;  /* 0x0000001215127212 */ /* 0x000fe200078e960c */
[----:B------:R-:W-:Y:S02]  /*04c0*/  DFMA R28, R28, R28, R28 ;  /* 0x0000001c1c1c722b */ /* 0x000fe4000000001c */
[----:B------:R-:W-:Y:S01]  /*04d0*/  VIADD R15, R44, 0xf1bbcdc8 ;  /* 0xf1bbcdc82c0f7836 */ /* 0x000fe20000000000 */
[----:B------:R-:W-:Y:S01]  /*04e0*/  LOP3.LUT R20, R43, R20, R13, 0x96, !PT ;  /* 0x000000142b147212 */ /* 0x000fe200078e960d */
[----:B------:R-:W-:-:S04]  /*04f0*/  IMAD.WIDE.U32 R18, R18, -0x326172a9, RZ ;  /* 0xcd9e8d5712127825 */ /* 0x000fc800078e00ff */
[----:B------:R-:W-:Y:S01]  /*0500*/  DFMA R28, R30, R28, R30 ;  /* 0x0000001c1e1c722b */ /* 0x000fe2000000001e */
[----:B------:R-:W-:Y:S01]  /*0510*/  LOP3.LUT R24, R19, R16, R14, 0x96, !PT ;  /* 0x0000001013187212 */ /* 0x000fe200078e960e */
[----:B------:R-:W-:-:S04]  /*0520*/  IMAD.WIDE.U32 R20, R20, -0x326172a9, RZ ;  /* 0xcd9e8d5714147825 */ /* 0x000fc800078e00ff */
[----:B------:R-:W-:Y:S01]  /*0530*/  IMAD.WIDE.U32 R24, R24, -0x2daee0ad, RZ ;  /* 0xd2511f5318187825 */ /* 0x000fe200078e00ff */
[----:B------:R-:W-:Y:S01]  /*0540*/  LOP3.LUT R31, R21, R18, R15, 0x96, !PT ;  /* 0x00000012151f7212 */ /* 0x000fe200078e960f */
[----:B------:R-:W-:Y:S02]  /*0550*/  DFMA R26, -R22, R28, 1 ;  /* 0x3ff00000161a742b */ /* 0x000fe4000000011c */
[----:B------:R-:W-:Y:S02]  /*0560*/  VIADD R16, R45, 0xdb3d7428 ;  /* 0xdb3d74282d107836 */ /* 0x000fe40000000000 */
[----:B------:R-:W-:-:S03]  /*0570*/  IMAD.HI.U32 R40, R31, -0x2daee0ad, RZ ;  /* 0xd2511f531f287827 */ /* 0x000fc600078e00ff */
[----:B------:R-:W-:Y:S01]  /*0580*/  LOP3.LUT R42, R25, R42, R16, 0x96, !PT ;  /* 0x0000002a192a7212 */ /* 0x000fe200078e9610 */
[----:B------:R-:W-:Y:S01]  /*0590*/  VIADD R18, R44, 0x8ff34781 ;  /* 0x8ff347812c127836 */ /* 0x000fe20000000000 */
[----:B------:R-:W-:Y:S01]  /*05a0*/  LOP3.LUT R40, R40, R24, R17, 0x96, !PT ;  /* 0x0000001828287212 */ /* 0x000fe200078e9611 */
[----:B------:R-:W-:Y:S01]  /*05b0*/  DFMA R24, R28, R26, R28 ;  /* 0x0000001a1c18722b */ /* 0x000fe2000000001c */
[----:B------:R-:W-:Y:S01]  /*05c0*/  IMAD.MOV.U32 R19, RZ, RZ, R35 ;  /* 0x000000ffff137224 */ /* 0x000fe200078e0023 */
[----:B------:R-:W-:Y:S01]  /*05d0*/  MOV R27, R31 ;  /* 0x0000001f001b7202 */ /* 0x000fe20000000f00 */
[----:B------:R-:W-:-:S04]  /*05e0*/  IMAD.HI.U32 R21, R42, -0x326172a9, RZ ;  /* 0xcd9e8d572a157827 */ /* 0x000fc800078e00ff */
[----:B------:R-:W-:Y:S01]  /*05f0*/  IMAD.MOV.U32 R26, RZ, RZ, R33 ;  /* 0x000000ffff1a7224 */ /* 0x000fe200078e0021 */
[----:B------:R-:W-:Y:S01]  /*0600*/  LOP3.LUT R41, R21, R20, R18, 0x96, !PT ;  /* 0x0000001415297212 */ /* 0x000fe200078e9612 */
[----:B------:R-:W-:Y:S01]  /*0610*/  IMAD.MOV.U32 R21, RZ, RZ, R36 ;  /* 0x000000ffff157224 */ /* 0x000fe200078e0024 */
[----:B------:R-:W-:Y:S01]  /*0620*/  MOV R20, R37 ;  /* 0x0000002500147202 */ /* 0x000fe20000000f00 */
[----:B------:R-:W-:Y:S06]  /*0630*/  @P0 BRA `(.L_x_371) ;  /* 0x0000000000100947 */ /* 0x000fec0003800000 */
[----:B------:R-:W-:Y:S02]  /*0640*/  LOP3.LUT R24, R23, 0x7fffffff, RZ, 0xc0, !PT ;  /* 0x7fffffff17187812 */ /* 0x000fe400078ec0ff */
[----:B------:R-:W-:-:S03]  /*0650*/  MOV R36, 0x680 ;  /* 0x0000068000247802 */ /* 0x000fc60000000f00 */
[----:B------:R-:W-:-:S07]  /*0660*/  VIADD R24, R24, 0xfff00000 ;  /* 0xfff0000018187836 */ /* 0x000fce0000000000 */
[----:B------:R-:W-:Y:S05]  /*0670*/  CALL.REL.NOINC `($__internal_7_$__cuda_sm20_dblrcp_rn_slowpath_v3) ;  /* 0x0000000800607944 */ /* 0x000fea0003c00000 */
.L_x_371:
        /* <DEDUP_REMOVED lines=13> */
.L_x_376:
[----:B------:R-:W-:Y:S01]  /*0750*/  IADD3 R21, R21, 0x1, RZ ;  /* 0x0000000115157810 */ /* 0x000fe20007ffe0ff */
[----:B------:R-:W-:Y:S03]  /*0760*/  BSSY B0, `(.L_x_372) ;  /* 0x000000c000007945 */ /* 0x000fe60003800000 */
[C---:B------:R-:W-:Y:S01]  /*0770*/  ISETP.NE.AND P0, PT, R21.reuse, RZ, PT ;  /* 0x000000ff1500720c */ /* 0x040fe20003f05270 */
[----:B------:R-:W-:-:S12]  /*0780*/  IMAD.HI.U32 R25, R21, -0x2daee0ad, RZ ;  /* 0xd2511f5315197827 */ /* 0x000fd800078e00ff */
[----:B------:R-:W-:Y:S05]  /*0790*/  @P0 BRA `(.L_x_373) ;  /* 0x0000000000200947 */ /* 0x000fea0003800000 */
[----:B------:R-:W-:-:S05]  /*07a0*/  VIADD R26, R26, 0x1 ;  /* 0x000000011a1a7836 */ /* 0x000fca0000000000 */
[----:B------:R-:W-:-:S13]  /*07b0*/  ISETP.NE.AND P0, PT, R26, RZ, PT ;  /* 0x000000ff1a00720c */ /* 0x000fda0003f05270 */
[----:B------:R-:W-:Y:S01]  /*07c0*/  @!P0 VIADD R20, R20, 0x1 ;  /* 0x0000000114148836 */ /* 0x000fe20000000000 */
[----:B------:R-:W-:Y:S01]  /*07d0*/  @!P0 IADD3 R22, R28, 0x1, RZ ;  /* 0x000000011c168810 */ /* 0x000fe20007ffe0ff */
[----:B------:R-:W-:-:S03]  /*07e0*/  @!P0 IMAD.MOV.U32 R26, RZ, RZ, RZ ;  /* 0x000000ffff1a8224 */ /* 0x000fc600078e00ff */
[----:B------:R-:W-:-:S13]  /*07f0*/  ISETP.NE.AND P1, PT, R20, RZ, !P0 ;  /* 0x000000ff1400720c */ /* 0x000fda0004725270 */
[----:B------:R-:W-:-:S05]  /*0800*/  @P1 IMAD.MOV R22, RZ, RZ, R28 ;  /* 0x000000ffff161224 */ /* 0x000fca00078e021c */
[----:B------:R-:W-:-:S07]  /*0810*/  @!P0 MOV R28, R22 ;  /* 0x00000016001c8202 */ /* 0x000fce0000000f00 */
.L_x_373:
[----:B------:R-:W-:Y:S05]  /*0820*/  BSYNC B0 ;  /* 0x0000000000007941 */ /* 0x000fea0003800000 */
.L_x_372:
[----:B------:R-:W-:Y:S01]  /*0830*/  IMAD.HI.U32 R23, R20, -0x326172a9, RZ ;  /* 0xcd9e8d5714177827 */ /* 0x000fe200078e00ff */
[----:B------:R-:W-:Y:S02]  /*0840*/  LOP3.LUT R22, R25, R28, R45, 0x96, !PT ;  /* 0x0000001c19167212 */ /* 0x000fe400078e962d */
[----:B------:R-:W-:Y:S01]  /*0850*/  ISETP.NE.AND P0, PT, R32, 0x1, PT ;  /* 0x000000012000780c */ /* 0x000fe20003f05270 */
[----:B------:R-:W-:Y:S01]  /*0860*/  IMAD R25, R20, -0x326172a9, RZ ;  /* 0xcd9e8d5714197824 */ /* 0x000fe200078e02ff */
[----:B------:R-:W-:Y:S01]  /*0870*/  LOP3.LUT R38, R23, R26, R44, 0x96, !PT ;  /* 0x0000001a17267212 */ /* 0x000fe200078e962c */
[----:B------:R-:W-:-:S04]  /*0880*/  IMAD.WIDE.U32 R22, R22, -0x326172a9, RZ ;  /* 0xcd9e8d5716167825 */ /* 0x000fc800078e00ff */
[----:B------:R-:W-:Y:S01]  /*0890*/  IMAD R29, R21, -0x2daee0ad, RZ ;  /* 0xd2511f53151d7824 */ /* 0x000fe200078e02ff */
[----:B------:R-:W-:Y:S01]  /*08a0*/  LOP3.LUT R25, R23, R25, R2, 0x96, !PT ;  /* 0x0000001917197212 */ /* 0x000fe200078e9602 */
[----:B------:R-:W-:-:S04]  /*08b0*/  IMAD.WIDE.U32 R38, R38, -0x2daee0ad, RZ ;  /* 0xd2511f5326267825 */ /* 0x000fc800078e00ff */
[----:B------:R-:W-:Y:S01]  /*08c0*/  IMAD.WIDE.U32 R36, R25, -0x2daee0ad, RZ ;  /* 0xd2511f5319247825 */ /* 0x000fe200078e00ff */
[----:B------:R-:W-:-:S03]  /*08d0*/  LOP3.LUT R24, R39, R29, R0, 0x96, !PT ;  /* 0x0000001d27187212 */ /* 0x000fc600078e9600 */
[----:B------:R-:W-:Y:S01]  /*08e0*/  IMAD R33, R27, -0x2daee0ad, RZ ;  /* 0xd2511f531b217824 */ /* 0x000fe200078e02ff */
[----:B------:R-:W-:Y:S01]  /*08f0*/  LOP3.LUT R23, R37, R38, R4, 0x96, !PT ;  /* 0x0000002625177212 */ /* 0x000fe200078e9604 */
[----:B------:R-:W-:-:S04]  /*0900*/  IMAD.WIDE.U32 R24, R24, -0x326172a9, RZ ;  /* 0xcd9e8d5718187825 */ /* 0x000fc800078e00ff */
[----:B------:R-:W-:Y:S01]  /*0910*/  IMAD.MOV.U32 R35, RZ, RZ, R40 ;  /* 0x000000ffff237224 */ /* 0x000fe200078e0028 */
        /* <DEDUP_REMOVED lines=26> */
[----:B------:R-:W-:Y:S01]  /*0ac0*/  IMAD.HI.U32 R29, R27, -0x2daee0ad, RZ ;  /* 0xd2511f531b1d7827 */ /* 0x000fe200078e00ff */
[----:B------:R-:W-:Y:S02]  /*0ad0*/  LOP3.LUT R31, R23, R36, R18, 0x96, !PT ;  /* 0x00000024171f7212 */ /* 0x000fe400078e9612 */
[----:B------:R-:W-:Y:S01]  /*0ae0*/  MOV R36, R33 ;  /* 0x0000002100247202 */ /* 0x000fe20000000f00 */
        /* <DEDUP_REMOVED lines=9> */
[----:B------:R-:W-:Y:S02]  /*0b80*/  IMAD.MOV.U32 R36, RZ, RZ, R22 ;  /* 0x000000ffff247224 */ /* 0x000fe400078e0016 */
[----:B------:R-:W-:-:S08]  /*0b90*/  IMAD.MOV.U32 R38, RZ, RZ, R29 ;  /* 0x000000ffff267224 */ /* 0x000fd000078e001d */
[----:B------:R-:W-:Y:S01]  /*0ba0*/  @P0 MOV R37, R41 ;  /* 0x0000002900250202 */ /* 0x000fe20000000f00 */
[----:B------:R-:W-:Y:S01]  /*0bb0*/  @P0 IMAD.MOV.U32 R35, RZ, RZ, R42 ;  /* 0x000000ffff230224 */ /* 0x000fe200078e002a */
[----:B------:R-:W-:Y:S01]  /*0bc0*/  @P0 MOV R38, R33 ;  /* 0x0000002100260202 */ /* 0x000fe20000000f00 */
[----:B------:R-:W-:Y:S01]  /*0bd0*/  @P0 IMAD.MOV.U32 R36, RZ, RZ, R40 ;  /* 0x000000ffff240224 */ /* 0x000fe200078e0028 */
[----:B------:R-:W-:Y:S06]  /*0be0*/  BRA `(.L_x_374) ;  /* 0x0000000000107947 */ /* 0x000fec0003800000 */
.L_x_375:
[----:B------:R-:W-:Y:S01]  /*0bf0*/  IMAD.MOV.U32 R37, RZ, RZ, R40 ;  /* 0x000000ffff257224 */ /* 0x000fe200078e0028 */
[----:B------:R-:W-:Y:S01]  /*0c00*/  MOV R36, R31 ;  /* 0x0000001f00247202 */ /* 0x000fe20000000f00 */
[----:B------:R-:W-:Y:S02]  /*0c10*/  IMAD.MOV.U32 R35, RZ, RZ, R33 ;  /* 0x000000ffff237224 */ /* 0x000fe400078e0021 */
[----:B------:R-:W-:-:S07]  /*0c20*/  IMAD.MOV.U32 R38, RZ, RZ, R22 ;  /* 0x000000ffff267224 */ /* 0x000fce00078e0016 */
.L_x_374:
[C---:B------:R-:W-:Y:S01]  /*0c30*/  IMAD.SHL.U32 R33, R34.reuse, 0x2, RZ ;  /* 0x0000000222217824 */ /* 0x040fe200078e00ff */
[----:B------:R-:W-:-:S04]  /*0c40*/  SHF.L.U64.HI R23, R34, 0x1, R19 ;  /* 0x0000000122177819 */ /* 0x000fc80000010213 */
[----:B------:R-:W-:-:S04]  /*0c50*/  IADD3 R24, P0, R33, UR8, RZ ;  /* 0x0000000821187c10 */ /* 0x000fc8000ff1e0ff */
[----:B------:R-:W-:-:S06]  /*0c60*/  IADD3.X R25, R23, UR9, RZ, P0, !PT ;  /* 0x0000000917197c10 */ /* 0x000fcc00087fe4ff */
[----:B------:R-:W2:Y:S01]  /*0c70*/  LDG.E.64 R24, desc[UR4][R24.64] ;  /* 0x0000000418187981 */ /* 0x000ea2000c1e1b00 */
[----:B------:R-:W-:Y:S01]  /*0c80*/  HFMA2.MMA R39, -RZ, RZ, 0.1171875, 0 ;  /* 0x2f800000ff277435 */ /* 0x000fe200000001ff */
[----:B------:R-:W-:Y:S01]  /*0c90*/  I2FP.F32.U32 R40, R37 ;  /* 0x0000002500287245 */ /* 0x000fe20000201000 */
[----:B------:R-:W-:Y:S05]  /*0ca0*/  WARPSYNC.ALL ;  /* 0x0000000000007948 */ /* 0x000fea0003800000 */
[----:B------:R-:W-:Y:S02]  /*0cb0*/  I2FP.F32.U32 R42, R35 ;  /* 0x00000023002a7245 */ /* 0x000fe40000201000 */
[----:B------:R-:W-:Y:S01]  /*0cc0*/  I2FP.F32.U32 R37, R36 ;  /* 0x0000002400257245 */ /* 0x000fe20000201000 */
[----:B------:R-:W-:-:S02]  /*0cd0*/  FFMA.FTZ R40, R40, R39, 1.1641532182693481445e-10 ;  /* 0x2f00000028287423 */ /* 0x000fc40000010027 */
[-C--:B------:R-:W-:Y:S01]  /*0ce0*/  FFMA.FTZ R36, R42, R39.reuse, 1.1641532182693481445e-10 ;  /* 0x2f0000002a247423 */ /* 0x080fe20000010027 */
[----:B------:R-:W-:Y:S01]  /*0cf0*/  I2FP.F32.U32 R42, R38 ;  /* 0x00000026002a7245 */ /* 0x000fe20000201000 */
[-C--:B------:R-:W-:Y:S01]  /*0d00*/  FFMA.FTZ R37, R37, R39.reuse, 1.1641532182693481445e-10 ;  /* 0x2f00000025257423 */ /* 0x080fe20000010027 */
[----:B------:R-:W-:Y:S02]  /*0d10*/  FSET.BF.LT.FTZ.AND R35, R40, UR7, PT ;  /* 0x0000000728237c0a */ /* 0x000fe4000b811000 */
[----:B------:R-:W-:Y:S01]  /*0d20*/  FSET.BF.LT.FTZ.AND R36, R36, UR7, PT ;  /* 0x0000000724247c0a */ /* 0x000fe2000b811000 */
[----:B------:R-:W-:Y:S01]  /*0d30*/  FFMA.FTZ R39, R42, R39, 1.1641532182693481445e-10 ;  /* 0x2f0000002a277423 */ /* 0x000fe20000010027 */
[----:B------:R-:W-:Y:S01]  /*0d40*/  F2I.FTZ.U32.TRUNC.NTZ R41, R35 ;  /* 0x0000002300297305 */ /* 0x000fe2000021f000 */
[----:B------:R-:W-:-:S03]  /*0d50*/  FSET.BF.LT.FTZ.AND R37, R37, UR7, PT ;  /* 0x0000000725257c0a */ /* 0x000fc6000b811000 */
[----:B------:R-:W-:-:S04]  /*0d60*/  FSET.BF.LT.FTZ.AND R39, R39, UR7, PT ;  /* 0x0000000727277c0a */ /* 0x000fc8000b811000 */
[----:B------:R-:W0:Y:S08]  /*0d70*/  F2I.FTZ.U32.TRUNC.NTZ R40, R36 ;  /* 0x0000002400287305 */ /* 0x000e30000021f000 */
[----:B------:R-:W1:Y:S01]  /*0d80*/  F2I.FTZ.U32.TRUNC.NTZ R38, R37 ;  /* 0x0000002500267305 */ /* 0x000e62000021f000 */
[----:B0-----:R-:W-:-:S07]  /*0d90*/  PRMT R41, R40, 0x7604, R41 ;  /* 0x0000760428297816 */ /* 0x001fce0000000029 */
[----:B------:R0:W3:Y:S01]  /*0da0*/  F2I.FTZ.U32.TRUNC.NTZ R40, R39 ;  /* 0x0000002700287305 */ /* 0x0000e2000021f000 */
[----:B-1----:R-:W-:Y:S02]  /*0db0*/  PRMT R41, R38, 0x7054, R41 ;  /* 0x0000705426297816 */ /* 0x002fe40000000029 */
[C---:B--2---:R-:W-:Y:S01]  /*0dc0*/  PRMT R42, R24.reuse, 0x7632, R42 ;  /* 0x00007632182a7816 */ /* 0x044fe2000000002a */
[----:B------:R-:W-:Y:S01]  /*0dd0*/  IMAD.U32 R24, R24, 0x10000, RZ ;  /* 0x0001000018187824 */ /* 0x000fe200078e00ff */
[C---:B------:R-:W-:Y:S01]  /*0de0*/  PRMT R43, R25.reuse, 0x7632, R43 ;  /* 0x00007632192b7816 */ /* 0x040fe2000000002b */
[----:B------:R-:W-:Y:S01]  /*0df0*/  IMAD.U32 R38, R25, 0x10000, RZ ;  /* 0x0001000019267824 */ /* 0x000fe200078e00ff */
[----:B------:R-:W-:-:S03]  /*0e00*/  SHF.L.U32 R25, R42, 0x10, RZ ;  /* 0x000000102a197819 */ /* 0x000fc600000006ff */
[----:B------:R-:W-:Y:S02]  /*0e10*/  IMAD.U32 R42, R43, 0x10000, RZ ;  /* 0x000100002b2a7824 */ /* 0x000fe400078e00ff */
[----:B------:R-:W-:Y:S01]  /*0e20*/  FMUL.FTZ R43, R35, R24 ;  /* 0x00000018232b7220 */ /* 0x000fe20000410000 */
[----:B------:R-:W-:Y:S01]  /*0e30*/  FMUL.FTZ R37, R37, R38 ;  /* 0x0000002625257220 */ /* 0x000fe20000410000 */
[----:B------:R-:W1:Y:S01]  /*0e40*/  LDC R35, c[0x0][RZ] ;  /* 0x00000000ff237b82 */ /* 0x000e620000000800 */
[----:B------:R-:W-:Y:S01]  /*0e50*/  FMUL.FTZ R36, R36, R25 ;  /* 0x0000001924247220 */ /* 0x000fe20000410000 */
[----:B0-----:R-:W-:Y:S01]  /*0e60*/  FMUL.FTZ R39, R39, R42 ;  /* 0x0000002a27277220 */ /* 0x001fe20000410000 */
[C---:B------:R-:W-:Y:S01]  /*0e70*/  FMUL.FTZ R25, R30.reuse, R37 ;  /* 0x000000251e197220 */ /* 0x040fe20000410000 */
[----:B------:R-:W-:Y:S01]  /*0e80*/  ULDC UR6, c[0x0][0xc] ;  /* 0x0000030000067ab9 */ /* 0x000fe20000000800 */
[C---:B------:R-:W-:Y:S01]  /*0e90*/  FMUL.FTZ R37, R30.reuse, R36 ;  /* 0x000000241e257220 */ /* 0x040fe20000410000 */
[C---:B------:R-:W-:Y:S01]  /*0ea0*/  FMUL.FTZ R36, R30.reuse, R39 ;  /* 0x000000271e247220 */ /* 0x040fe20000410000 */
[----:B------:R-:W-:Y:S01]  /*0eb0*/  IADD3 R38, P0, R33, UR10, RZ ;  /* 0x0000000a21267c10 */ /* 0x000fe2000ff1e0ff */
[----:B------:R-:W-:Y:S01]  /*0ec0*/  FMUL.FTZ R24, R30, R43 ;  /* 0x0000002b1e187220 */ /* 0x000fe20000410000 */
[----:B---3--:R-:W-:Y:S01]  /*0ed0*/  PRMT R43, R40, 0x654, R41 ;  /* 0x00000654282b7816 */ /* 0x008fe20000000029 */
[----:B------:R-:W-:Y:S01]  /*0ee0*/  IMAD.MOV.U32 R41, RZ, RZ, R31 ;  /* 0x000000ffff297224 */ /* 0x000fe200078e001f */
[----:B------:R-:W-:Y:S01]  /*0ef0*/  F2FP.BF16.F32.PACK_AB R25, R36, R25 ;  /* 0x000000192419723e */ /* 0x000fe200000010ff */
[----:B------:R-:W-:Y:S01]  /*0f00*/  IMAD.MOV.U32 R40, RZ, RZ, R29 ;  /* 0x000000ffff287224 */ /* 0x000fe200078e001d */
[----:B------:R-:W-:-:S02]  /*0f10*/  IADD3 R36, P1, R34, UR12, RZ ;  /* 0x0000000c22247c10 */ /* 0x000fc4000ff3e0ff */
[----:B------:R-:W-:Y:S02]  /*0f20*/  IADD3.X R39, R23, UR11, RZ, P0, !PT ;  /* 0x0000000b17277c10 */ /* 0x000fe400087fe4ff */
[----:B------:R-:W-:Y:S02]  /*0f30*/  F2FP.BF16.F32.PACK_AB R24, R37, R24 ;  /* 0x000000182518723e */ /* 0x000fe400000010ff */
[----:B------:R-:W-:Y:S02]  /*0f40*/  IADD3.X R37, R19, UR13, RZ, P1, !PT ;  /* 0x0000000d13257c10 */ /* 0x000fe40008ffe4ff */
[----:B------:R-:W-:Y:S01]  /*0f50*/  MOV R42, R22 ;  /* 0x00000016002a7202 */ /* 0x000fe20000000f00 */
[----:B------:R0:W-:Y:S01]  /*0f60*/  STG.E.64 desc[UR4][R38.64], R24 ;  /* 0x0000001826007986 */ /* 0x0001e2000c101b04 */
[----:B-1----:R-:W-:-:S03]  /*0f70*/  IMAD R35, R35, UR6, RZ ;  /* 0x0000000623237c24 */ /* 0x002fc6000f8e02ff */
[----:B------:R0:W-:Y:S01]  /*0f80*/  STG.E desc[UR4][R36.64], R43 ;  /* 0x0000002b24007986 */ /* 0x0001e2000c101904 */
[----:B------:R-:W-:Y:S01]  /*0f90*/  BAR.SYNC.DEFER_BLOCKING 0x0 ;  /* 0x0000000000007b1d */ /* 0x000fe20000010000 */
[----:B------:R-:W-:-:S05]  /*0fa0*/  LEA R34, P0, R35, R34, 0x2 ;  /* 0x0000002223227211 */ /* 0x000fca00078010ff */
[----:B------:R-:W-:Y:S01]  /*0fb0*/  IMAD.X R19, RZ, RZ, R19, P0 ;  /* 0x000000ffff137224 */ /* 0x000fe200000e0613 */
[----:B------:R-:W-:-:S04]  /*0fc0*/  ISETP.GE.U32.AND P0, PT, R34, UR14, PT ;  /* 0x0000000e22007c0c */ /* 0x000fc8000bf06070 */
[----:B------:R-:W-:-:S13]  /*0fd0*/  ISETP.GE.U32.AND.EX P0, PT, R19, UR15, PT, P0 ;  /* 0x0000000f13007c0c */ /* 0x000fda000bf06100 */
[----:B0-----:R-:W-:Y:S05]  /*0fe0*/  @!P0 BRA `(.L_x_376) ;  /* 0xfffffff400d88947 */ /* 0x001fea000383ffff */
[----:B------:R-:W-:Y:S05]  /*0ff0*/  EXIT ;  /* 0x000000000000794d */ /* 0x000fea0003800000 */
        .weak           $__internal_7_$__cuda_sm20_dblrcp_rn_slowpath_v3
        .type           $__internal_7_$__cuda_sm20_dblrcp_rn_slowpath_v3,@function
        .size           $__internal_7_$__cuda_sm20_dblrcp_rn_slowpath_v3,(.L_x_11527 - $__internal_7_$__cuda_sm20_dblrcp_rn_slowpath_v3)
$__internal_7_$__cuda_sm20_dblrcp_rn_slowpath_v3:
        /* <DEDUP_REMOVED lines=12> */
[----:B------:R-:W-:Y:S01]  /*10c0*/  VIADD R29, R31, 0xc0200000 ;  /* 0xc02000001f1d7836 */ /* 0x000fe20000000000 */
[----:B------:R-:W-:-:S03]  /*10d0*/  MOV R28, R30 ;  /* 0x0000001e001c7202 */ /* 0x000fc60000000f00 */
        /* <DEDUP_REMOVED lines=11> */
.L_x_379:
        /* <DEDUP_REMOVED lines=9> */
.L_x_377:
[----:B------:R-:W-:Y:S01]  /*1220*/  LOP3.LUT R23, R31, 0x80000, RZ, 0xfc, !PT ;  /* 0x000800001f177812 */ /* 0x000fe200078efcff */
[----:B------:R-:W-:-:S07]  /*1230*/  IMAD.MOV.U32 R22, RZ, RZ, R30 ;  /* 0x000000ffff167224 */ /* 0x000fce00078e001e */
.L_x_378:
[----:B------:R-:W-:Y:S01]  /*1240*/  MOV R37, 0x0 ;  /* 0x0000000000257802 */ /* 0x000fe20000000f00 */
[----:B------:R-:W-:Y:S01]  /*1250*/  IMAD.MOV.U32 R25, RZ, RZ, R23 ;  /* 0x000000ffff197224 */ /* 0x000fe200078e0017 */
[----:B------:R-:W-:Y:S02]  /*1260*/  MOV R24, R22 ;  /* 0x0000001600187202 */ /* 0x000fe40000000f00 */
[----:B------:R-:W-:Y:S05]  /*1270*/  RET.REL.NODEC R36 `(_ZN2at6native43_GLOBAL__N__7cc8d1ed_10_Dropout_cu_0e96ed3824fused_dropout_kernel_vecIN3c108BFloat16EfmLi1ELi4EhEEvNS_4cuda6detail10TensorInfoIKT_T1_EENS7_IS8_SA_EENS7_IT4_SA_EESA_T0_NS_15PhiloxCudaStateE) ;  /* 0xffffffec24607950 */ /* 0x000fea0003c3ffff */
.L_x_380:
        /* <DEDUP_REMOVED lines=16> */
.L_x_11527:


//--------------------- .text._ZN2at6native43_GLOBAL__N__7cc8d1ed_10_Dropout_cu_0e96ed3824fused_dropout_kernel_vecIN3c108BFloat16EfmLi1ELi8EhEEvNS_4cuda6detail10TensorInfoIKT_T1_EENS7_IS8_SA_EENS7_IT4_SA_EESA_T0_NS_15PhiloxCudaStateE --------------------------
	.section	.text._ZN2at6native43_GLOBAL__N__7cc8d1ed_10_Dropout_cu_0e96ed3824fused_dropout_kernel_vecIN3c108BFloat16EfmLi1ELi8EhEEvNS_4cuda6detail10TensorInfoIKT_T1_EENS7_IS8_SA_EENS7_IT4_SA_EESA_T0_NS_15PhiloxCudaStateE,"ax",@progbits
	.align	128
.text._ZN2at6native43_GLOBAL__N__7cc8d1ed_10_Dropout_cu_0e96ed3824fused_dropout_kernel_vecIN3c108BFloat16EfmLi1ELi8EhEEvNS_4cuda6detail10TensorInfoIKT_T1_EENS7_IS8_SA_EENS7_IT4_SA_EESA_T0_NS_15PhiloxCudaStateE:
        .type           _ZN2at6native43_GLOBAL__N__7cc8d1ed_10_Dropout_cu_0e96ed3824fused_dropout_kernel_vecIN3c108BFloat16EfmLi1ELi8EhEEvNS_4cuda6detail10TensorInfoIKT_T1_EENS7_IS8_SA_EENS7_IT4_SA_EESA_T0_NS_15PhiloxCudaStateE,@function
        .size           _ZN2at6native43_GLOBAL__N__7cc8d1ed_10_Dropout_cu_0e96ed3824fused_dropout_kernel_vecIN3c108BFloat16EfmLi1ELi8EhEEvNS_4cuda6detail10TensorInfoIKT_T1_EENS7_IS8_SA_EENS7_IT4_SA_EESA_T0_NS_15PhiloxCudaStateE,(.L_x_11529 - _ZN2at6native43_GLOBAL__N__7cc8d1ed_10_Dropout_cu_0e96ed3824fused_dropout_kernel_vecIN3c108BFloat16EfmLi1ELi8EhEEvNS_4cuda6detail10TensorInfoIKT_T1_EENS7_IS8_SA_EENS7_IT4_SA_EESA_T0_NS_15PhiloxCudaStateE)
        .other          _ZN2at6native43_GLOBAL__N__7cc8d1ed_10_Dropout_cu_0e96ed3824fused_dropout_kernel_vecIN3c108BFloat16EfmLi1ELi8EhEEvNS_4cuda6detail10TensorInfoIKT_T1_EENS7_IS8_SA_EENS7_IT4_SA_EESA_T0_NS_15PhiloxCudaStateE,@"STO_CUDA_ENTRY STV_DEFAULT"
_ZN2at6native43_GLOBAL__N__7cc8d1ed_10_Dropout_cu_0e96ed3824fused_dropout_kernel_vecIN3c108BFloat16EfmLi1ELi8EhEEvNS_4cuda6detail10TensorInfoIKT_T1_EENS7_IS8_SA_EENS7_IT4_SA_EESA_T0_NS_15PhiloxCudaStateE:
[----:B------:R-:W-:Y:S08]  /*0000*/  LDC R1, c[0x0][0x28] ;  /* 0x00000a00ff017b82 */ /* 0x000ff00000000800 */
[----:B------:R-:W0:Y:S01]  /*0010*/  LDC R24, c[0x0][0x708] ;  /* 0x0001c200ff187b82 */ /* 0x000e220000000800 */
[----:B------:R-:W-:Y:S02]  /*0020*/  ULDC.U8 UR4, c[0x0][0x714] ;  /* 0x0001c50000047ab9 */ /* 0x000fe40000000000 */
[----:B------:R-:W-:Y:S01]  /*0030*/  ISETP.NE.AND P1, PT, RZ, UR4, PT ;  /* 0x00000004ff007c0c */ /* 0x000fe2000bf25270 */
[----:B------:R-:W-:-:S04]  /*0040*/  ULDC.64 UR4, c[0x0][0x208] ;  /* 0x0000820000047ab9 */ /* 0x000fc80000000a00 */
[----:B------:R-:W1:Y:S01]  /*0050*/  LDC R39, c[0x0][0x70c] ;  /* 0x0001c300ff277b82 */ /* 0x000e620000000800 */
[----:B------:R-:W-:Y:S01]  /*0060*/  ULDC.64 UR6, c[0x0][0x700] ;  /* 0x0001c00000067ab9 */ /* 0x000fe20000000a00 */
[----:B------:R-:W2:Y:S01]  /*0070*/  S2R R25, SR_CTAID.X ;  /* 0x0000000000197919 */ /* 0x000ea20000002500 */
[----:B------:R-:W2:Y:S05]  /*0080*/  S2R R0, SR_TID.X ;  /* 0x0000000000007919 */ /* 0x000eaa0000002100 */
[----:B------:R-:W3:Y:S01]  /*0090*/  @P1 LDC R5, c[0x0][0x710] ;  /* 0x0001c400ff051b82 */ /* 0x000ee20000000800 */
[----:B0-----:R-:W-:Y:S02]  /*00a0*/  @P1 IMAD.MOV.U32 R2, RZ, RZ, R24 ;  /* 0x000000ffff021224 */ /* 0x001fe400078e0018 */
[----:B-1----:R-:W-:-:S06]  /*00b0*/  @P1 IMAD.MOV.U32 R3, RZ, RZ, R39 ;  /* 0x000000ffff031224 */ /* 0x002fcc00078e0027 */
[----:B------:R-:W3:Y:S01]  /*00c0*/  @P1 LDG.E.64 R2, desc[UR4][R2.64] ;  /* 0x0000000402021981 */ /* 0x000ee2000c1e1b00 */
[----:B------:R-:W-:Y:S01]  /*00d0*/  MOV R26, UR6 ;  /* 0x00000006001a7c02 */ /* 0x000fe20008000f00 */
[----:B------:R-:W-:-:S06]  /*00e0*/  IMAD.U32 R27, RZ, RZ, UR7 ;  /* 0x00000007ff1b7e24 */ /* 0x000fcc000f8e00ff */
[----:B------:R-:W5:Y:S01]  /*00f0*/  @P1 LDG.E.64 R26, desc[UR4][R26.64] ;  /* 0x000000041a1a1981 */ /* 0x000f62000c1e1b00 */
[----:B------:R-:W-:Y:S02]  /*0100*/  ULDC UR6, c[0x0][0x0] ;  /* 0x0000000000067ab9 */ /* 0x000fe40000000800 */
[----:B--2---:R-:W-:Y:S01]  /*0110*/  IMAD R25, R25, UR6, R0 ;  /* 0x0000000619197c24 */ /* 0x004fe2000f8e0200 */
[----:B------:R-:W-:-:S03]  /*0120*/  ULDC.64 UR6, c[0x0][0x6f0] ;  /* 0x0001bc0000067ab9 */ /* 0x000fc60000000a00 */
[----:B------:R-:W-:-:S04]  /*0130*/  IMAD.WIDE.U32 R36, R25, 0x8, RZ ;  /* 0x0000000819247825 */ /* 0x000fc800078e00ff */
[----:B------:R-:W-:Y:S01]  /*0140*/  IMAD.WIDE.U32 R6, R25, -0x326172a9, RZ ;  /* 0xcd9e8d5719067825 */ /* 0x000fe200078e00ff */
[----:B------:R-:W-:-:S04]  /*0150*/  ISETP.GE.U32.AND P0, PT, R36, UR6, PT ;  /* 0x0000000624007c0c */ /* 0x000fc8000bf06070 */
[----:B------:R-:W-:Y:S02]  /*0160*/  ISETP.GE.U32.AND.EX P0, PT, R37, UR7, PT, P0 ;  /* 0x0000000725007c0c */ /* 0x000fe4000bf06100 */
[----:B---3--:R-:W-:-:S05]  /*0170*/  @P1 IADD3 R24, P2, R2, R5, RZ ;  /* 0x0000000502181210 */ /* 0x008fca0007f5e0ff */
        /* <DEDUP_REMOVED lines=12> */
[----:B------:R-:W-:-:S04]  /*0240*/  IMAD.WIDE.U32 R8, R8, -0x2daee0ad, RZ ;  /* 0xd2511f5308087825 */ /* 0x000fc800078e00ff */
        /* <DEDUP_REMOVED lines=17> */
[----:B------:R-:W-:-:S04]  /*0360*/  IMAD.WIDE.U32 R12, R12, -0x326172a9, RZ ;  /* 0xcd9e8d570c0c7825 */ /* 0x000fc800078e00ff */
[----:B------:R-:W-:Y:S01]  /*0370*/  IMAD.WIDE.U32 R16, R16, -0x2daee0ad, RZ ;  /* 0xd2511f5310107825 */ /* 0x000fe200078e00ff */
[----:B------:R-:W-:Y:S01]  /*0380*/  LOP3.LUT R18, R13, R18, R8, 0x96, !PT ;  /* 0x000000120d127212 */ /* 0x000fe200078e9608 */
[----:B0-----:R-:W0:Y:S02]  /*0390*/  MUFU.RCP64H R35, R15 ;  /* 0x0000000f00237308 */ /* 0x001e240000001800 */
[----:B------:R-:W-:Y:S01]  /*03a0*/  VIADD R9, R27, 0xa9066899 ;  /* 0xa90668991b097836 */ /* 0x000fe20000000000 */
[----:B------:R-:W-:Y:S01]  /*03b0*/  LOP3.LUT R22, R17, R10, R7, 0x96, !PT ;  /* 0x0000000a11167212 */ /* 0x000fe200078e9607 */
[----:B------:R-:W-:Y:S01]  /*03c0*/  IMAD.WIDE.U32 R18, R18, -0x2daee0ad, RZ ;  /* 0xd2511f5312127825 */ /* 0x000fe200078e00ff */
[----:B------:R-:W-:-:S03]  /*03d0*/  IADD3 R10, R26, 0x1715609d, RZ ;  /* 0x1715609d1a0a7810 */ /* 0x000fc60007ffe0ff */
[----:B------:R-:W-:Y:S01]  /*03e0*/  IMAD.WIDE.U32 R22, R22, -0x326172a9, RZ ;  /* 0xcd9e8d5716167825 */ /* 0x000fe200078e00ff */
[----:B------:R-:W-:Y:S02]  /*03f0*/  LOP3.LUT R13, R19, R16, R9, 0x96, !PT ;  /* 0x00000010130d7212 */ /* 0x000fe400078e9609 */
[----:B------:R-:W-:Y:S01]  /*0400*/  IADD3 R16, R27, 0x646e171e, RZ ;  /* 0x646e171e1b107810 */ /* 0x000fe20007ffe0ff */
[C---:B------:R-:W-:Y:S01]  /*0410*/  VIADD R11, R26.reuse, 0xb54cda56 ;  /* 0xb54cda561a0b7836 */ /* 0x040fe20000000000 */
[----:B------:R-:W-:Y:S01]  /*0420*/  LOP3.LUT R20, R23, R12, R10, 0x96, !PT ;  /* 0x0000000c17147212 */ /* 0x000fe200078e960a */
[----:B------:R-:W-:Y:S01]  /*0430*/  IMAD.WIDE.U32 R12, R13, -0x326172a9, RZ ;  /* 0xcd9e8d570d0c7825 */ /* 0x000fe200078e00ff */
[----:B------:R-:W-:-:S03]  /*0440*/  IADD3 R19, R26, -0xe443238, RZ ;  /* 0xf1bbcdc81a137810 */ /* 0x000fc60007ffe0ff */
[----:B------:R-:W-:Y:S01]  /*0450*/  IMAD.WIDE.U32 R20, R20, -0x2daee0ad, RZ ;  /* 0xd2511f5314147825 */ /* 0x000fe200078e00ff */
[----:B------:R-:W-:-:S03]  /*0460*/  LOP3.LUT R22, R13, R22, R11, 0x96, !PT ;  /* 0x000000160d167212 */ /* 0x000fc600078e960b */
[----:B------:R-:W-:Y:S01]  /*0470*/  VIADD R34, R15, 0x300402 ;  /* 0x003004020f227836 */ /* 0x000fe20000000000 */
[----:B------:R-:W-:Y:S01]  /*0480*/  LOP3.LUT R30, R21, R18, R16, 0x96, !PT ;  /* 0x00000012151e7212 */ /* 0x000fe200078e9610 */
[----:B------:R-:W-:Y:S02]  /*0490*/  VIADD R17, R27, 0x1fd5c5a3 ;  /* 0x1fd5c5a31b117836 */ /* 0x000fe40000000000 */
[----:B------:R-:W-:Y:S01]  /*04a0*/  IMAD.WIDE.U32 R22, R22, -0x2daee0ad, RZ ;  /* 0xd2511f5316167825 */ /* 0x000fe200078e00ff */
[----:B------:R-:W-:Y:S01]  /*04b0*/  FSETP.GEU.AND P0, PT, |R34|, 5.8789094863358348022e-39, PT ;  /* 0x004004022200780b */ /* 0x000fe20003f0e200 */
[----:B0-----:R-:W-:Y:S02]  /*04c0*/  DFMA R32, -R14, R34, 1 ;  /* 0x3ff000000e20742b */ /* 0x001fe40000000122 */
[----:B------:R-:W-:Y:S01]  /*04d0*/  IMAD.WIDE.U32 R30, R30, -0x326172a9, RZ ;  /* 0xcd9e8d571e1e7825 */ /* 0x000fe200078e00ff */
[----:B------:R-:W-:-:S03]  /*04e0*/  LOP3.LUT R28, R23, R20, R17, 0x96, !PT ;  /* 0x00000014171c7212 */ /* 0x000fc600078e9611 */
[----:B------:R-:W-:Y:S02]  /*04f0*/  VIADD R18, R26, 0x5384540f ;  /* 0x5384540f1a127836 */ /* 0x000fe40000000000 */
[----:B------:R-:W-:Y:S01]  /*0500*/  DFMA R32, R32, R32, R32 ;  /* 0x000000202020722b */ /* 0x000fe20000000020 */
[----:B------:R-:W-:Y:S02]  /*0510*/  IMAD.WIDE.U32 R28, R28, -0x326172a9, RZ ;  /* 0xcd9e8d571c1c7825 */ /* 0x000fe400078e00ff */
[----:B------:R-:W-:Y:S02]  /*0520*/  LOP3.LUT R12, R31, R12, R18, 0x96, !PT ;  /* 0x0000000c1f0c7212 */ /* 0x000fe400078e9612 */
[C---:B------:R-:W-:Y:S02]  /*0530*/  VIADD R20, R27.reuse, 0xdb3d7428 ;  /* 0xdb3d74281b147836 */ /* 0x040fe40000000000 */
[----:B------:R-:W-:Y:S01]  /*0540*/  VIADD R21, R27, 0x96a522ad ;  /* 0x96a522ad1b157836 */ /* 0x000fe20000000000 */
[----:B------:R-:W-:Y:S01]  /*0550*/  DFMA R32, R34, R32, R34 ;  /* 0x000000202220722b */ /* 0x000fe20000000022 */
[----:B------:R-:W-:Y:S01]  /*0560*/  IMAD.WIDE.U32 R12, R12, -0x2daee0ad, RZ ;  /* 0xd2511f530c0c7825 */ /* 0x000fe200078e00ff */
[----:B------:R-:W-:-:S03]  /*0570*/  LOP3.LUT R35, R29, R30, R19, 0x96, !PT ;  /* 0x0000001e1d237212 */ /* 0x000fc600078e9613 */
[----:B------:R-:W-:Y:S01]  /*0580*/  IMAD.MOV.U32 R23, RZ, RZ, R37 ;  /* 0x000000ffff177224 */ /* 0x000fe200078e0025 */
[----:B------:R-:W-:Y:S01]  /*0590*/  LOP3.LUT R29, R13, R22, R20, 0x96, !PT ;  /* 0x000000160d1d7212 */ /* 0x000fe200078e9614 */
[----:B------:R-:W-:Y:S01]  /*05a0*/  IMAD.HI.U32 R13, R35, -0x2daee0ad, RZ ;  /* 0xd2511f53230d7827 */ /* 0x000fe200078e00ff */
[----:B------:R-:W-:Y:S01]  /*05b0*/  DFMA R30, -R14, R32, 1 ;  /* 0x3ff000000e1e742b */ /* 0x000fe20000000120 */
[----:B------:R-:W-:Y:S02]  /*05c0*/  IADD3 R22, R26, -0x700cb87f, RZ ;  /* 0x8ff347811a167810 */ /* 0x000fe40007ffe0ff */
[----:B------:R-:W-:Y:S01]  /*05d0*/  IMAD.HI.U32 R41, R29, -0x326172a9, RZ ;  /* 0xcd9e8d571d297827 */ /* 0x000fe200078e00ff */
[----:B------:R-:W-:-:S04]  /*05e0*/  LOP3.LUT R37, R13, R12, R21, 0x96, !PT ;  /* 0x0000000c0d257212 */ /* 0x000fc800078e9615 */
[----:B------:R-:W-:Y:S01]  /*05f0*/  LOP3.LUT R41, R41, R28, R22, 0x96, !PT ;  /* 0x0000001c29297212 */ /* 0x000fe200078e9616 */
[----:B------:R-:W-:Y:S01]  /*0600*/  DFMA R12, R32, R30, R32 ;  /* 0x0000001e200c722b */ /* 0x000fe20000000020 */
[----:B------:R-:W-:Y:S01]  /*0610*/  MOV R28, R35 ;  /* 0x00000023001c7202 */ /* 0x000fe20000000f00 */
[----:B------:R-:W-:Y:S02]  /*0620*/  IMAD.MOV.U32 R31, RZ, RZ, R39 ;  /* 0x000000ffff1f7224 */ /* 0x000fe400078e0027 */
[----:B------:R-:W-:Y:S02]  /*0630*/  IMAD.MOV.U32 R30, RZ, RZ, R37 ;  /* 0x000000ffff1e7224 */ /* 0x000fe400078e0025 */
[----:B------:R-:W-:Y:S01]  /*0640*/  IMAD.MOV.U32 R32, RZ, RZ, R41 ;  /* 0x000000ffff207224 */ /* 0x000fe200078e0029 */
[----:B------:R-:W-:Y:S06]  /*0650*/  @P0 BRA `(.L_x_381) ;  /* 0x0000000000180947 */ /* 0x000fec0003800000 */
[----:B------:R-:W-:Y:S02]  /*0660*/  LOP3.LUT R12, R15, 0x7fffffff, RZ, 0xc0, !PT ;  /* 0x7fffffff0f0c7812 */ /* 0x000fe400078ec0ff */
[----:B------:R-:W-:Y:S02]  /*0670*/  MOV R40, 0x6a0 ;  /* 0x000006a000287802 */ /* 0x000fe40000000f00 */
[----:B------:R-:W-:-:S07]  /*0680*/  IADD3 R33, R12, -0x100000, RZ ;  /* 0xfff000000c217810 */ /* 0x000fce0007ffe0ff */
[----:B------:R-:W-:Y:S05]  /*0690*/  CALL.REL.NOINC `($__internal_8_$__cuda_sm20_dblrcp_rn_slowpath_v3) ;  /* 0x00000018008c7944 */ /* 0x000fea0003c00000 */
[----:B------:R-:W-:Y:S02]  /*06a0*/  IMAD.MOV.U32 R12, RZ, RZ, R14 ;  /* 0x000000ffff0c7224 */ /* 0x000fe400078e000e */
[----:B------:R-:W-:-:S07]  /*06b0*/  IMAD.MOV.U32 R13, RZ, RZ, R15 ;  /* 0x000000ffff0d7224 */ /* 0x000fce00078e000f */
.L_x_381:
[----:B------:R-:W-:Y:S01]  /*06c0*/  UMOV UR6, 0xf0000000 ;  /* 0xf000000000067882 */ /* 0x000fe20000000000 */
[----:B------:R-:W-:Y:S01]  /*06d0*/  UMOV UR7, 0x380fffff ;  /* 0x380fffff00077882 */ /* 0x000fe20000000000 */
[----:B------:R-:W0:Y:S01]  /*06e0*/  F2F.F32.F64 R33, R12 ;  /* 0x0000000c00217310 */ /* 0x000e220000301000 */
[----:B------:R-:W-:Y:S01]  /*06f0*/  DSETP.GEU.AND P0, PT, |R12|, UR6, PT ;  /* 0x000000060c007e2a */ /* 0x000fe2000bf0e200 */
[----:B------:R-:W-:Y:S01]  /*0700*/  IMAD R34, R29, -0x326172a9, RZ ;  /* 0xcd9e8d571d227824 */ /* 0x000fe200078e02ff */
[----:B------:R-:W-:Y:S01]  /*0710*/  LOP3.LUT R35, R24, 0x3, RZ, 0xc0, !PT ;  /* 0x0000000318237812 */ /* 0x000fe200078ec0ff */
[----:B------:R-:W-:Y:S01]  /*0720*/  ULDC UR7, c[0x0][0x6f8] ;  /* 0x0001be0000077ab9 */ /* 0x000fe20000000800 */
[----:B------:R-:W-:Y:S01]  /*0730*/  MOV R29, RZ ;  /* 0x000000ff001d7202 */ /* 0x000fe20000000f00 */
[----:B------:R-:W-:Y:S01]  /*0740*/  ULDC.64 UR14, c[0x0][0x6f0] ;  /* 0x0001bc00000e7ab9 */ /* 0x000fe20000000a00 */
[----:B------:R-:W-:Y:S01]  /*0750*/  ULDC.64 UR12, c[0x0][0x550] ;  /* 0x00015400000c7ab9 */ /* 0x000fe20000000a00 */
[----:B------:R-:W-:Y:S01]  /*0760*/  ULDC.64 UR10, c[0x0][0x3b0] ;  /* 0x0000ec00000a7ab9 */ /* 0x000fe20000000a00 */
[----:B------:R-:W-:-:S06]  /*0770*/  ULDC.64 UR8, c[0x0][0x210] ;  /* 0x0000840000087ab9 */ /* 0x000fcc0000000a00 */
[----:B0-----:R-:W-:-:S07]  /*0780*/  @!P0 FMUL R33, R33, 1.175494350822287508e-38 ;  /* 0x0080000021218820 */ /* 0x001fce0000400000 */
.L_x_393:
[----:B------:R-:W-:Y:S01]  /*0790*/  ISETP.NE.AND P0, PT, R35, RZ, PT ;  /* 0x000000ff2300720c */ /* 0x000fe20003f05270 */
[----:B------:R-:W-:Y:S02]  /*07a0*/  IMAD R46, R28, -0x2daee0ad, RZ ;  /* 0xd2511f531c2e7824 */ /* 0x000fe400078e02ff */
[----:B------:R-:W-:Y:S02]  /*07b0*/  IMAD.MOV.U32 R39, RZ, RZ, R30 ;  /* 0x000000ffff277224 */ /* 0x000fe400078e001e */
[----:B------:R-:W-:-:S08]  /*07c0*/  IMAD.MOV.U32 R41, RZ, RZ, R34 ;  /* 0x000000ffff297224 */ /* 0x000fd000078e0022 */
[----:B------:R-:W-:Y:S05]  /*07d0*/  @!P0 BRA `(.L_x_382) ;  /* 0x0000000800708947 */ /* 0x000fea0003800000 */
[C---:B------:R-:W-:Y:S01]  /*07e0*/  ISETP.NE.AND P0, PT, R48.reuse, -0x1, PT ;  /* 0xffffffff3000780c */ /* 0x040fe20003f05270 */
[----:B------:R-:W-:Y:S01]  /*07f0*/  BSSY B0, `(.L_x_383) ;  /* 0x000000c000007945 */ /* 0x000fe20003800000 */
[----:B------:R-:W-:-:S05]  /*0800*/  IADD3 R28, R48, 0x1, RZ ;  /* 0x00000001301c7810 */ /* 0x000fca0007ffe0ff */
[----:B------:R-:W-:-:S06]  /*0810*/  IMAD.HI.U32 R12, R28, -0x2daee0ad, RZ ;  /* 0xd2511f531c0c7827 */ /* 0x000fcc00078e00ff */
        /* <DEDUP_REMOVED lines=9> */
.L_x_384:
[----:B------:R-:W-:Y:S05]  /*08b0*/  BSYNC B0 ;  /* 0x0000000000007941 */ /* 0x000fea0003800000 */
.L_x_383:
[----:B------:R-:W-:Y:S01]  /*08c0*/  IMAD.HI.U32 R13, R25, -0x326172a9, RZ ;  /* 0xcd9e8d57190d7827 */ /* 0x000fe200078e00ff */
[----:B------:R-:W-:Y:S02]  /*08d0*/  LOP3.LUT R12, R12, R29, R27, 0x96, !PT ;  /* 0x0000001d0c0c7212 */ /* 0x000fe400078e961b */
[----:B------:R-:W-:Y:S01]  /*08e0*/  ISETP.NE.AND P0, PT, R35, 0x1, PT ;  /* 0x000000012300780c */ /* 0x000fe20003f05270 */
[----:B------:R-:W-:Y:S01]  /*08f0*/  IMAD.MOV.U32 R47, RZ, RZ, -0x2daee0ad ;  /* 0xd2511f53ff2f7424 */ /* 0x000fe200078e00ff */
[----:B------:R-:W-:Y:S01]  /*0900*/  LOP3.LUT R44, R13, R31, R26, 0x96, !PT ;  /* 0x0000001f0d2c7212 */ /* 0x000fe200078e961a */
[----:B------:R-:W-:Y:S01]  /*0910*/  IMAD R37, R25, -0x326172a9, RZ ;  /* 0xcd9e8d5719257824 */ /* 0x000fe200078e02ff */
[----:B------:R-:W-:Y:S01]  /*0920*/  ISETP.NE.AND P2, PT, R48, -0x2, PT ;  /* 0xfffffffe3000780c */ /* 0x000fe20003f45270 */
[----:B------:R-:W-:Y:S01]  /*0930*/  IMAD.WIDE.U32 R14, R12, -0x326172a9, RZ ;  /* 0xcd9e8d570c0e7825 */ /* 0x000fe200078e00ff */
[----:B------:R-:W-:-:S03]  /*0940*/  IADD3 R24, R48, 0x2, RZ ;  /* 0x0000000230187810 */ /* 0x000fc60007ffe0ff */
[----:B------:R-:W-:Y:S01]  /*0950*/  IMAD R13, R48, R47, -0x2daee0ad ;  /* 0xd2511f53300d7424 */ /* 0x000fe200078e022f */
[----:B------:R-:W-:Y:S01]  /*0960*/  LOP3.LUT R37, R15, R37, R2, 0x96, !PT ;  /* 0x000000250f257212 */ /* 0x000fe200078e9602 */
[----:B------:R-:W-:-:S04]  /*0970*/  IMAD.WIDE.U32 R44, R44, -0x2daee0ad, RZ ;  /* 0xd2511f532c2c7825 */ /* 0x000fc800078e00ff */
[----:B------:R-:W-:Y:S01]  /*0980*/  IMAD.WIDE.U32 R42, R37, -0x2daee0ad, RZ ;  /* 0xd2511f53252a7825 */ /* 0x000fe200078e00ff */
[----:B------:R-:W-:-:S04]  /*0990*/  LOP3.LUT R13, R45, R13, R0, 0x96, !PT ;  /* 0x0000000d2d0d7212 */ /* 0x000fc800078e9600 */
        /* <DEDUP_REMOVED lines=29> */
[----:B------:R-:W-:-:S03]  /*0b70*/  LOP3.LUT R42, R15, R42, R22, 0x96, !PT ;  /* 0x0000002a0f2a7212 */ /* 0x000fc600078e9616 */
[----:B------:R-:W-:Y:S01]  /*0b80*/  IMAD.MOV.U32 R40, RZ, RZ, R14 ;  /* 0x000000ffff287224 */ /* 0x000fe200078e000e */
[----:B------:R-:W-:Y:S01]  /*0b90*/  LOP3.LUT R38, R38, R12, R21, 0x96, !PT ;  /* 0x0000000c26267212 */ /* 0x000fe200078e9615 */
[----:B------:R-:W-:Y:S01]  /*0ba0*/  IMAD.MOV.U32 R43, RZ, RZ, R46 ;  /* 0x000000ffff2b7224 */ /* 0x000fe200078e002e */
[----:B------:R-:W-:Y:S01]  /*0bb0*/  LOP3.LUT R14, R29, R27, RZ, 0x3c, !PT ;  /* 0x0000001b1d0e7212 */ /* 0x000fe200078e3cff */
[----:B------:R-:W-:Y:S01]  /*0bc0*/  IMAD.MOV.U32 R37, RZ, RZ, R42 ;  /* 0x000000ffff257224 */ /* 0x000fe200078e002a */
[----:B------:R-:W-:Y:S06]  /*0bd0*/  @!P0 BRA `(.L_x_385) ;  /* 0x0000000000248947 */ /* 0x000fec0003800000 */
[----:B------:R-:W-:Y:S01]  /*0be0*/  ISETP.NE.AND P1, PT, R35, 0x2, PT ;  /* 0x000000022300780c */ /* 0x000fe20003f25270 */
[----:B------:R-:W-:Y:S01]  /*0bf0*/  IMAD.MOV.U32 R43, RZ, RZ, R42 ;  /* 0x000000ffff2b7224 */ /* 0x000fe200078e002a */
[----:B------:R-:W-:Y:S01]  /*0c00*/  MOV R41, R39 ;  /* 0x0000002700297202 */ /* 0x000fe20000000f00 */
[----:B------:R-:W-:Y:S01]  /*0c10*/  IMAD.MOV.U32 R39, RZ, RZ, R46 ;  /* 0x000000ffff277224 */ /* 0x000fe200078e002e */
[----:B------:R-:W-:-:S09]  /*0c20*/  MOV R37, R40 ;  /* 0x0000002800257202 */ /* 0x000fd20000000f00 */
[----:B------:R-:W-:Y:S01]  /*0c30*/  @P1 IMAD.MOV.U32 R41, RZ, RZ, R46 ;  /* 0x000000ffff291224 */ /* 0x000fe200078e002e */
[----:B------:R-:W-:Y:S01]  /*0c40*/  @P1 MOV R43, R40 ;  /* 0x00000028002b1202 */ /* 0x000fe20000000f00 */
[----:B------:R-:W-:Y:S02]  /*0c50*/  @P1 IMAD.MOV.U32 R39, RZ, RZ, R42 ;  /* 0x000000ffff271224 */ /* 0x000fe400078e002a */
[----:B------:R-:W-:-:S07]  /*0c60*/  @P1 IMAD.MOV.U32 R37, RZ, RZ, R38 ;  /* 0x000000ffff251224 */ /* 0x000fce00078e0026 */
.L_x_385:
[----:B------:R-:W-:Y:S01]  /*0c70*/  IMAD.WIDE.U32 R12, R25, -0x326172a9, RZ ;  /* 0xcd9e8d57190c7825 */ /* 0x000fe200078e00ff */
[----:B------:R-:W-:Y:S03]  /*0c80*/  BSSY B0, `(.L_x_386) ;  /* 0x0000014000007945 */ /* 0x000fe60003800000 */
[----:B------:R-:W-:Y:S01]  /*0c90*/  IMAD.HI.U32 R45, R24, -0x2daee0ad, RZ ;  /* 0xd2511f53182d7827 */ /* 0x000fe200078e00ff */
[----:B------:R-:W-:-:S03]  /*0ca0*/  LOP3.LUT R15, R12, R2, RZ, 0x3c, !PT ;  /* 0x000000020c0f7212 */ /* 0x000fc600078e3cff */
[----:B------:R-:W-:Y:S01]  /*0cb0*/  IMAD.MOV.U32 R32, RZ, RZ, R13 ;  /* 0x000000ffff207224 */ /* 0x000fe200078e000d */
[----:B------:R-:W-:Y:S06]  /*0cc0*/  @P2 BRA `(.L_x_387) ;  /* 0x00000000003c2947 */ /* 0x000fec0003800000 */
[----:B------:R-:W-:Y:S01]  /*0cd0*/  IADD3 R31, R31, 0x1, RZ ;  /* 0x000000011f1f7810 */ /* 0x000fe20007ffe0ff */
[----:B------:R-:W-:Y:S01]  /*0ce0*/  IMAD.MOV.U32 R32, RZ, RZ, R13 ;  /* 0x000000ffff207224 */ /* 0x000fe200078e000d */
[----:B------:R-:W-:Y:S02]  /*0cf0*/  LOP3.LUT R15, R12, R2, RZ, 0x3c, !PT ;  /* 0x000000020c0f7212 */ /* 0x000fe400078e3cff */
[----:B------:R-:W-:-:S13]  /*0d00*/  ISETP.NE.AND P1, PT, R31, RZ, PT ;  /* 0x000000ff1f00720c */ /* 0x000fda0003f25270 */
[----:B------:R-:W-:Y:S05]  /*0d10*/  @P1 BRA `(.L_x_387) ;  /* 0x0000000000281947 */ /* 0x000fea0003800000 */
[----:B------:R-:W-:Y:S01]  /*0d20*/  VIADD R25, R25, 0x1 ;  /* 0x0000000119197836 */ /* 0x000fe20000000000 */
[----:B------:R-:W-:Y:S01]  /*0d30*/  IADD3 R13, R29, 0x1, RZ ;  /* 0x000000011d0d7810 */ /* 0x000fe20007ffe0ff */
[----:B------:R-:W-:Y:S01]  /*0d40*/  VIADD R15, R12, 0xcd9e8d57 ;  /* 0xcd9e8d570c0f7836 */ /* 0x000fe20000000000 */
[----:B------:R-:W-:Y:S01]  /*0d50*/  HFMA2.MMA R31, -RZ, RZ, 0, 0 ;  /* 0x00000000ff1f7435 */ /* 0x000fe200000001ff */
[C---:B------:R-:W-:Y:S01]  /*0d60*/  IMAD.HI.U32 R32, R25.reuse, -0x326172a9, RZ ;  /* 0xcd9e8d5719207827 */ /* 0x040fe200078e00ff */
[----:B------:R-:W-:Y:S02]  /*0d70*/  ISETP.NE.AND P1, PT, R25, RZ, PT ;  /* 0x000000ff1900720c */ /* 0x000fe40003f25270 */
[----:B------:R-:W-:-:S11]  /*0d80*/  LOP3.LUT R15, R15, R2, RZ, 0x3c, !PT ;  /* 0x000000020f0f7212 */ /* 0x000fd600078e3cff */
[----:B------:R-:W-:-:S04]  /*0d90*/  @P1 IMAD.MOV R13, RZ, RZ, R29 ;  /* 0x000000ffff0d1224 */ /* 0x000fc800078e021d */
[----:B------:R-:W-:Y:S01]  /*0da0*/  IMAD.MOV.U32 R29, RZ, RZ, R13 ;  /* 0x000000ffff1d7224 */ /* 0x000fe200078e000d */
[----:B------:R-:W-:-:S07]  /*0db0*/  LOP3.LUT R14, R13, R27, RZ, 0x3c, !PT ;  /* 0x0000001b0d0e7212 */ /* 0x000fce00078e3cff */
.L_x_387:
[----:B------:R-:W-:Y:S05]  /*0dc0*/  BSYNC B0 ;  /* 0x0000000000007941 */ /* 0x000fea0003800000 */
.L_x_386:
[----:B------:R-:W-:Y:S01]  /*0dd0*/  LOP3.LUT R32, R32, R31, R26, 0x96, !PT ;  /* 0x0000001f20207212 */ /* 0x000fe200078e961a */
[----:B------:R-:W-:Y:S01]  /*0de0*/  IMAD.MOV.U32 R42, RZ, RZ, R41 ;  /* 0x000000ffff2a7224 */ /* 0x000fe200078e0029 */
[----:B------:R-:W-:Y:S01]  /*0df0*/  LOP3.LUT R12, R14, R45, RZ, 0x3c, !PT ;  /* 0x0000002d0e0c7212 */ /* 0x000fe200078e3cff */
[----:B------:R-:W-:Y:S02]  /*0e00*/  IMAD R45, R28, R47, -0x2daee0ad ;  /* 0xd2511f531c2d7424 */ /* 0x000fe400078e022f */
[----:B------:R-:W-:-:S04]  /*0e10*/  IMAD.WIDE.U32 R46, R32, -0x2daee0ad, RZ ;  /* 0xd2511f53202e7825 */ /* 0x000fc800078e00ff */
[----:B------:R-:W-:Y:S01]  /*0e20*/  IMAD.WIDE.U32 R12, R12, -0x326172a9, RZ ;  /* 0xcd9e8d570c0c7825 */ /* 0x000fe200078e00ff */
[----:B------:R-:W-:-:S03]  /*0e30*/  LOP3.LUT R14, R47, R45, R0, 0x96, !PT ;  /* 0x0000002d2f0e7212 */ /* 0x000fc600078e9600 */
[----:B------:R-:W-:Y:S01]  /*0e40*/  IMAD.MOV.U32 R52, RZ, RZ, R39 ;  /* 0x000000ffff347224 */ /* 0x000fe200078e0027 */
[----:B------:R-:W-:Y:S01]  /*0e50*/  LOP3.LUT R44, R15, R13, RZ, 0x3c, !PT ;  /* 0x0000000d0f2c7212 */ /* 0x000fe200078e3cff */
        /* <DEDUP_REMOVED lines=28> */
[----:B------:R-:W-:-:S04]  /*1020*/  IMAD.HI.U32 R15, R28, -0x2daee0ad, RZ ;  /* 0xd2511f531c0f7827 */ /* 0x000fc800078e00ff */
[----:B------:R-:W-:-:S04]  /*1030*/  IMAD.WIDE.U32 R12, R12, -0x326172a9, RZ ;  /* 0xcd9e8d570c0c7825 */ /* 0x000fc800078e00ff */
[----:B------:R-:W-:Y:S01]  /*1040*/  IMAD R45, R30, -0x2daee0ad, RZ ;  /* 0xd2511f531e2d7824 */ /* 0x000fe200078e02ff */
[----:B------:R-:W-:Y:S01]  /*1050*/  LOP3.LUT R32, R13, R14, R22, 0x96, !PT ;  /* 0x0000000e0d207212 */ /* 0x000fe200078e9616 */
[----:B------:R-:W-:Y:S01]  /*1060*/  IMAD.MOV.U32 R34, RZ, RZ, R12 ;  /* 0x000000ffff227224 */ /* 0x000fe200078e000c */
[----:B------:R-:W-:Y:S02]  /*1070*/  LOP3.LUT R30, R15, R44, R21, 0x96, !PT ;  /* 0x0000002c0f1e7212 */ /* 0x000fe400078e9615 */
[----:B------:R-:W-:Y:S02]  /*1080*/  MOV R49, R45 ;  /* 0x0000002d00317202 */ /* 0x000fe40000000f00 */
[----:B------:R-:W-:Y:S01]  /*1090*/  MOV R50, R32 ;  /* 0x0000002000327202 */ /* 0x000fe20000000f00 */
[----:B------:R-:W-:Y:S06]  /*10a0*/  @!P0 BRA `(.L_x_388) ;  /* 0x0000000800808947 */ /* 0x000fec0003800000 */
[----:B------:R-:W-:Y:S01]  /*10b0*/  ISETP.NE.AND P0, PT, R35, 0x2, PT ;  /* 0x000000022300780c */ /* 0x000fe20003f05270 */
[----:B------:R-:W-:Y:S01]  /*10c0*/  IMAD.MOV.U32 R40, RZ, RZ, R38 ;  /* 0x000000ffff287224 */ /* 0x000fe200078e0026 */
[----:B------:R-:W-:Y:S01]  /*10d0*/  MOV R52, R39 ;  /* 0x0000002700347202 */ /* 0x000fe20000000f00 */
[----:B------:R-:W-:Y:S01]  /*10e0*/  IMAD.MOV.U32 R42, RZ, RZ, R41 ;  /* 0x000000ffff2a7224 */ /* 0x000fe200078e0029 */
[----:B------:R-:W-:Y:S01]  /*10f0*/  MOV R38, R45 ;  /* 0x0000002d00267202 */ /* 0x000fe20000000f00 */
[----:B------:R-:W-:Y:S02]  /*1100*/  IMAD.MOV.U32 R49, RZ, RZ, R32 ;  /* 0x000000ffff317224 */ /* 0x000fe400078e0020 */
[----:B------:R-:W-:-:S06]  /*1110*/  IMAD.MOV.U32 R50, RZ, RZ, R34 ;  /* 0x000000ffff327224 */ /* 0x000fcc00078e0022 */
[----:B------:R-:W-:Y:S05]  /*1120*/  @!P0 BRA `(.L_x_388) ;  /* 0x0000000800608947 */ /* 0x000fea0003800000 */
[----:B------:R-:W-:Y:S01]  /*1130*/  IMAD.MOV.U32 R42, RZ, RZ, R41 ;  /* 0x000000ffff2a7224 */ /* 0x000fe200078e0029 */
[----:B------:R-:W-:Y:S01]  /*1140*/  MOV R40, R45 ;  /* 0x0000002d00287202 */ /* 0x000fe20000000f00 */
[----:B------:R-:W-:Y:S01]  /*1150*/  IMAD.MOV.U32 R52, RZ, RZ, R39 ;  /* 0x000000ffff347224 */ /* 0x000fe200078e0027 */
[----:B------:R-:W-:Y:S01]  /*1160*/  MOV R50, R30 ;  /* 0x0000001e00327202 */ /* 0x000fe20000000f00 */
[----:B------:R-:W-:Y:S02]  /*1170*/  IMAD.MOV.U32 R38, RZ, RZ, R32 ;  /* 0x000000ffff267224 */ /* 0x000fe400078e0020 */
[----:B------:R-:W-:Y:S01]  /*1180*/  IMAD.MOV.U32 R49, RZ, RZ, R34 ;  /* 0x000000ffff317224 */ /* 0x000fe200078e0022 */
[----:B------:R-:W-:Y:S06]  /*1190*/  BRA `(.L_x_388) ;  /* 0x0000000800447947 */ /* 0x000fec0003800000 */
.L_x_382:
[C---:B------:R-:W-:Y:S01]  /*11a0*/  ISETP.NE.AND P0, PT, R48.reuse, -0x1, PT ;  /* 0xffffffff3000780c */ /* 0x040fe20003f05270 */
[C---:B------:R-:W-:Y:S01]  /*11b0*/  VIADD R12, R48.reuse, 0x1 ;  /* 0x00000001300c7836 */ /* 0x040fe20000000000 */
[----:B------:R-:W-:Y:S01]  /*11c0*/  BSSY B0, `(.L_x_389) ;  /* 0x000000d000007945 */ /* 0x000fe20003800000 */
[----:B------:R-:W-:Y:S01]  /*11d0*/  IADD3 R24, R48, 0x2, RZ ;  /* 0x0000000230187810 */ /* 0x000fe20007ffe0ff */
[----:B------:R-:W-:Y:S02]  /*11e0*/  IMAD.MOV.U32 R43, RZ, RZ, R31 ;  /* 0x000000ffff2b7224 */ /* 0x000fe400078e001f */
[----:B------:R-:W-:-:S07]  /*11f0*/  IMAD.HI.U32 R13, R12, -0x2daee0ad, RZ ;  /* 0xd2511f530c0d7827 */ /* 0x000fce00078e00ff */
[----:B------:R-:W-:Y:S05]  /*1200*/  @P0 BRA `(.L_x_390) ;  /* 0x0000000000200947 */ /* 0x000fea0003800000 */
[----:B------:R-:W-:-:S04]  /*1210*/  IADD3 R43, R31, 0x1, RZ ;  /* 0x000000011f2b7810 */ /* 0x000fc80007ffe0ff */
[----:B------:R-:W-:-:S13]  /*1220*/  ISETP.NE.AND P0, PT, R43, RZ, PT ;  /* 0x000000ff2b00720c */ /* 0x000fda0003f05270 */
[----:B------:R-:W-:Y:S01]  /*1230*/  @!P0 VIADD R25, R25, 0x1 ;  /* 0x0000000119198836 */ /* 0x000fe20000000000 */
[----:B------:R-:W-:Y:S02]  /*1240*/  @!P0 IADD3 R12, R29, 0x1, RZ ;  /* 0x000000011d0c8810 */ /* 0x000fe40007ffe0ff */
[----:B------:R-:W-:Y:S02]  /*1250*/  @!P0 MOV R43, RZ ;  /* 0x000000ff002b8202 */ /* 0x000fe40000000f00 */
[----:B------:R-:W-:-:S13]  /*1260*/  ISETP.NE.AND P1, PT, R25, RZ, !P0 ;  /* 0x000000ff1900720c */ /* 0x000fda0004725270 */
[----:B------:R-:W-:-:S04]  /*1270*/  @P1 IMAD.MOV R12, RZ, RZ, R29 ;  /* 0x000000ffff0c1224 */ /* 0x000fc800078e021d */
[----:B------:R-:W-:-:S07]  /*1280*/  @!P0 IMAD.MOV.U32 R29, RZ, RZ, R12 ;  /* 0x000000ffff1d8224 */ /* 0x000fce00078e000c */
.L_x_390:
[----:B------:R-:W-:Y:S05]  /*1290*/  BSYNC B0 ;  /* 0x0000000000007941 */ /* 0x000fea0003800000 */
.L_x_389:
[C---:B------:R-:W-:Y:S01]  /*12a0*/  ISETP.NE.AND P0, PT, R24.reuse, RZ, PT ;  /* 0x000000ff1800720c */ /* 0x040fe20003f05270 */
[----:B------:R-:W-:Y:S01]  /*12b0*/  IMAD.WIDE.U32 R14, R25, -0x326172a9, RZ ;  /* 0xcd9e8d57190e7825 */ /* 0x000fe200078e00ff */
[----:B------:R-:W-:Y:S01]  /*12c0*/  LOP3.LUT R12, R29, R27, RZ, 0x3c, !PT ;  /* 0x0000001b1d0c7212 */ /* 0x000fe200078e3cff */
[----:B------:R-:W-:Y:S01]  /*12d0*/  BSSY B0, `(.L_x_391) ;  /* 0x0000018000007945 */ /* 0x000fe20003800000 */
[----:B------:R-:W-:Y:S01]  /*12e0*/  MOV R31, R43 ;  /* 0x0000002b001f7202 */ /* 0x000fe20000000f00 */
[----:B------:R-:W-:Y:S01]  /*12f0*/  IMAD.HI.U32 R47, R24, -0x2daee0ad, RZ ;  /* 0xd2511f53182f7827 */ /* 0x000fe200078e00ff */
[----:B------:R-:W-:Y:S02]  /*1300*/  LOP3.LUT R28, R12, R13, RZ, 0x3c, !PT ;  /* 0x0000000d0c1c7212 */ /* 0x000fe400078e3cff */
[----:B------:R-:W-:Y:S01]  /*1310*/  LOP3.LUT R49, R14, R2, RZ, 0x3c, !PT ;  /* 0x000000020e317212 */ /* 0x000fe200078e3cff */
[----:B------:R-:W-:Y:S02]  /*1320*/  IMAD.MOV.U32 R13, RZ, RZ, R15 ;  /* 0x000000ffff0d7224 */ /* 0x000fe400078e000f */
[----:B------:R-:W-:Y:S01]  /*1330*/  IMAD.HI.U32 R30, R28, -0x326172a9, RZ ;  /* 0xcd9e8d571c1e7827 */ /* 0x000fe200078e00ff */
[----:B------:R-:W-:Y:S01]  /*1340*/  MOV R37, R49 ;  /* 0x0000003100257202 */ /* 0x000fe20000000f00 */
[----:B------:R-:W-:Y:S06]  /*1350*/  @P0 BRA `(.L_x_392) ;  /* 0x00000000003c0947 */ /* 0x000fec0003800000 */
[----:B------:R-:W-:Y:S01]  /*1360*/  VIADD R31, R43, 0x1 ;  /* 0x000000012b1f7836 */ /* 0x000fe20000000000 */
[----:B------:R-:W-:Y:S01]  /*1370*/  MOV R37, R49 ;  /* 0x0000003100257202 */ /* 0x000fe20000000f00 */
[----:B------:R-:W-:-:S03]  /*1380*/  IMAD.MOV.U32 R13, RZ, RZ, R15 ;  /* 0x000000ffff0d7224 */ /* 0x000fc600078e000f */
[----:B------:R-:W-:-:S13]  /*1390*/  ISETP.NE.AND P0, PT, R31, RZ, PT ;  /* 0x000000ff1f00720c */ /* 0x000fda0003f05270 */
[----:B------:R-:W-:Y:S05]  /*13a0*/  @P0 BRA `(.L_x_392) ;  /* 0x0000000000280947 */ /* 0x000fea0003800000 */
[----:B------:R-:W-:Y:S01]  /*13b0*/  IADD3 R25, R25, 0x1, RZ ;  /* 0x0000000119197810 */ /* 0x000fe20007ffe0ff */
[----:B------:R-:W-:Y:S01]  /*13c0*/  VIADD R45, R29, 0x1 ;  /* 0x000000011d2d7836 */ /* 0x000fe20000000000 */
[----:B------:R-:W-:Y:S01]  /*13d0*/  IADD3 R37, R14, -0x326172a9, RZ ;  /* 0xcd9e8d570e257810 */ /* 0x000fe20007ffe0ff */
[----:B------:R-:W-:Y:S01]  /*13e0*/  HFMA2.MMA R31, -RZ, RZ, 0, 0 ;  /* 0x00000000ff1f7435 */ /* 0x000fe200000001ff */
[C---:B------:R-:W-:Y:S01]  /*13f0*/  ISETP.NE.AND P0, PT, R25.reuse, RZ, PT ;  /* 0x000000ff1900720c */ /* 0x040fe20003f05270 */
[----:B------:R-:W-:Y:S01]  /*1400*/  IMAD.HI.U32 R13, R25, -0x326172a9, RZ ;  /* 0xcd9e8d57190d7827 */ /* 0x000fe200078e00ff */
[----:B------:R-:W-:-:S11]  /*1410*/  LOP3.LUT R37, R37, R2, RZ, 0x3c, !PT ;  /* 0x0000000225257212 */ /* 0x000fd600078e3cff */
[----:B------:R-:W-:-:S04]  /*1420*/  @P0 IMAD.MOV R45, RZ, RZ, R29 ;  /* 0x000000ffff2d0224 */ /* 0x000fc800078e021d */
[----:B------:R-:W-:Y:S01]  /*1430*/  IMAD.MOV.U32 R29, RZ, RZ, R45 ;  /* 0x000000ffff1d7224 */ /* 0x000fe200078e002d */
[----:B------:R-:W-:-:S07]  /*1440*/  LOP3.LUT R12, R45, R27, RZ, 0x3c, !PT ;  /* 0x0000001b2d0c7212 */ /* 0x000fce00078e3cff */
.L_x_392:
[----:B------:R-:W-:Y:S05]  /*1450*/  BSYNC B0 ;  /* 0x0000000000007941 */ /* 0x000fea0003800000 */
.L_x_391:
[----:B------:R-:W-:Y:S01]  /*1460*/  LOP3.LUT R12, R12, R47, RZ, 0x3c, !PT ;  /* 0x0000002f0c0c7212 */ /* 0x000fe200078e3cff */
[----:B------:R-:W-:Y:S01]  /*1470*/  IMAD R14, R48, -0x2daee0ad, RZ ;  /* 0xd2511f53300e7824 */ /* 0x000fe200078e02ff */
[--C-:B------:R-:W-:Y:S01]  /*1480*/  LOP3.LUT R44, R13, R31, R26.reuse, 0x96, !PT ;  /* 0x0000001f0d2c7212 */ /* 0x100fe200078e961a */
[----:B------:R-:W-:Y:S01]  /*1490*/  IMAD R28, R28, -0x326172a9, RZ ;  /* 0xcd9e8d571c1c7824 */ /* 0x000fe200078e02ff */
[----:B------:R-:W-:Y:S01]  /*14a0*/  LOP3.LUT R30, R49, R30, RZ, 0x3c, !PT ;  /* 0x0000001e311e7212 */ /* 0x000fe200078e3cff */
[----:B------:R-:W-:Y:S01]  /*14b0*/  IMAD.WIDE.U32 R12, R12, -0x326172a9, RZ ;  /* 0xcd9e8d570c0c7825 */ /* 0x000fe200078e00ff */
[----:B------:R-:W-:Y:S02]  /*14c0*/  IADD3 R49, R14, -0x5b5dc15a, RZ ;  /* 0xa4a23ea60e317810 */ /* 0x000fe40007ffe0ff */
[----:B------:R-:W-:Y:S01]  /*14d0*/  LOP3.LUT R15, R15, R43, R26, 0x96, !PT ;  /* 0x0000002b0f0f7212 */ /* 0x000fe200078e961a */
[----:B------:R-:W-:Y:S01]  /*14e0*/  IMAD.WIDE.U32 R44, R44, -0x2daee0ad, RZ ;  /* 0xd2511f532c2c7825 */ /* 0x000fe200078e00ff */
[----:B------:R-:W-:-:S03]  /*14f0*/  LOP3.LUT R42, R37, R13, RZ, 0x3c, !PT ;  /* 0x0000000d252a7212 */ /* 0x000fc600078e3cff */
[----:B------:R-:W-:Y:S01]  /*1500*/  VIADD R47, R14, 0xd2511f53 ;  /* 0xd2511f530e2f7836 */ /* 0x000fe20000000000 */
[----:B------:R-:W-:Y:S01]  /*1510*/  LOP3.LUT R14, R45, R49, R0, 0x96, !PT ;  /* 0x000000312d0e7212 */ /* 0x000fe200078e9600 */
[----:B------:R-:W-:-:S04]  /*1520*/  IMAD.HI.U32 R13, R15, -0x2daee0ad, RZ ;  /* 0xd2511f530f0d7827 */ /* 0x000fc800078e00ff */
[----:B------:R-:W-:Y:S01]  /*1530*/  IMAD R37, R15, -0x2daee0ad, RZ ;  /* 0xd2511f530f257824 */ /* 0x000fe200078e02ff */
[----:B------:R-:W-:Y:S01]  /*1540*/  LOP3.LUT R13, R13, R47, R0, 0x96, !PT ;  /* 0x0000002f0d0d7212 */ /* 0x000fe200078e9600 */
[----:B------:R-:W-:-:S04]  /*1550*/  IMAD.WIDE.U32 R42, R42, -0x2daee0ad, RZ ;  /* 0xd2511f532a2a7825 */ /* 0x000fc800078e00ff */
[----:B------:R-:W-:Y:S01]  /*1560*/  IMAD.WIDE.U32 R14, R14, -0x326172a9, RZ ;  /* 0xcd9e8d570e0e7825 */ /* 0x000fe200078e00ff */
[----:B------:R-:W-:-:S03]  /*1570*/  LOP3.LUT R40, R43, R44, R4, 0x96, !PT ;  /* 0x0000002c2b287212 */ /* 0x000fc600078e9604 */
[----:B------:R-:W-:Y:S01]  /*1580*/  IMAD.HI.U32 R34, R30, -0x2daee0ad, RZ ;  /* 0xd2511f531e227827 */ /* 0x000fe200078e00ff */
[----:B------:R-:W-:-:S03]  /*1590*/  LOP3.LUT R44, R15, R12, R3, 0x96, !PT ;  /* 0x0000000c0f2c7212 */ /* 0x000fc600078e9603 */
[----:B------:R-:W-:Y:S01]  /*15a0*/  IMAD.HI.U32 R15, R13, -0x326172a9, RZ ;  /* 0xcd9e8d570d0f7827 */ /* 0x000fe200078e00ff */
[----:B------:R-:W-:-:S03]  /*15b0*/  LOP3.LUT R34, R34, R37, R4, 0x96, !PT ;  /* 0x0000002522227212 */ /* 0x000fc600078e9604 */
[----:B------:R-:W-:Y:S01]  /*15c0*/  IMAD R37, R13, -0x326172a9, RZ ;  /* 0xcd9e8d570d257824 */ /* 0x000fe200078e02ff */
[----:B------:R-:W-:Y:S01]  /*15d0*/  LOP3.LUT R15, R15, R28, R3, 0x96, !PT ;  /* 0x0000001c0f0f7212 */ /* 0x000fe200078e9603 */
[----:B------:R-:W-:-:S04]  /*15e0*/  IMAD.WIDE.U32 R44, R44, -0x2daee0ad, RZ ;  /* 0xd2511f532c2c7825 */ /* 0x000fc800078e00ff */
[----:B------:R-:W-:Y:S01]  /*15f0*/  IMAD.WIDE.U32 R12, R40, -0x326172a9, RZ ;  /* 0xcd9e8d57280c7825 */ /* 0x000fe200078e00ff */
[----:B------:R-:W-:-:S03]  /*1600*/  LOP3.LUT R40, R45, R42, R5, 0x96, !PT ;  /* 0x0000002a2d287212 */ /* 0x000fc600078e9605 */
[----:B------:R-:W-:Y:S01]  /*1610*/  IMAD.HI.U32 R38, R34, -0x326172a9, RZ ;  /* 0xcd9e8d5722267827 */ /* 0x000fe200078e00ff */
[----:B------:R-:W-:-:S03]  /*1620*/  LOP3.LUT R42, R13, R14, R6, 0x96, !PT ;  /* 0x0000000e0d2a7212 */ /* 0x000fc600078e9606 */
[----:B------:R-:W-:Y:S01]  /*1630*/  IMAD R30, R30, -0x2daee0ad, RZ ;  /* 0xd2511f531e1e7824 */ /* 0x000fe200078e02ff */
        /* <DEDUP_REMOVED lines=25> */
[----:B------:R-:W-:-:S04]  /*17d0*/  IMAD.HI.U32 R38, R34, -0x2daee0ad, RZ ;  /* 0xd2511f5322267827 */ /* 0x000fc800078e00ff */
[----:B------:R-:W-:Y:S01]  /*17e0*/  IMAD.WIDE.U32 R14, R40, -0x326172a9, RZ ;  /* 0xcd9e8d57280e7825 */ /* 0x000fe200078e00ff */
[--C-:B------:R-:W-:Y:S02]  /*17f0*/  LOP3.LUT R40, R43, R44, R16.reuse, 0x96, !PT ;  /* 0x0000002c2b287212 */ /* 0x100fe400078e9610 */
[----:B------:R-:W-:Y:S01]  /*1800*/  LOP3.LUT R28, R38, R37, R16, 0x96, !PT ;  /* 0x00000025261c7212 */ /* 0x000fe200078e9610 */
[----:B------:R-:W-:Y:S01]  /*1810*/  IMAD R30, R30, -0x326172a9, RZ ;  /* 0xcd9e8d571e1e7824 */ /* 0x000fe200078e02ff */
[----:B------:R-:W-:Y:S01]  /*1820*/  LOP3.LUT R44, R15, R12, R11, 0x96, !PT ;  /* 0x0000000c0f2c7212 */ /* 0x000fe200078e960b */
[----:B------:R-:W-:-:S04]  /*1830*/  IMAD.HI.U32 R12, R13, -0x326172a9, RZ ;  /* 0xcd9e8d570d0c7827 */ /* 0x000fc800078e00ff */
[----:B------:R-:W-:Y:S01]  /*1840*/  IMAD R37, R13, -0x326172a9, RZ ;  /* 0xcd9e8d570d257824 */ /* 0x000fe200078e02ff */
[----:B------:R-:W-:Y:S01]  /*1850*/  LOP3.LUT R15, R12, R30, R11, 0x96, !PT ;  /* 0x0000001e0c0f7212 */ /* 0x000fe200078e960b */
[----:B------:R-:W-:-:S04]  /*1860*/  IMAD.HI.U32 R38, R28, -0x326172a9, RZ ;  /* 0xcd9e8d571c267827 */ /* 0x000fc800078e00ff */
[----:B------:R-:W-:Y:S01]  /*1870*/  IMAD.WIDE.U32 R44, R44, -0x2daee0ad, RZ ;  /* 0xd2511f532c2c7825 */ /* 0x000fe200078e00ff */
[----:B------:R-:W-:-:S03]  /*1880*/  LOP3.LUT R30, R38, R37, R18, 0x96, !PT ;  /* 0x00000025261e7212 */ /* 0x000fc600078e9612 */
[----:B------:R-:W-:Y:S01]  /*1890*/  IMAD.WIDE.U32 R12, R40, -0x326172a9, RZ ;  /* 0xcd9e8d57280c7825 */ /* 0x000fe200078e00ff */
[----:B------:R-:W-:-:S03]  /*18a0*/  LOP3.LUT R40, R45, R42, R17, 0x96, !PT ;  /* 0x0000002a2d287212 */ /* 0x000fc600078e9611 */
        /* <DEDUP_REMOVED lines=9> */
[----:B------:R-:W-:Y:S02]  /*1940*/  LOP3.LUT R37, R43, R44, R20, 0x96, !PT ;  /* 0x0000002c2b257212 */ /* 0x000fe400078e9614 */
[----:B------:R-:W-:Y:S01]  /*1950*/  MOV R43, R39 ;  /* 0x00000027002b7202 */ /* 0x000fe20000000f00 */
[----:B------:R-:W-:Y:S01]  /*1960*/  IMAD R50, R28, -0x326172a9, RZ ;  /* 0xcd9e8d571c327824 */ /* 0x000fe200078e02ff */
[----:B------:R-:W-:Y:S01]  /*1970*/  LOP3.LUT R28, R15, R12, R19, 0x96, !PT ;  /* 0x0000000c0f1c7212 */ /* 0x000fe200078e9613 */
[----:B------:R-:W-:-:S04]  /*1980*/  IMAD.HI.U32 R13, R34, -0x326172a9, RZ ;  /* 0xcd9e8d57220d7827 */ /* 0x000fc800078e00ff */
[----:B------:R-:W-:Y:S01]  /*1990*/  IMAD R48, R30, -0x2daee0ad, RZ ;  /* 0xd2511f531e307824 */ /* 0x000fe200078e02ff */
[----:B------:R-:W-:Y:S01]  /*19a0*/  LOP3.LUT R50, R13, R50, R19, 0x96, !PT ;  /* 0x000000320d327212 */ /* 0x000fe200078e9613 */
[----:B------:R-:W-:-:S04]  /*19b0*/  IMAD.WIDE.U32 R12, R37, -0x326172a9, RZ ;  /* 0xcd9e8d57250c7825 */ /* 0x000fc800078e00ff */
[----:B------:R-:W-:Y:S01]  /*19c0*/  IMAD.HI.U32 R30, R28, -0x2daee0ad, RZ ;  /* 0xd2511f531c1e7827 */ /* 0x000fe200078e00ff */
[----:B------:R-:W-:-:S03]  /*19d0*/  LOP3.LUT R14, R13, R14, R22, 0x96, !PT ;  /* 0x0000000e0d0e7212 */ /* 0x000fc600078e9616 */
[----:B------:R-:W-:Y:S01]  /*19e0*/  IMAD R15, R34, -0x326172a9, RZ ;  /* 0xcd9e8d57220f7824 */ /* 0x000fe200078e02ff */
[--C-:B------:R-:W-:Y:S01]  /*19f0*/  LOP3.LUT R30, R30, R42, R21.reuse, 0x96, !PT ;  /* 0x0000002a1e1e7212 */ /* 0x100fe200078e9615 */
[----:B------:R-:W-:Y:S01]  /*1a00*/  IMAD.WIDE.U32 R44, R38, -0x326172a9, RZ ;  /* 0xcd9e8d57262c7825 */ /* 0x000fe200078e00ff */
[----:B------:R-:W-:Y:S02]  /*1a10*/  MOV R42, R32 ;  /* 0x00000020002a7202 */ /* 0x000fe40000000f00 */
[----:B------:R-:W-:Y:S01]  /*1a20*/  MOV R32, R14 ;  /* 0x0000000e00207202 */ /* 0x000fe20000000f00 */
[----:B------:R-:W-:Y:S01]  /*1a30*/  IMAD.HI.U32 R49, R50, -0x2daee0ad, RZ ;  /* 0xd2511f5332317827 */ /* 0x000fe200078e00ff */
[----:B------:R-:W-:Y:S02]  /*1a40*/  LOP3.LUT R40, R45, R15, R22, 0x96, !PT ;  /* 0x0000000f2d287212 */ /* 0x000fe400078e9616 */
[----:B------:R-:W-:Y:S01]  /*1a50*/  MOV R38, R44 ;  /* 0x0000002c00267202 */ /* 0x000fe20000000f00 */
[----:B------:R-:W-:Y:S01]  /*1a60*/  IMAD.MOV.U32 R34, RZ, RZ, R12 ;  /* 0x000000ffff227224 */ /* 0x000fe200078e000c */
[----:B------:R-:W-:Y:S01]  /*1a70*/  LOP3.LUT R49, R49, R48, R21, 0x96, !PT ;  /* 0x0000003031317212 */ /* 0x000fe200078e9615 */
[----:B------:R-:W-:-:S02]  /*1a80*/  IMAD.MOV.U32 R52, RZ, RZ, R41 ;  /* 0x000000ffff347224 */ /* 0x000fc400078e0029 */
[----:B------:R-:W-:Y:S02]  /*1a90*/  IMAD.MOV.U32 R37, RZ, RZ, R46 ;  /* 0x000000ffff257224 */ /* 0x000fe400078e002e */
[----:B------:R-:W-:-:S07]  /*1aa0*/  IMAD R50, R50, -0x2daee0ad, RZ ;  /* 0xd2511f5332327824 */ /* 0x000fce00078e02ff */
.L_x_388:
[C---:B------:R-:W-:Y:S01]  /*1ab0*/  IMAD.SHL.U32 R41, R36.reuse, 0x2, RZ ;  /* 0x0000000224297824 */ /* 0x040fe200078e00ff */
[----:B------:R-:W-:-:S04]  /*1ac0*/  SHF.L.U64.HI R39, R36, 0x1, R23 ;  /* 0x0000000124277819 */ /* 0x000fc80000010217 */
[----:B------:R-:W-:-:S04]  /*1ad0*/  IADD3 R12, P0, R41, UR8, RZ ;  /* 0x00000008290c7c10 */ /* 0x000fc8000ff1e0ff */
[----:B------:R-:W-:-:S06]  /*1ae0*/  IADD3.X R13, R39, UR9, RZ, P0, !PT ;  /* 0x00000009270d7c10 */ /* 0x000fcc00087fe4ff */
[----:B------:R-:W2:Y:S01]  /*1af0*/  LDG.E.128 R12, desc[UR4][R12.64] ;  /* 0x000000040c0c7981 */ /* 0x000ea2000c1e1d00 */
[----:B------:R-:W-:Y:S01]  /*1b00*/  HFMA2.MMA R45, -RZ, RZ, 0.1171875, 0 ;  /* 0x2f800000ff2d7435 */ /* 0x000fe200000001ff */
[----:B------:R-:W-:Y:S01]  /*1b10*/  I2FP.F32.U32 R44, R43 ;  /* 0x0000002b002c7245 */ /* 0x000fe20000201000 */
[----:B------:R-:W-:Y:S05]  /*1b20*/  WARPSYNC.ALL ;  /* 0x0000000000007948 */ /* 0x000fea0003800000 */
[----:B------:R-:W-:Y:S02]  /*1b30*/  I2FP.F32.U32 R56, R50 ;  /* 0x0000003200387245 */ /* 0x000fe40000201000 */
[----:B------:R-:W-:Y:S01]  /*1b40*/  I2FP.F32.U32 R50, R49 ;  /* 0x0000003100327245 */ /* 0x000fe20000201000 */
[----:B------:R-:W-:Y:S01]  /*1b50*/  FFMA.FTZ R46, R44, R45, 1.1641532182693481445e-10 ;  /* 0x2f0000002c2e7423 */ /* 0x000fe2000001002d */
[----:B------:R-:W-:-:S02]  /*1b60*/  I2FP.F32.U32 R44, R37 ;  /* 0x00000025002c7245 */ /* 0x000fc40000201000 */
[----:B------:R-:W-:Y:S01]  /*1b70*/  I2FP.F32.U32 R54, R42 ;  /* 0x0000002a00367245 */ /* 0x000fe20000201000 */
[-C--:B------:R-:W-:Y:S01]  /*1b80*/  FFMA.FTZ R42, R56, R45.reuse, 1.1641532182693481445e-10 ;  /* 0x2f000000382a7423 */ /* 0x080fe2000001002d */
[----:B------:R-:W-:Y:S01]  /*1b90*/  FSET.BF.LT.FTZ.AND R46, R46, UR7, PT ;  /* 0x000000072e2e7c0a */ /* 0x000fe2000b811000 */
[-C--:B------:R-:W-:Y:S01]  /*1ba0*/  FFMA.FTZ R48, R44, R45.reuse, 1.1641532182693481445e-10 ;  /* 0x2f0000002c307423 */ /* 0x080fe2000001002d */
[----:B------:R-:W-:Y:S01]  /*1bb0*/  I2FP.F32.U32 R44, R40 ;  /* 0x00000028002c7245 */ /* 0x000fe20000201000 */
[-C--:B------:R-:W-:Y:S01]  /*1bc0*/  FFMA.FTZ R50, R50, R45.reuse, 1.1641532182693481445e-10 ;  /* 0x2f00000032327423 */ /* 0x080fe2000001002d */
[----:B------:R-:W0:Y:S01]  /*1bd0*/  F2I.FTZ.U32.TRUNC.NTZ R43, R46 ;  /* 0x0000002e002b7305 */ /* 0x000e22000021f000 */
[----:B------:R-:W-:Y:S01]  /*1be0*/  I2FP.F32.U32 R40, R38 ;  /* 0x0000002600287245 */ /* 0x000fe20000201000 */
[-C--:B------:R-:W-:Y:S01]  /*1bf0*/  FFMA.FTZ R49, R54, R45.reuse, 1.1641532182693481445e-10 ;  /* 0x2f00000036317423 */ /* 0x080fe2000001002d */
[----:B------:R-:W-:Y:S01]  /*1c00*/  FSET.BF.LT.FTZ.AND R48, R48, UR7, PT ;  /* 0x0000000730307c0a */ /* 0x000fe2000b811000 */
[-C--:B------:R-:W-:Y:S01]  /*1c10*/  FFMA.FTZ R47, R44, R45.reuse, 1.1641532182693481445e-10 ;  /* 0x2f0000002c2f7423 */ /* 0x080fe2000001002d */
[----:B------:R-:W-:Y:S01]  /*1c20*/  I2FP.F32.U32 R52, R52 ;  /* 0x0000003400347245 */ /* 0x000fe20000201000 */
[-C--:B------:R-:W-:Y:S01]  /*1c30*/  FFMA.FTZ R44, R40, R45.reuse, 1.1641532182693481445e-10 ;  /* 0x2f000000282c7423 */ /* 0x080fe2000001002d */
[----:B------:R-:W-:Y:S01]  /*1c40*/  FSET.BF.LT.FTZ.AND R49, R49, UR7, PT ;  /* 0x0000000731317c0a */ /* 0x000fe2000b811000 */
[----:B------:R-:W1:Y:S01]  /*1c50*/  F2I.FTZ.U32.TRUNC.NTZ R38, R48 ;  /* 0x0000003000267305 */ /* 0x000e62000021f000 */
[----:B------:R-:W-:Y:S01]  /*1c60*/  FSET.BF.LT.FTZ.AND R47, R47, UR7, PT ;  /* 0x000000072f2f7c0a */ /* 0x000fe2000b811000 */
[----:B------:R-:W-:Y:S01]  /*1c70*/  FFMA.FTZ R45, R52, R45, 1.1641532182693481445e-10 ;  /* 0x2f000000342d7423 */ /* 0x000fe2000001002d */
[----:B------:R-:W-:-:S02]  /*1c80*/  FSET.BF.LT.FTZ.AND R44, R44, UR7, PT ;  /* 0x000000072c2c7c0a */ /* 0x000fc4000b811000 */
[----:B------:R-:W-:Y:S02]  /*1c90*/  FSET.BF.LT.FTZ.AND R42, R42, UR7, PT ;  /* 0x000000072a2a7c0a */ /* 0x000fe4000b811000 */
[----:B0-----:R-:W-:Y:S01]  /*1ca0*/  LOP3.LUT R43, R43, 0xff, RZ, 0xc0, !PT ;  /* 0x000000ff2b2b7812 */ /* 0x001fe200078ec0ff */
[----:B------:R-:W0:Y:S01]  /*1cb0*/  F2I.FTZ.U32.TRUNC.NTZ R40, R47 ;  /* 0x0000002f00287305 */ /* 0x000e22000021f000 */
[----:B------:R-:W-:Y:S02]  /*1cc0*/  FSET.BF.LT.FTZ.AND R50, R50, UR7, PT ;  /* 0x0000000732327c0a */ /* 0x000fe4000b811000 */
[----:B------:R-:W-:Y:S02]  /*1cd0*/  FSET.BF.LT.FTZ.AND R45, R45, UR7, PT ;  /* 0x000000072d2d7c0a */ /* 0x000fe4000b811000 */
[----:B-1----:R-:W-:-:S03]  /*1ce0*/  PRMT R38, R38, 0x7604, R43 ;  /* 0x0000760426267816 */ /* 0x002fc6000000002b */
[----:B------:R-:W1:Y:S01]  /*1cf0*/  F2I.FTZ.U32.TRUNC.NTZ R37, R44 ;  /* 0x0000002c00257305 */ /* 0x000e62000021f000 */
[----:B0-----:R-:W-:-:S04]  /*1d00*/  LOP3.LUT R40, R40, 0xff, RZ, 0xc0, !PT ;  /* 0x000000ff28287812 */ /* 0x001fc800078ec0ff */
[----:B-1----:R-:W-:-:S03]  /*1d10*/  PRMT R37, R37, 0x7604, R40 ;  /* 0x0000760425257816 */ /* 0x002fc60000000028 */
[----:B------:R-:W0:Y:S02]  /*1d20*/  F2I.FTZ.U32.TRUNC.NTZ R40, R50 ;  /* 0x0000003200287305 */ /* 0x000e24000021f000 */
[----:B0-----:R-:W-:Y:S02]  /*1d30*/  LOP3.LUT R40, R40, 0xff, RZ, 0xc0, !PT ;  /* 0x000000ff28287812 */ /* 0x001fe400078ec0ff */
[C---:B--2---:R-:W-:Y:S02]  /*1d40*/  PRMT R51, R14.reuse, 0x7632, R51 ;  /* 0x000076320e337816 */ /* 0x044fe40000000033 */
[C---:B------:R-:W-:Y:S01]  /*1d50*/  PRMT R43, R13.reuse, 0x7632, R43 ;  /* 0x000076320d2b7816 */ /* 0x040fe2000000002b */
[----:B------:R-:W-:Y:S01]  /*1d60*/  IMAD.U32 R13, R13, 0x10000, RZ ;  /* 0x000100000d0d7824 */ /* 0x000fe200078e00ff */
[----:B------:R-:W-:Y:S02]  /*1d70*/  SHF.L.U32 R51, R51, 0x10, RZ ;  /* 0x0000001033337819 */ /* 0x000fe400000006ff */
[----:B------:R-:W-:Y:S01]  /*1d80*/  SHF.L.U32 R52, R14, 0x10, RZ ;  /* 0x000000100e347819 */ /* 0x000fe200000006ff */
[----:B------:R-:W-:Y:S01]  /*1d90*/  IMAD.U32 R43, R43, 0x10000, RZ ;  /* 0x000100002b2b7824 */ /* 0x000fe200078e00ff */
[----:B------:R-:W-:Y:S01]  /*1da0*/  PRMT R14, R15, 0x7632, R14 ;  /* 0x000076320f0e7816 */ /* 0x000fe2000000000e */
[----:B------:R-:W-:Y:S01]  /*1db0*/  FMUL.FTZ R44, R44, R51 ;  /* 0x000000332c2c7220 */ /* 0x000fe20000410000 */
[----:B------:R-:W-:Y:S01]  /*1dc0*/  PRMT R53, R12, 0x7632, R53 ;  /* 0x000076320c357816 */ /* 0x000fe20000000035 */
[----:B------:R-:W-:Y:S01]  /*1dd0*/  FMUL.FTZ R46, R46, R13 ;  /* 0x0000000d2e2e7220 */ /* 0x000fe20000410000 */
[----:B------:R-:W-:Y:S01]  /*1de0*/  SHF.L.U32 R54, R12, 0x10, RZ ;  /* 0x000000100c367819 */ /* 0x000fe200000006ff */
[----:B------:R-:W-:Y:S01]  /*1df0*/  IMAD.U32 R13, R14, 0x10000, RZ ;  /* 0x000100000e0d7824 */ /* 0x000fe200078e00ff */
[----:B------:R-:W-:Y:S01]  /*1e00*/  SHF.L.U32 R56, R53, 0x10, RZ ;  /* 0x0000001035387819 */ /* 0x000fe200000006ff */
[----:B------:R-:W-:Y:S01]  /*1e10*/  FMUL.FTZ R48, R48, R43 ;  /* 0x0000002b30307220 */ /* 0x000fe20000410000 */
[----:B------:R-:W0:Y:S01]  /*1e20*/  F2I.FTZ.U32.TRUNC.NTZ R12, R49 ;  /* 0x00000031000c7305 */ /* 0x000e22000021f000 */
[C---:B------:R-:W-:Y:S01]  /*1e30*/  FMUL.FTZ R43, R33.reuse, R44 ;  /* 0x0000002c212b7220 */ /* 0x040fe20000410000 */
[----:B------:R-:W-:Y:S01]  /*1e40*/  FMUL.FTZ R14, R42, R13 ;  /* 0x0000000d2a0e7220 */ /* 0x000fe20000410000 */
[----:B------:R-:W1:Y:S01]  /*1e50*/  LDC R44, c[0x0][RZ] ;  /* 0x00000000ff2c7b82 */ /* 0x000e620000000800 */
[----:B------:R-:W-:Y:S01]  /*1e60*/  FMUL.FTZ R13, R33, R46 ;  /* 0x0000002e210d7220 */ /* 0x000fe20000410000 */
[----:B------:R-:W-:Y:S01]  /*1e70*/  FMUL.FTZ R46, R45, R56 ;  /* 0x000000382d2e7220 */ /* 0x000fe20000410000 */
[----:B------:R-:W-:Y:S01]  /*1e80*/  FMUL.FTZ R52, R47, R52 ;  /* 0x000000342f347220 */ /* 0x000fe20000410000 */
[----:B------:R-:W-:Y:S01]  /*1e90*/  IMAD.U32 R15, R15, 0x10000, RZ ;  /* 0x000100000f0f7824 */ /* 0x000fe200078e00ff */
[----:B------:R-:W2:Y:S01]  /*1ea0*/  F2I.FTZ.U32.TRUNC.NTZ R45, R45 ;  /* 0x0000002d002d7305 */ /* 0x000ea2000021f000 */
[----:B------:R-:W-:Y:S01]  /*1eb0*/  FMUL.FTZ R48, R33, R48 ;  /* 0x0000003021307220 */ /* 0x000fe20000410000 */
[----:B------:R-:W-:Y:S01]  /*1ec0*/  FMUL.FTZ R54, R49, R54 ;  /* 0x0000003631367220 */ /* 0x000fe20000410000 */
[----:B------:R-:W-:Y:S01]  /*1ed0*/  FMUL.FTZ R50, R50, R15 ;  /* 0x0000000f32327220 */ /* 0x000fe20000410000 */
[C---:B------:R-:W-:Y:S01]  /*1ee0*/  FMUL.FTZ R52, R33.reuse, R52 ;  /* 0x0000003421347220 */ /* 0x040fe20000410000 */
[----:B------:R-:W-:Y:S01]  /*1ef0*/  ULDC UR6, c[0x0][0xc] ;  /* 0x0000030000067ab9 */ /* 0x000fe20000000800 */
[----:B------:R-:W-:Y:S01]  /*1f00*/  F2FP.BF16.F32.PACK_AB R13, R48, R13 ;  /* 0x0000000d300d723e */ /* 0x000fe200000010ff */
[C---:B------:R-:W-:Y:S01]  /*1f10*/  FMUL.FTZ R15, R33.reuse, R50 ;  /* 0x00000032210f7220 */ /* 0x040fe20000410000 */
[----:B------:R3:W4:Y:S01]  /*1f20*/  F2I.FTZ.U32.TRUNC.NTZ R47, R42 ;  /* 0x0000002a002f7305 */ /* 0x000722000021f000 */
[C---:B------:R-:W-:Y:S01]  /*1f30*/  FMUL.FTZ R48, R33.reuse, R14 ;  /* 0x0000000e21307220 */ /* 0x040fe20000410000 */
[----:B------:R-:W-:Y:S01]  /*1f40*/  FMUL.FTZ R54, R33, R54 ;  /* 0x0000003621367220 */ /* 0x000fe20000410000 */
[----:B------:R-:W-:-:S03]  /*1f50*/  F2FP.BF16.F32.PACK_AB R14, R43, R52 ;  /* 0x000000342b0e723e */ /* 0x000fc600000010ff */
[----:B------:R-:W-:Y:S02]  /*1f60*/  F2FP.BF16.F32.PACK_AB R15, R48, R15 ;  /* 0x0000000f300f723e */ /* 0x000fe400000010ff */
[----:B------:R-:W-:Y:S02]  /*1f70*/  MOV R48, R24 ;  /* 0x0000001800307202 */ /* 0x000fe40000000f00 */
[----:B---3--:R-:W-:Y:S01]  /*1f80*/  IADD3 R42, P0, R41, UR10, RZ ;  /* 0x0000000a292a7c10 */ /* 0x008fe2000ff1e0ff */
[----:B------:R-:W-:Y:S01]  /*1f90*/  FMUL.FTZ R41, R33, R46 ;  /* 0x0000002e21297220 */ /* 0x000fe20000410000 */
[----:B0-----:R-:W-:Y:S02]  /*1fa0*/  LOP3.LUT R46, R12, 0xff, RZ, 0xc0, !PT ;  /* 0x000000ff0c2e7812 */ /* 0x001fe400078ec0ff */
[----:B------:R-:W-:Y:S02]  /*1fb0*/  IADD3.X R43, R39, UR11, RZ, P0, !PT ;  /* 0x0000000b272b7c10 */ /* 0x000fe400087fe4ff */
[----:B------:R-:W-:-:S02]  /*1fc0*/  F2FP.BF16.F32.PACK_AB R12, R41, R54 ;  /* 0x00000036290c723e */ /* 0x000fc400000010ff */
[----:B--2---:R-:W-:Y:S02]  /*1fd0*/  PRMT R45, R45, 0x7604, R46 ;  /* 0x000076042d2d7816 */ /* 0x004fe4000000002e */
[----:B----4-:R-:W-:Y:S01]  /*1fe0*/  PRMT R46, R47, 0x7604, R40 ;  /* 0x000076042f2e7816 */ /* 0x010fe20000000028 */
[----:B------:R0:W-:Y:S01]  /*1ff0*/  STG.E.128 desc[UR4][R42.64], R12 ;  /* 0x0000000c2a007986 */ /* 0x0001e2000c101d04 */
[----:B------:R-:W-:-:S04]  /*2000*/  IADD3 R40, P0, R36, UR12, RZ ;  /* 0x0000000c24287c10 */ /* 0x000fc8000ff1e0ff */
[----:B------:R-:W-:Y:S02]  /*2010*/  IADD3.X R41, R23, UR13, RZ, P0, !PT ;  /* 0x0000000d17297c10 */ /* 0x000fe400087fe4ff */
[----:B0-----:R-:W-:Y:S01]  /*2020*/  PRMT R13, R37, 0x5410, R46 ;  /* 0x00005410250d7816 */ /* 0x001fe2000000002e */
[----:B-1----:R-:W-:Y:S01]  /*2030*/  IMAD R37, R44, UR6, RZ ;  /* 0x000000062c257c24 */ /* 0x002fe2000f8e02ff */
[----:B------:R-:W-:-:S04]  /*2040*/  PRMT R12, R45, 0x5410, R38 ;  /* 0x000054102d0c7816 */ /* 0x000fc80000000026 */
[----:B------:R-:W-:Y:S01]  /*2050*/  LEA R36, P0, R37, R36, 0x3 ;  /* 0x0000002425247211 */ /* 0x000fe200078018ff */
[----:B------:R0:W-:Y:S04]  /*2060*/  STG.E.64 desc[UR4][R40.64], R12 ;  /* 0x0000000c28007986 */ /* 0x0001e8000c101b04 */
[----:B------:R-:W-:Y:S01]  /*2070*/  IMAD.X R23, RZ, RZ, R23, P0 ;  /* 0x000000ffff177224 */ /* 0x000fe200000e0617 */
[----:B------:R-:W-:Y:S01]  /*2080*/  BAR.SYNC.DEFER_BLOCKING 0x0 ;  /* 0x0000000000007b1d */ /* 0x000fe20000010000 */
[----:B------:R-:W-:-:S04]  /*2090*/  ISETP.GE.U32.AND P0, PT, R36, UR14, PT ;  /* 0x0000000e24007c0c */ /* 0x000fc8000bf06070 */
[----:B------:R-:W-:-:S13]  /*20a0*/  ISETP.GE.U32.AND.EX P0, PT, R23, UR15, PT, P0 ;  /* 0x0000000f17007c0c */ /* 0x000fda000bf06100 */
[----:B0-----:R-:W-:Y:S05]  /*20b0*/  @!P0 BRA `(.L_x_393) ;  /* 0xffffffe400b48947 */ /* 0x001fea000383ffff */
[----:B------:R-:W-:Y:S05]  /*20c0*/  EXIT ;  /* 0x000000000000794d */ /* 0x000fea0003800000 */
        .weak           $__internal_8_$__cuda_sm20_dblrcp_rn_slowpath_v3
        .type           $__internal_8_$__cuda_sm20_dblrcp_rn_slowpath_v3,@function
        .size           $__internal_8_$__cuda_sm20_dblrcp_rn_slowpath_v3,(.L_x_11529 - $__internal_8_$__cuda_sm20_dblrcp_rn_slowpath_v3)
$__internal_8_$__cuda_sm20_dblrcp_rn_slowpath_v3:
[----:B------:R-:W-:Y:S01]  /*20d0*/  IMAD.MOV.U32 R38, RZ, RZ, R14 ;  /* 0x000000ffff267224 */ /* 0x000fe200078e000e */
[----:B------:R-:W-:-:S06]  /*20e0*/  MOV R39, R15 ;  /* 0x0000000f00277202 */ /* 0x000fcc0000000f00 */
        /* <DEDUP_REMOVED lines=11> */
[----:B------:R-:W-:Y:S01]  /*21a0*/  MOV R34, R38 ;  /* 0x0000002600227202 */ /* 0x000fe20000000f00 */
        /* <DEDUP_REMOVED lines=12> */
.L_x_396:
        /* <DEDUP_REMOVED lines=10> */
.L_x_394:
[----:B------:R-:W-:Y:S01]  /*2310*/  LOP3.LUT R13, R39, 0x80000, RZ, 0xfc, !PT ;  /* 0x00080000270d7812 */ /* 0x000fe200078efcff */
[----:B------:R-:W-:-:S07]  /*2320*/  IMAD.MOV.U32 R12, RZ, RZ, R38 ;  /* 0x000000ffff0c7224 */ /* 0x000fce00078e0026 */
.L_x_395:
[----:B------:R-:W-:Y:S01]  /*2330*/  MOV R41, 0x0 ;  /* 0x0000000000297802 */ /* 0x000fe20000000f00 */
[----:B------:R-:W-:Y:S01]  /*2340*/  IMAD.MOV.U32 R15, RZ, RZ, R13 ;  /* 0x000000ffff0f7224 */ /* 0x000fe200078e000d */
[----:B------:R-:W-:Y:S02]  /*2350*/  MOV R14, R12 ;  /* 0x0000000c000e7202 */ /* 0x000fe40000000f00 */
[----:B------:R-:W-:Y:S05]  /*2360*/  RET.REL.NODEC R40 `(_ZN2at6native43_GLOBAL__N__7cc8d1ed_10_Dropout_cu_0e96ed3824fused_dropout_kernel_vecIN3c108BFloat16EfmLi1ELi8EhEEvNS_4cuda6detail10TensorInfoIKT_T1_EENS7_IS8_SA_EENS7_IT4_SA_EESA_T0_NS_15PhiloxCudaStateE) ;  /* 0xffffffdc28247950 */ /* 0x000fea0003c3ffff */
.L_x_397:
        /* <DEDUP_REMOVED lines=9> */
.L_x_11529:


//--------------------- .text._ZN2at6native43_GLOBAL__N__7cc8d1ed_10_Dropout_cu_0e96ed3824fused_dropout_kernel_vecIN3c108BFloat16EfmLi1ELi16EhEEvNS_4cuda6detail10TensorInfoIKT_T1_EENS7_IS8_SA_EENS7_IT4_SA_EESA_T0_NS_15PhiloxCudaStateE --------------------------
	.section	.text._ZN2at6native43_GLOBAL__N__7cc8d1ed_10_Dropout_cu_0e96ed3824fused_dropout_kernel_vecIN3c108BFloat16EfmLi1ELi16EhEEvNS_4cuda6detail10TensorInfoIKT_T1_EENS7_IS8_SA_EENS7_IT4_SA_EESA_T0_NS_15PhiloxCudaStateE,"ax",@progbits
	.align	128
.text._ZN2at6native43_GLOBAL__N__7cc8d1ed_10_Dropout_cu_0e96ed3824fused_dropout_kernel_vecIN3c108BFloat16EfmLi1ELi16EhEEvNS_4cuda6detail10TensorInfoIKT_T1_EENS7_IS8_SA_EENS7_IT4_SA_EESA_T0_NS_15PhiloxCudaStateE:
        .type           _ZN2at6native43_GLOBAL__N__7cc8d1ed_10_Dropout_cu_0e96ed3824fused_dropout_kernel_vecIN3c108BFloat16EfmLi1ELi16EhEEvNS_4cuda6detail10TensorInfoIKT_T1_EENS7_IS8_SA_EENS7_IT4_SA_EESA_T0_NS_15PhiloxCudaStateE,@function
        .size           _ZN2at6native43_GLOBAL__N__7cc8d1ed_10_Dropout_cu_0e96ed3824fused_dropout_kernel_vecIN3c108BFloat16EfmLi1ELi16EhEEvNS_4cuda6detail10TensorInfoIKT_T1_EENS7_IS8_SA_EENS7_IT4_SA_EESA_T0_NS_15PhiloxCudaStateE,(.L_x_11531 - _ZN2at6native43_GLOBAL__N__7cc8d1ed_10_Dropout_cu_0e96ed3824fused_dropout_kernel_vecIN3c108BFloat16EfmLi1ELi16EhEEvNS_4cuda6detail10TensorInfoIKT_T1_EENS7_IS8_SA_EENS7_IT4_SA_EESA_T0_NS_15PhiloxCudaStateE)
        .other          _ZN2at6native43_GLOBAL__N__7cc8d1ed_10_Dropout_cu_0e96ed3824fused_dropout_kernel_vecIN3c108BFloat16EfmLi1ELi16EhEEvNS_4cuda6detail10TensorInfoIKT_T1_EENS7_IS8_SA_EENS7_IT4_SA_EESA_T0_NS_15PhiloxCudaStateE,@"STO_CUDA_ENTRY STV_DEFAULT"
_ZN2at6native43_GLOBAL__N__7cc8d1ed_10_Dropout_cu_0e96ed3824fused_dropout_kernel_vecIN3c108BFloat16EfmLi1ELi16EhEEvNS_4cuda6detail10TensorInfoIKT_T1_EENS7_IS8_SA_EENS7_IT4_SA_EESA_T0_NS_15PhiloxCudaStateE:
[----:B------:R-:W-:Y:S08]  /*0000*/  LDC R1, c[0x0][0x28] ;  /* 0x00000a00ff017b82 */ /* 0x000ff00000000800 */
[----:B------:R-:W0:Y:S01]  /*0010*/  LDC R0, c[0x0][0x708] ;  /* 0x0001c200ff007b82 */ /* 0x000e220000000800 */
[----:B------:R-:W-:Y:S01]  /*0020*/  ULDC.U8 UR4, c[0x0][0x714] ;  /* 0x0001c50000047ab9 */ /* 0x000fe20000000000 */
[----:B------:R-:W-:Y:S01]  /*0030*/  ULDC.64 UR6, c[0x0][0x700] ;  /* 0x0001c00000067ab9 */ /* 0x000fe20000000a00 */
[----:B------:R-:W-:Y:S01]  /*0040*/  ISETP.NE.AND P0, PT, RZ, UR4, PT ;  /* 0x00000004ff007c0c */ /* 0x000fe2000bf05270 */
[----:B------:R-:W-:Y:S01]  /*0050*/  ULDC.64 UR4, c[0x0][0x208] ;  /* 0x0000820000047ab9 */ /* 0x000fe20000000a00 */
[----:B------:R-:W-:-:S02]  /*0060*/  IMAD.U32 R6, RZ, RZ, UR6 ;  /* 0x00000006ff067e24 */ /* 0x000fc4000f8e00ff */
[----:B------:R-:W-:Y:S01]  /*0070*/  IMAD.U32 R7, RZ, RZ, UR7 ;  /* 0x00000007ff077e24 */ /* 0x000fe2000f8e00ff */
[----:B------:R-:W1:Y:S08]  /*0080*/  LDC R11, c[0x0][0x70c] ;  /* 0x0001c300ff0b7b82 */ /* 0x000e700000000800 */
[----:B------:R-:W2:Y:S01]  /*0090*/  @P0 LDG.E.64 R2, desc[UR4][R6.64] ;  /* 0x0000000406020981 */ /* 0x000ea2000c1e1b00 */
[----:B------:R-:W3:Y:S01]  /*00a0*/  @P0 LDC R13, c[0x0][0x710] ;  /* 0x0001c400ff0d0b82 */ /* 0x000ee20000000800 */
[----:B0-----:R-:W-:Y:S01]  /*00b0*/  @P0 MOV R4, R0 ;  /* 0x0000000000040202 */ /* 0x001fe20000000f00 */
[----:B-1----:R-:W-:-:S06]  /*00c0*/  @P0 IMAD.MOV.U32 R5, RZ, RZ, R11 ;  /* 0x000000ffff050224 */ /* 0x002fcc00078e000b */
[----:B------:R-:W3:Y:S01]  /*00d0*/  @P0 LDG.E.64 R4, desc[UR4][R4.64] ;  /* 0x0000000404040981 */ /* 0x000ee2000c1e1b00 */
[----:B------:R-:W0:Y:S01]  /*00e0*/  S2R R8, SR_CTAID.X ;  /* 0x0000000000087919 */ /* 0x000e220000002500 */
[----:B------:R-:W0:Y:S01]  /*00f0*/  S2R R9, SR_TID.X ;  /* 0x0000000000097919 */ /* 0x000e220000002100 */
[----:B------:R-:W-:Y:S01]  /*0100*/  ULDC UR8, c[0x0][0x0] ;  /* 0x0000000000087ab9 */ /* 0x000fe20000000800 */
[----:B--2---:R-:W-:Y:S02]  /*0110*/  @P0 R2UR UR6, R2 ;  /* 0x00000000020602ca */ /* 0x004fe400000e0000 */
[----:B------:R-:W-:Y:S01]  /*0120*/  @P0 R2UR UR7, R3 ;  /* 0x00000000030702ca */ /* 0x000fe200000e0000 */
[----:B0-----:R-:W-:Y:S01]  /*0130*/  IMAD R2, R8, UR8, R9 ;  /* 0x0000000808027c24 */ /* 0x001fe2000f8e0209 */
[----:B------:R-:W-:-:S03]  /*0140*/  ULDC.64 UR8, c[0x0][0x6f0] ;  /* 0x0001bc0000087ab9 */ /* 0x000fc60000000a00 */
[----:B------:R-:W-:Y:S01]  /*0150*/  IMAD.WIDE.U32 R8, R2, -0x326172a9, RZ ;  /* 0xcd9e8d5702087825 */ /* 0x000fe200078e00ff */
[----:B---3--:R-:W-:-:S05]  /*0160*/  @P0 IADD3 R0, P1, R4, R13, RZ ;  /* 0x0000000d04000210 */ /* 0x008fca0007f3e0ff */
[----:B------:R-:W-:-:S05]  /*0170*/  @P0 IMAD.X R11, RZ, RZ, R5, P1 ;  /* 0x000000ffff0b0224 */ /* 0x000fca00008e0605 */
[--C-:B------:R-:W-:Y:S02]  /*0180*/  SHF.R.U64 R30, R0, 0x2, R11.reuse ;  /* 0x00000002001e7819 */ /* 0x100fe4000000120b */
[----:B------:R-:W-:-:S03]  /*0190*/  SHF.R.U32.HI R5, RZ, 0x2, R11 ;  /* 0x00000002ff057819 */ /* 0x000fc6000001160b */
[----:B------:R-:W-:Y:S01]  /*01a0*/  IMAD.WIDE.U32 R6, R30, -0x2daee0ad, RZ ;  /* 0xd2511f531e067825 */ /* 0x000fe200078e00ff */
[----:B------:R-:W-:Y:S01]  /*01b0*/  LOP3.LUT R10, R9, UR6, R5, 0x96, !PT ;  /* 0x00000006090a7c12 */ /* 0x000fe2000f8e9605 */
[----:B------:R-:W-:-:S03]  /*01c0*/  UIADD3 UR17, UR7, -0x4498517b, URZ ;  /* 0xbb67ae8507117890 */ /* 0x000fc6000fffe03f */
[----:B------:R-:W-:Y:S01]  /*01d0*/  LOP3.LUT R12, R7, UR7, RZ, 0x3c, !PT ;  /* 0x00000007070c7c12 */ /* 0x000fe2000f8e3cff */
[----:B------:R-:W-:Y:S01]  /*01e0*/  UIADD3 UR16, UR6, -0x61c88647, URZ ;  /* 0x9e3779b906107890 */ /* 0x000fe2000fffe03f */
[----:B------:R-:W-:-:S04]  /*01f0*/  IMAD.WIDE.U32 R10, R10, -0x2daee0ad, RZ ;  /* 0xd2511f530a0a7825 */ /* 0x000fc800078e00ff */
[----:B------:R-:W-:Y:S01]  /*0200*/  IMAD.WIDE.U32 R12, R12, -0x326172a9, RZ ;  /* 0xcd9e8d570c0c7825 */ /* 0x000fe200078e00ff */
[----:B------:R-:W-:Y:S01]  /*0210*/  LOP3.LUT R9, R11, UR17, R6, 0x96, !PT ;  /* 0x000000110b097c12 */ /* 0x000fe2000f8e9606 */
[----:B------:R-:W-:-:S03]  /*0220*/  UIADD3 UR18, UR6, 0x3c6ef372, URZ ;  /* 0x3c6ef37206127890 */ /* 0x000fc6000fffe03f */
[----:B------:R-:W-:Y:S01]  /*0230*/  LOP3.LUT R6, R13, UR16, R8, 0x96, !PT ;  /* 0x000000100d067c12 */ /* 0x000fe2000f8e9608 */
[----:B------:R-:W-:Y:S01]  /*0240*/  UIADD3 UR19, UR7, 0x76cf5d0a, URZ ;  /* 0x76cf5d0a07137890 */ /* 0x000fe2000fffe03f */
[----:B------:R-:W-:-:S04]  /*0250*/  IMAD.WIDE.U32 R8, R9, -0x326172a9, RZ ;  /* 0xcd9e8d5709087825 */ /* 0x000fc800078e00ff */
[----:B------:R-:W-:Y:S01]  /*0260*/  IMAD.WIDE.U32 R6, R6, -0x2daee0ad, RZ ;  /* 0xd2511f5306067825 */ /* 0x000fe200078e00ff */
[----:B------:R-:W-:Y:S01]  /*0270*/  LOP3.LUT R11, R9, UR18, R12, 0x96, !PT ;  /* 0x00000012090b7c12 */ /* 0x000fe2000f8e960c */
[----:B------:R-:W-:-:S03]  /*0280*/  UIADD3 UR21, UR7, 0x32370b8f, URZ ;  /* 0x32370b8f07157890 */ /* 0x000fc6000fffe03f */
[----:B------:R-:W-:Y:S01]  /*0290*/  LOP3.LUT R12, R7, UR19, R10, 0x96, !PT ;  /* 0x00000013070c7c12 */ /* 0x000fe2000f8e960a */
[----:B------:R-:W-:Y:S01]  /*02a0*/  UIADD3 UR20, UR6, -0x255992d5, URZ ;  /* 0xdaa66d2b06147890 */ /* 0x000fe2000fffe03f */
        /* <DEDUP_REMOVED lines=9> */
[----:B------:R-:W-:-:S03]  /*0340*/  UIADD3 UR25, UR7, -0x56f99767, URZ ;  /* 0xa906689907197890 */ /* 0x000fc6000fffe03f */
[----:B------:R-:W-:Y:S01]  /*0350*/  LOP3.LUT R12, R7, UR23, R10, 0x96, !PT ;  /* 0x00000017070c7c12 */ /* 0x000fe2000f8e960a */
[----:B------:R-:W-:Y:S01]  /*0360*/  UIADD3 UR24, UR6, 0x1715609d, URZ ;  /* 0x1715609d06187890 */ /* 0x000fe2000fffe03f */
        /* <DEDUP_REMOVED lines=14> */
[----:B------:R-:W-:-:S03]  /*0450*/  LOP3.LUT R9, R11, UR29, R6, 0x96, !PT ;  /* 0x0000001d0b097c12 */ /* 0x000fc6000f8e9606 */
[----:B------:R-:W-:Y:S01]  /*0460*/  IMAD.WIDE.U32 R20, R2, 0x10, RZ ;  /* 0x0000001002147825 */ /* 0x000fe200078e00ff */
[----:B------:R-:W-:Y:S01]  /*0470*/  LOP3.LUT R6, R13, UR28, R8, 0x96, !PT ;  /* 0x0000001c0d067c12 */ /* 0x000fe2000f8e9608 */
[----:B------:R-:W-:Y:S01]  /*0480*/  UIADD3 UR30, UR6, -0xe443238, URZ ;  /* 0xf1bbcdc8061e7890 */ /* 0x000fe2000fffe03f */
[----:B------:R-:W-:Y:S01]  /*0490*/  ISETP.GE.U32.AND P0, PT, R20, UR8, PT ;  /* 0x0000000814007c0c */ /* 0x000fe2000bf06070 */
[----:B------:R-:W-:Y:S01]  /*04a0*/  UIADD3 UR31, UR7, -0x24c28bd8, URZ ;  /* 0xdb3d7428071f7890 */ /* 0x000fe2000fffe03f */
[----:B------:R-:W-:Y:S02]  /*04b0*/  IMAD.WIDE.U32 R8, R9, -0x326172a9, RZ ;  /* 0xcd9e8d5709087825 */ /* 0x000fe400078e00ff */
[----:B------:R-:W-:Y:S02]  /*04c0*/  ISETP.GE.U32.AND.EX P0, PT, R21, UR9, PT, P0 ;  /* 0x0000000915007c0c */ /* 0x000fe4000bf06100 */
[----:B------:R-:W-:Y:S01]  /*04d0*/  IMAD.WIDE.U32 R6, R6, -0x2daee0ad, RZ ;  /* 0xd2511f5306067825 */ /* 0x000fe200078e00ff */
[----:B------:R-:W-:-:S04]  /*04e0*/  LOP3.LUT R4, R9, UR30, R12, 0x96, !PT ;  /* 0x0000001e09047c12 */ /* 0x000fc8000f8e960c */
[----:B------:R-:W-:Y:S01]  /*04f0*/  LOP3.LUT R10, R7, UR31, R10, 0x96, !PT ;  /* 0x0000001f070a7c12 */ /* 0x000fe2000f8e960a */
[----:B------:R-:W-:Y:S01]  /*0500*/  UIADD3 UR32, UR6, -0x700cb87f, URZ ;  /* 0x8ff3478106207890 */ /* 0x000fe2000fffe03f */
[----:B------:R-:W-:Y:S01]  /*0510*/  IMAD.HI.U32 R3, R4, -0x2daee0ad, RZ ;  /* 0xd2511f5304037827 */ /* 0x000fe200078e00ff */
[----:B------:R-:W-:-:S03]  /*0520*/  UIADD3 UR33, UR7, -0x695add53, URZ ;  /* 0x96a522ad07217890 */ /* 0x000fc6000fffe03f */
[----:B------:R-:W-:-:S03]  /*0530*/  IMAD.HI.U32 R7, R10, -0x326172a9, RZ ;  /* 0xcd9e8d570a077827 */ /* 0x000fc600078e00ff */
[----:B------:R-:W-:Y:S02]  /*0540*/  LOP3.LUT R16, R3, UR33, R6, 0x96, !PT ;  /* 0x0000002103107c12 */ /* 0x000fe4000f8e9606 */
[----:B------:R-:W-:Y:S01]  /*0550*/  LOP3.LUT R11, R7, UR32, R8, 0x96, !PT ;  /* 0x00000020070b7c12 */ /* 0x000fe2000f8e9608 */
[----:B------:R-:W-:Y:S06]  /*0560*/  @P0 EXIT ;  /* 0x000000000000094d */ /* 0x000fec0003800000 */
[----:B------:R-:W0:Y:S01]  /*0570*/  LDC R12, c[0x0][0x6f8] ;  /* 0x0001be00ff0c7b82 */ /* 0x000e220000000800 */
[----:B------:R-:W-:Y:S02]  /*0580*/  IMAD.MOV.U32 R3, RZ, RZ, R21 ;  /* 0x000000ffff037224 */ /* 0x000fe400078e0015 */
[----:B0-----:R-:W-:-:S06]  /*0590*/  FMUL.FTZ R12, R12, 1 ;  /* 0x3f8000000c0c7820 */ /* 0x001fcc0000410000 */
[----:B------:R-:W0:Y:S08]  /*05a0*/  F2F.F64.F32 R12, R12 ;  /* 0x0000000c000c7310 */ /* 0x000e300000201800 */
[----:B0-----:R-:W0:Y:S01]  /*05b0*/  MUFU.RCP64H R7, R13 ;  /* 0x0000000d00077308 */ /* 0x001e220000001800 */
[----:B------:R-:W-:-:S04]  /*05c0*/  IADD3 R6, R13, 0x300402, RZ ;  /* 0x003004020d067810 */ /* 0x000fc80007ffe0ff */
[----:B------:R-:W-:Y:S02]  /*05d0*/  FSETP.GEU.AND P0, PT, |R6|, 5.8789094863358348022e-39, PT ;  /* 0x004004020600780b */ /* 0x000fe40003f0e200 */
[----:B0-----:R-:W-:-:S08]  /*05e0*/  DFMA R8, -R12, R6, 1 ;  /* 0x3ff000000c08742b */ /* 0x001fd00000000106 */
[----:B------:R-:W-:-:S08]  /*05f0*/  DFMA R8, R8, R8, R8 ;  /* 0x000000080808722b */ /* 0x000fd00000000008 */
[----:B------:R-:W-:Y:S01]  /*0600*/  DFMA R8, R6, R8, R6 ;  /* 0x000000080608722b */ /* 0x000fe20000000006 */
[----:B------:R-:W-:Y:S01]  /*0610*/  IMAD.MOV.U32 R6, RZ, RZ, R4 ;  /* 0x000000ffff067224 */ /* 0x000fe200078e0004 */
[----:B------:R-:W-:-:S06]  /*0620*/  MOV R7, R11 ;  /* 0x0000000b00077202 */ /* 0x000fcc0000000f00 */
[----:B------:R-:W-:-:S08]  /*0630*/  DFMA R14, -R12, R8, 1 ;  /* 0x3ff000000c0e742b */ /* 0x000fd00000000108 */
[----:B------:R-:W-:Y:S01]  /*0640*/  DFMA R14, R8, R14, R8 ;  /* 0x0000000e080e722b */ /* 0x000fe20000000008 */
[----:B------:R-:W-:Y:S01]  /*0650*/  IMAD.MOV.U32 R8, RZ, RZ, R16 ;  /* 0x000000ffff087224 */ /* 0x000fe200078e0010 */
[----:B------:R-:W-:Y:S09]  /*0660*/  @P0 BRA `(.L_x_398) ;  /* 0x0000000000100947 */ /* 0x000ff20003800000 */
[----:B------:R-:W-:-:S05]  /*0670*/  LOP3.LUT R4, R13, 0x7fffffff, RZ, 0xc0, !PT ;  /* 0x7fffffff0d047812 */ /* 0x000fca00078ec0ff */
[----:B------:R-:W-:Y:S01]  /*0680*/  VIADD R16, R4, 0xfff00000 ;  /* 0xfff0000004107836 */ /* 0x000fe20000000000 */
[----:B------:R-:W-:-:S07]  /*0690*/  MOV R4, 0x6b0 ;  /* 0x000006b000047802 */ /* 0x000fce0000000f00 */
[----:B------:R-:W-:Y:S05]  /*06a0*/  CALL.REL.NOINC `($__internal_9_$__cuda_sm20_dblrcp_rn_slowpath_v3) ;  /* 0x00000030009c7944 */ /* 0x000fea0003c00000 */
.L_x_398:
[----:B------:R-:W0:Y:S01]  /*06b0*/  F2F.F32.F64 R4, R14 ;  /* 0x0000000e00047310 */ /* 0x000e220000301000 */
[----:B------:R-:W-:Y:S01]  /*06c0*/  UMOV UR10, 0xf0000000 ;  /* 0xf0000000000a7882 */ /* 0x000fe20000000000 */
[----:B------:R-:W-:Y:S01]  /*06d0*/  UMOV UR11, 0x380fffff ;  /* 0x380fffff000b7882 */ /* 0x000fe20000000000 */
[----:B------:R-:W-:Y:S01]  /*06e0*/  IMAD R10, R10, -0x326172a9, RZ ;  /* 0xcd9e8d570a0a7824 */ /* 0x000fe200078e02ff */
[----:B------:R-:W-:Y:S01]  /*06f0*/  DSETP.GEU.AND P0, PT, |R14|, UR10, PT ;  /* 0x0000000a0e007e2a */ /* 0x000fe2000bf0e200 */
[----:B------:R-:W-:Y:S01]  /*0700*/  LOP3.LUT R9, R0, 0x3, RZ, 0xc0, !PT ;  /* 0x0000000300097812 */ /* 0x000fe200078ec0ff */
[----:B------:R-:W-:Y:S01]  /*0710*/  ULDC UR34, c[0x0][0x6f8] ;  /* 0x0001be0000227ab9 */ /* 0x000fe20000000800 */
[----:B------:R-:W-:Y:S01]  /*0720*/  ULDC.64 UR36, c[0x0][0x6f0] ;  /* 0x0001bc0000247ab9 */ /* 0x000fe20000000a00 */
[----:B------:R-:W-:Y:S01]  /*0730*/  ULDC.64 UR14, c[0x0][0x550] ;  /* 0x00015400000e7ab9 */ /* 0x000fe20000000a00 */
[----:B------:R-:W-:Y:S01]  /*0740*/  ULDC.64 UR12, c[0x0][0x3b0] ;  /* 0x0000ec00000c7ab9 */ /* 0x000fe20000000a00 */
[----:B------:R-:W-:Y:S01]  /*0750*/  ULDC.64 UR10, c[0x0][0x210] ;  /* 0x00008400000a7ab9 */ /* 0x000fe20000000a00 */
[----:B0-----:R-:W-:-:S13]  /*0760*/  R2UR UR8, R4 ;  /* 0x00000000040872ca */ /* 0x001fda00000e0000 */
[----:B------:R-:W-:-:S05]  /*0770*/  MOV R4, UR8 ;  /* 0x0000000800047c02 */ /* 0x000fca0008000f00 */
[----:B------:R-:W-:-:S05]  /*0780*/  @!P0 FMUL R4, R4, 1.175494350822287508e-38 ;  /* 0x0080000004048820 */ /* 0x000fca0000400000 */
[----:B------:R-:W-:Y:S01]  /*0790*/  @!P0 R2UR UR8, R4 ;  /* 0x00000000040882ca */ /* 0x000fe200000e0000 */
[----:B------:R-:W-:-:S14]  /*07a0*/  IMAD.MOV.U32 R4, RZ, RZ, RZ ;  /* 0x000000ffff047224 */ /* 0x000fdc00078e00ff */
.L_x_420:
[----:B------:R-:W-:Y:S01]  /*07b0*/  ISETP.NE.AND P0, PT, R9, RZ, PT ;  /* 0x000000ff0900720c */ /* 0x000fe20003f05270 */
[----:B------:R-:W-:Y:S01]  /*07c0*/  IMAD R14, R6, -0x2daee0ad, RZ ;  /* 0xd2511f53060e7824 */ /* 0x000fe200078e02ff */
[----:B------:R-:W-:Y:S01]  /*07d0*/  MOV R13, R10 ;  /* 0x0000000a000d7202 */ /* 0x000fe20000000f00 */
[----:B------:R-:W-:-:S10]  /*07e0*/  IMAD.MOV.U32 R12, RZ, RZ, R8 ;  /* 0x000000ffff0c7224 */ /* 0x000fd400078e0008 */
[----:B------:R-:W-:Y:S05]  /*07f0*/  @!P0 BRA `(.L_x_399) ;  /* 0x0000001000b88947 */ /* 0x000fea0003800000 */
[C---:B------:R-:W-:Y:S01]  /*0800*/  ISETP.NE.AND P0, PT, R30.reuse, -0x1, PT ;  /* 0xffffffff1e00780c */ /* 0x040fe20003f05270 */
[----:B------:R-:W-:Y:S01]  /*0810*/  VIADD R6, R30, 0x1 ;  /* 0x000000011e067836 */ /* 0x000fe20000000000 */
[----:B------:R-:W-:Y:S03]  /*0820*/  BSSY B0, `(.L_x_400) ;  /* 0x000000b000007945 */ /* 0x000fe60003800000 */
[----:B------:R-:W-:-:S08]  /*0830*/  IMAD.HI.U32 R7, R6, -0x2daee0ad, RZ ;  /* 0xd2511f5306077827 */ /* 0x000fd000078e00ff */
[----:B------:R-:W-:Y:S05]  /*0840*/  @P0 BRA `(.L_x_401) ;  /* 0x0000000000200947 */ /* 0x000fea0003800000 */
        /* <DEDUP_REMOVED lines=8> */
.L_x_401:
[----:B------:R-:W-:Y:S05]  /*08d0*/  BSYNC B0 ;  /* 0x0000000000007941 */ /* 0x000fea0003800000 */
.L_x_400:
[----:B------:R-:W-:Y:S01]  /*08e0*/  IMAD.HI.U32 R0, R2, -0x326172a9, RZ ;  /* 0xcd9e8d5702007827 */ /* 0x000fe200078e00ff */
[----:B------:R-:W-:Y:S02]  /*08f0*/  LOP3.LUT R7, R7, UR7, R4, 0x96, !PT ;  /* 0x0000000707077c12 */ /* 0x000fe4000f8e9604 */
[----:B------:R-:W-:Y:S01]  /*0900*/  ISETP.NE.AND P0, PT, R9, 0x1, PT ;  /* 0x000000010900780c */ /* 0x000fe20003f05270 */
[----:B------:R-:W-:Y:S01]  /*0910*/  IMAD.MOV.U32 R11, RZ, RZ, -0x2daee0ad ;  /* 0xd2511f53ff0b7424 */ /* 0x000fe200078e00ff */
[----:B------:R-:W-:Y:S01]  /*0920*/  LOP3.LUT R0, R0, UR6, R5, 0x96, !PT ;  /* 0x0000000600007c12 */ /* 0x000fe2000f8e9605 */
[----:B------:R-:W-:Y:S01]  /*0930*/  IMAD R15, R2, -0x326172a9, RZ ;  /* 0xcd9e8d57020f7824 */ /* 0x000fe200078e02ff */
[----:B------:R-:W-:Y:S01]  /*0940*/  LOP3.LUT R8, R4, UR7, RZ, 0x3c, !PT ;  /* 0x0000000704087c12 */ /* 0x000fe2000f8e3cff */
[----:B------:R-:W-:-:S04]  /*0950*/  IMAD.WIDE.U32 R18, R7, -0x326172a9, RZ ;  /* 0xcd9e8d5707127825 */ /* 0x000fc800078e00ff */
[----:B------:R-:W-:Y:S01]  /*0960*/  IMAD R7, R30, R11, -0x2daee0ad ;  /* 0xd2511f531e077424 */ /* 0x000fe200078e020b */
[----:B------:R-:W-:Y:S01]  /*0970*/  LOP3.LUT R15, R19, UR16, R15, 0x96, !PT ;  /* 0x00000010130f7c12 */ /* 0x000fe2000f8e960f */
[----:B------:R-:W-:-:S04]  /*0980*/  IMAD.WIDE.U32 R16, R0, -0x2daee0ad, RZ ;  /* 0xd2511f5300107825 */ /* 0x000fc800078e00ff */
[----:B------:R-:W-:Y:S01]  /*0990*/  IMAD.WIDE.U32 R22, R15, -0x2daee0ad, RZ ;  /* 0xd2511f530f167825 */ /* 0x000fe200078e00ff */
[----:B------:R-:W-:-:S03]  /*09a0*/  LOP3.LUT R7, R17, UR17, R7, 0x96, !PT ;  /* 0x0000001111077c12 */ /* 0x000fc6000f8e9607 */
[----:B------:R-:W-:Y:S01]  /*09b0*/  IMAD.MOV.U32 R34, RZ, RZ, R14 ;  /* 0x000000ffff227224 */ /* 0x000fe200078e000e */
[----:B------:R-:W-:Y:S01]  /*09c0*/  LOP3.LUT R19, R23, UR19, R16, 0x96, !PT ;  /* 0x0000001317137c12 */ /* 0x000fe2000f8e9610 */
[----:B------:R-:W-:-:S05]  /*09d0*/  IMAD.WIDE.U32 R24, R7, -0x326172a9, RZ ;  /* 0xcd9e8d5707187825 */ /* 0x000fca00078e00ff */
[----:B------:R-:W-:Y:S01]  /*09e0*/  LOP3.LUT R16, R25, UR18, R18, 0x96, !PT ;  /* 0x0000001219107c12 */ /* 0x000fe2000f8e9612 */
[----:B------:R-:W-:-:S04]  /*09f0*/  IMAD.WIDE.U32 R18, R19, -0x326172a9, RZ ;  /* 0xcd9e8d5713127825 */ /* 0x000fc800078e00ff */
[----:B------:R-:W-:Y:S01]  /*0a00*/  IMAD.WIDE.U32 R16, R16, -0x2daee0ad, RZ ;  /* 0xd2511f5310107825 */ /* 0x000fe200078e00ff */
[----:B------:R-:W-:-:S04]  /*0a10*/  LOP3.LUT R23, R19, UR20, R24, 0x96, !PT ;  /* 0x0000001413177c12 */ /* 0x000fc8000f8e9618 */
        /* <DEDUP_REMOVED lines=15> */
[----:B------:R-:W-:Y:S02]  /*0b10*/  LOP3.LUT R36, R19, UR28, R24, 0x96, !PT ;  /* 0x0000001c13247c12 */ /* 0x000fe4000f8e9618 */
[----:B------:R-:W-:Y:S02]  /*0b20*/  IADD3 R19, R30, 0x2, RZ ;  /* 0x000000021e137810 */ /* 0x000fe40007ffe0ff */
[----:B------:R-:W-:Y:S01]  /*0b30*/  LOP3.LUT R22, R17, UR29, R22, 0x96, !PT ;  /* 0x0000001d11167c12 */ /* 0x000fe2000f8e9616 */
[----:B------:R-:W-:Y:S01]  /*0b40*/  IMAD.WIDE.U32 R36, R36, -0x2daee0ad, RZ ;  /* 0xd2511f5324247825 */ /* 0x000fe200078e00ff */
[----:B------:R-:W-:-:S03]  /*0b50*/  ISETP.NE.AND P2, PT, R19, RZ, PT ;  /* 0x000000ff1300720c */ /* 0x000fc60003f45270 */
[----:B------:R-:W-:Y:S01]  /*0b60*/  IMAD.WIDE.U32 R22, R22, -0x326172a9, RZ ;  /* 0xcd9e8d5716167825 */ /* 0x000fe200078e00ff */
[----:B------:R-:W-:-:S04]  /*0b70*/  LOP3.LUT R16, R37, UR31, R16, 0x96, !PT ;  /* 0x0000001f25107c12 */ /* 0x000fc8000f8e9610 */
[----:B------:R-:W-:Y:S01]  /*0b80*/  LOP3.LUT R0, R23, UR30, R18, 0x96, !PT ;  /* 0x0000001e17007c12 */ /* 0x000fe2000f8e9612 */
[----:B------:R-:W-:-:S04]  /*0b90*/  IMAD.WIDE.U32 R16, R16, -0x326172a9, RZ ;  /* 0xcd9e8d5710107825 */ /* 0x000fc800078e00ff */
[----:B------:R-:W-:Y:S01]  /*0ba0*/  IMAD.HI.U32 R7, R0, -0x2daee0ad, RZ ;  /* 0xd2511f5300077827 */ /* 0x000fe200078e00ff */
[----:B------:R-:W-:-:S03]  /*0bb0*/  LOP3.LUT R10, R17, UR32, R22, 0x96, !PT ;  /* 0x00000020110a7c12 */ /* 0x000fc6000f8e9616 */
[----:B------:R-:W-:Y:S01]  /*0bc0*/  IMAD.MOV.U32 R22, RZ, RZ, R16 ;  /* 0x000000ffff167224 */ /* 0x000fe200078e0010 */
[----:B------:R-:W-:Y:S02]  /*0bd0*/  LOP3.LUT R36, R7, UR33, R36, 0x96, !PT ;  /* 0x0000002107247c12 */ /* 0x000fe4000f8e9624 */
[----:B------:R-:W-:Y:S01]  /*0be0*/  MOV R23, R10 ;  /* 0x0000000a00177202 */ /* 0x000fe20000000f00 */
[----:B------:R-:W-:Y:S06]  /*0bf0*/  @!P0 BRA `(.L_x_402) ;  /* 0x0000000000248947 */ /* 0x000fec0003800000 */
[----:B------:R-:W-:Y:S01]  /*0c00*/  ISETP.NE.AND P1, PT, R9, 0x2, PT ;  /* 0x000000020900780c */ /* 0x000fe20003f25270 */
[----:B------:R-:W-:Y:S01]  /*0c10*/  IMAD.MOV.U32 R13, RZ, RZ, R12 ;  /* 0x000000ffff0d7224 */ /* 0x000fe200078e000c */
[----:B------:R-:W-:Y:S01]  /*0c20*/  MOV R34, R10 ;  /* 0x0000000a00227202 */ /* 0x000fe20000000f00 */
[----:B------:R-:W-:Y:S02]  /*0c30*/  IMAD.MOV.U32 R12, RZ, RZ, R14 ;  /* 0x000000ffff0c7224 */ /* 0x000fe400078e000e */
[----:B------:R-:W-:-:S08]  /*0c40*/  IMAD.MOV.U32 R23, RZ, RZ, R22 ;  /* 0x000000ffff177224 */ /* 0x000fd000078e0016 */
[----:B------:R-:W-:Y:S01]  /*0c50*/  @P1 IMAD.MOV.U32 R13, RZ, RZ, R14 ;  /* 0x000000ffff0d1224 */ /* 0x000fe200078e000e */
[----:B------:R-:W-:Y:S01]  /*0c60*/  @P1 MOV R12, R10 ;  /* 0x0000000a000c1202 */ /* 0x000fe20000000f00 */
[----:B------:R-:W-:Y:S02]  /*0c70*/  @P1 IMAD.MOV.U32 R34, RZ, RZ, R22 ;  /* 0x000000ffff221224 */ /* 0x000fe400078e0016 */
[----:B------:R-:W-:-:S07]  /*0c80*/  @P1 IMAD.MOV.U32 R23, RZ, RZ, R36 ;  /* 0x000000ffff171224 */ /* 0x000fce00078e0024 */
.L_x_402:
[----:B------:R-:W-:Y:S01]  /*0c90*/  IMAD.WIDE.U32 R16, R2, -0x326172a9, RZ ;  /* 0xcd9e8d5702107825 */ /* 0x000fe200078e00ff */
[----:B------:R-:W-:Y:S03]  /*0ca0*/  BSSY B0, `(.L_x_403) ;  /* 0x0000014000007945 */ /* 0x000fe60003800000 */
[----:B------:R-:W-:Y:S01]  /*0cb0*/  IMAD.HI.U32 R19, R19, -0x2daee0ad, RZ ;  /* 0xd2511f5313137827 */ /* 0x000fe200078e00ff */
[----:B------:R-:W-:Y:S02]  /*0cc0*/  LOP3.LUT R15, R16, UR16, RZ, 0x3c, !PT ;  /* 0x00000010100f7c12 */ /* 0x000fe4000f8e3cff */
[----:B------:R-:W-:Y:S01]  /*0cd0*/  MOV R10, R17 ;  /* 0x00000011000a7202 */ /* 0x000fe20000000f00 */
[----:B------:R-:W-:Y:S06]  /*0ce0*/  @P2 BRA `(.L_x_404) ;  /* 0x00000000003c2947 */ /* 0x000fec0003800000 */
[----:B------:R-:W-:Y:S01]  /*0cf0*/  VIADD R5, R5, 0x1 ;  /* 0x0000000105057836 */ /* 0x000fe20000000000 */
[----:B------:R-:W-:Y:S01]  /*0d00*/  LOP3.LUT R15, R16, UR16, RZ, 0x3c, !PT ;  /* 0x00000010100f7c12 */ /* 0x000fe2000f8e3cff */
[----:B------:R-:W-:-:S03]  /*0d10*/  IMAD.MOV.U32 R10, RZ, RZ, R17 ;  /* 0x000000ffff0a7224 */ /* 0x000fc600078e0011 */
[----:B------:R-:W-:-:S13]  /*0d20*/  ISETP.NE.AND P1, PT, R5, RZ, PT ;  /* 0x000000ff0500720c */ /* 0x000fda0003f25270 */
[----:B------:R-:W-:Y:S05]  /*0d30*/  @P1 BRA `(.L_x_404) ;  /* 0x0000000000281947 */ /* 0x000fea0003800000 */
[----:B------:R-:W-:Y:S01]  /*0d40*/  IADD3 R2, R2, 0x1, RZ ;  /* 0x0000000102027810 */ /* 0x000fe20007ffe0ff */
[----:B------:R-:W-:Y:S02]  /*0d50*/  VIADD R7, R4, 0x1 ;  /* 0x0000000104077836 */ /* 0x000fe40000000000 */
[----:B------:R-:W-:Y:S01]  /*0d60*/  VIADD R15, R16, 0xcd9e8d57 ;  /* 0xcd9e8d57100f7836 */ /* 0x000fe20000000000 */
[C---:B------:R-:W-:Y:S01]  /*0d70*/  ISETP.NE.AND P1, PT, R2.reuse, RZ, PT ;  /* 0x000000ff0200720c */ /* 0x040fe20003f25270 */
[----:B------:R-:W-:Y:S02]  /*0d80*/  IMAD.MOV.U32 R5, RZ, RZ, RZ ;  /* 0x000000ffff057224 */ /* 0x000fe400078e00ff */
[----:B------:R-:W-:Y:S01]  /*0d90*/  IMAD.HI.U32 R10, R2, -0x326172a9, RZ ;  /* 0xcd9e8d57020a7827 */ /* 0x000fe200078e00ff */
[----:B------:R-:W-:-:S09]  /*0da0*/  LOP3.LUT R15, R15, UR16, RZ, 0x3c, !PT ;  /* 0x000000100f0f7c12 */ /* 0x000fd2000f8e3cff */
[----:B------:R-:W-:-:S04]  /*0db0*/  @P1 IADD3 R7, R4, RZ, RZ ;  /* 0x000000ff04071210 */ /* 0x000fc80007ffe0ff */
[----:B------:R-:W-:Y:S01]  /*0dc0*/  LOP3.LUT R8, R7, UR7, RZ, 0x3c, !PT ;  /* 0x0000000707087c12 */ /* 0x000fe2000f8e3cff */
[----:B------:R-:W-:-:S07]  /*0dd0*/  IMAD.MOV.U32 R4, RZ, RZ, R7 ;  /* 0x000000ffff047224 */ /* 0x000fce00078e0007 */
.L_x_404:
[----:B------:R-:W-:Y:S05]  /*0de0*/  BSYNC B0 ;  /* 0x0000000000007941 */ /* 0x000fea0003800000 */
.L_x_403:
[----:B------:R-:W-:Y:S01]  /*0df0*/  LOP3.LUT R16, R10, UR6, R5, 0x96, !PT ;  /* 0x000000060a107c12 */ /* 0x000fe2000f8e9605 */
[----:B------:R-:W-:Y:S01]  /*0e00*/  IMAD R7, R6, R11, -0x2daee0ad ;  /* 0xd2511f5306077424 */ /* 0x000fe200078e020b */
[----:B------:R-:W-:Y:S01]  /*0e10*/  LOP3.LUT R19, R8, R19, RZ, 0x3c, !PT ;  /* 0x0000001308137212 */ /* 0x000fe200078e3cff */
[----:B------:R-:W-:Y:S02]  /*0e20*/  IMAD R0, R0, -0x2daee0ad, RZ ;  /* 0xd2511f5300007824 */ /* 0x000fe400078e02ff */
[----:B------:R-:W-:-:S04]  /*0e30*/  IMAD.WIDE.U32 R16, R16, -0x2daee0ad, RZ ;  /* 0xd2511f5310107825 */ /* 0x000fc800078e00ff */
[----:B------:R-:W-:Y:S01]  /*0e40*/  IMAD.WIDE.U32 R26, R19, -0x326172a9, RZ ;  /* 0xcd9e8d57131a7825 */ /* 0x000fe200078e00ff */
[----:B------:R-:W-:-:S03]  /*0e50*/  LOP3.LUT R7, R17, UR17, R7, 0x96, !PT ;  /* 0x0000001111077c12 */ /* 0x000fc6000f8e9607 */
[----:B------:R-:W-:Y:S01]  /*0e60*/  IMAD.MOV.U32 R35, RZ, RZ, R0 ;  /* 0x000000ffff237224 */ /* 0x000fe200078e0000 */
[----:B------:R-:W-:Y:S01]  /*0e70*/  LOP3.LUT R24, R15, R27, RZ, 0x3c, !PT ;  /* 0x0000001b0f187212 */ /* 0x000fe200078e3cff */
        /* <DEDUP_REMOVED lines=28> */
[----:B------:R-:W-:Y:S01]  /*1040*/  IMAD.HI.U32 R7, R14, -0x2daee0ad, RZ ;  /* 0xd2511f530e077827 */ /* 0x000fe200078e00ff */
[----:B------:R-:W-:-:S03]  /*1050*/  IADD3 R16, R30, 0x3, RZ ;  /* 0x000000031e107810 */ /* 0x000fc60007ffe0ff */
[----:B------:R-:W-:Y:S01]  /*1060*/  IMAD.WIDE.U32 R42, R42, -0x326172a9, RZ ;  /* 0xcd9e8d572a2a7825 */ /* 0x000fe200078e00ff */
[----:B------:R-:W-:Y:S02]  /*1070*/  LOP3.LUT R26, R7, UR33, R24, 0x96, !PT ;  /* 0x00000021071a7c12 */ /* 0x000fe4000f8e9618 */
[C---:B------:R-:W-:Y:S01]  /*1080*/  ISETP.NE.AND P1, PT, R16.reuse, RZ, PT ;  /* 0x000000ff1000720c */ /* 0x040fe20003f25270 */
[----:B------:R-:W-:Y:S01]  /*1090*/  IMAD.HI.U32 R7, R16, -0x2daee0ad, RZ ;  /* 0xd2511f5310077827 */ /* 0x000fe200078e00ff */
[----:B------:R-:W-:-:S05]  /*10a0*/  LOP3.LUT R18, R43, UR32, R18, 0x96, !PT ;  /* 0x000000202b127c12 */ /* 0x000fca000f8e9612 */
        /* <DEDUP_REMOVED lines=11> */
.L_x_405:
[----:B------:R-:W-:Y:S04]  /*1160*/  BSSY B0, `(.L_x_406) ;  /* 0x0000011000007945 */ /* 0x000fe80003800000 */
[----:B------:R-:W-:Y:S05]  /*1170*/  @P1 BRA `(.L_x_407) ;  /* 0x00000000003c1947 */ /* 0x000fea0003800000 */
[----:B------:R-:W-:-:S05]  /*1180*/  VIADD R5, R5, 0x1 ;  /* 0x0000000105057836 */ /* 0x000fca0000000000 */
[----:B------:R-:W-:-:S13]  /*1190*/  ISETP.NE.AND P1, PT, R5, RZ, PT ;  /* 0x000000ff0500720c */ /* 0x000fda0003f25270 */
[----:B------:R-:W-:Y:S05]  /*11a0*/  @P1 BRA `(.L_x_407) ;  /* 0x0000000000301947 */ /* 0x000fea0003800000 */
[----:B------:R-:W-:Y:S01]  /*11b0*/  IADD3 R8, R2, 0x1, RZ ;  /* 0x0000000102087810 */ /* 0x000fe20007ffe0ff */
[----:B------:R-:W-:Y:S01]  /*11c0*/  IMAD.MOV.U32 R15, RZ, RZ, -0x326172a9 ;  /* 0xcd9e8d57ff0f7424 */ /* 0x000fe200078e00ff */
[----:B------:R-:W-:Y:S01]  /*11d0*/  HFMA2.MMA R5, -RZ, RZ, 0, 0 ;  /* 0x00000000ff057435 */ /* 0x000fe200000001ff */
[----:B------:R-:W-:Y:S01]  /*11e0*/  VIADD R0, R4, 0x1 ;  /* 0x0000000104007836 */ /* 0x000fe20000000000 */
[----:B------:R-:W-:Y:S01]  /*11f0*/  ISETP.NE.AND P1, PT, R8, RZ, PT ;  /* 0x000000ff0800720c */ /* 0x000fe20003f25270 */
[----:B------:R-:W-:Y:S02]  /*1200*/  IMAD R15, R2, R15, -0x326172a9 ;  /* 0xcd9e8d57020f7424 */ /* 0x000fe400078e020f */
[----:B------:R-:W-:-:S03]  /*1210*/  IMAD.HI.U32 R10, R8, -0x326172a9, RZ ;  /* 0xcd9e8d57080a7827 */ /* 0x000fc600078e00ff */
[----:B------:R-:W-:Y:S01]  /*1220*/  LOP3.LUT R15, R15, UR16, RZ, 0x3c, !PT ;  /* 0x000000100f0f7c12 */ /* 0x000fe2000f8e3cff */
[----:B------:R-:W-:-:S06]  /*1230*/  IMAD.MOV.U32 R2, RZ, RZ, R8 ;  /* 0x000000ffff027224 */ /* 0x000fcc00078e0008 */
[----:B------:R-:W-:-:S05]  /*1240*/  @P1 IMAD.MOV R0, RZ, RZ, R4 ;  /* 0x000000ffff001224 */ /* 0x000fca00078e0204 */
[----:B------:R-:W-:Y:S02]  /*1250*/  LOP3.LUT R8, R0, UR7, RZ, 0x3c, !PT ;  /* 0x0000000700087c12 */ /* 0x000fe4000f8e3cff */
[----:B------:R-:W-:-:S07]  /*1260*/  MOV R4, R0 ;  /* 0x0000000000047202 */ /* 0x000fce0000000f00 */
.L_x_407:
[----:B------:R-:W-:Y:S05]  /*1270*/  BSYNC B0 ;  /* 0x0000000000007941 */ /* 0x000fea0003800000 */
.L_x_406:
[----:B------:R-:W-:Y:S01]  /*1280*/  LOP3.LUT R18, R10, UR6, R5, 0x96, !PT ;  /* 0x000000060a127c12 */ /* 0x000fe2000f8e9605 */
[----:B------:R-:W-:Y:S01]  /*1290*/  IMAD R14, R14, -0x2daee0ad, RZ ;  /* 0xd2511f530e0e7824 */ /* 0x000fe200078e02ff */
[----:B------:R-:W-:Y:S01]  /*12a0*/  LOP3.LUT R28, R8, R7, RZ, 0x3c, !PT ;  /* 0x00000007081c7212 */ /* 0x000fe200078e3cff */
[----:B------:R-:W-:Y:S01]  /*12b0*/  IMAD R7, R6, R11, -0x5b5dc15a ;  /* 0xa4a23ea606077424 */ /* 0x000fe200078e020b */
[----:B------:R-:W-:Y:S01]  /*12c0*/  ISETP.NE.AND P1, PT, R30, -0x4, PT ;  /* 0xfffffffc1e00780c */ /* 0x000fe20003f25270 */
[----:B------:R-:W-:Y:S01]  /*12d0*/  IMAD.WIDE.U32 R18, R18, -0x2daee0ad, RZ ;  /* 0xd2511f5312127825 */ /* 0x000fe200078e00ff */
[----:B------:R-:W-:-:S03]  /*12e0*/  MOV R21, R14 ;  /* 0x0000000e00157202 */ /* 0x000fc60000000f00 */
[----:B------:R-:W-:Y:S01]  /*12f0*/  IMAD.WIDE.U32 R28, R28, -0x326172a9, RZ ;  /* 0xcd9e8d571c1c7825 */ /* 0x000fe200078e00ff */
[----:B------:R-:W-:-:S03]  /*1300*/  LOP3.LUT R7, R19, UR17, R7, 0x96, !PT ;  /* 0x0000001113077c12 */ /* 0x000fc6000f8e9607 */
[----:B------:R-:W-:Y:S01]  /*1310*/  VIADD R0, R30, 0x4 ;  /* 0x000000041e007836 */ /* 0x000fe20000000000 */
        /* <DEDUP_REMOVED lines=29> */
[----:B------:R-:W-:-:S04]  /*14f0*/  IMAD.HI.U32 R17, R7, -0x2daee0ad, RZ ;  /* 0xd2511f5307117827 */ /* 0x000fc800078e00ff */
[----:B------:R-:W-:Y:S01]  /*1500*/  IMAD.WIDE.U32 R18, R18, -0x326172a9, RZ ;  /* 0xcd9e8d5712127825 */ /* 0x000fe200078e00ff */
[----:B------:R-:W-:-:S03]  /*1510*/  LOP3.LUT R24, R17, UR33, R24, 0x96, !PT ;  /* 0x0000002111187c12 */ /* 0x000fc6000f8e9618 */
[----:B------:R-:W-:Y:S01]  /*1520*/  IMAD.MOV.U32 R30, RZ, RZ, R18 ;  /* 0x000000ffff1e7224 */ /* 0x000fe200078e0012 */
[----:B------:R-:W-:Y:S01]  /*1530*/  LOP3.LUT R16, R19, UR32, R16, 0x96, !PT ;  /* 0x0000002013107c12 */ /* 0x000fe2000f8e9610 */
[----:B------:R-:W-:-:S04]  /*1540*/  IMAD.HI.U32 R17, R0, -0x2daee0ad, RZ ;  /* 0xd2511f5300117827 */ /* 0x000fc800078e00ff */
[----:B------:R-:W-:Y:S01]  /*1550*/  IMAD.MOV.U32 R25, RZ, RZ, R16 ;  /* 0x000000ffff197224 */ /* 0x000fe200078e0010 */
[----:B------:R-:W-:Y:S06]  /*1560*/  @!P0 BRA `(.L_x_408) ;  /* 0x0000000000248947 */ /* 0x000fec0003800000 */
[----:B------:R-:W-:Y:S01]  /*1570*/  ISETP.NE.AND P2, PT, R9, 0x2, PT ;  /* 0x000000020900780c */ /* 0x000fe20003f45270 */
[----:B------:R-:W-:Y:S01]  /*1580*/  IMAD.MOV.U32 R25, RZ, RZ, R30 ;  /* 0x000000ffff197224 */ /* 0x000fe200078e001e */
[----:B------:R-:W-:Y:S01]  /*1590*/  MOV R42, R26 ;  /* 0x0000001a002a7202 */ /* 0x000fe20000000f00 */
[----:B------:R-:W-:Y:S01]  /*15a0*/  IMAD.MOV.U32 R26, RZ, RZ, R14 ;  /* 0x000000ffff1a7224 */ /* 0x000fe200078e000e */
[----:B------:R-:W-:-:S09]  /*15b0*/  MOV R21, R16 ;  /* 0x0000001000157202 */ /* 0x000fd20000000f00 */
[----:B------:R-:W-:Y:S01]  /*15c0*/  @P2 MOV R42, R14 ;  /* 0x0000000e002a2202 */ /* 0x000fe20000000f00 */
[----:B------:R-:W-:Y:S01]  /*15d0*/  @P2 IMAD.MOV.U32 R26, RZ, RZ, R16 ;  /* 0x000000ffff1a2224 */ /* 0x000fe200078e0010 */
[----:B------:R-:W-:Y:S01]  /*15e0*/  @P2 MOV R21, R30 ;  /* 0x0000001e00152202 */ /* 0x000fe20000000f00 */
[----:B------:R-:W-:-:S07]  /*15f0*/  @P2 IMAD.MOV.U32 R25, RZ, RZ, R24 ;  /* 0x000000ffff192224 */ /* 0x000fce00078e0018 */
.L_x_408:
[----:B------:R-:W-:Y:S04]  /*1600*/  BSSY B0, `(.L_x_409) ;  /* 0x0000011000007945 */ /* 0x000fe80003800000 */
[----:B------:R-:W-:Y:S05]  /*1610*/  @P1 BRA `(.L_x_410) ;  /* 0x00000000003c1947 */ /* 0x000fea0003800000 */
[----:B------:R-:W-:-:S04]  /*1620*/  IADD3 R5, R5, 0x1, RZ ;  /* 0x0000000105057810 */ /* 0x000fc80007ffe0ff */
[----:B------:R-:W-:-:S13]  /*1630*/  ISETP.NE.AND P1, PT, R5, RZ, PT ;  /* 0x000000ff0500720c */ /* 0x000fda0003f25270 */
[----:B------:R-:W-:Y:S05]  /*1640*/  @P1 BRA `(.L_x_410) ;  /* 0x0000000000301947 */ /* 0x000fea0003800000 */
[----:B------:R-:W-:Y:S01]  /*1650*/  VIADD R8, R2, 0x1 ;  /* 0x0000000102087836 */ /* 0x000fe20000000000 */
[----:B------:R-:W-:Y:S01]  /*1660*/  HFMA2.MMA R5, -RZ, RZ, -22.46875, -0.0003259181976318359375 ;  /* 0xcd9e8d57ff057435 */ /* 0x000fe200000001ff */
[----:B------:R-:W-:Y:S02]  /*1670*/  VIADD R14, R4, 0x1 ;  /* 0x00000001040e7836 */ /* 0x000fe40000000000 */
[C---:B------:R-:W-:Y:S01]  /*1680*/  IMAD.HI.U32 R10, R8.reuse, -0x326172a9, RZ ;  /* 0xcd9e8d57080a7827 */ /* 0x040fe200078e00ff */
[----:B------:R-:W-:-:S06]  /*1690*/  ISETP.NE.AND P1, PT, R8, RZ, PT ;  /* 0x000000ff0800720c */ /* 0x000fcc0003f25270 */
[----:B------:R-:W-:Y:S01]  /*16a0*/  IMAD R15, R2, R5, -0x326172a9 ;  /* 0xcd9e8d57020f7424 */ /* 0x000fe200078e0205 */
[----:B------:R-:W-:Y:S02]  /*16b0*/  MOV R2, R8 ;  /* 0x0000000800027202 */ /* 0x000fe40000000f00 */
[----:B------:R-:W-:Y:S02]  /*16c0*/  MOV R5, RZ ;  /* 0x000000ff00057202 */ /* 0x000fe40000000f00 */
[----:B------:R-:W-:Y:S02]  /*16d0*/  LOP3.LUT R15, R15, UR16, RZ, 0x3c, !PT ;  /* 0x000000100f0f7c12 */ /* 0x000fe4000f8e3cff */
[----:B------:R-:W-:-:S04]  /*16e0*/  @P1 IMAD.MOV R14, RZ, RZ, R4 ;  /* 0x000000ffff0e1224 */ /* 0x000fc800078e0204 */
[----:B------:R-:W-:Y:S01]  /*16f0*/  IMAD.MOV.U32 R4, RZ, RZ, R14 ;  /* 0x000000ffff047224 */ /* 0x000fe200078e000e */
[----:B------:R-:W-:-:S07]  /*1700*/  LOP3.LUT R8, R14, UR7, RZ, 0x3c, !PT ;  /* 0x000000070e087c12 */ /* 0x000fce000f8e3cff */
.L_x_410:
[----:B------:R-:W-:Y:S05]  /*1710*/  BSYNC B0 ;  /* 0x0000000000007941 */ /* 0x000fea0003800000 */
.L_x_409:
[----:B------:R-:W-:Y:S01]  /*1720*/  LOP3.LUT R10, R10, UR6, R5, 0x96, !PT ;  /* 0x000000060a0a7c12 */ /* 0x000fe2000f8e9605 */
[----:B------:R-:W-:Y:S01]  /*1730*/  IMAD.MOV.U32 R38, RZ, RZ, R13 ;  /* 0x000000ffff267224 */ /* 0x000fe200078e000d */
[----:B------:R-:W-:Y:S01]  /*1740*/  LOP3.LUT R18, R8, R17, RZ, 0x3c, !PT ;  /* 0x0000001108127212 */ /* 0x000fe200078e3cff */
[----:B------:R-:W-:Y:S01]  /*1750*/  IMAD R17, R6, R11, 0x76f35df9 ;  /* 0x76f35df906117424 */ /* 0x000fe200078e020b */
[----:B------:R-:W-:Y:S01]  /*1760*/  MOV R37, R12 ;  /* 0x0000000c00257202 */ /* 0x000fe20000000f00 */
[----:B------:R-:W-:-:S04]  /*1770*/  IMAD.WIDE.U32 R10, R10, -0x2daee0ad, RZ ;  /* 0xd2511f530a0a7825 */ /* 0x000fc800078e00ff */
[----:B------:R-:W-:Y:S01]  /*1780*/  IMAD.WIDE.U32 R18, R18, -0x326172a9, RZ ;  /* 0xcd9e8d5712127825 */ /* 0x000fe200078e00ff */
[----:B------:R-:W-:-:S04]  /*1790*/  LOP3.LUT R14, R11, UR17, R17, 0x96, !PT ;  /* 0x000000110b0e7c12 */ /* 0x000fc8000f8e9611 */
        /* <DEDUP_REMOVED lines=29> */
[----:B------:R-:W-:Y:S02]  /*1970*/  IMAD R17, R7, -0x2daee0ad, RZ ;  /* 0xd2511f5307117824 */ /* 0x000fe400078e02ff */
[----:B------:R-:W-:-:S03]  /*1980*/  IMAD.HI.U32 R15, R6, -0x2daee0ad, RZ ;  /* 0xd2511f53060f7827 */ /* 0x000fc600078e00ff */
[----:B------:R-:W-:Y:S01]  /*1990*/  MOV R27, R17 ;  /* 0x00000011001b7202 */ /* 0x000fe20000000f00 */
[----:B------:R-:W-:Y:S01]  /*19a0*/  IMAD.WIDE.U32 R10, R10, -0x326172a9, RZ ;  /* 0xcd9e8d570a0a7825 */ /* 0x000fe200078e00ff */
[----:B------:R-:W-:-:S04]  /*19b0*/  LOP3.LUT R8, R15, UR33, R16, 0x96, !PT ;  /* 0x000000210f087c12 */ /* 0x000fc8000f8e9610 */
[----:B------:R-:W-:-:S05]  /*19c0*/  LOP3.LUT R7, R11, UR32, R14, 0x96, !PT ;  /* 0x000000200b077c12 */ /* 0x000fca000f8e960e */
[----:B------:R-:W-:Y:S01]  /*19d0*/  IMAD.MOV.U32 R11, RZ, RZ, R7 ;  /* 0x000000ffff0b7224 */ /* 0x000fe200078e0007 */
[----:B------:R-:W-:Y:S06]  /*19e0*/  @!P0 BRA `(.L_x_411) ;  /* 0x0000001400148947 */ /* 0x000fec0003800000 */
[----:B------:R-:W-:Y:S01]  /*19f0*/  ISETP.NE.AND P0, PT, R9, 0x2, PT ;  /* 0x000000020900780c */ /* 0x000fe20003f05270 */
[----:B------:R-:W-:Y:S01]  /*1a00*/  IMAD.MOV.U32 R38, RZ, RZ, R13 ;  /* 0x000000ffff267224 */ /* 0x000fe200078e000d */
[----:B------:R-:W-:Y:S01]  /*1a10*/  MOV R30, R24 ;  /* 0x00000018001e7202 */ /* 0x000fe20000000f00 */
[----:B------:R-:W-:Y:S01]  /*1a20*/  IMAD.MOV.U32 R27, RZ, RZ, R7 ;  /* 0x000000ffff1b7224 */ /* 0x000fe200078e0007 */
[----:B------:R-:W-:Y:S01]  /*1a30*/  MOV R37, R12 ;  /* 0x0000000c00257202 */ /* 0x000fe20000000f00 */
[----:B------:R-:W-:Y:S01]  /*1a40*/  IMAD.MOV.U32 R24, RZ, RZ, R17 ;  /* 0x000000ffff187224 */ /* 0x000fe200078e0011 */
[----:B------:R-:W-:-:S07]  /*1a50*/  MOV R11, R10 ;  /* 0x0000000a000b7202 */ /* 0x000fce0000000f00 */
[----:B------:R-:W-:Y:S05]  /*1a60*/  @!P0 BRA `(.L_x_411) ;  /* 0x0000001000f48947 */ /* 0x000fea0003800000 */
[----:B------:R-:W-:Y:S01]  /*1a70*/  MOV R38, R13 ;  /* 0x0000000d00267202 */ /* 0x000fe20000000f00 */
[----:B------:R-:W-:Y:S01]  /*1a80*/  IMAD.MOV.U32 R37, RZ, RZ, R12 ;  /* 0x000000ffff257224 */ /* 0x000fe200078e000c */
[----:B------:R-:W-:Y:S01]  /*1a90*/  MOV R30, R17 ;  /* 0x00000011001e7202 */ /* 0x000fe20000000f00 */
[----:B------:R-:W-:Y:S01]  /*1aa0*/  IMAD.MOV.U32 R24, RZ, RZ, R7 ;  /* 0x000000ffff187224 */ /* 0x000fe200078e0007 */
[----:B------:R-:W-:Y:S01]  /*1ab0*/  MOV R27, R10 ;  /* 0x0000000a001b7202 */ /* 0x000fe20000000f00 */
[----:B------:R-:W-:Y:S01]  /*1ac0*/  IMAD.MOV.U32 R11, RZ, RZ, R8 ;  /* 0x000000ffff0b7224 */ /* 0x000fe200078e0008 */
[----:B------:R-:W-:Y:S06]  /*1ad0*/  BRA `(.L_x_411) ;  /* 0x0000001000d87947 */ /* 0x000fec0003800000 */
.L_x_399:
[C---:B------:R-:W-:Y:S01]  /*1ae0*/  ISETP.NE.AND P0, PT, R30.reuse, -0x1, PT ;  /* 0xffffffff1e00780c */ /* 0x040fe20003f05270 */
[----:B------:R-:W-:Y:S01]  /*1af0*/  BSSY B0, `(.L_x_412) ;  /* 0x000000d000007945 */ /* 0x000fe20003800000 */
[----:B------:R-:W-:Y:S01]  /*1b00*/  IADD3 R0, R30, 0x1, RZ ;  /* 0x000000011e007810 */ /* 0x000fe20007ffe0ff */
[----:B------:R-:W-:-:S04]  /*1b10*/  IMAD.MOV.U32 R15, RZ, RZ, R5 ;  /* 0x000000ffff0f7224 */ /* 0x000fc800078e0005 */
[----:B------:R-:W-:-:S06]  /*1b20*/  IMAD.HI.U32 R11, R0, -0x2daee0ad, RZ ;  /* 0xd2511f53000b7827 */ /* 0x000fcc00078e00ff */
        /* <DEDUP_REMOVED lines=9> */
.L_x_413:
[----:B------:R-:W-:Y:S05]  /*1bc0*/  BSYNC B0 ;  /* 0x0000000000007941 */ /* 0x000fea0003800000 */
.L_x_412:
[C---:B------:R-:W-:Y:S01]  /*1bd0*/  IADD3 R29, R30.reuse, 0x2, RZ ;  /* 0x000000021e1d7810 */ /* 0x040fe20007ffe0ff */
[----:B------:R-:W-:Y:S01]  /*1be0*/  VIADD R31, R30, 0x3 ;  /* 0x000000031e1f7836 */ /* 0x000fe20000000000 */
[----:B------:R-:W-:Y:S01]  /*1bf0*/  LOP3.LUT R16, R4, UR7, RZ, 0x3c, !PT ;  /* 0x0000000704107c12 */ /* 0x000fe2000f8e3cff */
[----:B------:R-:W-:Y:S01]  /*1c00*/  BSSY B0, `(.L_x_414) ;  /* 0x000001b000007945 */ /* 0x000fe20003800000 */
[----:B------:R-:W-:Y:S01]  /*1c10*/  ISETP.NE.AND P2, PT, R29, RZ, PT ;  /* 0x000000ff1d00720c */ /* 0x000fe20003f45270 */
[----:B------:R-:W-:Y:S01]  /*1c20*/  IMAD.MOV.U32 R24, RZ, RZ, R15 ;  /* 0x000000ffff187224 */ /* 0x000fe200078e000f */
[----:B------:R-:W-:Y:S01]  /*1c30*/  LOP3.LUT R8, R16, R11, RZ, 0x3c, !PT ;  /* 0x0000000b10087212 */ /* 0x000fe200078e3cff */
[----:B------:R-:W-:Y:S01]  /*1c40*/  IMAD.WIDE.U32 R10, R2, -0x326172a9, RZ ;  /* 0xcd9e8d57020a7825 */ /* 0x000fe200078e00ff */
[----:B------:R-:W-:Y:S02]  /*1c50*/  IADD3 R0, R30, 0x4, RZ ;  /* 0x000000041e007810 */ /* 0x000fe40007ffe0ff */
[----:B------:R-:W-:Y:S01]  /*1c60*/  ISETP.NE.AND P0, PT, R31, RZ, PT ;  /* 0x000000ff1f00720c */ /* 0x000fe20003f05270 */
[----:B------:R-:W-:Y:S01]  /*1c70*/  IMAD.HI.U32 R6, R8, -0x326172a9, RZ ;  /* 0xcd9e8d5708067827 */ /* 0x000fe200078e00ff */
[----:B------:R-:W-:-:S02]  /*1c80*/  LOP3.LUT R25, R10, UR16, RZ, 0x3c, !PT ;  /* 0x000000100a197c12 */ /* 0x000fc4000f8e3cff */
[----:B------:R-:W-:Y:S02]  /*1c90*/  ISETP.NE.AND P1, PT, R0, RZ, PT ;  /* 0x000000ff0000720c */ /* 0x000fe40003f25270 */
[----:B------:R-:W-:Y:S02]  /*1ca0*/  MOV R17, R11 ;  /* 0x0000000b00117202 */ /* 0x000fe40000000f00 */
[----:B------:R-:W-:Y:S01]  /*1cb0*/  LOP3.LUT R6, R25, R6, RZ, 0x3c, !PT ;  /* 0x0000000619067212 */ /* 0x000fe200078e3cff */
[----:B------:R-:W-:Y:S08]  /*1cc0*/  @P2 BRA `(.L_x_415) ;  /* 0x0000000000382947 */ /* 0x000ff00003800000 */
[----:B------:R-:W-:Y:S01]  /*1cd0*/  VIADD R24, R15, 0x1 ;  /* 0x000000010f187836 */ /* 0x000fe20000000000 */
[----:B------:R-:W-:-:S04]  /*1ce0*/  MOV R17, R11 ;  /* 0x0000000b00117202 */ /* 0x000fc80000000f00 */
[----:B------:R-:W-:-:S13]  /*1cf0*/  ISETP.NE.AND P2, PT, R24, RZ, PT ;  /* 0x000000ff1800720c */ /* 0x000fda0003f45270 */
[----:B------:R-:W-:Y:S05]  /*1d00*/  @P2 BRA `(.L_x_415) ;  /* 0x0000000000282947 */ /* 0x000fea0003800000 */
[----:B------:R-:W-:Y:S01]  /*1d10*/  VIADD R2, R2, 0x1 ;  /* 0x0000000102027836 */ /* 0x000fe20000000000 */
[----:B------:R-:W-:Y:S01]  /*1d20*/  IADD3 R5, R4, 0x1, RZ ;  /* 0x0000000104057810 */ /* 0x000fe20007ffe0ff */
[----:B------:R-:W-:Y:S02]  /*1d30*/  VIADD R25, R10, 0xcd9e8d57 ;  /* 0xcd9e8d570a197836 */ /* 0x000fe40000000000 */
[----:B------:R-:W-:Y:S01]  /*1d40*/  IMAD.MOV.U32 R24, RZ, RZ, RZ ;  /* 0x000000ffff187224 */ /* 0x000fe200078e00ff */
[C---:B------:R-:W-:Y:S01]  /*1d50*/  ISETP.NE.AND P2, PT, R2.reuse, RZ, PT ;  /* 0x000000ff0200720c */ /* 0x040fe20003f45270 */
[----:B------:R-:W-:Y:S01]  /*1d60*/  IMAD.HI.U32 R17, R2, -0x326172a9, RZ ;  /* 0xcd9e8d5702117827 */ /* 0x000fe200078e00ff */
[----:B------:R-:W-:-:S11]  /*1d70*/  LOP3.LUT R25, R25, UR16, RZ, 0x3c, !PT ;  /* 0x0000001019197c12 */ /* 0x000fd6000f8e3cff */
[----:B------:R-:W-:-:S04]  /*1d80*/  @P2 IADD3 R5, R4, RZ, RZ ;  /* 0x000000ff04052210 */ /* 0x000fc80007ffe0ff */
[----:B------:R-:W-:Y:S02]  /*1d90*/  LOP3.LUT R16, R5, UR7, RZ, 0x3c, !PT ;  /* 0x0000000705107c12 */ /* 0x000fe4000f8e3cff */
[----:B------:R-:W-:-:S07]  /*1da0*/  MOV R4, R5 ;  /* 0x0000000500047202 */ /* 0x000fce0000000f00 */
.L_x_415:
[----:B------:R-:W-:Y:S05]  /*1db0*/  BSYNC B0 ;  /* 0x0000000000007941 */ /* 0x000fea0003800000 */
.L_x_414:
[----:B------:R-:W-:Y:S01]  /*1dc0*/  BSSY B0, `(.L_x_416) ;  /* 0x0000019000007945 */ /* 0x000fe20003800000 */
[----:B------:R-:W-:Y:S01]  /*1dd0*/  IMAD.HI.U32 R29, R29, -0x2daee0ad, RZ ;  /* 0xd2511f531d1d7827 */ /* 0x000fe200078e00ff */
[----:B------:R-:W-:Y:S02]  /*1de0*/  MOV R21, R16 ;  /* 0x0000001000157202 */ /* 0x000fe40000000f00 */
[----:B------:R-:W-:Y:S01]  /*1df0*/  MOV R26, R24 ;  /* 0x00000018001a7202 */ /* 0x000fe20000000f00 */
[----:B------:R-:W-:Y:S02]  /*1e00*/  IMAD.MOV.U32 R22, RZ, RZ, R25 ;  /* 0x000000ffff167224 */ /* 0x000fe400078e0019 */
[----:B------:R-:W-:Y:S01]  /*1e10*/  IMAD.MOV.U32 R23, RZ, RZ, R17 ;  /* 0x000000ffff177224 */ /* 0x000fe200078e0011 */
[----:B------:R-:W-:Y:S06]  /*1e20*/  @P0 BRA `(.L_x_417) ;  /* 0x0000000000480947 */ /* 0x000fec0003800000 */
[----:B------:R-:W-:Y:S01]  /*1e30*/  VIADD R26, R24, 0x1 ;  /* 0x00000001181a7836 */ /* 0x000fe20000000000 */
[----:B------:R-:W-:Y:S01]  /*1e40*/  MOV R22, R25 ;  /* 0x0000001900167202 */ /* 0x000fe20000000f00 */
[----:B------:R-:W-:Y:S01]  /*1e50*/  IMAD.MOV.U32 R21, RZ, RZ, R16 ;  /* 0x000000ffff157224 */ /* 0x000fe200078e0010 */
[----:B------:R-:W-:Y:S02]  /*1e60*/  MOV R23, R17 ;  /* 0x0000001100177202 */ /* 0x000fe40000000f00 */
[----:B------:R-:W-:-:S13]  /*1e70*/  ISETP.NE.AND P0, PT, R26, RZ, PT ;  /* 0x000000ff1a00720c */ /* 0x000fda0003f05270 */
[----:B------:R-:W-:Y:S05]  /*1e80*/  @P0 BRA `(.L_x_417) ;  /* 0x0000000000300947 */ /* 0x000fea0003800000 */
[----:B------:R-:W-:Y:S01]  /*1e90*/  VIADD R18, R2, 0x1 ;  /* 0x0000000102127836 */ /* 0x000fe20000000000 */
[----:B------:R-:W-:Y:S01]  /*1ea0*/  HFMA2.MMA R19, -RZ, RZ, -22.46875, -0.0003259181976318359375 ;  /* 0xcd9e8d57ff137435 */ /* 0x000fe200000001ff */
[----:B------:R-:W-:Y:S01]  /*1eb0*/  VIADD R5, R4, 0x1 ;  /* 0x0000000104057836 */ /* 0x000fe20000000000 */
[----:B------:R-:W-:Y:S01]  /*1ec0*/  MOV R26, RZ ;  /* 0x000000ff001a7202 */ /* 0x000fe20000000f00 */
[C---:B------:R-:W-:Y:S01]  /*1ed0*/  IMAD.HI.U32 R23, R18.reuse, -0x326172a9, RZ ;  /* 0xcd9e8d5712177827 */ /* 0x040fe200078e00ff */
[----:B------:R-:W-:-:S06]  /*1ee0*/  ISETP.NE.AND P0, PT, R18, RZ, PT ;  /* 0x000000ff1200720c */ /* 0x000fcc0003f05270 */
[----:B------:R-:W-:Y:S01]  /*1ef0*/  IMAD R19, R2, R19, -0x326172a9 ;  /* 0xcd9e8d5702137424 */ /* 0x000fe200078e0213 */
[----:B------:R-:W-:-:S04]  /*1f00*/  MOV R2, R18 ;  /* 0x0000001200027202 */ /* 0x000fc80000000f00 */
[----:B------:R-:W-:Y:S02]  /*1f10*/  LOP3.LUT R22, R19, UR16, RZ, 0x3c, !PT ;  /* 0x0000001013167c12 */ /* 0x000fe4000f8e3cff */
[----:B------:R-:W-:-:S04]  /*1f20*/  @P0 IMAD.MOV R5, RZ, RZ, R4 ;  /* 0x000000ffff050224 */ /* 0x000fc800078e0204 */
[----:B------:R-:W-:Y:S01]  /*1f30*/  IMAD.MOV.U32 R4, RZ, RZ, R5 ;  /* 0x000000ffff047224 */ /* 0x000fe200078e0005 */
[----:B------:R-:W-:-:S07]  /*1f40*/  LOP3.LUT R21, R5, UR7, RZ, 0x3c, !PT ;  /* 0x0000000705157c12 */ /* 0x000fce000f8e3cff */
.L_x_417:
[----:B------:R-:W-:Y:S05]  /*1f50*/  BSYNC B0 ;  /* 0x0000000000007941 */ /* 0x000fea0003800000 */
.L_x_416:
[----:B------:R-:W-:Y:S01]  /*1f60*/  BSSY B0, `(.L_x_418) ;  /* 0x0000018000007945 */ /* 0x000fe20003800000 */
[----:B------:R-:W-:Y:S01]  /*1f70*/  MOV R19, R22 ;  /* 0x0000001600137202 */ /* 0x000fe20000000f00 */
[----:B------:R-:W-:Y:S01]  /*1f80*/  IMAD.MOV.U32 R27, RZ, RZ, R21 ;  /* 0x000000ffff1b7224 */ /* 0x000fe200078e0015 */
[----:B------:R-:W-:Y:S01]  /*1f90*/  MOV R18, R23 ;  /* 0x0000001700127202 */ /* 0x000fe20000000f00 */
[----:B------:R-:W-:Y:S01]  /*1fa0*/  IMAD.MOV.U32 R5, RZ, RZ, R26 ;  /* 0x000000ffff057224 */ /* 0x000fe200078e001a */
[----:B------:R-:W-:Y:S06]  /*1fb0*/  @P1 BRA `(.L_x_419) ;  /* 0x0000000000481947 */ /* 0x000fec0003800000 */
[----:B------:R-:W-:Y:S01]  /*1fc0*/  IADD3 R5, R26, 0x1, RZ ;  /* 0x000000011a057810 */ /* 0x000fe20007ffe0ff */
[----:B------:R-:W-:Y:S01]  /*1fd0*/  IMAD.MOV.U32 R19, RZ, RZ, R22 ;  /* 0x000000ffff137224 */ /* 0x000fe200078e0016 */
[----:B------:R-:W-:Y:S01]  /*1fe0*/  MOV R27, R21 ;  /* 0x00000015001b7202 */ /* 0x000fe20000000f00 */
[----:B------:R-:W-:Y:S01]  /*1ff0*/  IMAD.MOV.U32 R18, RZ, RZ, R23 ;  /* 0x000000ffff127224 */ /* 0x000fe200078e0017 */
[----:B------:R-:W-:-:S13]  /*2000*/  ISETP.NE.AND P0, PT, R5, RZ, PT ;  /* 0x000000ff0500720c */ /* 0x000fda0003f05270 */
[----:B------:R-:W-:Y:S05]  /*2010*/  @P0 BRA `(.L_x_419) ;  /* 0x0000000000300947 */ /* 0x000fea0003800000 */
[----:B------:R-:W-:Y:S01]  /*2020*/  IADD3 R27, R2, 0x1, RZ ;  /* 0x00000001021b7810 */ /* 0x000fe20007ffe0ff */
[----:B------:R-:W-:Y:S01]  /*2030*/  IMAD.MOV.U32 R5, RZ, RZ, -0x326172a9 ;  /* 0xcd9e8d57ff057424 */ /* 0x000fe200078e00ff */
[----:B------:R-:W-:Y:S02]  /*2040*/  IADD3 R28, R4, 0x1, RZ ;  /* 0x00000001041c7810 */ /* 0x000fe40007ffe0ff */
[C---:B------:R-:W-:Y:S01]  /*2050*/  ISETP.NE.AND P0, PT, R27.reuse, RZ, PT ;  /* 0x000000ff1b00720c */ /* 0x040fe20003f05270 */
[----:B------:R-:W-:Y:S02]  /*2060*/  IMAD R19, R2, R5, -0x326172a9 ;  /* 0xcd9e8d5702137424 */ /* 0x000fe400078e0205 */
[----:B------:R-:W-:-:S03]  /*2070*/  IMAD.HI.U32 R18, R27, -0x326172a9, RZ ;  /* 0xcd9e8d571b127827 */ /* 0x000fc600078e00ff */
[----:B------:R-:W-:Y:S01]  /*2080*/  LOP3.LUT R19, R19, UR16, RZ, 0x3c, !PT ;  /* 0x0000001013137c12 */ /* 0x000fe2000f8e3cff */
[----:B------:R-:W-:Y:S02]  /*2090*/  IMAD.MOV.U32 R2, RZ, RZ, R27 ;  /* 0x000000ffff027224 */ /* 0x000fe400078e001b */
[----:B------:R-:W-:-:S04]  /*20a0*/  IMAD.MOV.U32 R5, RZ, RZ, RZ ;  /* 0x000000ffff057224 */ /* 0x000fc800078e00ff */
[----:B------:R-:W-:-:S04]  /*20b0*/  @P0 IADD3 R28, R4, RZ, RZ ;  /* 0x000000ff041c0210 */ /* 0x000fc80007ffe0ff */
[----:B------:R-:W-:Y:S02]  /*20c0*/  LOP3.LUT R27, R28, UR7, RZ, 0x3c, !PT ;  /* 0x000000071c1b7c12 */ /* 0x000fe4000f8e3cff */
[----:B------:R-:W-:-:S07]  /*20d0*/  MOV R4, R28 ;  /* 0x0000001c00047202 */ /* 0x000fce0000000f00 */
.L_x_419:
[----:B------:R-:W-:Y:S05]  /*20e0*/  BSYNC B0 ;  /* 0x0000000000007941 */ /* 0x000fea0003800000 */
.L_x_418:
[----:B------:R-:W-:Y:S01]  /*20f0*/  LOP3.LUT R11, R11, UR6, R15, 0x96, !PT ;  /* 0x000000060b0b7c12 */ /* 0x000fe2000f8e960f */
[----:B------:R-:W-:Y:S01]  /*2100*/  IMAD.HI.U32 R32, R0, -0x2daee0ad, RZ ;  /* 0xd2511f5300207827 */ /* 0x000fe200078e00ff */
[----:B------:R-:W-:Y:S02]  /*2110*/  LOP3.LUT R28, R17, UR6, R24, 0x96, !PT ;  /* 0x00000006111c7c12 */ /* 0x000fe4000f8e9618 */
[----:B------:R-:W-:Y:S01]  /*2120*/  LOP3.LUT R23, R23, UR6, R26, 0x96, !PT ;  /* 0x0000000617177c12 */ /* 0x000fe2000f8e961a */
[----:B------:R-:W-:Y:S01]  /*2130*/  IMAD R10, R30, -0x2daee0ad, RZ ;  /* 0xd2511f531e0a7824 */ /* 0x000fe200078e02ff */
[----:B------:R-:W-:Y:S01]  /*2140*/  LOP3.LUT R30, R16, R29, RZ, 0x3c, !PT ;  /* 0x0000001d101e7212 */ /* 0x000fe200078e3cff */
[----:B------:R-:W-:Y:S01]  /*2150*/  IMAD.HI.U32 R24, R31, -0x2daee0ad, RZ ;  /* 0xd2511f531f187827 */ /* 0x000fe200078e00ff */
[----:B------:R-:W-:Y:S02]  /*2160*/  LOP3.LUT R17, R27, R32, RZ, 0x3c, !PT ;  /* 0x000000201b117212 */ /* 0x000fe400078e3cff */
[----:B------:R-:W-:Y:S01]  /*2170*/  LOP3.LUT R18, R18, UR6, R5, 0x96, !PT ;  /* 0x0000000612127c12 */ /* 0x000fe2000f8e9605 */
[C---:B------:R-:W-:Y:S01]  /*2180*/  VIADD R31, R10.reuse, 0xd2511f53 ;  /* 0xd2511f530a1f7836 */ /* 0x040fe20000000000 */
[----:B------:R-:W-:Y:S01]  /*2190*/  LOP3.LUT R26, R21, R24, RZ, 0x3c, !PT ;  /* 0x00000018151a7212 */ /* 0x000fe200078e3cff */
[----:B------:R-:W-:Y:S01]  /*21a0*/  IMAD.HI.U32 R16, R11, -0x2daee0ad, RZ ;  /* 0xd2511f530b107827 */ /* 0x000fe200078e00ff */
[----:B------:R-:W-:-:S02]  /*21b0*/  IADD3 R24, R10, -0x5b5dc15a, RZ ;  /* 0xa4a23ea60a187810 */ /* 0x000fc40007ffe0ff */
[----:B------:R-:W-:Y:S01]  /*21c0*/  IADD3 R33, R10, 0x49447d4c, RZ ;  /* 0x49447d4c0a217810 */ /* 0x000fe20007ffe0ff */
[----:B------:R-:W-:Y:S01]  /*21d0*/  IMAD.HI.U32 R15, R28, -0x2daee0ad, RZ ;  /* 0xd2511f531c0f7827 */ /* 0x000fe200078e00ff */
[----:B------:R-:W-:Y:S02]  /*21e0*/  LOP3.LUT R31, R16, UR17, R31, 0x96, !PT ;  /* 0x00000011101f7c12 */ /* 0x000fe4000f8e961f */
[----:B------:R-:W-:Y:S01]  /*21f0*/  MOV R38, R7 ;  /* 0x0000000700267202 */ /* 0x000fe20000000f00 */
[----:B------:R-:W-:Y:S01]  /*2200*/  IMAD.WIDE.U32 R16, R17, -0x326172a9, RZ ;  /* 0xcd9e8d5711107825 */ /* 0x000fe200078e00ff */
[----:B------:R-:W-:-:S03]  /*2210*/  LOP3.LUT R15, R15, UR17, R24, 0x96, !PT ;  /* 0x000000110f0f7c12 */ /* 0x000fc6000f8e9618 */
[----:B------:R-:W-:-:S04]  /*2220*/  IMAD.HI.U32 R32, R23, -0x2daee0ad, RZ ;  /* 0xd2511f5317207827 */ /* 0x000fc800078e00ff */
[----:B------:R-:W-:Y:S01]  /*2230*/  VIADD R21, R10, 0x76f35df9 ;  /* 0x76f35df90a157836 */ /* 0x000fe20000000000 */
[----:B------:R-:W-:Y:S01]  /*2240*/  LOP3.LUT R10, R19, R17, RZ, 0x3c, !PT ;  /* 0x00000011130a7212 */ /* 0x000fe200078e3cff */
[----:B------:R-:W-:-:S03]  /*2250*/  IMAD.WIDE.U32 R18, R18, -0x2daee0ad, RZ ;  /* 0xd2511f5312127825 */ /* 0x000fc600078e00ff */
[----:B------:R-:W-:Y:S01]  /*2260*/  LOP3.LUT R21, R32, UR17, R21, 0x96, !PT ;  /* 0x0000001120157c12 */ /* 0x000fe2000f8e9615 */
[----:B------:R-:W-:Y:S01]  /*2270*/  IMAD.HI.U32 R27, R6, -0x2daee0ad, RZ ;  /* 0xd2511f53061b7827 */ /* 0x000fe200078e00ff */
[----:B------:R-:W-:-:S03]  /*2280*/  LOP3.LUT R19, R19, UR17, R33, 0x96, !PT ;  /* 0x0000001113137c12 */ /* 0x000fc6000f8e9621 */
[----:B------:R-:W-:Y:S02]  /*2290*/  IMAD R24, R11, -0x2daee0ad, RZ ;  /* 0xd2511f530b187824 */ /* 0x000fe400078e02ff */
[----:B------:R-:W-:-:S03]  /*22a0*/  IMAD.HI.U32 R32, R30, -0x326172a9, RZ ;  /* 0xcd9e8d571e207827 */ /* 0x000fc600078e00ff */
[----:B------:R-:W-:Y:S01]  /*22b0*/  LOP3.LUT R24, R27, UR19, R24, 0x96, !PT ;  /* 0x000000131b187c12 */ /* 0x000fe2000f8e9618 */
[----:B------:R-:W-:Y:S01]  /*22c0*/  IMAD.WIDE.U32 R10, R10, -0x2daee0ad, RZ ;  /* 0xd2511f530a0a7825 */ /* 0x000fe200078e00ff */
[----:B------:R-:W-:-:S03]  /*22d0*/  LOP3.LUT R27, R25, R32, RZ, 0x3c, !PT ;  /* 0x00000020191b7212 */ /* 0x000fc600078e3cff */
[----:B------:R-:W-:Y:S01]  /*22e0*/  IMAD.HI.U32 R29, R26, -0x326172a9, RZ ;  /* 0xcd9e8d571a1d7827 */ /* 0x000fe200078e00ff */
[----:B------:R-:W-:-:S03]  /*22f0*/  LOP3.LUT R32, R11, UR19, R18, 0x96, !PT ;  /* 0x000000130b207c12 */ /* 0x000fc6000f8e9612 */
[----:B------:R-:W-:Y:S01]  /*2300*/  IMAD.WIDE.U32 R18, R19, -0x326172a9, RZ ;  /* 0xcd9e8d5713127825 */ /* 0x000fe200078e00ff */
[----:B------:R-:W-:-:S03]  /*2310*/  LOP3.LUT R29, R22, R29, RZ, 0x3c, !PT ;  /* 0x0000001d161d7212 */ /* 0x000fc600078e3cff */
[----:B------:R-:W-:Y:S01]  /*2320*/  IMAD R30, R30, -0x326172a9, RZ ;  /* 0xcd9e8d571e1e7824 */ /* 0x000fe200078e02ff */
[----:B------:R-:W-:Y:S01]  /*2330*/  LOP3.LUT R16, R19, UR18, R16, 0x96, !PT ;  /* 0x0000001213107c12 */ /* 0x000fe2000f8e9610 */
[----:B------:R-:W-:-:S04]  /*2340*/  IMAD.HI.U32 R25, R15, -0x326172a9, RZ ;  /* 0xcd9e8d570f197827 */ /* 0x000fc800078e00ff */
        /* <DEDUP_REMOVED lines=12> */
[----:B------:R-:W-:-:S04]  /*2410*/  IMAD.WIDE.U32 R22, R16, -0x2daee0ad, RZ ;  /* 0xd2511f5310167825 */ /* 0x000fc800078e00ff */
[----:B------:R-:W-:Y:S01]  /*2420*/  IMAD.WIDE.U32 R16, R32, -0x326172a9, RZ ;  /* 0xcd9e8d5720107825 */ /* 0x000fe200078e00ff */
[----:B------:R-:W-:-:S03]  /*2430*/  LOP3.LUT R23, R23, UR21, R10, 0x96, !PT ;  /* 0x0000001517177c12 */ /* 0x000fc6000f8e960a */
[----:B------:R-:W-:Y:S01]  /*2440*/  IMAD R28, R26, -0x326172a9, RZ ;  /* 0xcd9e8d571a1c7824 */ /* 0x000fe200078e02ff */
[----:B------:R-:W-:Y:S01]  /*2450*/  LOP3.LUT R26, R35, UR19, R30, 0x96, !PT ;  /* 0x00000013231a7c12 */ /* 0x000fe2000f8e961e */
[----:B------:R-:W-:Y:S01]  /*2460*/  IMAD R6, R6, -0x2daee0ad, RZ ;  /* 0xd2511f5306067824 */ /* 0x000fe200078e02ff */
[----:B------:R-:W-:Y:S01]  /*2470*/  LOP3.LUT R17, R17, UR20, R18, 0x96, !PT ;  /* 0x0000001411117c12 */ /* 0x000fe2000f8e9612 */
[----:B------:R-:W-:-:S04]  /*2480*/  IMAD.HI.U32 R31, R19, -0x2daee0ad, RZ ;  /* 0xd2511f53131f7827 */ /* 0x000fc800078e00ff */
[----:B------:R-:W-:Y:S01]  /*2490*/  IMAD.HI.U32 R33, R21, -0x326172a9, RZ ;  /* 0xcd9e8d5715217827 */ /* 0x000fe200078e00ff */
[----:B------:R-:W-:-:S03]  /*24a0*/  LOP3.LUT R6, R31, UR21, R6, 0x96, !PT ;  /* 0x000000151f067c12 */ /* 0x000fc6000f8e9606 */
[----:B------:R-:W-:Y:S01]  /*24b0*/  IMAD R18, R15, -0x326172a9, RZ ;  /* 0xcd9e8d570f127824 */ /* 0x000fe200078e02ff */
[----:B------:R-:W-:Y:S01]  /*24c0*/  LOP3.LUT R28, R33, UR18, R28, 0x96, !PT ;  /* 0x00000012211c7c12 */ /* 0x000fe2000f8e961c */
[----:B------:R-:W-:Y:S02]  /*24d0*/  IMAD R27, R27, -0x2daee0ad, RZ ;  /* 0xd2511f531b1b7824 */ /* 0x000fe400078e02ff */
[----:B------:R-:W-:Y:S02]  /*24e0*/  IMAD R15, R21, -0x326172a9, RZ ;  /* 0xcd9e8d57150f7824 */ /* 0x000fe400078e02ff */
[----:B------:R-:W-:-:S04]  /*24f0*/  IMAD.HI.U32 R30, R25, -0x2daee0ad, RZ ;  /* 0xd2511f53191e7827 */ /* 0x000fc800078e00ff */
[----:B------:R-:W-:Y:S01]  /*2500*/  IMAD.HI.U32 R32, R26, -0x326172a9, RZ ;  /* 0xcd9e8d571a207827 */ /* 0x000fe200078e00ff */
[----:B------:R-:W-:-:S03]  /*2510*/  LOP3.LUT R30, R30, UR21, R27, 0x96, !PT ;  /* 0x000000151e1e7c12 */ /* 0x000fc6000f8e961b */
[----:B------:R-:W-:Y:S01]  /*2520*/  IMAD R31, R29, -0x2daee0ad, RZ ;  /* 0xd2511f531d1f7824 */ /* 0x000fe200078e02ff */
[----:B------:R-:W-:Y:S01]  /*2530*/  LOP3.LUT R15, R32, UR20, R15, 0x96, !PT ;  /* 0x00000014200f7c12 */ /* 0x000fe2000f8e960f */
[----:B------:R-:W-:Y:S02]  /*2540*/  IMAD R21, R19, -0x2daee0ad, RZ ;  /* 0xd2511f5313157824 */ /* 0x000fe400078e02ff */
[----:B------:R-:W-:-:S04]  /*2550*/  IMAD.HI.U32 R10, R8, -0x2daee0ad, RZ ;  /* 0xd2511f53080a7827 */ /* 0x000fc800078e00ff */
[----:B------:R-:W-:Y:S01]  /*2560*/  IMAD.HI.U32 R29, R11, -0x326172a9, RZ ;  /* 0xcd9e8d570b1d7827 */ /* 0x000fe200078e00ff */
[----:B------:R-:W-:-:S03]  /*2570*/  LOP3.LUT R21, R10, UR23, R21, 0x96, !PT ;  /* 0x000000170a157c12 */ /* 0x000fc6000f8e9615 */
[----:B------:R-:W-:Y:S01]  /*2580*/  IMAD.HI.U32 R34, R28, -0x2daee0ad, RZ ;  /* 0xd2511f531c227827 */ /* 0x000fe200078e00ff */
[----:B------:R-:W-:-:S03]  /*2590*/  LOP3.LUT R29, R29, UR20, R18, 0x96, !PT ;  /* 0x000000141d1d7c12 */ /* 0x000fc6000f8e9612 */
[----:B------:R-:W-:Y:S01]  /*25a0*/  IMAD R32, R11, -0x326172a9, RZ ;  /* 0xcd9e8d570b207824 */ /* 0x000fe200078e02ff */
[----:B------:R-:W-:Y:S01]  /*25b0*/  LOP3.LUT R31, R34, UR21, R31, 0x96, !PT ;  /* 0x00000015221f7c12 */ /* 0x000fe2000f8e961f */
[----:B------:R-:W-:-:S04]  /*25c0*/  IMAD.WIDE.U32 R10, R17, -0x2daee0ad, RZ ;  /* 0xd2511f53110a7825 */ /* 0x000fc800078e00ff */
[----:B------:R-:W-:Y:S01]  /*25d0*/  IMAD.WIDE.U32 R18, R23, -0x326172a9, RZ ;  /* 0xcd9e8d5717127825 */ /* 0x000fe200078e00ff */
[----:B------:R-:W-:-:S03]  /*25e0*/  LOP3.LUT R22, R11, UR23, R22, 0x96, !PT ;  /* 0x000000170b167c12 */ /* 0x000fc6000f8e9616 */
[----:B------:R-:W-:Y:S01]  /*25f0*/  IMAD R24, R24, -0x326172a9, RZ ;  /* 0xcd9e8d5718187824 */ /* 0x000fe200078e02ff */
[----:B------:R-:W-:Y:S01]  /*2600*/  LOP3.LUT R16, R19, UR22, R16, 0x96, !PT ;  /* 0x0000001613107c12 */ /* 0x000fe2000f8e9610 */
[----:B------:R-:W-:-:S04]  /*2610*/  IMAD.HI.U32 R17, R6, -0x326172a9, RZ ;  /* 0xcd9e8d5706117827 */ /* 0x000fc800078e00ff */
[----:B------:R-:W-:Y:S01]  /*2620*/  IMAD.HI.U32 R27, R30, -0x326172a9, RZ ;  /* 0xcd9e8d571e1b7827 */ /* 0x000fe200078e00ff */
[----:B------:R-:W-:-:S03]  /*2630*/  LOP3.LUT R11, R17, UR22, R24, 0x96, !PT ;  /* 0x00000016110b7c12 */ /* 0x000fc6000f8e9618 */
[----:B------:R-:W-:Y:S01]  /*2640*/  IMAD R6, R6, -0x326172a9, RZ ;  /* 0xcd9e8d5706067824 */ /* 0x000fe200078e02ff */
[----:B------:R-:W-:Y:S01]  /*2650*/  LOP3.LUT R24, R27, UR22, R32, 0x96, !PT ;  /* 0x000000161b187c12 */ /* 0x000fe2000f8e9620 */
[----:B------:R-:W-:-:S04]  /*2660*/  IMAD.HI.U32 R23, R21, -0x326172a9, RZ ;  /* 0xcd9e8d5715177827 */ /* 0x000fc800078e00ff */
[----:B------:R-:W-:Y:S01]  /*2670*/  IMAD R32, R25, -0x2daee0ad, RZ ;  /* 0xd2511f5319207824 */ /* 0x000fe200078e02ff */
[----:B------:R-:W-:Y:S01]  /*2680*/  LOP3.LUT R6, R23, UR24, R6, 0x96, !PT ;  /* 0x0000001817067c12 */ /* 0x000fe2000f8e9606 */
[----:B------:R-:W-:Y:S02]  /*2690*/  IMAD R26, R26, -0x326172a9, RZ ;  /* 0xcd9e8d571a1a7824 */ /* 0x000fe400078e02ff */
[----:B------:R-:W-:-:S04]  /*26a0*/  IMAD.HI.U32 R27, R29, -0x2daee0ad, RZ ;  /* 0xd2511f531d1b7827 */ /* 0x000fc800078e00ff */
[----:B------:R-:W-:Y:S01]  /*26b0*/  IMAD.HI.U32 R19, R31, -0x326172a9, RZ ;  /* 0xcd9e8d571f137827 */ /* 0x000fe200078e00ff */
[----:B------:R-:W-:-:S03]  /*26c0*/  LOP3.LUT R27, R27, UR23, R32, 0x96, !PT ;  /* 0x000000171b1b7c12 */ /* 0x000fc6000f8e9620 */
[----:B------:R-:W-:-:S04]  /*26d0*/  IMAD.WIDE.U32 R22, R22, -0x326172a9, RZ ;  /* 0xcd9e8d5716167825 */ /* 0x000fc800078e00ff */
[----:B------:R-:W-:-:S04]  /*26e0*/  IMAD.WIDE.U32 R16, R16, -0x2daee0ad, RZ ;  /* 0xd2511f5310107825 */ /* 0x000fc800078e00ff */
[----:B------:R-:W-:Y:S01]  /*26f0*/  IMAD R25, R28, -0x2daee0ad, RZ ;  /* 0xd2511f531c197824 */ /* 0x000fe200078e02ff */
[----:B------:R-:W-:Y:S01]  /*2700*/  LOP3.LUT R28, R19, UR22, R26, 0x96, !PT ;  /* 0x00000016131c7c12 */ /* 0x000fe2000f8e961a */
[----:B------:R-:W-:Y:S01]  /*2710*/  IMAD.HI.U32 R34, R15, -0x2daee0ad, RZ ;  /* 0xd2511f530f227827 */ /* 0x000fe200078e00ff */
[----:B------:R-:W-:Y:S02]  /*2720*/  LOP3.LUT R19, R23, UR24, R18, 0x96, !PT ;  /* 0x0000001817137c12 */ /* 0x000fe4000f8e9612 */
[----:B------:R-:W-:Y:S01]  /*2730*/  LOP3.LUT R33, R17, UR25, R10, 0x96, !PT ;  /* 0x0000001911217c12 */ /* 0x000fe2000f8e960a */
[----:B------:R-:W-:Y:S01]  /*2740*/  IMAD R18, R29, -0x2daee0ad, RZ ;  /* 0xd2511f531d127824 */ /* 0x000fe200078e02ff */
[----:B------:R-:W-:Y:S01]  /*2750*/  LOP3.LUT R26, R34, UR23, R25, 0x96, !PT ;  /* 0x00000017221a7c12 */ /* 0x000fe2000f8e9619 */
[----:B------:R-:W-:Y:S02]  /*2760*/  IMAD R8, R8, -0x2daee0ad, RZ ;  /* 0xd2511f5308087824 */ /* 0x000fe400078e02ff */
        /* <DEDUP_REMOVED lines=12> */
[----:B------:R-:W-:Y:S01]  /*2830*/  IMAD.WIDE.U32 R18, R19, -0x2daee0ad, RZ ;  /* 0xd2511f5313127825 */ /* 0x000fe200078e00ff */
[----:B------:R-:W-:-:S03]  /*2840*/  LOP3.LUT R8, R32, UR24, R31, 0x96, !PT ;  /* 0x0000001820087c12 */ /* 0x000fc6000f8e961f */
[----:B------:R-:W-:Y:S01]  /*2850*/  IMAD.WIDE.U32 R10, R33, -0x326172a9, RZ ;  /* 0xcd9e8d57210a7825 */ /* 0x000fe200078e00ff */
[----:B------:R-:W-:-:S03]  /*2860*/  LOP3.LUT R33, R19, UR27, R16, 0x96, !PT ;  /* 0x0000001b13217c12 */ /* 0x000fc6000f8e9610 */
        /* <DEDUP_REMOVED lines=13> */
[----:B------:R-:W-:Y:S01]  /*2940*/  IMAD.WIDE.U32 R16, R16, -0x2daee0ad, RZ ;  /* 0xd2511f5310107825 */ /* 0x000fe200078e00ff */
[----:B------:R-:W-:-:S03]  /*2950*/  LOP3.LUT R24, R24, UR26, R27, 0x96, !PT ;  /* 0x0000001a18187c12 */ /* 0x000fc6000f8e961b */
[----:B------:R-:W-:Y:S01]  /*2960*/  IMAD R22, R28, -0x2daee0ad, RZ ;  /* 0xd2511f531c167824 */ /* 0x000fe200078e02ff */
[----:B------:R-:W-:Y:S01]  /*2970*/  LOP3.LUT R34, R17, UR29, R18, 0x96, !PT ;  /* 0x0000001d11227c12 */ /* 0x000fe2000f8e9612 */
[----:B------:R-:W-:-:S04]  /*2980*/  IMAD.HI.U32 R31, R8, -0x2daee0ad, RZ ;  /* 0xd2511f53081f7827 */ /* 0x000fc800078e00ff */
        /* <DEDUP_REMOVED lines=8> */
[----:B------:R-:W-:-:S04]  /*2a10*/  IMAD.WIDE.U32 R22, R33, -0x326172a9, RZ ;  /* 0xcd9e8d5721167825 */ /* 0x000fc800078e00ff */
[----:B------:R-:W-:Y:S01]  /*2a20*/  IMAD.HI.U32 R6, R30, -0x2daee0ad, RZ ;  /* 0xd2511f531e067827 */ /* 0x000fe200078e00ff */
[----:B------:R-:W-:-:S03]  /*2a30*/  LOP3.LUT R10, R23, UR28, R10, 0x96, !PT ;  /* 0x0000001c170a7c12 */ /* 0x000fc6000f8e960a */
[----:B------:R-:W-:Y:S01]  /*2a40*/  IMAD.HI.U32 R19, R24, -0x2daee0ad, RZ ;  /* 0xd2511f5318137827 */ /* 0x000fe200078e00ff */
[----:B------:R-:W-:-:S03]  /*2a50*/  LOP3.LUT R17, R6, UR29, R17, 0x96, !PT ;  /* 0x0000001d06117c12 */ /* 0x000fc6000f8e9611 */
[----:B------:R-:W-:Y:S01]  /*2a60*/  IMAD R11, R29, -0x326172a9, RZ ;  /* 0xcd9e8d571d0b7824 */ /* 0x000fe200078e02ff */
[----:B------:R-:W-:Y:S01]  /*2a70*/  LOP3.LUT R23, R19, UR29, R32, 0x96, !PT ;  /* 0x0000001d13177c12 */ /* 0x000fe2000f8e9620 */
[----:B------:R-:W-:Y:S02]  /*2a80*/  IMAD R29, R30, -0x2daee0ad, RZ ;  /* 0xd2511f531e1d7824 */ /* 0x000fe400078e02ff */
[----:B------:R-:W-:-:S04]  /*2a90*/  IMAD.HI.U32 R18, R15, -0x2daee0ad, RZ ;  /* 0xd2511f530f127827 */ /* 0x000fc800078e00ff */
        /* <DEDUP_REMOVED lines=9> */
[----:B------:R-:W-:Y:S01]  /*2b30*/  IMAD.HI.U32 R8, R17, -0x326172a9, RZ ;  /* 0xcd9e8d5711087827 */ /* 0x000fe200078e00ff */
[----:B------:R-:W-:-:S03]  /*2b40*/  LOP3.LUT R33, R19, UR31, R16, 0x96, !PT ;  /* 0x0000001f13217c12 */ /* 0x000fc6000f8e9610 */
[----:B------:R-:W-:Y:S01]  /*2b50*/  IMAD.HI.U32 R6, R27, -0x326172a9, RZ ;  /* 0xcd9e8d571b067827 */ /* 0x000fe200078e00ff */
[----:B------:R-:W-:-:S03]  /*2b60*/  LOP3.LUT R31, R8, UR30, R31, 0x96, !PT ;  /* 0x0000001e081f7c12 */ /* 0x000fc6000f8e961f */
[----:B------:R-:W-:Y:S01]  /*2b70*/  IMAD.WIDE.U32 R10, R34, -0x326172a9, RZ ;  /* 0xcd9e8d57220a7825 */ /* 0x000fe200078e00ff */
[----:B------:R-:W-:Y:S02]  /*2b80*/  LOP3.LUT R25, R6, UR28, R25, 0x96, !PT ;  /* 0x0000001c06197c12 */ /* 0x000fe4000f8e9619 */
[----:B------:R-:W-:Y:S01]  /*2b90*/  MOV R34, R12 ;  /* 0x0000000c00227202 */ /* 0x000fe20000000f00 */
[----:B------:R-:W-:Y:S01]  /*2ba0*/  IMAD R19, R24, -0x2daee0ad, RZ ;  /* 0xd2511f5318137824 */ /* 0x000fe200078e02ff */
[----:B------:R-:W-:Y:S01]  /*2bb0*/  LOP3.LUT R6, R11, UR30, R22, 0x96, !PT ;  /* 0x0000001e0b067c12 */ /* 0x000fe2000f8e9616 */
[----:B------:R-:W-:-:S04]  /*2bc0*/  IMAD.HI.U32 R8, R30, -0x2daee0ad, RZ ;  /* 0xd2511f531e087827 */ /* 0x000fc800078e00ff */
[----:B------:R-:W-:Y:S02]  /*2bd0*/  IMAD R27, R27, -0x326172a9, RZ ;  /* 0xcd9e8d571b1b7824 */ /* 0x000fe400078e02ff */
[----:B------:R-:W-:-:S04]  /*2be0*/  IMAD.HI.U32 R16, R32, -0x326172a9, RZ ;  /* 0xcd9e8d5720107827 */ /* 0x000fc800078e00ff */
[----:B------:R-:W-:Y:S02]  /*2bf0*/  IMAD R28, R28, -0x326172a9, RZ ;  /* 0xcd9e8d571c1c7824 */ /* 0x000fe400078e02ff */
[----:B------:R-:W-:-:S04]  /*2c00*/  IMAD.HI.U32 R11, R23, -0x326172a9, RZ ;  /* 0xcd9e8d57170b7827 */ /* 0x000fc800078e00ff */
[----:B------:R-:W-:Y:S01]  /*2c10*/  IMAD R21, R26, -0x2daee0ad, RZ ;  /* 0xd2511f531a157824 */ /* 0x000fe200078e02ff */
[----:B------:R-:W-:Y:S01]  /*2c20*/  LOP3.LUT R26, R8, UR31, R19, 0x96, !PT ;  /* 0x0000001f081a7c12 */ /* 0x000fe2000f8e9613 */
[----:B------:R-:W-:Y:S01]  /*2c30*/  IMAD.HI.U32 R22, R25, -0x2daee0ad, RZ ;  /* 0xd2511f5319167827 */ /* 0x000fe200078e00ff */
[----:B------:R-:W-:Y:S02]  /*2c40*/  LOP3.LUT R19, R16, UR30, R27, 0x96, !PT ;  /* 0x0000001e10137c12 */ /* 0x000fe4000f8e961b */
[----:B------:R-:W-:Y:S01]  /*2c50*/  LOP3.LUT R11, R11, UR30, R28, 0x96, !PT ;  /* 0x0000001e0b0b7c12 */ /* 0x000fe2000f8e961c */
[----:B------:R-:W-:Y:S01]  /*2c60*/  IMAD R27, R17, -0x326172a9, RZ ;  /* 0xcd9e8d57111b7824 */ /* 0x000fe200078e02ff */
[----:B------:R-:W-:Y:S01]  /*2c70*/  LOP3.LUT R24, R22, UR31, R21, 0x96, !PT ;  /* 0x0000001f16187c12 */ /* 0x000fe2000f8e9615 */
[----:B------:R-:W-:-:S04]  /*2c80*/  IMAD.WIDE.U32 R36, R29, -0x326172a9, RZ ;  /* 0xcd9e8d571d247825 */ /* 0x000fc800078e00ff */
[----:B------:R-:W-:Y:S01]  /*2c90*/  IMAD.HI.U32 R21, R6, -0x2daee0ad, RZ ;  /* 0xd2511f5306157827 */ /* 0x000fe200078e00ff */
[----:B------:R-:W-:-:S03]  /*2ca0*/  LOP3.LUT R22, R37, UR32, R27, 0x96, !PT ;  /* 0x0000002025167c12 */ /* 0x000fc6000f8e961b */
[----:B------:R-:W-:Y:S01]  /*2cb0*/  IMAD R30, R30, -0x2daee0ad, RZ ;  /* 0xd2511f531e1e7824 */ /* 0x000fe200078e02ff */
[----:B------:R-:W-:Y:S01]  /*2cc0*/  LOP3.LUT R8, R21, UR33, R18, 0x96, !PT ;  /* 0x0000002115087c12 */ /* 0x000fe2000f8e9612 */
[----:B------:R-:W-:-:S04]  /*2cd0*/  IMAD.WIDE.U32 R16, R33, -0x326172a9, RZ ;  /* 0xcd9e8d5721107825 */ /* 0x000fc800078e00ff */
[----:B------:R-:W-:Y:S01]  /*2ce0*/  IMAD.HI.U32 R27, R11, -0x2daee0ad, RZ ;  /* 0xd2511f530b1b7827 */ /* 0x000fe200078e00ff */
[----:B------:R-:W-:-:S03]  /*2cf0*/  LOP3.LUT R17, R17, UR32, R10, 0x96, !PT ;  /* 0x0000002011117c12 */ /* 0x000fc6000f8e960a */
[----:B------:R-:W-:Y:S01]  /*2d00*/  IMAD R18, R25, -0x2daee0ad, RZ ;  /* 0xd2511f5319127824 */ /* 0x000fe200078e02ff */
[----:B------:R-:W-:Y:S01]  /*2d10*/  LOP3.LUT R21, R27, UR33, R30, 0x96, !PT ;  /* 0x000000211b157c12 */ /* 0x000fe2000f8e961e */
[----:B------:R-:W-:Y:S01]  /*2d20*/  IMAD R33, R32, -0x326172a9, RZ ;  /* 0xcd9e8d5720217824 */ /* 0x000fe200078e02ff */
[----:B------:R-:W-:Y:S01]  /*2d30*/  MOV R7, R17 ;  /* 0x0000001100077202 */ /* 0x000fe20000000f00 */
[----:B------:R-:W-:-:S04]  /*2d40*/  IMAD.WIDE.U32 R24, R24, -0x326172a9, RZ ;  /* 0xcd9e8d5718187825 */ /* 0x000fc800078e00ff */
[----:B------:R-:W-:Y:S01]  /*2d50*/  IMAD.MOV.U32 R10, RZ, RZ, R16 ;  /* 0x000000ffff0a7224 */ /* 0x000fe200078e0010 */
[----:B------:R-:W-:Y:S01]  /*2d60*/  LOP3.LUT R30, R25, UR32, R33, 0x96, !PT ;  /* 0x00000020191e7c12 */ /* 0x000fe2000f8e9621 */
[----:B------:R-:W-:Y:S02]  /*2d70*/  IMAD R23, R23, -0x326172a9, RZ ;  /* 0xcd9e8d5717177824 */ /* 0x000fe400078e02ff */
[----:B------:R-:W-:-:S04]  /*2d80*/  IMAD.WIDE.U32 R26, R26, -0x326172a9, RZ ;  /* 0xcd9e8d571a1a7825 */ /* 0x000fc800078e00ff */
[----:B------:R-:W-:Y:S01]  /*2d90*/  IMAD R15, R15, -0x2daee0ad, RZ ;  /* 0xd2511f530f0f7824 */ /* 0x000fe200078e02ff */
[----:B------:R-:W-:Y:S01]  /*2da0*/  LOP3.LUT R42, R27, UR32, R23, 0x96, !PT ;  /* 0x000000201b2a7c12 */ /* 0x000fe2000f8e9617 */
[----:B------:R-:W-:-:S04]  /*2db0*/  IMAD.HI.U32 R16, R31, -0x2daee0ad, RZ ;  /* 0xd2511f531f107827 */ /* 0x000fc800078e00ff */
[----:B------:R-:W-:Y:S01]  /*2dc0*/  IMAD.HI.U32 R29, R19, -0x2daee0ad, RZ ;  /* 0xd2511f53131d7827 */ /* 0x000fe200078e00ff */
[----:B------:R-:W-:-:S03]  /*2dd0*/  LOP3.LUT R35, R16, UR33, R15, 0x96, !PT ;  /* 0x0000002110237c12 */ /* 0x000fc6000f8e960f */
[----:B------:R-:W-:Y:S01]  /*2de0*/  IMAD R25, R11, -0x2daee0ad, RZ ;  /* 0xd2511f530b197824 */ /* 0x000fe200078e02ff */
[----:B------:R-:W-:Y:S01]  /*2df0*/  LOP3.LUT R27, R29, UR33, R18, 0x96, !PT ;  /* 0x000000211d1b7c12 */ /* 0x000fe2000f8e9612 */
[----:B------:R-:W-:Y:S02]  /*2e00*/  IMAD.MOV.U32 R37, RZ, RZ, R13 ;  /* 0x000000ffff257224 */ /* 0x000fe400078e000d */
[----:B------:R-:W-:Y:S02]  /*2e10*/  IMAD.MOV.U32 R23, RZ, RZ, R14 ;  /* 0x000000ffff177224 */ /* 0x000fe400078e000e */
[----:B------:R-:W-:Y:S02]  /*2e20*/  IMAD R31, R31, -0x2daee0ad, RZ ;  /* 0xd2511f531f1f7824 */ /* 0x000fe400078e02ff */
[----:B------:R-:W-:-:S07]  /*2e30*/  IMAD R11, R19, -0x2daee0ad, RZ ;  /* 0xd2511f53130b7824 */ /* 0x000fce00078e02ff */
.L_x_411:
[C---:B------:R-:W-:Y:S01]  /*2e40*/  IMAD.SHL.U32 R28, R20.reuse, 0x2, RZ ;  /* 0x00000002141c7824 */ /* 0x040fe200078e00ff */
[----:B------:R-:W-:-:S04]  /*2e50*/  SHF.L.U64.HI R29, R20, 0x1, R3 ;  /* 0x00000001141d7819 */ /* 0x000fc80000010203 */
[----:B------:R-:W-:-:S04]  /*2e60*/  IADD3 R32, P0, R28, UR10, RZ ;  /* 0x0000000a1c207c10 */ /* 0x000fc8000ff1e0ff */
[----:B------:R-:W-:-:S05]  /*2e70*/  IADD3.X R33, R29, UR11, RZ, P0, !PT ;  /* 0x0000000b1d217c10 */ /* 0x000fca00087fe4ff */
[----:B------:R-:W2:Y:S04]  /*2e80*/  LDG.E.128 R12, desc[UR4][R32.64] ;  /* 0x00000004200c7981 */ /* 0x000ea8000c1e1d00 */
[----:B------:R0:W3:Y:S01]  /*2e90*/  LDG.E.128 R16, desc[UR4][R32.64+0x10] ;  /* 0x0000100420107981 */ /* 0x0000e2000c1e1d00 */
[----:B------:R-:W-:Y:S01]  /*2ea0*/  I2FP.F32.U32 R39, R22 ;  /* 0x0000001600277245 */ /* 0x000fe20000201000 */
[----:B------:R-:W-:Y:S01]  /*2eb0*/  HFMA2.MMA R22, -RZ, RZ, 0.1171875, 0 ;  /* 0x2f800000ff167435 */ /* 0x000fe200000001ff */
[----:B------:R-:W-:Y:S01]  /*2ec0*/  I2FP.F32.U32 R41, R37 ;  /* 0x0000002500297245 */ /* 0x000fe20000201000 */
[----:B------:R-:W-:Y:S05]  /*2ed0*/  WARPSYNC.ALL ;  /* 0x0000000000007948 */ /* 0x000fea0003800000 */
[----:B------:R-:W-:-:S02]  /*2ee0*/  I2FP.F32.U32 R43, R42 ;  /* 0x0000002a002b7245 */ /* 0x000fc40000201000 */
[----:B------:R-:W-:Y:S01]  /*2ef0*/  I2FP.F32.U32 R45, R25 ;  /* 0x00000019002d7245 */ /* 0x000fe20000201000 */
[----:B------:R-:W-:Y:S01]  /*2f00*/  FFMA.FTZ R40, R39, R22, 1.1641532182693481445e-10 ;  /* 0x2f00000027287423 */ /* 0x000fe20000010016 */
[----:B------:R-:W-:Y:S01]  /*2f10*/  I2FP.F32.U32 R39, R36 ;  /* 0x0000002400277245 */ /* 0x000fe20000201000 */
[----:B------:R-:W-:Y:S01]  /*2f20*/  FFMA.FTZ R43, R43, R22, 1.1641532182693481445e-10 ;  /* 0x2f0000002b2b7423 */ /* 0x000fe20000010016 */
[----:B------:R-:W-:Y:S01]  /*2f30*/  I2FP.F32.U32 R25, R30 ;  /* 0x0000001e00197245 */ /* 0x000fe20000201000 */
[-C--:B------:R-:W-:Y:S01]  /*2f40*/  FFMA.FTZ R45, R45, R22.reuse, 1.1641532182693481445e-10 ;  /* 0x2f0000002d2d7423 */ /* 0x080fe20000010016 */
[----:B------:R-:W-:Y:S01]  /*2f50*/  FSET.BF.LT.FTZ.AND R36, R40, UR34, PT ;  /* 0x0000002228247c0a */ /* 0x000fe2000b811000 */
[-C--:B------:R-:W-:Y:S01]  /*2f60*/  FFMA.FTZ R40, R39, R22.reuse, 1.1641532182693481445e-10 ;  /* 0x2f00000027287423 */ /* 0x080fe20000010016 */
[----:B------:R-:W-:Y:S01]  /*2f70*/  I2FP.F32.U32 R39, R35 ;  /* 0x0000002300277245 */ /* 0x000fe20000201000 */
[-C--:B------:R-:W-:Y:S01]  /*2f80*/  FFMA.FTZ R44, R25, R22.reuse, 1.1641532182693481445e-10 ;  /* 0x2f000000192c7423 */ /* 0x080fe20000010016 */
[----:B------:R-:W-:Y:S01]  /*2f90*/  I2FP.F32.U32 R35, R31 ;  /* 0x0000001f00237245 */ /* 0x000fe20000201000 */
[----:B------:R-:W-:Y:S01]  /*2fa0*/  F2I.FTZ.U32.TRUNC.NTZ R52, R36 ;  /* 0x0000002400347305 */ /* 0x000fe2000021f000 */
[----:B------:R-:W-:Y:S01]  /*2fb0*/  FSET.BF.LT.FTZ.AND R25, R45, UR34, PT ;  /* 0x000000222d197c0a */ /* 0x000fe2000b811000 */
[----:B0-----:R-:W-:Y:S01]  /*2fc0*/  FFMA.FTZ R33, R39, R22, 1.1641532182693481445e-10 ;  /* 0x2f00000027217423 */ /* 0x001fe20000010016 */
[----:B------:R-:W-:Y:S01]  /*2fd0*/  I2FP.F32.U32 R45, R24 ;  /* 0x00000018002d7245 */ /* 0x000fe20000201000 */
[----:B------:R-:W-:Y:S01]  /*2fe0*/  FFMA.FTZ R39, R35, R22, 1.1641532182693481445e-10 ;  /* 0x2f00000023277423 */ /* 0x000fe20000010016 */
        /* <DEDUP_REMOVED lines=8> */
[----:B------:R-:W-:Y:S01]  /*3070*/  FSET.BF.LT.FTZ.AND R41, R43, UR34, PT ;  /* 0x000000222b297c0a */ /* 0x000fe2000b811000 */
[----:B------:R-:W-:Y:S01]  /*3080*/  FFMA.FTZ R34, R37, R22, 1.1641532182693481445e-10 ;  /* 0x2f00000025227423 */ /* 0x000fe20000010016 */
[----:B------:R-:W-:Y:S01]  /*3090*/  I2FP.F32.U32 R43, R21 ;  /* 0x00000015002b7245 */ /* 0x000fe20000201000 */
[----:B------:R-:W0:Y:S01]  /*30a0*/  F2I.FTZ.U32.TRUNC.NTZ R48, R44 ;  /* 0x0000002c00307305 */ /* 0x000e22000021f000 */
[----:B------:R-:W-:-:S02]  /*30b0*/  FSET.BF.LT.FTZ.AND R35, R35, UR34, PT ;  /* 0x0000002223237c0a */ /* 0x000fc4000b811000 */
[----:B------:R-:W-:Y:S01]  /*30c0*/  FSET.BF.LT.FTZ.AND R42, R42, UR34, PT ;  /* 0x000000222a2a7c0a */ /* 0x000fe2000b811000 */
[-C--:B------:R-:W-:Y:S01]  /*30d0*/  FFMA.FTZ R43, R43, R22.reuse, 1.1641532182693481445e-10 ;  /* 0x2f0000002b2b7423 */ /* 0x080fe20000010016 */
[----:B------:R-:W-:Y:S02]  /*30e0*/  FSET.BF.LT.FTZ.AND R38, R38, UR34, PT ;  /* 0x0000002226267c0a */ /* 0x000fe4000b811000 */
[----:B------:R-:W-:Y:S01]  /*30f0*/  I2FP.F32.U32 R49, R27 ;  /* 0x0000001b00317245 */ /* 0x000fe20000201000 */
[----:B------:R-:W1:Y:S01]  /*3100*/  F2I.FTZ.U32.TRUNC.NTZ R21, R41 ;  /* 0x0000002900157305 */ /* 0x000e62000021f000 */
[----:B------:R-:W-:Y:S02]  /*3110*/  FSET.BF.LT.FTZ.AND R43, R43, UR34, PT ;  /* 0x000000222b2b7c0a */ /* 0x000fe4000b811000 */
[----:B------:R-:W-:Y:S01]  /*3120*/  FSET.BF.LT.FTZ.AND R27, R30, UR34, PT ;  /* 0x000000221e1b7c0a */ /* 0x000fe2000b811000 */
[----:B------:R-:W-:Y:S01]  /*3130*/  FFMA.FTZ R49, R49, R22, 1.1641532182693481445e-10 ;  /* 0x2f00000031317423 */ /* 0x000fe20000010016 */
[----:B------:R-:W-:-:S02]  /*3140*/  I2FP.F32.U32 R37, R23 ;  /* 0x0000001700257245 */ /* 0x000fc40000201000 */
[----:B------:R-:W-:Y:S01]  /*3150*/  I2FP.F32.U32 R45, R11 ;  /* 0x0000000b002d7245 */ /* 0x000fe20000201000 */
[----:B------:R-:W4:Y:S01]  /*3160*/  F2I.FTZ.U32.TRUNC.NTZ R47, R43 ;  /* 0x0000002b002f7305 */ /* 0x000f22000021f000 */
[----:B------:R-:W-:Y:S01]  /*3170*/  FSET.BF.LT.FTZ.AND R34, R34, UR34, PT ;  /* 0x0000002222227c0a */ /* 0x000fe2000b811000 */
[-C--:B------:R-:W-:Y:S01]  /*3180*/  FFMA.FTZ R37, R37, R22.reuse, 1.1641532182693481445e-10 ;  /* 0x2f00000025257423 */ /* 0x080fe20000010016 */
[----:B0-----:R-:W-:Y:S01]  /*3190*/  LOP3.LUT R48, R48, 0xff, RZ, 0xc0, !PT ;  /* 0x000000ff30307812 */ /* 0x001fe200078ec0ff */
[----:B------:R-:W-:Y:S01]  /*31a0*/  FFMA.FTZ R30, R45, R22, 1.1641532182693481445e-10 ;  /* 0x2f0000002d1e7423 */ /* 0x000fe20000010016 */
[----:B------:R-:W-:Y:S02]  /*31b0*/  FSET.BF.LT.FTZ.AND R45, R49, UR34, PT ;  /* 0x00000022312d7c0a */ /* 0x000fe4000b811000 */
[----:B-1----:R-:W-:Y:S01]  /*31c0*/  LOP3.LUT R21, R21, 0xff, RZ, 0xc0, !PT ;  /* 0x000000ff15157812 */ /* 0x002fe200078ec0ff */
[----:B------:R-:W0:Y:S01]  /*31d0*/  F2I.FTZ.U32.TRUNC.NTZ R50, R35 ;  /* 0x0000002300327305 */ /* 0x000e22000021f000 */
[----:B------:R-:W-:-:S02]  /*31e0*/  FSET.BF.LT.FTZ.AND R37, R37, UR34, PT ;  /* 0x0000002225257c0a */ /* 0x000fc4000b811000 */
[----:B------:R-:W-:Y:S02]  /*31f0*/  FSET.BF.LT.FTZ.AND R30, R30, UR34, PT ;  /* 0x000000221e1e7c0a */ /* 0x000fe4000b811000 */
[----:B------:R-:W-:Y:S02]  /*3200*/  FSET.BF.LT.FTZ.AND R33, R33, UR34, PT ;  /* 0x0000002221217c0a */ /* 0x000fe4000b811000 */
[----:B----4-:R-:W-:Y:S01]  /*3210*/  LOP3.LUT R47, R47, 0xff, RZ, 0xc0, !PT ;  /* 0x000000ff2f2f7812 */ /* 0x010fe200078ec0ff */
[----:B------:R-:W1:Y:S01]  /*3220*/  F2I.FTZ.U32.TRUNC.NTZ R46, R42 ;  /* 0x0000002a002e7305 */ /* 0x000e62000021f000 */
[----:B------:R-:W-:Y:S02]  /*3230*/  FSET.BF.LT.FTZ.AND R39, R39, UR34, PT ;  /* 0x0000002227277c0a */ /* 0x000fe4000b811000 */
[----:B------:R-:W-:Y:S02]  /*3240*/  FSET.BF.LT.FTZ.AND R40, R40, UR34, PT ;  /* 0x0000002228287c0a */ /* 0x000fe4000b811000 */
[----:B------:R-:W-:-:S02]  /*3250*/  IADD3 R28, P0, R28, UR12, RZ ;  /* 0x0000000c1c1c7c10 */ /* 0x000fc4000ff1e0ff */
[----:B0-----:R-:W-:Y:S01]  /*3260*/  LOP3.LUT R50, R50, 0xff, RZ, 0xc0, !PT ;  /* 0x000000ff32327812 */ /* 0x001fe200078ec0ff */
[----:B------:R-:W0:Y:S01]  /*3270*/  F2I.FTZ.U32.TRUNC.NTZ R24, R25 ;  /* 0x0000001900187305 */ /* 0x000e22000021f000 */
[----:B------:R-:W-:Y:S02]  /*3280*/  IADD3.X R29, R29, UR13, RZ, P0, !PT ;  /* 0x0000000d1d1d7c10 */ /* 0x000fe400087fe4ff */
[----:B------:R-:W-:Y:S02]  /*3290*/  LOP3.LUT R52, R52, 0xff, RZ, 0xc0, !PT ;  /* 0x000000ff34347812 */ /* 0x000fe400078ec0ff */
[----:B-1----:R-:W-:-:S03]  /*32a0*/  PRMT R21, R46, 0x7604, R21 ;  /* 0x000076042e157816 */ /* 0x002fc60000000015 */
[----:B------:R-:W1:Y:S01]  /*32b0*/  F2I.FTZ.U32.TRUNC.NTZ R23, R38 ;  /* 0x0000002600177305 */ /* 0x000e62000021f000 */
[----:B0-----:R-:W-:-:S07]  /*32c0*/  PRMT R24, R24, 0x7604, R47 ;  /* 0x0000760418187816 */ /* 0x001fce000000002f */
[----:B------:R-:W0:Y:S01]  /*32d0*/  F2I.FTZ.U32.TRUNC.NTZ R11, R27 ;  /* 0x0000001b000b7305 */ /* 0x000e22000021f000 */
[----:B-1----:R-:W-:-:S07]  /*32e0*/  PRMT R23, R23, 0x7604, R50 ;  /* 0x0000760417177816 */ /* 0x002fce0000000032 */
[----:B------:R-:W1:Y:S01]  /*32f0*/  F2I.FTZ.U32.TRUNC.NTZ R51, R34 ;  /* 0x0000002200337305 */ /* 0x000e62000021f000 */
[----:B0-----:R-:W-:-:S07]  /*3300*/  PRMT R11, R11, 0x7604, R48 ;  /* 0x000076040b0b7816 */ /* 0x001fce0000000030 */
[----:B------:R-:W0:Y:S01]  /*3310*/  F2I.FTZ.U32.TRUNC.NTZ R26, R37 ;  /* 0x00000025001a7305 */ /* 0x000e22000021f000 */
[----:B-1----:R-:W-:-:S07]  /*3320*/  LOP3.LUT R51, R51, 0xff, RZ, 0xc0, !PT ;  /* 0x000000ff33337812 */ /* 0x002fce00078ec0ff */
        /* <DEDUP_REMOVED lines=9> */
[----:B0-----:R-:W-:Y:S02]  /*33c0*/  PRMT R32, R32, 0x7604, R53 ;  /* 0x0000760420207816 */ /* 0x001fe40000000035 */
[----:B-1----:R-:W-:Y:S02]  /*33d0*/  PRMT R31, R31, 0x7604, R52 ;  /* 0x000076041f1f7816 */ /* 0x002fe40000000034 */
[C---:B--2---:R-:W-:Y:S01]  /*33e0*/  PRMT R46, R14.reuse, 0x7632, R46 ;  /* 0x000076320e2e7816 */ /* 0x044fe2000000002e */
[----:B------:R-:W-:Y:S01]  /*33f0*/  IMAD.U32 R47, R14, 0x10000, RZ ;  /* 0x000100000e2f7824 */ /* 0x000fe200078e00ff */
[C---:B------:R-:W-:Y:S01]  /*3400*/  PRMT R14, R15.reuse, 0x7632, R14 ;  /* 0x000076320f0e7816 */ /* 0x040fe2000000000e */
[----:B------:R-:W-:Y:S01]  /*3410*/  IMAD.U32 R48, R12, 0x10000, RZ ;  /* 0x000100000c307824 */ /* 0x000fe200078e00ff */
[----:B------:R-:W-:Y:S01]  /*3420*/  SHF.L.U32 R50, R15, 0x10, RZ ;  /* 0x000000100f327819 */ /* 0x000fe200000006ff */
[----:B------:R-:W-:Y:S01]  /*3430*/  FMUL.FTZ R36, R36, R47 ;  /* 0x0000002f24247220 */ /* 0x000fe20000410000 */
[----:B------:R-:W-:Y:S01]  /*3440*/  PRMT R15, R12, 0x7632, R15 ;  /* 0x000076320c0f7816 */ /* 0x000fe2000000000f */
[----:B------:R-:W-:Y:S01]  /*3450*/  FMUL.FTZ R35, R35, R48 ;  /* 0x0000003023237220 */ /* 0x000fe20000410000 */
[----:B------:R-:W-:Y:S01]  /*3460*/  PRMT R12, R13, 0x7632, R12 ;  /* 0x000076320d0c7816 */ /* 0x000fe2000000000c */
[----:B------:R-:W-:Y:S01]  /*3470*/  IMAD.U32 R47, R46, 0x10000, RZ ;  /* 0x000100002e2f7824 */ /* 0x000fe200078e00ff */
[----:B---3--:R-:W-:Y:S01]  /*3480*/  SHF.L.U32 R48, R17, 0x10, RZ ;  /* 0x0000001011307819 */ /* 0x008fe200000006ff */
[----:B------:R-:W-:Y:S01]  /*3490*/  IMAD.U32 R15, R15, 0x10000, RZ ;  /* 0x000100000f0f7824 */ /* 0x000fe200078e00ff */
[----:B------:R-:W-:Y:S01]  /*34a0*/  SHF.L.U32 R12, R12, 0x10, RZ ;  /* 0x000000100c0c7819 */ /* 0x000fe200000006ff */
[----:B------:R-:W-:Y:S01]  /*34b0*/  FMUL.FTZ R33, R33, R50 ;  /* 0x0000003221217220 */ /* 0x000fe20000410000 */
[----:B------:R-:W-:Y:S01]  /*34c0*/  SHF.L.U32 R14, R14, 0x10, RZ ;  /* 0x000000100e0e7819 */ /* 0x000fe200000006ff */
[----:B------:R-:W-:Y:S01]  /*34d0*/  FMUL.FTZ R38, R38, R15 ;  /* 0x0000000f26267220 */ /* 0x000fe20000410000 */
[----:B------:R-:W-:Y:S01]  /*34e0*/  PRMT R15, R16, 0x7632, R15 ;  /* 0x00007632100f7816 */ /* 0x000fe2000000000f */
[----:B------:R-:W-:Y:S01]  /*34f0*/  FMUL.FTZ R37, R37, R12 ;  /* 0x0000000c25257220 */ /* 0x000fe20000410000 */
[----:B------:R-:W-:Y:S01]  /*3500*/  PRMT R12, R17, 0x7632, R12 ;  /* 0x00007632110c7816 */ /* 0x000fe2000000000c */
[----:B------:R-:W-:Y:S01]  /*3510*/  IMAD.U32 R17, R18, 0x10000, RZ ;  /* 0x0001000012117824 */ /* 0x000fe200078e00ff */
[----:B------:R-:W-:Y:S01]  /*3520*/  SHF.L.U32 R13, R13, 0x10, RZ ;  /* 0x000000100d0d7819 */ /* 0x000fe200000006ff */
[----:B------:R-:W-:Y:S01]  /*3530*/  FMUL.FTZ R39, R39, R14 ;  /* 0x0000000e27277220 */ /* 0x000fe20000410000 */
[----:B------:R-:W-:Y:S01]  /*3540*/  SHF.L.U32 R12, R12, 0x10, RZ ;  /* 0x000000100c0c7819 */ /* 0x000fe200000006ff */
[----:B------:R-:W-:Y:S01]  /*3550*/  FMUL.FTZ R44, R44, R17 ;  /* 0x000000112c2c7220 */ /* 0x000fe20000410000 */
[----:B------:R-:W-:-:S02]  /*3560*/  IMAD.U32 R17, R15, 0x10000, RZ ;  /* 0x000100000f117824 */ /* 0x000fc400078e00ff */
[----:B------:R-:W-:Y:S01]  /*3570*/  FMUL.FTZ R34, R34, R13 ;  /* 0x0000000d22227220 */ /* 0x000fe20000410000 */
[----:B------:R-:W-:Y:S01]  /*3580*/  FMUL.FTZ R40, R40, R47 ;  /* 0x0000002f28287220 */ /* 0x000fe20000410000 */
[----:B------:R-:W-:Y:S01]  /*3590*/  FMUL.FTZ R25, R25, R12 ;  /* 0x0000000c19197220 */ /* 0x000fe20000410000 */
[----:B------:R-:W-:Y:S01]  /*35a0*/  PRMT R12, R26, 0x1054, R23 ;  /* 0x000010541a0c7816 */ /* 0x000fe20000000017 */
[----:B------:R-:W-:Y:S01]  /*35b0*/  IMAD.U32 R46, R16, 0x10000, RZ ;  /* 0x00010000102e7824 */ /* 0x000fe200078e00ff */
[----:B------:R-:W0:Y:S01]  /*35c0*/  LDC R26, c[0x0][RZ] ;  /* 0x00000000ff1a7b82 */ /* 0x000e220000000800 */
[----:B------:R-:W-:Y:S01]  /*35d0*/  PRMT R13, R18, 0x7632, R13 ;  /* 0x00007632120d7816 */ /* 0x000fe2000000000d */
[----:B------:R-:W-:Y:S01]  /*35e0*/  FMUL.FTZ R18, R36, UR8 ;  /* 0x0000000824127c20 */ /* 0x000fe20008410000 */
[----:B------:R-:W-:Y:S01]  /*35f0*/  PRMT R14, R19, 0x7632, R14 ;  /* 0x00007632130e7816 */ /* 0x000fe2000000000e */
[----:B------:R-:W-:Y:S01]  /*3600*/  FMUL.FTZ R36, R39, UR8 ;  /* 0x0000000827247c20 */ /* 0x000fe20008410000 */
[----:B------:R-:W-:Y:S01]  /*3610*/  SHF.L.U32 R16, R19, 0x10, RZ ;  /* 0x0000001013107819 */ /* 0x000fe200000006ff */
[----:B------:R-:W-:Y:S01]  /*3620*/  FMUL.FTZ R19, R33, UR8 ;  /* 0x0000000821137c20 */ /* 0x000fe20008410000 */
[----:B------:R-:W-:Y:S01]  /*3630*/  FMUL.FTZ R42, R42, R17 ;  /* 0x000000112a2a7220 */ /* 0x000fe20000410000 */
[----:B------:R-:W-:Y:S01]  /*3640*/  FMUL.FTZ R17, R34, UR8 ;  /* 0x0000000822117c20 */ /* 0x000fe20008410000 */
[----:B------:R-:W-:Y:S01]  /*3650*/  FMUL.FTZ R35, R35, UR8 ;  /* 0x0000000823237c20 */ /* 0x000fe20008410000 */
[----:B------:R-:W-:Y:S01]  /*3660*/  FMUL.FTZ R15, R40, UR8 ;  /* 0x00000008280f7c20 */ /* 0x000fe20008410000 */
[----:B------:R-:W-:Y:S01]  /*3670*/  FMUL.FTZ R38, R38, UR8 ;  /* 0x0000000826267c20 */ /* 0x000fe20008410000 */
[----:B------:R-:W-:Y:S01]  /*3680*/  FMUL.FTZ R34, R37, UR8 ;  /* 0x0000000825227c20 */ /* 0x000fe20008410000 */
[----:B------:R-:W-:Y:S01]  /*3690*/  F2FP.BF16.F32.PACK_AB R19, R36, R19 ;  /* 0x000000132413723e */ /* 0x000fe200000010ff */
[----:B------:R-:W-:Y:S01]  /*36a0*/  FMUL.FTZ R45, R45, R16 ;  /* 0x000000102d2d7220 */ /* 0x000fe20000410000 */
[----:B------:R-:W-:Y:S01]  /*36b0*/  IMAD.U32 R36, R13, 0x10000, RZ ;  /* 0x000100000d247824 */ /* 0x000fe200078e00ff */
[----:B------:R-:W-:Y:S01]  /*36c0*/  F2FP.BF16.F32.PACK_AB R18, R15, R18 ;  /* 0x000000120f12723e */ /* 0x000fe200000010ff */
[----:B------:R-:W-:Y:S01]  /*36d0*/  FMUL.FTZ R43, R43, R48 ;  /* 0x000000302b2b7220 */ /* 0x000fe20000410000 */
[----:B------:R-:W-:Y:S01]  /*36e0*/  F2FP.BF16.F32.PACK_AB R16, R38, R35 ;  /* 0x000000232610723e */ /* 0x000fe200000010ff */
[----:B------:R-:W-:Y:S01]  /*36f0*/  FMUL.FTZ R36, R27, R36 ;  /* 0x000000241b247220 */ /* 0x000fe20000410000 */
[----:B------:R-:W-:Y:S01]  /*3700*/  F2FP.BF16.F32.PACK_AB R17, R34, R17 ;  /* 0x000000112211723e */ /* 0x000fe200000010ff */
[----:B------:R-:W-:Y:S01]  /*3710*/  FMUL.FTZ R43, R43, UR8 ;  /* 0x000000082b2b7c20 */ /* 0x000fe20008410000 */
[----:B------:R-:W-:Y:S01]  /*3720*/  PRMT R15, R22, 0x1054, R11 ;  /* 0x00001054160f7816 */ /* 0x000fe2000000000b */
[----:B------:R-:W-:Y:S01]  /*3730*/  FMUL.FTZ R44, R44, UR8 ;  /* 0x000000082c2c7c20 */ /* 0x000fe20008410000 */
[----:B------:R-:W-:Y:S01]  /*3740*/  FMUL.FTZ R11, R36, UR8 ;  /* 0x00000008240b7c20 */ /* 0x000fe20008410000 */
[----:B------:R1:W-:Y:S01]  /*3750*/  STG.E.128 desc[UR4][R28.64], R16 ;  /* 0x000000101c007986 */ /* 0x0003e2000c101d04 */
[----:B------:R-:W-:Y:S01]  /*3760*/  ULDC UR9, c[0x0][0xc] ;  /* 0x0000030000097ab9 */ /* 0x000fe20000000800 */
[----:B------:R-:W-:Y:S01]  /*3770*/  IADD3 R22, P0, R20, UR14, RZ ;  /* 0x0000000e14167c10 */ /* 0x000fe2000ff1e0ff */
[----:B------:R-:W-:Y:S01]  /*3780*/  FMUL.FTZ R41, R41, R46 ;  /* 0x0000002e29297220 */ /* 0x000fe20000410000 */
[----:B------:R-:W-:Y:S01]  /*3790*/  SHF.L.U32 R13, R14, 0x10, RZ ;  /* 0x000000100e0d7819 */ /* 0x000fe200000006ff */
[----:B------:R-:W-:Y:S01]  /*37a0*/  FMUL.FTZ R42, R42, UR8 ;  /* 0x000000082a2a7c20 */ /* 0x000fe20008410000 */
[----:B------:R-:W-:Y:S01]  /*37b0*/  IADD3.X R23, R3, UR15, RZ, P0, !PT ;  /* 0x0000000f03177c10 */ /* 0x000fe200087fe4ff */
[----:B------:R-:W-:Y:S01]  /*37c0*/  FMUL.FTZ R41, R41, UR8 ;  /* 0x0000000829297c20 */ /* 0x000fe20008410000 */
[----:B------:R-:W-:Y:S01]  /*37d0*/  FMUL.FTZ R45, R45, UR8 ;  /* 0x000000082d2d7c20 */ /* 0x000fe20008410000 */
[----:B------:R-:W-:Y:S01]  /*37e0*/  FMUL.FTZ R30, R30, R13 ;  /* 0x0000000d1e1e7220 */ /* 0x000fe20000410000 */
[----:B------:R-:W-:-:S02]  /*37f0*/  PRMT R13, R32, 0x1054, R31 ;  /* 0x00001054200d7816 */ /* 0x000fc4000000001f */
[----:B------:R-:W-:Y:S01]  /*3800*/  PRMT R14, R24, 0x1054, R21 ;  /* 0x00001054180e7816 */ /* 0x000fe20000000015 */
[----:B------:R-:W-:Y:S01]  /*3810*/  FMUL.FTZ R30, R30, UR8 ;  /* 0x000000081e1e7c20 */ /* 0x000fe20008410000 */
[----:B-1----:R-:W-:Y:S01]  /*3820*/  FMUL.FTZ R18, R25, UR8 ;  /* 0x0000000819127c20 */ /* 0x002fe20008410000 */
[----:B------:R-:W-:-:S03]  /*3830*/  F2FP.BF16.F32.PACK_AB R16, R42, R41 ;  /* 0x000000292a10723e */ /* 0x000fc600000010ff */
[----:B------:R-:W-:Y:S02]  /*3840*/  F2FP.BF16.F32.PACK_AB R19, R30, R45 ;  /* 0x0000002d1e13723e */ /* 0x000fe400000010ff */
[----:B------:R-:W-:Y:S02]  /*3850*/  F2FP.BF16.F32.PACK_AB R17, R18, R43 ;  /* 0x0000002b1211723e */ /* 0x000fe400000010ff */
[----:B------:R-:W-:Y:S01]  /*3860*/  F2FP.BF16.F32.PACK_AB R18, R11, R44 ;  /* 0x0000002c0b12723e */ /* 0x000fe200000010ff */
[----:B0-----:R-:W-:Y:S01]  /*3870*/  IMAD R11, R26, UR9, RZ ;  /* 0x000000091a0b7c24 */ /* 0x001fe2000f8e02ff */
[----:B------:R-:W-:-:S03]  /*3880*/  MOV R30, R0 ;  /* 0x00000000001e7202 */ /* 0x000fc60000000f00 */
[----:B------:R0:W-:Y:S01]  /*3890*/  STG.E.128 desc[UR4][R28.64+0x10], R16 ;  /* 0x000010101c007986 */ /* 0x0001e2000c101d04 */
[----:B------:R-:W-:-:S03]  /*38a0*/  LEA R20, P0, R11, R20, 0x4 ;  /* 0x000000140b147211 */ /* 0x000fc600078020ff */
[----:B------:R0:W-:Y:S02]  /*38b0*/  STG.E.128 desc[UR4][R22.64], R12 ;  /* 0x0000000c16007986 */ /* 0x0001e4000c101d04 */
[----:B------:R-:W-:Y:S01]  /*38c0*/  IMAD.X R3, RZ, RZ, R3, P0 ;  /* 0x000000ffff037224 */ /* 0x000fe200000e0603 */
[----:B------:R-:W-:Y:S01]  /*38d0*/  BAR.SYNC.DEFER_BLOCKING 0x0 ;  /* 0x0000000000007b1d */ /* 0x000fe20000010000 */
[----:B------:R-:W-:-:S04]  /*38e0*/  ISETP.GE.U32.AND P0, PT, R20, UR36, PT ;  /* 0x0000002414007c0c */ /* 0x000fc8000bf06070 */
[----:B------:R-:W-:-:S13]  /*38f0*/  ISETP.GE.U32.AND.EX P0, PT, R3, UR37, PT, P0 ;  /* 0x0000002503007c0c */ /* 0x000fda000bf06100 */
[----:B0-----:R-:W-:Y:S05]  /*3900*/  @!P0 BRA `(.L_x_420) ;  /* 0xffffffcc00a88947 */ /* 0x001fea000383ffff */
[----:B------:R-:W-:Y:S05]  /*3910*/  EXIT ;  /* 0x000000000000794d */ /* 0x000fea0003800000 */
        .weak           $__internal_9_$__cuda_sm20_dblrcp_rn_slowpath_v3
        .type           $__internal_9_$__cuda_sm20_dblrcp_rn_slowpath_v3,@function
        .size           $__internal_9_$__cuda_sm20_dblrcp_rn_slowpath_v3,(.L_x_11531 - $__internal_9_$__cuda_sm20_dblrcp_rn_slowpath_v3)
$__internal_9_$__cuda_sm20_dblrcp_rn_slowpath_v3:
        /* <DEDUP_REMOVED lines=23> */
.L_x_423:
        /* <DEDUP_REMOVED lines=10> */
.L_x_421:
[----:B------:R-:W-:Y:S02]  /*3b30*/  LOP3.LUT R15, R13, 0x80000, RZ, 0xfc, !PT ;  /* 0x000800000d0f7812 */ /* 0x000fe400078efcff */
[----:B------:R-:W-:-:S07]  /*3b40*/  MOV R14, R12 ;  /* 0x0000000c000e7202 */ /* 0x000fce0000000f00 */
.L_x_422:
[----:B------:R-:W-:Y:S01]  /*3b50*/  IMAD.MOV.U32 R12, RZ, RZ, R4 ;  /* 0x000000ffff0c7224 */ /* 0x000fe200078e0004 */
[----:B------:R-:W-:-:S04]  /*3b60*/  MOV R13, 0x0 ;  /* 0x00000000000d7802 */ /* 0x000fc80000000f00 */
[----:B------:R-:W-:Y:S05]  /*3b70*/  RET.REL.NODEC R12 `(_ZN2at6native43_GLOBAL__N__7cc8d1ed_10_Dropout_cu_0e96ed3824fused_dropout_kernel_vecIN3c108BFloat16EfmLi1ELi16EhEEvNS_4cuda6detail10TensorInfoIKT_T1_EENS7_IS8_SA_EENS7_IT4_SA_EESA_T0_NS_15PhiloxCudaStateE) ;  /* 0xffffffc40c207950 */ /* 0x000fea0003c3ffff */
.L_x_424:
        /* <DEDUP_REMOVED lines=16> */
.L_x_11531:


//--------------------- .text._ZN2at6native43_GLOBAL__N__7cc8d1ed_10_Dropout_cu_0e96ed3820fused_dropout_kernelIN3c104HalfEfmLin1ELin1EhEEvNS_4cuda6detail10TensorInfoIKT_T1_EENS7_IS8_SA_EENS7_IT4_SA_EESA_T0_NS_15PhiloxCudaStateE --------------------------
	.section	.text._ZN2at6native43_GLOBAL__N__7cc8d1ed_10_Dropout_cu_0e96ed3820fused_dropout_kernelIN3c104HalfEfmLin1ELin1EhEEvNS_4cuda6detail10TensorInfoIKT_T1_EENS7_IS8_SA_EENS7_IT4_SA_EESA_T0_NS_15PhiloxCudaStateE,"ax",@progbits
	.align	128
.text._ZN2at6native43_GLOBAL__N__7cc8d1ed_10_Dropout_cu_0e96ed3820fused_dropout_kernelIN3c104HalfEfmLin1ELin1EhEEvNS_4cuda6detail10TensorInfoIKT_T1_EENS7_IS8_SA_EENS7_IT4_SA_EESA_T0_NS_15PhiloxCudaStateE:
        .type           _ZN2at6native43_GLOBAL__N__7cc8d1ed_10_Dropout_cu_0e96ed3820fused_dropout_kernelIN3c104HalfEfmLin1ELin1EhEEvNS_4cuda6detail10TensorInfoIKT_T1_EENS7_IS8_SA_EENS7_IT4_SA_EESA_T0_NS_15PhiloxCudaStateE,@function
        .size           _ZN2at6native43_GLOBAL__N__7cc8d1ed_10_Dropout_cu_0e96ed3820fused_dropout_kernelIN3c104HalfEfmLin1ELin1EhEEvNS_4cuda6detail10TensorInfoIKT_T1_EENS7_IS8_SA_EENS7_IT4_SA_EESA_T0_NS_15PhiloxCudaStateE,(.L_x_11533 - _ZN2at6native43_GLOBAL__N__7cc8d1ed_10_Dropout_cu_0e96ed3820fused_dropout_kernelIN3c104HalfEfmLin1ELin1EhEEvNS_4cuda6detail10TensorInfoIKT_T1_EENS7_IS8_SA_EENS7_IT4_SA_EESA_T0_NS_15PhiloxCudaStateE)
        .other          _ZN2at6native43_GLOBAL__N__7cc8d1ed_10_Dropout_cu_0e96ed3820fused_dropout_kernelIN3c104HalfEfmLin1ELin1EhEEvNS_4cuda6detail10TensorInfoIKT_T1_EENS7_IS8_SA_EENS7_IT4_SA_EESA_T0_NS_15PhiloxCudaStateE,@"STO_CUDA_ENTRY STV_DEFAULT"
_ZN2at6native43_GLOBAL__N__7cc8d1ed_10_Dropout_cu_0e96ed3820fused_dropout_kernelIN3c104HalfEfmLin1ELin1EhEEvNS_4cuda6detail10TensorInfoIKT_T1_EENS7_IS8_SA_EENS7_IT4_SA_EESA_T0_NS_15PhiloxCudaStateE:
        /* <DEDUP_REMOVED lines=108> */
[----:B------:R-:W-:Y:S05]  /*06c0*/  CALL.REL.NOINC `($__internal_10_$__cuda_sm20_dblrcp_rn_slowpath_v3) ;  /* 0x000000d400547944 */ /* 0x000fea0003c00000 */
.L_x_425:
        /* <DEDUP_REMOVED lines=18> */
[----:B------:R-:W-:Y:S05]  /*07f0*/  CALL.REL.NOINC `($__internal_11_$__cuda_sm20_div_u64) ;  /* 0x000000d400a07944 */ /* 0x000fea0003c00000 */
[----:B------:R-:W-:Y:S05]  /*0800*/  BRA `(.L_x_427) ;  /* 0x0000000000587947 */ /* 0x000fea0003800000 */
.L_x_426:
        /* <DEDUP_REMOVED lines=22> */
.L_x_427:
        /* <DEDUP_REMOVED lines=32> */
.L_x_639:
        /* <DEDUP_REMOVED lines=13> */
.L_x_429:
[----:B------:R-:W-:Y:S05]  /*0c40*/  BSYNC B0 ;  /* 0x0000000000007941 */ /* 0x000fea0003800000 */
.L_x_428:
        /* <DEDUP_REMOVED lines=72> */
.L_x_431:
[----:B------:R-:W-:Y:S01]  /*10d0*/  IMAD.MOV.U32 R5, RZ, RZ, R0 ;  /* 0x000000ffff057224 */ /* 0x000fe200078e0000 */
[----:B------:R-:W-:Y:S01]  /*10e0*/  MOV R6, R11 ;  /* 0x0000000b00067202 */ /* 0x000fe20000000f00 */
[----:B------:R-:W-:Y:S01]  /*10f0*/  IMAD.MOV.U32 R7, RZ, RZ, R18 ;  /* 0x000000ffff077224 */ /* 0x000fe200078e0012 */
[----:B------:R-:W-:-:S07]  /*1100*/  MOV R9, R26 ;  /* 0x0000001a00097202 */ /* 0x000fce0000000f00 */
.L_x_430:
        /* <DEDUP_REMOVED lines=31> */
.L_x_448:
        /* <DEDUP_REMOVED lines=11> */
[----:B------:R-:W-:Y:S05]  /*13b0*/  CALL.REL.NOINC `($__internal_11_$__cuda_sm20_div_u64) ;  /* 0x000000c800b07944 */ /* 0x000fea0003c00000 */
        /* <DEDUP_REMOVED lines=9> */
.L_x_437:
        /* <DEDUP_REMOVED lines=22> */
.L_x_438:
[----:B------:R-:W-:Y:S05]  /*15b0*/  BSYNC B1 ;  /* 0x0000000000017941 */ /* 0x000fea0003800000 */
.L_x_436:
        /* <DEDUP_REMOVED lines=15> */
[----:B------:R-:W-:Y:S05]  /*16b0*/  CALL.REL.NOINC `($__internal_11_$__cuda_sm20_div_u64) ;  /* 0x000000c400f07944 */ /* 0x000fea0003c00000 */
        /* <DEDUP_REMOVED lines=11> */
.L_x_440:
        /* <DEDUP_REMOVED lines=23> */
.L_x_441:
[----:B------:R-:W-:Y:S05]  /*18e0*/  BSYNC B1 ;  /* 0x0000000000017941 */ /* 0x000fea0003800000 */
.L_x_439:
        /* <DEDUP_REMOVED lines=16> */
[----:B------:R-:W-:Y:S05]  /*19f0*/  CALL.REL.NOINC `($__internal_11_$__cuda_sm20_div_u64) ;  /* 0x000000c400207944 */ /* 0x000fea0003c00000 */
        /* <DEDUP_REMOVED lines=11> */
.L_x_443:
        /* <DEDUP_REMOVED lines=23> */
.L_x_444:
[----:B------:R-:W-:Y:S05]  /*1c20*/  BSYNC B1 ;  /* 0x0000000000017941 */ /* 0x000fea0003800000 */
.L_x_442:
        /* <DEDUP_REMOVED lines=29> */
.L_x_446:
        /* <DEDUP_REMOVED lines=22> */
.L_x_447:
[----:B------:R-:W-:Y:S05]  /*1f60*/  BSYNC B1 ;  /* 0x0000000000017941 */ /* 0x000fea0003800000 */
.L_x_445:
[----:B------:R-:W0:Y:S01]  /*1f70*/  LDC.64 R10, c[0x0][R0+0x2c0] ;  /* 0x0000b000000a7b82 */ /* 0x000e220000000a00 */
[----:B------:R-:W-:Y:S01]  /*1f80*/  MOV R2, R44 ;  /* 0x0000002c00027202 */ /* 0x000fe20000000f00 */
[----:B0-----:R-:W-:-:S04]  /*1f90*/  IMAD R9, R11, R34, RZ ;  /* 0x000000220b097224 */ /* 0x001fc800078e02ff */
[----:B------:R-:W-:-:S04]  /*1fa0*/  IMAD.WIDE.U32 R2, R10, R34, R2 ;  /* 0x000000220a027225 */ /* 0x000fc800078e0002 */
[----:B------:R-:W-:-:S04]  /*1fb0*/  IMAD R7, R10, R7, R9 ;  /* 0x000000070a077224 */ /* 0x000fc800078e0209 */
[----:B------:R-:W-:Y:S01]  /*1fc0*/  IMAD.IADD R3, R3, 0x1, R7 ;  /* 0x0000000103037824 */ /* 0x000fe200078e0207 */
[----:B------:R-:W-:Y:S06]  /*1fd0*/  @P3 BRA `(.L_x_448) ;  /* 0xfffffff000c83947 */ /* 0x000fec000383ffff */
.L_x_435:
        /* <DEDUP_REMOVED lines=11> */
[----:B------:R-:W-:Y:S05]  /*2090*/  CALL.REL.NOINC `($__internal_11_$__cuda_sm20_div_u64) ;  /* 0x000000bc00787944 */ /* 0x000fea0003c00000 */
        /* <DEDUP_REMOVED lines=9> */
.L_x_450:
        /* <DEDUP_REMOVED lines=23> */
.L_x_451:
[----:B------:R-:W-:Y:S05]  /*22a0*/  BSYNC B1 ;  /* 0x0000000000017941 */ /* 0x000fea0003800000 */
.L_x_449:
        /* <DEDUP_REMOVED lines=26> */
.L_x_453:
        /* <DEDUP_REMOVED lines=23> */
.L_x_454:
[----:B------:R-:W-:Y:S05]  /*25c0*/  BSYNC B1 ;  /* 0x0000000000017941 */ /* 0x000fea0003800000 */
.L_x_452:
        /* <DEDUP_REMOVED lines=26> */
.L_x_456:
        /* <DEDUP_REMOVED lines=23> */
.L_x_457:
[----:B------:R-:W-:Y:S05]  /*28e0*/  BSYNC B1 ;  /* 0x0000000000017941 */ /* 0x000fea0003800000 */
.L_x_455:
[----:B------:R-:W0:Y:S02]  /*28f0*/  LDC.64 R6, c[0x0][R5+0x2c8] ;  /* 0x0000b20005067b82 */ /* 0x000e240000000a00 */
[-C--:B0-----:R-:W-:Y:S02]  /*2900*/  IMAD R0, R7, R10.reuse, RZ ;  /* 0x0000000a07007224 */ /* 0x081fe400078e02ff */
[----:B------:R-:W-:-:S04]  /*2910*/  IMAD.WIDE.U32 R2, R6, R10, R2 ;  /* 0x0000000a06027225 */ /* 0x000fc800078e0002 */
[----:B------:R-:W-:-:S05]  /*2920*/  IMAD R9, R6, R9, R0 ;  /* 0x0000000906097224 */ /* 0x000fca00078e0200 */
[----:B------:R-:W-:-:S07]  /*2930*/  IADD3 R3, R3, R9, RZ ;  /* 0x0000000903037210 */ /* 0x000fce0007ffe0ff */
.L_x_434:
        /* <DEDUP_REMOVED lines=9> */
.L_x_433:
[----:B------:R-:W-:Y:S05]  /*29d0*/  BSYNC B0 ;  /* 0x0000000000007941 */ /* 0x000fea0003800000 */
.L_x_432:
        /* <DEDUP_REMOVED lines=25> */
.L_x_474:
        /* <DEDUP_REMOVED lines=9> */
[----:B-----5:R-:W-:Y:S05]  /*2c00*/  CALL.REL.NOINC `($__internal_11_$__cuda_sm20_div_u64) ;  /* 0x000000b0009c7944 */ /* 0x020fea0003c00000 */
        /* <DEDUP_REMOVED lines=9> */
.L_x_463:
        /* <DEDUP_REMOVED lines=22> */
.L_x_464:
[----:B------:R-:W-:Y:S05]  /*2e00*/  BSYNC B1 ;  /* 0x0000000000017941 */ /* 0x000fea0003800000 */
.L_x_462:
        /* <DEDUP_REMOVED lines=15> */
[----:B-----5:R-:W-:Y:S05]  /*2f00*/  CALL.REL.NOINC `($__internal_11_$__cuda_sm20_div_u64) ;  /* 0x000000ac00dc7944 */ /* 0x020fea0003c00000 */
        /* <DEDUP_REMOVED lines=11> */
.L_x_466:
        /* <DEDUP_REMOVED lines=23> */
.L_x_467:
[----:B------:R-:W-:Y:S05]  /*3130*/  BSYNC B1 ;  /* 0x0000000000017941 */ /* 0x000fea0003800000 */
.L_x_465:
        /* <DEDUP_REMOVED lines=16> */
[----:B-----5:R-:W-:Y:S05]  /*3240*/  CALL.REL.NOINC `($__internal_11_$__cuda_sm20_div_u64) ;  /* 0x000000ac000c7944 */ /* 0x020fea0003c00000 */
        /* <DEDUP_REMOVED lines=11> */
.L_x_469:
        /* <DEDUP_REMOVED lines=23> */
.L_x_470:
[----:B------:R-:W-:Y:S05]  /*3470*/  BSYNC B1 ;  /* 0x0000000000017941 */ /* 0x000fea0003800000 */
.L_x_468:
        /* <DEDUP_REMOVED lines=28> */
.L_x_472:
        /* <DEDUP_REMOVED lines=22> */
.L_x_473:
[----:B------:R-:W-:Y:S05]  /*37a0*/  BSYNC B1 ;  /* 0x0000000000017941 */ /* 0x000fea0003800000 */
.L_x_471:
        /* <DEDUP_REMOVED lines=10> */
.L_x_461:
        /* <DEDUP_REMOVED lines=11> */
[----:B-----5:R-:W-:Y:S05]  /*3900*/  CALL.REL.NOINC `($__internal_11_$__cuda_sm20_div_u64) ;  /* 0x000000a4005c7944 */ /* 0x020fea0003c00000 */
        /* <DEDUP_REMOVED lines=9> */
.L_x_476:
        /* <DEDUP_REMOVED lines=23> */
.L_x_477:
[----:B------:R-:W-:Y:S05]  /*3b10*/  BSYNC B1 ;  /* 0x0000000000017941 */ /* 0x000fea0003800000 */
.L_x_475:
        /* <DEDUP_REMOVED lines=26> */
.L_x_479:
        /* <DEDUP_REMOVED lines=23> */
.L_x_480:
[----:B------:R-:W-:Y:S05]  /*3e30*/  BSYNC B1 ;  /* 0x0000000000017941 */ /* 0x000fea0003800000 */
.L_x_478:
        /* <DEDUP_REMOVED lines=26> */
.L_x_482:
        /* <DEDUP_REMOVED lines=23> */
.L_x_483:
[----:B------:R-:W-:Y:S05]  /*4150*/  BSYNC B1 ;  /* 0x0000000000017941 */ /* 0x000fea0003800000 */
.L_x_481:
[----:B------:R-:W0:Y:S02]  /*4160*/  LDC.64 R6, c[0x0][R5+0x2c8] ;  /* 0x0000b20005067b82 */ /* 0x000e240000000a00 */
[-C--:B0-----:R-:W-:Y:S02]  /*4170*/  IMAD R0, R7, R34.reuse, RZ ;  /* 0x0000002207007224 */ /* 0x081fe400078e02ff */
[----:B------:R-:W-:-:S04]  /*4180*/  IMAD.WIDE.U32 R2, R6, R34, R2 ;  /* 0x0000002206027225 */ /* 0x000fc800078e0002 */
[----:B------:R-:W-:-:S04]  /*4190*/  IMAD R33, R6, R33, R0 ;  /* 0x0000002106217224 */ /* 0x000fc800078e0200 */
[----:B------:R-:W-:-:S07]  /*41a0*/  IMAD.IADD R3, R3, 0x1, R33 ;  /* 0x0000000103037824 */ /* 0x000fce00078e0221 */
.L_x_460:
        /* <DEDUP_REMOVED lines=9> */
.L_x_459:
[----:B------:R-:W-:Y:S05]  /*4240*/  BSYNC B0 ;  /* 0x0000000000007941 */ /* 0x000fea0003800000 */
.L_x_458:
        /* <DEDUP_REMOVED lines=23> */
.L_x_500:
        /* <DEDUP_REMOVED lines=19> */
.L_x_489:
        /* <DEDUP_REMOVED lines=22> */
.L_x_490:
[----:B------:R-:W-:Y:S05]  /*4650*/  BSYNC B1 ;  /* 0x0000000000017941 */ /* 0x000fea0003800000 */
.L_x_488:
        /* <DEDUP_REMOVED lines=28> */
.L_x_492:
        /* <DEDUP_REMOVED lines=23> */
.L_x_493:
[----:B------:R-:W-:Y:S05]  /*4990*/  BSYNC B1 ;  /* 0x0000000000017941 */ /* 0x000fea0003800000 */
.L_x_491:
        /* <DEDUP_REMOVED lines=29> */
.L_x_495:
        /* <DEDUP_REMOVED lines=23> */
.L_x_496:
[----:B------:R-:W-:Y:S05]  /*4ce0*/  BSYNC B1 ;  /* 0x0000000000017941 */ /* 0x000fea0003800000 */
.L_x_494:
        /* <DEDUP_REMOVED lines=28> */
.L_x_498:
        /* <DEDUP_REMOVED lines=22> */
.L_x_499:
[----:B------:R-:W-:Y:S05]  /*5010*/  BSYNC B1 ;  /* 0x0000000000017941 */ /* 0x000fea0003800000 */
.L_x_497:
        /* <DEDUP_REMOVED lines=10> */
.L_x_487:
        /* <DEDUP_REMOVED lines=21> */
.L_x_502:
        /* <DEDUP_REMOVED lines=23> */
.L_x_503:
[----:B------:R-:W-:Y:S05]  /*5380*/  BSYNC B1 ;  /* 0x0000000000017941 */ /* 0x000fea0003800000 */
.L_x_501:
        /* <DEDUP_REMOVED lines=26> */
.L_x_505:
        /* <DEDUP_REMOVED lines=23> */
.L_x_506:
[----:B------:R-:W-:Y:S05]  /*56a0*/  BSYNC B1 ;  /* 0x0000000000017941 */ /* 0x000fea0003800000 */
.L_x_504:
        /* <DEDUP_REMOVED lines=26> */
.L_x_508:
        /* <DEDUP_REMOVED lines=23> */
.L_x_509:
[----:B------:R-:W-:Y:S05]  /*59c0*/  BSYNC B1 ;  /* 0x0000000000017941 */ /* 0x000fea0003800000 */
.L_x_507:
[----:B------:R-:W0:Y:S02]  /*59d0*/  LDC.64 R24, c[0x0][R4+0x2c8] ;  /* 0x0000b20004187b82 */ /* 0x000e240000000a00 */
[-C--:B0-----:R-:W-:Y:S02]  /*59e0*/  IMAD R0, R25, R34.reuse, RZ ;  /* 0x0000002219007224 */ /* 0x081fe400078e02ff */
[----:B------:R-:W-:-:S04]  /*59f0*/  IMAD.WIDE.U32 R2, R24, R34, R2 ;  /* 0x0000002218027225 */ /* 0x000fc800078e0002 */
[----:B------:R-:W-:-:S04]  /*5a00*/  IMAD R33, R24, R33, R0 ;  /* 0x0000002118217224 */ /* 0x000fc800078e0200 */
[----:B------:R-:W-:-:S07]  /*5a10*/  IMAD.IADD R3, R3, 0x1, R33 ;  /* 0x0000000103037824 */ /* 0x000fce00078e0221 */
.L_x_486:
        /* <DEDUP_REMOVED lines=9> */
.L_x_485:
[----:B------:R-:W-:Y:S05]  /*5ab0*/  BSYNC B0 ;  /* 0x0000000000007941 */ /* 0x000fea0003800000 */
.L_x_484:
        /* <DEDUP_REMOVED lines=23> */
.L_x_526:
        /* <DEDUP_REMOVED lines=9> */
[----:B-----5:R-:W-:Y:S05]  /*5cc0*/  CALL.REL.NOINC `($__internal_11_$__cuda_sm20_div_u64) ;  /* 0x00000080006c7944 */ /* 0x020fea0003c00000 */
        /* <DEDUP_REMOVED lines=9> */
.L_x_515:
        /* <DEDUP_REMOVED lines=22> */
.L_x_516:
[----:B------:R-:W-:Y:S05]  /*5ec0*/  BSYNC B1 ;  /* 0x0000000000017941 */ /* 0x000fea0003800000 */
.L_x_514:
        /* <DEDUP_REMOVED lines=27> */
.L_x_518:
        /* <DEDUP_REMOVED lines=23> */
.L_x_519:
[----:B------:R-:W-:Y:S05]  /*61f0*/  BSYNC B1 ;  /* 0x0000000000017941 */ /* 0x000fea0003800000 */
.L_x_517:
        /* <DEDUP_REMOVED lines=28> */
.L_x_521:
        /* <DEDUP_REMOVED lines=23> */
.L_x_522:
[----:B------:R-:W-:Y:S05]  /*6530*/  BSYNC B1 ;  /* 0x0000000000017941 */ /* 0x000fea0003800000 */
.L_x_520:
        /* <DEDUP_REMOVED lines=28> */
.L_x_524:
        /* <DEDUP_REMOVED lines=22> */
.L_x_525:
[----:B------:R-:W-:Y:S05]  /*6860*/  BSYNC B1 ;  /* 0x0000000000017941 */ /* 0x000fea0003800000 */
.L_x_523:
        /* <DEDUP_REMOVED lines=10> */
.L_x_513:
        /* <DEDUP_REMOVED lines=21> */
.L_x_528:
        /* <DEDUP_REMOVED lines=23> */
.L_x_529:
[----:B------:R-:W-:Y:S05]  /*6bd0*/  BSYNC B1 ;  /* 0x0000000000017941 */ /* 0x000fea0003800000 */
.L_x_527:
        /* <DEDUP_REMOVED lines=26> */
.L_x_531:
        /* <DEDUP_REMOVED lines=23> */
.L_x_532:
[----:B------:R-:W-:Y:S05]  /*6ef0*/  BSYNC B1 ;  /* 0x0000000000017941 */ /* 0x000fea0003800000 */
.L_x_530:
        /* <DEDUP_REMOVED lines=26> */
.L_x_534:
        /* <DEDUP_REMOVED lines=23> */
.L_x_535:
[----:B------:R-:W-:Y:S05]  /*7210*/  BSYNC B1 ;  /* 0x0000000000017941 */ /* 0x000fea0003800000 */
.L_x_533:
[----:B------:R-:W0:Y:S02]  /*7220*/  LDC.64 R24, c[0x0][R41+0x2c8] ;  /* 0x0000b20029187b82 */ /* 0x000e240000000a00 */
[-C--:B0-----:R-:W-:Y:S02]  /*7230*/  IMAD R25, R25, R34.reuse, RZ ;  /* 0x0000002219197224 */ /* 0x081fe400078e02ff */
[----:B------:R-:W-:-:S04]  /*7240*/  IMAD.WIDE.U32 R44, R24, R34, R44 ;  /* 0x00000022182c7225 */ /* 0x000fc800078e002c */
[----:B------:R-:W-:-:S05]  /*7250*/  IMAD R25, R24, R33, R25 ;  /* 0x0000002118197224 */ /* 0x000fca00078e0219 */
[----:B------:R-:W-:-:S07]  /*7260*/  IADD3 R45, R45, R25, RZ ;  /* 0x000000192d2d7210 */ /* 0x000fce0007ffe0ff */
.L_x_512:
        /* <DEDUP_REMOVED lines=9> */
.L_x_511:
[----:B------:R-:W-:Y:S05]  /*7300*/  BSYNC B0 ;  /* 0x0000000000007941 */ /* 0x000fea0003800000 */
.L_x_510:
        /* <DEDUP_REMOVED lines=22> */
.L_x_552:
        /* <DEDUP_REMOVED lines=20> */
.L_x_541:
        /* <DEDUP_REMOVED lines=22> */
.L_x_542:
[----:B------:R-:W-:Y:S05]  /*7710*/  BSYNC B1 ;  /* 0x0000000000017941 */ /* 0x000fea0003800000 */
.L_x_540:
        /* <DEDUP_REMOVED lines=27> */
.L_x_544:
        /* <DEDUP_REMOVED lines=23> */
.L_x_545:
[----:B------:R-:W-:Y:S05]  /*7a40*/  BSYNC B1 ;  /* 0x0000000000017941 */ /* 0x000fea0003800000 */
.L_x_543:
        /* <DEDUP_REMOVED lines=28> */
.L_x_547:
        /* <DEDUP_REMOVED lines=23> */
.L_x_548:
[----:B------:R-:W-:Y:S05]  /*7d80*/  BSYNC B1 ;  /* 0x0000000000017941 */ /* 0x000fea0003800000 */
.L_x_546:
        /* <DEDUP_REMOVED lines=28> */
.L_x_550:
        /* <DEDUP_REMOVED lines=22> */
.L_x_551:
[----:B------:R-:W-:Y:S05]  /*80b0*/  BSYNC B1 ;  /* 0x0000000000017941 */ /* 0x000fea0003800000 */
.L_x_549:
        /* <DEDUP_REMOVED lines=10> */
.L_x_539:
        /* <DEDUP_REMOVED lines=22> */
.L_x_554:
        /* <DEDUP_REMOVED lines=23> */
.L_x_555:
[----:B------:R-:W-:Y:S05]  /*8430*/  BSYNC B1 ;  /* 0x0000000000017941 */ /* 0x000fea0003800000 */
.L_x_553:
        /* <DEDUP_REMOVED lines=26> */
.L_x_557:
        /* <DEDUP_REMOVED lines=23> */
.L_x_558:
[----:B------:R-:W-:Y:S05]  /*8750*/  BSYNC B1 ;  /* 0x0000000000017941 */ /* 0x000fea0003800000 */
.L_x_556:
        /* <DEDUP_REMOVED lines=26> */
.L_x_560:
        /* <DEDUP_REMOVED lines=23> */
.L_x_561:
[----:B------:R-:W-:Y:S05]  /*8a70*/  BSYNC B1 ;  /* 0x0000000000017941 */ /* 0x000fea0003800000 */
.L_x_559:
[----:B------:R-:W0:Y:S02]  /*8a80*/  LDC.64 R24, c[0x0][R43+0x2c8] ;  /* 0x0000b2002b187b82 */ /* 0x000e240000000a00 */
[-C--:B0-----:R-:W-:Y:S02]  /*8a90*/  IMAD R25, R25, R34.reuse, RZ ;  /* 0x0000002219197224 */ /* 0x081fe400078e02ff */
[----:B------:R-:W-:-:S04]  /*8aa0*/  IMAD.WIDE.U32 R46, R24, R34, R46 ;  /* 0x00000022182e7225 */ /* 0x000fc800078e002e */
[----:B------:R-:W-:-:S05]  /*8ab0*/  IMAD R25, R24, R33, R25 ;  /* 0x0000002118197224 */ /* 0x000fca00078e0219 */
[----:B------:R-:W-:-:S07]  /*8ac0*/  IADD3 R47, R47, R25, RZ ;  /* 0x000000192f2f7210 */ /* 0x000fce0007ffe0ff */
.L_x_538:
[----:B------:R-:W-:Y:S01]  /*8ad0*/  ULDC UR26, c[0x0][0x6f8] ;  /* 0x0001be00001a7ab9 */ /* 0x000fe20000000800 */
[----:B------:R-:W-:Y:S01]  /*8ae0*/  ULDC.64 UR24, c[0x0][0x480] ;  /* 0x0001200000187ab9 */ /* 0x000fe20000000a00 */
[----:B-----5:R-:W-:Y:S01]  /*8af0*/  HADD2.F32 R33, -RZ, R12.H0_H0 ;  /* 0x2000000cff217230 */ /* 0x020fe20000004100 */
[----:B------:R-:W-:Y:S01]  /*8b00*/  FSET.BF.LT.FTZ.AND R16, R16, UR26, PT ;  /* 0x0000001a10107c0a */ /* 0x000fe2000b811000 */
[----:B-1----:R-:W-:Y:S01]  /*8b10*/  IMAD R35, R49, UR24, RZ ;  /* 0x0000001831237c24 */ /* 0x002fe2000f8e02ff */
[----:B------:R-:W-:Y:S01]  /*8b20*/  ULDC.64 UR26, c[0x0][0x550] ;  /* 0x00015400001a7ab9 */ /* 0x000fe20000000a00 */
[----:B------:R-:W-:Y:S01]  /*8b30*/  IMAD.WIDE.U32 R24, R48, UR24, R46 ;  /* 0x0000001830187c25 */ /* 0x000fe2000f8e002e */
[----:B------:R-:W0:Y:S03]  /*8b40*/  F2I.FTZ.U32.TRUNC.NTZ R39, R16 ;  /* 0x0000001000277305 */ /* 0x000e26000021f000 */
[----:B------:R-:W-:Y:S01]  /*8b50*/  FMUL.FTZ R33, R16, R33 ;  /* 0x0000002110217220 */ /* 0x000fe20000410000 */
[----:B------:R-:W-:Y:S01]  /*8b60*/  IMAD R35, R48, UR25, R35 ;  /* 0x0000001930237c24 */ /* 0x000fe2000f8e0223 */
[----:B------:R-:W-:-:S02]  /*8b70*/  ULDC.64 UR24, c[0x0][0x3b0] ;  /* 0x0000ec0000187ab9 */ /* 0x000fc40000000a00 */
[----:B------:R-:W-:Y:S01]  /*8b80*/  FMUL.FTZ R33, R28, R33 ;  /* 0x000000211c217220 */ /* 0x000fe20000410000 */
[C---:B------:R-:W-:Y:S01]  /*8b90*/  LEA R36, P0, R24.reuse, UR24, 0x1 ;  /* 0x0000001818247c11 */ /* 0x040fe2000f8008ff */
[----:B------:R-:W-:Y:S01]  /*8ba0*/  IMAD.IADD R25, R25, 0x1, R35 ;  /* 0x0000000119197824 */ /* 0x000fe200078e0223 */
[C---:B------:R-:W-:Y:S02]  /*8bb0*/  IADD3 R34, P1, R24.reuse, UR26, RZ ;  /* 0x0000001a18227c10 */ /* 0x040fe4000ff3e0ff */
[----:B------:R-:W-:Y:S02]  /*8bc0*/  F2FP.F16.F32.PACK_AB R33, RZ, R33 ;  /* 0x00000021ff21723e */ /* 0x000fe400000000ff */
[----:B------:R-:W-:Y:S02]  /*8bd0*/  LEA.HI.X R37, R24, UR25, R25, 0x1, P0 ;  /* 0x0000001918257c11 */ /* 0x000fe400080f0c19 */
[----:B------:R-:W-:-:S03]  /*8be0*/  IADD3.X R35, R25, UR27, RZ, P1, !PT ;  /* 0x0000001b19237c10 */ /* 0x000fc60008ffe4ff */
[----:B------:R2:W-:Y:S04]  /*8bf0*/  STG.E.U16 desc[UR12][R36.64], R33 ;  /* 0x0000002124007986 */ /* 0x0005e8000c10150c */
[----:B0-----:R2:W-:Y:S02]  /*8c00*/  STG.E.U8 desc[UR12][R34.64], R39 ;  /* 0x0000002722007986 */ /* 0x0015e4000c10110c */
.L_x_537:
[----:B------:R-:W-:Y:S05]  /*8c10*/  BSYNC B0 ;  /* 0x0000000000007941 */ /* 0x000fea0003800000 */
.L_x_536:
[----:B------:R-:W-:Y:S04]  /*8c20*/  BSSY B0, `(.L_x_562) ;  /* 0x00001a6000007945 */ /* 0x000fe80003800000 */
[----:B------:R-:W-:Y:S05]  /*8c30*/  @P5 BRA `(.L_x_563) ;  /* 0x0000001800905947 */ /* 0x000fea0003800000 */
[----:B------:R-:W3:Y:S01]  /*8c40*/  LDC R16, c[0x0][0x548] ;  /* 0x00015200ff107b82 */ /* 0x000ee20000000800 */
[----:B------:R-:W-:Y:S01]  /*8c50*/  IMAD.MOV.U32 R43, RZ, RZ, RZ ;  /* 0x000000ffff2b7224 */ /* 0x000fe200078e00ff */
[----:B---3--:R-:W-:Y:S01]  /*8c60*/  ISETP.GE.AND P0, PT, R16, 0x2, PT ;  /* 0x000000021000780c */ /* 0x008fe20003f06270 */
[----:B------:R-:W-:-:S12]  /*8c70*/  HFMA2.MMA R16, -RZ, RZ, 0, 0 ;  /* 0x00000000ff107435 */ /* 0x000fd800000001ff */
        /* <DEDUP_REMOVED lines=13> */
.L_x_578:
        /* <DEDUP_REMOVED lines=24> */
.L_x_567:
[----:B------:R-:W0:Y:S01]  /*8ed0*/  I2F.U32.RP R9, R52 ;  /* 0x0000003400097306 */ /* 0x000e220000209000 */
[----:B--2---:R-:W-:Y:S01]  /*8ee0*/  IADD3 R33, RZ, -R52, RZ ;  /* 0x80000034ff217210 */ /* 0x004fe20007ffe0ff */
[----:B------:R-:W-:Y:S01]  /*8ef0*/  HFMA2.MMA R57, -RZ, RZ, 0, 0 ;  /* 0x00000000ff397435 */ /* 0x000fe200000001ff */
        /* <DEDUP_REMOVED lines=19> */
.L_x_568:
[----:B------:R-:W-:Y:S05]  /*9030*/  BSYNC B1 ;  /* 0x0000000000017941 */ /* 0x000fea0003800000 */
.L_x_566:
        /* <DEDUP_REMOVED lines=28> */
.L_x_570:
        /* <DEDUP_REMOVED lines=23> */
.L_x_571:
[----:B------:R-:W-:Y:S05]  /*9370*/  BSYNC B1 ;  /* 0x0000000000017941 */ /* 0x000fea0003800000 */
.L_x_569:
        /* <DEDUP_REMOVED lines=28> */
.L_x_573:
        /* <DEDUP_REMOVED lines=23> */
.L_x_574:
[----:B------:R-:W-:Y:S05]  /*96b0*/  BSYNC B1 ;  /* 0x0000000000017941 */ /* 0x000fea0003800000 */
.L_x_572:
        /* <DEDUP_REMOVED lines=21> */
[----:B------:R-:W-:Y:S02]  /*9810*/  IMAD.X R9, RZ, RZ, ~R25, P0 ;  /* 0x000000ffff097224 */ /* 0x000fe400000e0e19 */
[----:B------:R-:W-:-:S04]  /*9820*/  IMAD.WIDE.U32 R34, R52, R33, R34 ;  /* 0x0000002134227225 */ /* 0x000fc800078e0022 */
[----:B------:R-:W-:-:S04]  /*9830*/  IMAD R9, R9, R52, RZ ;  /* 0x0000003409097224 */ /* 0x000fc800078e02ff */
[----:B------:R-:W-:-:S04]  /*9840*/  IMAD R9, R53, R33, R9 ;  /* 0x0000002135097224 */ /* 0x000fc800078e0209 */
[----:B------:R-:W-:Y:S01]  /*9850*/  IMAD.IADD R33, R35, 0x1, R9 ;  /* 0x0000000123217824 */ /* 0x000fe200078e0209 */
[----:B------:R-:W-:Y:S01]  /*9860*/  MOV R9, R25 ;  /* 0x0000001900097202 */ /* 0x000fe20000000f00 */
[----:B------:R-:W-:Y:S06]  /*9870*/  BRA `(.L_x_577) ;  /* 0x0000000000587947 */ /* 0x000fec0003800000 */
.L_x_576:
        /* <DEDUP_REMOVED lines=22> */
.L_x_577:
[----:B------:R-:W-:Y:S05]  /*99e0*/  BSYNC B1 ;  /* 0x0000000000017941 */ /* 0x000fea0003800000 */
.L_x_575:
[----:B------:R-:W0:Y:S01]  /*99f0*/  LDC.64 R24, c[0x0][R44+0x2c0] ;  /* 0x0000b0002c187b82 */ /* 0x000e220000000a00 */
[----:B------:R-:W-:Y:S01]  /*9a00*/  VIADD R46, R46, 0xfffffffc ;  /* 0xfffffffc2e2e7836 */ /* 0x000fe20000000000 */
[----:B------:R-:W-:Y:S01]  /*9a10*/  MOV R42, R54 ;  /* 0x00000036002a7202 */ /* 0x000fe20000000f00 */
[----:B------:R-:W-:-:S03]  /*9a20*/  VIADD R45, R45, 0xfffffffc ;  /* 0xfffffffc2d2d7836 */ /* 0x000fc60000000000 */
[----:B------:R-:W-:Y:S01]  /*9a30*/  ISETP.NE.AND P0, PT, R46, RZ, PT ;  /* 0x000000ff2e00720c */ /* 0x000fe20003f05270 */
[-C--:B0-----:R-:W-:Y:S02]  /*9a40*/  IMAD R16, R25, R34.reuse, RZ ;  /* 0x0000002219107224 */ /* 0x081fe400078e02ff */
[----:B------:R-:W-:-:S04]  /*9a50*/  IMAD.WIDE.U32 R34, R24, R34, R42 ;  /* 0x0000002218227225 */ /* 0x000fc800078e002a */
[----:B------:R-:W-:Y:S02]  /*9a60*/  IMAD R33, R24, R33, R16 ;  /* 0x0000002118217224 */ /* 0x000fe400078e0210 */
[----:B------:R-:W-:-:S03]  /*9a70*/  IMAD.MOV.U32 R16, RZ, RZ, R34 ;  /* 0x000000ffff107224 */ /* 0x000fc600078e0022 */
[----:B------:R-:W-:Y:S01]  /*9a80*/  IADD3 R43, R35, R33, RZ ;  /* 0x00000021232b7210 */ /* 0x000fe20007ffe0ff */
[----:B------:R-:W-:Y:S06]  /*9a90*/  @P0 BRA `(.L_x_578) ;  /* 0xfffffff000ac0947 */ /* 0x000fec000383ffff */
.L_x_565:
        /* <DEDUP_REMOVED lines=26> */
.L_x_580:
[----:B------:R-:W0:Y:S01]  /*9c40*/  I2F.U32.RP R9, R46 ;  /* 0x0000002e00097306 */ /* 0x000e220000209000 */
[----:B--2---:R-:W-:Y:S01]  /*9c50*/  IMAD.MOV R33, RZ, RZ, -R46 ;  /* 0x000000ffff217224 */ /* 0x004fe200078e0a2e */
[----:B------:R-:W-:-:S06]  /*9c60*/  ISETP.NE.U32.AND P2, PT, R46, RZ, PT ;  /* 0x000000ff2e00720c */ /* 0x000fcc0003f45070 */
        /* <DEDUP_REMOVED lines=17> */
[----:B-1----:R-:W-:-:S04]  /*9d80*/  IMAD.MOV R35, RZ, RZ, -R25 ;  /* 0x000000ffff237224 */ /* 0x002fc800078e0a19 */
[----:B------:R-:W-:Y:S01]  /*9d90*/  IMAD R34, R46, R35, R10 ;  /* 0x000000232e227224 */ /* 0x000fe200078e020a */
[----:B------:R-:W-:-:S07]  /*9da0*/  MOV R10, R25 ;  /* 0x00000019000a7202 */ /* 0x000fce0000000f00 */
.L_x_581:
[----:B------:R-:W-:Y:S05]  /*9db0*/  BSYNC B1 ;  /* 0x0000000000017941 */ /* 0x000fea0003800000 */
.L_x_579:
[----:B------:R-:W0:Y:S01]  /*9dc0*/  LDC.64 R24, c[0x0][R45+0x2d8] ;  /* 0x0000b6002d187b82 */ /* 0x000e220000000a00 */
[----:B------:R-:W-:Y:S01]  /*9dd0*/  UISETP.NE.AND UP0, UPT, UR23, 0x1, UPT ;  /* 0x000000011700788c */ /* 0x000fe2000bf05270 */
[----:B------:R-:W-:-:S05]  /*9de0*/  IMAD.MOV.U32 R42, RZ, RZ, R16 ;  /* 0x000000ffff2a7224 */ /* 0x000fca00078e0010 */
        /* <DEDUP_REMOVED lines=29> */
.L_x_583:
        /* <DEDUP_REMOVED lines=23> */
.L_x_584:
[----:B------:R-:W-:Y:S05]  /*a130*/  BSYNC B1 ;  /* 0x0000000000017941 */ /* 0x000fea0003800000 */
.L_x_582:
        /* <DEDUP_REMOVED lines=32> */
.L_x_586:
        /* <DEDUP_REMOVED lines=23> */
.L_x_587:
[----:B------:R-:W-:Y:S05]  /*a4b0*/  BSYNC B1 ;  /* 0x0000000000017941 */ /* 0x000fea0003800000 */
.L_x_585:
[----:B------:R-:W0:Y:S01]  /*a4c0*/  LDC.64 R24, c[0x0][R45+0x2c8] ;  /* 0x0000b2002d187b82 */ /* 0x000e220000000a00 */
[----:B------:R-:W-:Y:S02]  /*a4d0*/  IMAD.MOV.U32 R42, RZ, RZ, R16 ;  /* 0x000000ffff2a7224 */ /* 0x000fe400078e0010 */
[-C--:B0-----:R-:W-:Y:S02]  /*a4e0*/  IMAD R25, R25, R34.reuse, RZ ;  /* 0x0000002219197224 */ /* 0x081fe400078e02ff */
[----:B------:R-:W-:-:S04]  /*a4f0*/  IMAD.WIDE.U32 R34, R24, R34, R42 ;  /* 0x0000002218227225 */ /* 0x000fc800078e002a */
[----:B------:R-:W-:Y:S01]  /*a500*/  IMAD R25, R24, R33, R25 ;  /* 0x0000002118197224 */ /* 0x000fe200078e0219 */
[----:B------:R-:W-:-:S03]  /*a510*/  MOV R16, R34 ;  /* 0x0000002200107202 */ /* 0x000fc60000000f00 */
[----:B------:R-:W-:-:S07]  /*a520*/  IMAD.IADD R43, R35, 0x1, R25 ;  /* 0x00000001232b7824 */ /* 0x000fce00078e0219 */
.L_x_564:
[----:B------:R-:W-:Y:S01]  /*a530*/  ULDC UR24, c[0x0][0x6f8] ;  /* 0x0001be0000187ab9 */ /* 0x000fe20000000800 */
[----:B-12--5:R-:W-:Y:S01]  /*a540*/  HADD2.F32 R34, -RZ, R8.H0_H0 ;  /* 0x20000008ff227230 */ /* 0x026fe20000004100 */
[----:B------:R-:W-:Y:S01]  /*a550*/  ULDC.64 UR26, c[0x0][0x480] ;  /* 0x00012000001a7ab9 */ /* 0x000fe20000000a00 */
[----:B------:R-:W-:Y:S01]  /*a560*/  FSET.BF.LT.FTZ.AND R15, R15, UR24, PT ;  /* 0x000000180f0f7c0a */ /* 0x000fe2000b811000 */
[----:B------:R-:W-:Y:S01]  /*a570*/  IMAD R33, R9, UR26, RZ ;  /* 0x0000001a09217c24 */ /* 0x000fe2000f8e02ff */
[----:B------:R-:W-:Y:S01]  /*a580*/  MOV R42, R16 ;  /* 0x00000010002a7202 */ /* 0x000fe20000000f00 */
[----:B------:R-:W-:Y:S02]  /*a590*/  ULDC.64 UR24, c[0x0][0x3b0] ;  /* 0x0000ec0000187ab9 */ /* 0x000fe40000000a00 */
[----:B------:R-:W-:Y:S01]  /*a5a0*/  FMUL.FTZ R9, R15, R34 ;  /* 0x000000220f097220 */ /* 0x000fe20000410000 */
[C---:B------:R-:W-:Y:S01]  /*a5b0*/  IMAD R33, R10.reuse, UR27, R33 ;  /* 0x0000001b0a217c24 */ /* 0x040fe2000f8e0221 */
[----:B------:R-:W1:Y:S01]  /*a5c0*/  F2I.FTZ.U32.TRUNC.NTZ R15, R15 ;  /* 0x0000000f000f7305 */ /* 0x000e62000021f000 */
[----:B0-----:R-:W-:-:S04]  /*a5d0*/  IMAD.WIDE.U32 R24, R10, UR26, R42 ;  /* 0x0000001a0a187c25 */ /* 0x001fc8000f8e002a */
[----:B------:R-:W-:Y:S01]  /*a5e0*/  FMUL.FTZ R9, R28, R9 ;  /* 0x000000091c097220 */ /* 0x000fe20000410000 */
[----:B------:R-:W-:Y:S01]  /*a5f0*/  ULDC.64 UR26, c[0x0][0x550] ;  /* 0x00015400001a7ab9 */ /* 0x000fe20000000a00 */
[----:B------:R-:W-:Y:S01]  /*a600*/  IMAD.IADD R25, R25, 0x1, R33 ;  /* 0x0000000119197824 */ /* 0x000fe200078e0221 */
[C---:B------:R-:W-:Y:S02]  /*a610*/  LEA R36, P0, R24.reuse, UR24, 0x1 ;  /* 0x0000001818247c11 */ /* 0x040fe4000f8008ff */
[C---:B------:R-:W-:Y:S02]  /*a620*/  IADD3 R34, P1, R24.reuse, UR26, RZ ;  /* 0x0000001a18227c10 */ /* 0x040fe4000ff3e0ff */
[----:B------:R-:W-:Y:S02]  /*a630*/  F2FP.F16.F32.PACK_AB R9, RZ, R9 ;  /* 0x00000009ff09723e */ /* 0x000fe400000000ff */
[----:B------:R-:W-:Y:S02]  /*a640*/  LEA.HI.X R37, R24, UR25, R25, 0x1, P0 ;  /* 0x0000001918257c11 */ /* 0x000fe400080f0c19 */
[----:B------:R-:W-:-:S03]  /*a650*/  IADD3.X R35, R25, UR27, RZ, P1, !PT ;  /* 0x0000001b19237c10 */ /* 0x000fc60008ffe4ff */
[----:B------:R3:W-:Y:S04]  /*a660*/  STG.E.U16 desc[UR12][R36.64], R9 ;  /* 0x0000000924007986 */ /* 0x0007e8000c10150c */
[----:B-1----:R3:W-:Y:S02]  /*a670*/  STG.E.U8 desc[UR12][R34.64], R15 ;  /* 0x0000000f22007986 */ /* 0x0027e4000c10110c */
.L_x_563:
[----:B------:R-:W-:Y:S05]  /*a680*/  BSYNC B0 ;  /* 0x0000000000007941 */ /* 0x000fea0003800000 */
.L_x_562:
        /* <DEDUP_REMOVED lines=19> */
.L_x_604:
        /* <DEDUP_REMOVED lines=24> */
.L_x_593:
        /* <DEDUP_REMOVED lines=22> */
.L_x_594:
[----:B------:R-:W-:Y:S05]  /*aaa0*/  BSYNC B1 ;  /* 0x0000000000017941 */ /* 0x000fea0003800000 */
.L_x_592:
        /* <DEDUP_REMOVED lines=29> */
.L_x_596:
        /* <DEDUP_REMOVED lines=23> */
.L_x_597:
[----:B------:R-:W-:Y:S05]  /*adf0*/  BSYNC B1 ;  /* 0x0000000000017941 */ /* 0x000fea0003800000 */
.L_x_595:
        /* <DEDUP_REMOVED lines=28> */
.L_x_599:
        /* <DEDUP_REMOVED lines=23> */
.L_x_600:
[----:B------:R-:W-:Y:S05]  /*b130*/  BSYNC B1 ;  /* 0x0000000000017941 */ /* 0x000fea0003800000 */
.L_x_598:
        /* <DEDUP_REMOVED lines=29> */
.L_x_602:
        /* <DEDUP_REMOVED lines=22> */
.L_x_603:
[----:B------:R-:W-:Y:S05]  /*b470*/  BSYNC B1 ;  /* 0x0000000000017941 */ /* 0x000fea0003800000 */
.L_x_601:
        /* <DEDUP_REMOVED lines=12> */
.L_x_591:
        /* <DEDUP_REMOVED lines=14> */
[----:B-----5:R-:W-:Y:S05]  /*b620*/  CALL.REL.NOINC `($__internal_11_$__cuda_sm20_div_u64) ;  /* 0x0000002800147944 */ /* 0x020fea0003c00000 */
        /* <DEDUP_REMOVED lines=11> */
.L_x_606:
        /* <DEDUP_REMOVED lines=23> */
.L_x_607:
[----:B------:R-:W-:Y:S05]  /*b850*/  BSYNC B1 ;  /* 0x0000000000017941 */ /* 0x000fea0003800000 */
.L_x_605:
        /* <DEDUP_REMOVED lines=33> */
.L_x_609:
        /* <DEDUP_REMOVED lines=23> */
.L_x_610:
[----:B------:R-:W-:Y:S05]  /*bbe0*/  BSYNC B1 ;  /* 0x0000000000017941 */ /* 0x000fea0003800000 */
.L_x_608:
        /* <DEDUP_REMOVED lines=21> */
[----:B-----5:R-:W-:Y:S05]  /*bd40*/  CALL.REL.NOINC `($__internal_11_$__cuda_sm20_div_u64) ;  /* 0x00000020004c7944 */ /* 0x020fea0003c00000 */
[-C--:B------:R-:W-:Y:S02]  /*bd50*/  IADD3 R37, P0, RZ, -R24.reuse, RZ ;  /* 0x80000018ff257210 */ /* 0x080fe40007f1e0ff */
[----:B------:R-:W-:Y:S02]  /*bd60*/  MOV R7, R5 ;  /* 0x0000000500077202 */ /* 0x000fe40000000f00 */
[----:B------:R-:W-:Y:S01]  /*bd70*/  MOV R5, R25 ;  /* 0x0000001900057202 */ /* 0x000fe20000000f00 */
[----:B------:R-:W-:Y:S02]  /*bd80*/  IMAD.X R33, RZ, RZ, ~R25, P0 ;  /* 0x000000ffff217224 */ /* 0x000fe400000e0e19 */
[----:B------:R-:W-:Y:S01]  /*bd90*/  IMAD.WIDE.U32 R34, R44, R37, R6 ;  /* 0x000000252c227225 */ /* 0x000fe200078e0006 */
[----:B------:R-:W-:-:S03]  /*bda0*/  MOV R6, R24 ;  /* 0x0000001800067202 */ /* 0x000fc60000000f00 */
[----:B------:R-:W-:-:S04]  /*bdb0*/  IMAD R33, R33, R44, RZ ;  /* 0x0000002c21217224 */ /* 0x000fc800078e02ff */
[----:B------:R-:W-:Y:S02]  /*bdc0*/  IMAD R33, R45, R37, R33 ;  /* 0x000000252d217224 */ /* 0x000fe400078e0221 */
[----:B------:R-:W-:-:S03]  /*bdd0*/  IMAD.MOV.U32 R45, RZ, RZ, R34 ;  /* 0x000000ffff2d7224 */ /* 0x000fc600078e0022 */
[----:B------:R-:W-:Y:S01]  /*bde0*/  IADD3 R7, R35, R33, RZ ;  /* 0x0000002123077210 */ /* 0x000fe20007ffe0ff */
[----:B------:R-:W-:Y:S06]  /*bdf0*/  BRA `(.L_x_613) ;  /* 0x00000000005c7947 */ /* 0x000fec0003800000 */
.L_x_612:
[----:B------:R-:W0:Y:S01]  /*be00*/  I2F.U32.RP R5, R44 ;  /* 0x0000002c00057306 */ /* 0x000e220000209000 */
[----:B------:R-:W-:Y:S02]  /*be10*/  IADD3 R7, RZ, -R44, RZ ;  /* 0x8000002cff077210 */ /* 0x000fe40007ffe0ff */
[----:B------:R-:W-:-:S05]  /*be20*/  ISETP.NE.U32.AND P2, PT, R44, RZ, PT ;  /* 0x000000ff2c00720c */ /* 0x000fca0003f45070 */
[----:B0-----:R-:W0:Y:S02]  /*be30*/  MUFU.RCP R5, R5 ;  /* 0x0000000500057308 */ /* 0x001e240000001000 */
[----:B0-----:R-:W-:Y:S01]  /*be40*/  VIADD R24, R5, 0xffffffe ;  /* 0x0ffffffe05187836 */ /* 0x001fe20000000000 */
[----:B------:R-:W-:-:S05]  /*be50*/  MOV R5, RZ ;  /* 0x000000ff00057202 */ /* 0x000fca0000000f00 */
        /* <DEDUP_REMOVED lines=10> */
[----:B------:R-:W-:Y:S01]  /*bf00*/  ISETP.GE.U32.AND P1, PT, R7, R44, PT ;  /* 0x0000002c0700720c */ /* 0x000fe20003f26070 */
[----:B------:R-:W-:-:S12]  /*bf10*/  IMAD.MOV.U32 R7, RZ, RZ, RZ ;  /* 0x000000ffff077224 */ /* 0x000fd800078e00ff */
[----:B------:R-:W-:Y:S01]  /*bf20*/  @P1 VIADD R25, R25, 0x1 ;  /* 0x0000000119191836 */ /* 0x000fe20000000000 */
[----:B------:R-:W-:-:S04]  /*bf30*/  @!P2 LOP3.LUT R25, RZ, R44, RZ, 0x33, !PT ;  /* 0x0000002cff19a212 */ /* 0x000fc800078e33ff */
[----:B------:R-:W-:-:S05]  /*bf40*/  IADD3 R45, -R25, RZ, RZ ;  /* 0x000000ff192d7210 */ /* 0x000fca0007ffe1ff */
[----:B------:R-:W-:Y:S01]  /*bf50*/  IMAD R45, R44, R45, R6 ;  /* 0x0000002d2c2d7224 */ /* 0x000fe200078e0206 */
[----:B------:R-:W-:-:S07]  /*bf60*/  MOV R6, R25 ;  /* 0x0000001900067202 */ /* 0x000fce0000000f00 */
.L_x_613:
[----:B------:R-:W-:Y:S05]  /*bf70*/  BSYNC B1 ;  /* 0x0000000000017941 */ /* 0x000fea0003800000 */
.L_x_611:
[----:B------:R-:W0:Y:S01]  /*bf80*/  LDC.64 R24, c[0x0][R15+0x2c8] ;  /* 0x0000b2000f187b82 */ /* 0x000e220000000a00 */
[----:B------:R-:W-:Y:S01]  /*bf90*/  MOV R34, R10 ;  /* 0x0000000a00227202 */ /* 0x000fe20000000f00 */
[----:B------:R-:W-:Y:S02]  /*bfa0*/  IMAD.MOV.U32 R35, RZ, RZ, R9 ;  /* 0x000000ffff237224 */ /* 0x000fe400078e0009 */
[-C--:B0-----:R-:W-:Y:S02]  /*bfb0*/  IMAD R16, R25, R45.reuse, RZ ;  /* 0x0000002d19107224 */ /* 0x081fe400078e02ff */
[----:B------:R-:W-:-:S04]  /*bfc0*/  IMAD.WIDE.U32 R34, R24, R45, R34 ;  /* 0x0000002d18227225 */ /* 0x000fc800078e0022 */
[----:B------:R-:W-:Y:S01]  /*bfd0*/  IMAD R7, R24, R7, R16 ;  /* 0x0000000718077224 */ /* 0x000fe200078e0210 */
[----:B------:R-:W-:-:S04]  /*bfe0*/  MOV R10, R34 ;  /* 0x00000022000a7202 */ /* 0x000fc80000000f00 */
[----:B------:R-:W-:-:S07]  /*bff0*/  IADD3 R9, R35, R7, RZ ;  /* 0x0000000723097210 */ /* 0x000fce0007ffe0ff */
.L_x_590:
[----:B------:R-:W-:Y:S01]  /*c000*/  ULDC UR24, c[0x0][0x6f8] ;  /* 0x0001be0000187ab9 */ /* 0x000fe20000000800 */
[----:B------:R-:W-:Y:S01]  /*c010*/  ULDC.64 UR26, c[0x0][0x480] ;  /* 0x00012000001a7ab9 */ /* 0x000fe20000000a00 */
[----:B-----5:R-:W-:Y:S01]  /*c020*/  HADD2.F32 R7, -RZ, R4.H0_H0 ;  /* 0x20000004ff077230 */ /* 0x020fe20000004100 */
[----:B------:R-:W-:Y:S01]  /*c030*/  FSET.BF.LT.FTZ.AND R16, R14, UR24, PT ;  /* 0x000000180e107c0a */ /* 0x000fe2000b811000 */
[----:B------:R-:W-:Y:S01]  /*c040*/  IMAD R5, R5, UR26, RZ ;  /* 0x0000001a05057c24 */ /* 0x000fe2000f8e02ff */
[----:B------:R-:W-:Y:S01]  /*c050*/  MOV R15, R9 ;  /* 0x00000009000f7202 */ /* 0x000fe20000000f00 */
[----:B------:R-:W-:Y:S01]  /*c060*/  IMAD.MOV.U32 R14, RZ, RZ, R10 ;  /* 0x000000ffff0e7224 */ /* 0x000fe200078e000a */
[----:B------:R-:W3:Y:S01]  /*c070*/  F2I.FTZ.U32.TRUNC.NTZ R9, R16 ;  /* 0x0000001000097305 */ /* 0x000ee2000021f000 */
[----:B------:R-:W-:Y:S01]  /*c080*/  FMUL.FTZ R7, R16, R7 ;  /* 0x0000000710077220 */ /* 0x000fe20000410000 */
[C---:B------:R-:W-:Y:S01]  /*c090*/  IMAD R5, R6.reuse, UR27, R5 ;  /* 0x0000001b06057c24 */ /* 0x040fe2000f8e0205 */
[----:B------:R-:W-:Y:S01]  /*c0a0*/  ULDC.64 UR24, c[0x0][0x3b0] ;  /* 0x0000ec0000187ab9 */ /* 0x000fe20000000a00 */
[----:B------:R-:W-:-:S04]  /*c0b0*/  IMAD.WIDE.U32 R14, R6, UR26, R14 ;  /* 0x0000001a060e7c25 */ /* 0x000fc8000f8e000e */
[----:B------:R-:W-:Y:S01]  /*c0c0*/  FMUL.FTZ R7, R28, R7 ;  /* 0x000000071c077220 */ /* 0x000fe20000410000 */
[----:B------:R-:W-:Y:S01]  /*c0d0*/  ULDC.64 UR26, c[0x0][0x550] ;  /* 0x00015400001a7ab9 */ /* 0x000fe20000000a00 */
[C---:B0-----:R-:W-:Y:S02]  /*c0e0*/  LEA R24, P0, R14.reuse, UR24, 0x1 ;  /* 0x000000180e187c11 */ /* 0x041fe4000f8008ff */
[----:B------:R-:W-:Y:S02]  /*c0f0*/  IADD3 R15, R15, R5, RZ ;  /* 0x000000050f0f7210 */ /* 0x000fe40007ffe0ff */
[C---:B------:R-:W-:Y:S02]  /*c100*/  IADD3 R6, P1, R14.reuse, UR26, RZ ;  /* 0x0000001a0e067c10 */ /* 0x040fe4000ff3e0ff */
[----:B------:R-:W-:Y:S02]  /*c110*/  F2FP.F16.F32.PACK_AB R5, RZ, R7 ;  /* 0x00000007ff05723e */ /* 0x000fe400000000ff */
[----:B------:R-:W-:-:S02]  /*c120*/  LEA.HI.X R25, R14, UR25, R15, 0x1, P0 ;  /* 0x000000190e197c11 */ /* 0x000fc400080f0c0f */
[----:B------:R-:W-:-:S03]  /*c130*/  IADD3.X R7, R15, UR27, RZ, P1, !PT ;  /* 0x0000001b0f077c10 */ /* 0x000fc60008ffe4ff */
[----:B------:R4:W-:Y:S04]  /*c140*/  STG.E.U16 desc[UR12][R24.64], R5 ;  /* 0x0000000518007986 */ /* 0x0009e8000c10150c */
[----:B---3--:R4:W-:Y:S02]  /*c150*/  STG.E.U8 desc[UR12][R6.64], R9 ;  /* 0x0000000906007986 */ /* 0x0089e4000c10110c */
.L_x_589:
[----:B------:R-:W-:Y:S05]  /*c160*/  BSYNC B0 ;  /* 0x0000000000007941 */ /* 0x000fea0003800000 */
.L_x_588:
[----:B------:R-:W-:Y:S05]  /*c170*/  @P4 BRA `(.L_x_614) ;  /* 0x00000018007c4947 */ /* 0x000fea0003800000 */
[----:B----4-:R-:W4:Y:S01]  /*c180*/  LDC R5, c[0x0][0x548] ;  /* 0x00015200ff057b82 */ /* 0x010f220000000800 */
[----:B------:R-:W-:Y:S01]  /*c190*/  IMAD.MOV.U32 R6, RZ, RZ, RZ ;  /* 0x000000ffff067224 */ /* 0x000fe200078e00ff */
[----:B----4-:R-:W-:Y:S01]  /*c1a0*/  ISETP.GE.AND P0, PT, R5, 0x2, PT ;  /* 0x000000020500780c */ /* 0x010fe20003f06270 */
        /* <DEDUP_REMOVED lines=9> */
[----:B------:R-:W-:Y:S02]  /*c240*/  MOV R7, UR24 ;  /* 0x0000001800077c02 */ /* 0x000fe40008000f00 */
[----:B------:R-:W-:-:S13]  /*c250*/  PLOP3.LUT P1, PT, PT, PT, UP0, 0x80, 0x0 ;  /* 0x000000000000781c */ /* 0x000fda0003f2f008 */
[----:B------:R-:W-:Y:S05]  /*c260*/  @!P1 BRA `(.L_x_616) ;  /* 0x0000000c005c9947 */ /* 0x000fea0003800000 */
[----:B------:R-:W-:-:S06]  /*c270*/  UIADD3 UR24, UR8, -UR23, URZ ;  /* 0x8000001708187290 */ /* 0x000fcc000fffe03f */
[----:B---3--:R-:W-:-:S07]  /*c280*/  IMAD.U32 R9, RZ, RZ, UR24 ;  /* 0x00000018ff097e24 */ /* 0x008fce000f8e00ff */
.L_x_629:
[----:B------:R-:W-:Y:S01]  /*c290*/  UMOV UR24, 0x1a0 ;  /* 0x000001a000187882 */ /* 0x000fe20000000000 */
[----:B------:R-:W-:Y:S01]  /*c2a0*/  IADD3 R9, R9, -0x4, RZ ;  /* 0xfffffffc09097810 */ /* 0x000fe20007ffe0ff */
[----:B------:R-:W-:Y:S01]  /*c2b0*/  BSSY B0, `(.L_x_617) ;  /* 0x000002d000007945 */ /* 0x000fe20003800000 */
[----:B------:R-:W-:Y:S02]  /*c2c0*/  LEA R0, R7, UR24, 0x3 ;  /* 0x0000001807007c11 */ /* 0x000fe4000f8e18ff */
[----:B------:R-:W-:Y:S02]  /*c2d0*/  ISETP.NE.AND P3, PT, R9, RZ, PT ;  /* 0x000000ff0900720c */ /* 0x000fe40003f65270 */
[----:B------:R-:W3:Y:S02]  /*c2e0*/  LDC.64 R14, c[0x0][R0+0x210] ;  /* 0x00008400000e7b82 */ /* 0x000ee40000000a00 */
[----:B---3--:R-:W-:-:S04]  /*c2f0*/  LOP3.LUT R10, R3, R15, RZ, 0xfc, !PT ;  /* 0x0000000f030a7212 */ /* 0x008fc800078efcff */
[----:B------:R-:W-:-:S13]  /*c300*/  ISETP.NE.U32.AND P0, PT, R10, RZ, PT ;  /* 0x000000ff0a00720c */ /* 0x000fda0003f05070 */
[----:B------:R-:W-:Y:S05]  /*c310*/  @!P0 BRA `(.L_x_618) ;  /* 0x0000000000408947 */ /* 0x000fea0003800000 */
[----:B------:R-:W-:Y:S01]  /*c320*/  MOV R48, R2 ;  /* 0x0000000200307202 */ /* 0x000fe20000000f00 */
[----:B------:R-:W-:Y:S01]  /*c330*/  IMAD.MOV.U32 R49, RZ, RZ, R3 ;  /* 0x000000ffff317224 */ /* 0x000fe200078e0003 */
[----:B0-----:R-:W-:Y:S02]  /*c340*/  MOV R24, R14 ;  /* 0x0000000e00187202 */ /* 0x001fe40000000f00 */
[----:B------:R-:W-:Y:S02]  /*c350*/  MOV R25, R15 ;  /* 0x0000000f00197202 */ /* 0x000fe40000000f00 */
[----:B-12---:R-:W-:-:S07]  /*c360*/  MOV R34, 0xc380 ;  /* 0x0000c38000227802 */ /* 0x006fce0000000f00 */
[----:B-----5:R-:W-:Y:S05]  /*c370*/  CALL.REL.NOINC `($__internal_11_$__cuda_sm20_div_u64) ;  /* 0x0000001800c07944 */ /* 0x020fea0003c00000 */
[----:B------:R-:W-:Y:S01]  /*c380*/  IADD3 R35, P0, RZ, -R24, RZ ;  /* 0x80000018ff237210 */ /* 0x000fe20007f1e0ff */
[----:B------:R-:W-:Y:S01]  /*c390*/  IMAD.MOV.U32 R46, RZ, RZ, R24 ;  /* 0x000000ffff2e7224 */ /* 0x000fe200078e0018 */
[----:B------:R-:W-:-:S03]  /*c3a0*/  MOV R47, R25 ;  /* 0x00000019002f7202 */ /* 0x000fc60000000f00 */
[----:B------:R-:W-:Y:S02]  /*c3b0*/  IMAD.X R33, RZ, RZ, ~R25, P0 ;  /* 0x000000ffff217224 */ /* 0x000fe400000e0e19 */
[----:B------:R-:W-:-:S04]  /*c3c0*/  IMAD.WIDE.U32 R2, R14, R35, R2 ;  /* 0x000000230e027225 */ /* 0x000fc800078e0002 */
[----:B------:R-:W-:-:S04]  /*c3d0*/  IMAD R33, R33, R14, RZ ;  /* 0x0000000e21217224 */ /* 0x000fc800078e02ff */
[----:B------:R-:W-:Y:S01]  /*c3e0*/  IMAD R15, R15, R35, R33 ;  /* 0x000000230f0f7224 */ /* 0x000fe200078e0221 */
[----:B------:R-:W-:-:S04]  /*c3f0*/  MOV R33, R2 ;  /* 0x0000000200217202 */ /* 0x000fc80000000f00 */
[----:B------:R-:W-:Y:S01]  /*c400*/  IADD3 R35, R3, R15, RZ ;  /* 0x0000000f03237210 */ /* 0x000fe20007ffe0ff */
[----:B------:R-:W-:Y:S06]  /*c410*/  BRA `(.L_x_619) ;  /* 0x0000000000587947 */ /* 0x000fec0003800000 */
.L_x_618:
[----:B------:R-:W3:Y:S01]  /*c420*/  I2F.U32.RP R3, R14 ;  /* 0x0000000e00037306 */ /* 0x000ee20000209000 */
[----:B------:R-:W-:Y:S01]  /*c430*/  IMAD.MOV R15, RZ, RZ, -R14 ;  /* 0x000000ffff0f7224 */ /* 0x000fe200078e0a0e */
[----:B------:R-:W-:Y:S01]  /*c440*/  ISETP.NE.U32.AND P2, PT, R14, RZ, PT ;  /* 0x000000ff0e00720c */ /* 0x000fe20003f45070 */
[----:B------:R-:W-:Y:S01]  /*c450*/  HFMA2.MMA R47, -RZ, RZ, 0, 0 ;  /* 0x00000000ff2f7435 */ /* 0x000fe200000001ff */
[----:B-12---:R-:W-:-:S04]  /*c460*/  MOV R35, RZ ;  /* 0x000000ff00237202 */ /* 0x006fc80000000f00 */
[----:B---3--:R-:W0:Y:S02]  /*c470*/  MUFU.RCP R3, R3 ;  /* 0x0000000300037308 */ /* 0x008e240000001000 */
        /* <DEDUP_REMOVED lines=15> */
[----:B------:R-:W-:-:S07]  /*c570*/  IMAD R33, R14, R33, R2 ;  /* 0x000000210e217224 */ /* 0x000fce00078e0202 */
.L_x_619:
[----:B------:R-:W-:Y:S05]  /*c580*/  BSYNC B0 ;  /* 0x0000000000007941 */ /* 0x000fea0003800000 */
.L_x_617:
        /* <DEDUP_REMOVED lines=22> */
[----:B------:R-:W-:Y:S02]  /*c6f0*/  IADD3.X R5, RZ, ~R25, RZ, P0, !PT ;  /* 0x80000019ff057210 */ /* 0x000fe400007fe4ff */
[----:B------:R-:W-:Y:S01]  /*c700*/  MOV R46, R24 ;  /* 0x00000018002e7202 */ /* 0x000fe20000000f00 */
[----:B------:R-:W-:-:S04]  /*c710*/  IMAD.WIDE.U32 R34, R14, R33, R34 ;  /* 0x000000210e227225 */ /* 0x000fc800078e0022 */
[----:B------:R-:W-:-:S04]  /*c720*/  IMAD R5, R5, R14, RZ ;  /* 0x0000000e05057224 */ /* 0x000fc800078e02ff */
[----:B------:R-:W-:-:S05]  /*c730*/  IMAD R5, R15, R33, R5 ;  /* 0x000000210f057224 */ /* 0x000fca00078e0205 */
[----:B------:R-:W-:Y:S01]  /*c740*/  IADD3 R33, R35, R5, RZ ;  /* 0x0000000523217210 */ /* 0x000fe20007ffe0ff */
[----:B------:R-:W-:Y:S06]  /*c750*/  BRA `(.L_x_622) ;  /* 0x00000000005c7947 */ /* 0x000fec0003800000 */
.L_x_621:
[----:B------:R-:W0:Y:S01]  /*c760*/  I2F.U32.RP R2, R14 ;  /* 0x0000000e00027306 */ /* 0x000e220000209000 */
[----:B------:R-:W-:Y:S01]  /*c770*/  IADD3 R5, RZ, -R14, RZ ;  /* 0x8000000eff057210 */ /* 0x000fe20007ffe0ff */
[----:B------:R-:W-:Y:S01]  /*c780*/  HFMA2.MMA R47, -RZ, RZ, 0, 0 ;  /* 0x00000000ff2f7435 */ /* 0x000fe200000001ff */
[----:B------:R-:W-:Y:S01]  /*c790*/  ISETP.NE.U32.AND P2, PT, R14, RZ, PT ;  /* 0x000000ff0e00720c */ /* 0x000fe20003f45070 */
[----:B------:R-:W-:-:S04]  /*c7a0*/  IMAD.MOV.U32 R33, RZ, RZ, RZ ;  /* 0x000000ffff217224 */ /* 0x000fc800078e00ff */
        /* <DEDUP_REMOVED lines=16> */
[----:B------:R-:W-:Y:S01]  /*c8b0*/  IMAD R34, R14, R5, R46 ;  /* 0x000000050e227224 */ /* 0x000fe200078e022e */
[----:B------:R-:W-:-:S07]  /*c8c0*/  MOV R46, R25 ;  /* 0x00000019002e7202 */ /* 0x000fce0000000f00 */
.L_x_622:
[----:B------:R-:W-:Y:S05]  /*c8d0*/  BSYNC B0 ;  /* 0x0000000000007941 */ /* 0x000fea0003800000 */
.L_x_620:
        /* <DEDUP_REMOVED lines=16> */
[----:B-----5:R-:W-:Y:S05]  /*c9e0*/  CALL.REL.NOINC `($__internal_11_$__cuda_sm20_div_u64) ;  /* 0x0000001400247944 */ /* 0x020fea0003c00000 */
        /* <DEDUP_REMOVED lines=11> */
.L_x_624:
        /* <DEDUP_REMOVED lines=23> */
.L_x_625:
[----:B------:R-:W-:Y:S05]  /*cc10*/  BSYNC B0 ;  /* 0x0000000000007941 */ /* 0x000fea0003800000 */
.L_x_623:
[----:B------:R-:W0:Y:S01]  /*cc20*/  LDC.64 R14, c[0x0][R0+0x1f8] ;  /* 0x00007e00000e7b82 */ /* 0x000e220000000a00 */
[----:B------:R-:W-:Y:S01]  /*cc30*/  MOV R2, R44 ;  /* 0x0000002c00027202 */ /* 0x000fe20000000f00 */
[----:B------:R-:W-:Y:S01]  /*cc40*/  BSSY B0, `(.L_x_626) ;  /* 0x0000031000007945 */ /* 0x000fe20003800000 */
[----:B------:R-:W-:-:S05]  /*cc50*/  VIADD R7, R7, 0xfffffffc ;  /* 0xfffffffc07077836 */ /* 0x000fca0000000000 */
        /* <DEDUP_REMOVED lines=14> */
[----:B------:R-:W-:Y:S01]  /*cd40*/  IADD3 R33, P0, RZ, -R24, RZ ;  /* 0x80000018ff217210 */ /* 0x000fe20007f1e0ff */
[----:B------:R-:W-:Y:S01]  /*cd50*/  IMAD.MOV.U32 R2, RZ, RZ, R24 ;  /* 0x000000ffff027224 */ /* 0x000fe200078e0018 */
[----:B------:R-:W-:Y:S02]  /*cd60*/  MOV R34, R46 ;  /* 0x0000002e00227202 */ /* 0x000fe40000000f00 */
[----:B------:R-:W-:Y:S01]  /*cd70*/  MOV R35, R47 ;  /* 0x0000002f00237202 */ /* 0x000fe20000000f00 */
[----:B------:R-:W-:-:S04]  /*cd80*/  IMAD.X R3, RZ, RZ, ~R25, P0 ;  /* 0x000000ffff037224 */ /* 0x000fc800000e0e19 */
[----:B------:R-:W-:Y:S02]  /*cd90*/  IMAD R3, R3, R14, RZ ;  /* 0x0000000e03037224 */ /* 0x000fe400078e02ff */
[----:B------:R-:W-:-:S04]  /*cda0*/  IMAD.WIDE.U32 R34, R14, R33, R34 ;  /* 0x000000210e227225 */ /* 0x000fc800078e0022 */
[----:B------:R-:W-:-:S05]  /*cdb0*/  IMAD R3, R15, R33, R3 ;  /* 0x000000210f037224 */ /* 0x000fca00078e0203 */
[----:B------:R-:W-:Y:S02]  /*cdc0*/  IADD3 R33, R35, R3, RZ ;  /* 0x0000000323217210 */ /* 0x000fe40007ffe0ff */
[----:B------:R-:W-:Y:S01]  /*cdd0*/  MOV R3, R25 ;  /* 0x0000001900037202 */ /* 0x000fe20000000f00 */
[----:B------:R-:W-:Y:S06]  /*cde0*/  BRA `(.L_x_628) ;  /* 0x0000000000587947 */ /* 0x000fec0003800000 */
.L_x_627:
        /* <DEDUP_REMOVED lines=21> */
[----:B------:R-:W-:-:S07]  /*cf40*/  IMAD R34, R14, R15, R46 ;  /* 0x0000000f0e227224 */ /* 0x000fce00078e022e */
.L_x_628:
[----:B------:R-:W-:Y:S05]  /*cf50*/  BSYNC B0 ;  /* 0x0000000000007941 */ /* 0x000fea0003800000 */
.L_x_626:
[----:B------:R-:W0:Y:S01]  /*cf60*/  LDC.64 R14, c[0x0][R0+0x2c0] ;  /* 0x0000b000000e7b82 */ /* 0x000e220000000a00 */
[----:B------:R-:W-:Y:S01]  /*cf70*/  MOV R45, R5 ;  /* 0x00000005002d7202 */ /* 0x000fe20000000f00 */
[-C--:B0-----:R-:W-:Y:S02]  /*cf80*/  IMAD R6, R15, R34.reuse, RZ ;  /* 0x000000220f067224 */ /* 0x081fe400078e02ff */
[----:B------:R-:W-:-:S04]  /*cf90*/  IMAD.WIDE.U32 R44, R14, R34, R44 ;  /* 0x000000220e2c7225 */ /* 0x000fc800078e002c */
[----:B------:R-:W-:Y:S01]  /*cfa0*/  IMAD R33, R14, R33, R6 ;  /* 0x000000210e217224 */ /* 0x000fe200078e0206 */
[----:B------:R-:W-:-:S03]  /*cfb0*/  MOV R6, R44 ;  /* 0x0000002c00067202 */ /* 0x000fc60000000f00 */
[----:B------:R-:W-:Y:S01]  /*cfc0*/  IMAD.IADD R5, R45, 0x1, R33 ;  /* 0x000000012d057824 */ /* 0x000fe200078e0221 */
[----:B------:R-:W-:Y:S06]  /*cfd0*/  @P3 BRA `(.L_x_629) ;  /* 0xfffffff000ac3947 */ /* 0x000fec000383ffff */
.L_x_616:
        /* <DEDUP_REMOVED lines=14> */
[----:B-----5:R-:W-:Y:S05]  /*d0c0*/  CALL.REL.NOINC `($__internal_11_$__cuda_sm20_div_u64) ;  /* 0x0000000c006c7944 */ /* 0x020fea0003c00000 */
        /* <DEDUP_REMOVED lines=9> */
.L_x_631:
[----:B------:R-:W3:Y:S01]  /*d160*/  I2F.U32.RP R0, R14 ;  /* 0x0000000e00007306 */ /* 0x000ee20000209000 */
[----:B------:R-:W-:Y:S01]  /*d170*/  IADD3 R3, RZ, -R14, RZ ;  /* 0x8000000eff037210 */ /* 0x000fe20007ffe0ff */
[----:B------:R-:W-:Y:S01]  /*d180*/  IMAD.MOV.U32 R9, RZ, RZ, RZ ;  /* 0x000000ffff097224 */ /* 0x000fe200078e00ff */
[----:B------:R-:W-:-:S05]  /*d190*/  ISETP.NE.U32.AND P2, PT, R14, RZ, PT ;  /* 0x000000ff0e00720c */ /* 0x000fca0003f45070 */
[----:B---3--:R-:W0:Y:S02]  /*d1a0*/  MUFU.RCP R0, R0 ;  /* 0x0000000000007308 */ /* 0x008e240000001000 */
[----:B0-----:R-:W-:-:S06]  /*d1b0*/  VIADD R24, R0, 0xffffffe ;  /* 0x0ffffffe00187836 */ /* 0x001fcc0000000000 */
[----:B------:R0:W3:Y:S02]  /*d1c0*/  F2I.FTZ.U32.TRUNC.NTZ R25, R24 ;  /* 0x0000001800197305 */ /* 0x0000e4000021f000 */
[----:B0-----:R-:W-:Y:S01]  /*d1d0*/  HFMA2.MMA R24, -RZ, RZ, 0, 0 ;  /* 0x00000000ff187435 */ /* 0x001fe200000001ff */
[----:B---3--:R-:W-:-:S09]  /*d1e0*/  IMAD R3, R3, R25, RZ ;  /* 0x0000001903037224 */ /* 0x008fd200078e02ff */
        /* <DEDUP_REMOVED lines=12> */
[----:B-12---:R-:W-:Y:S01]  /*d2b0*/  IMAD R34, R14, R15, R2 ;  /* 0x0000000f0e227224 */ /* 0x006fe200078e0202 */
[----:B------:R-:W-:-:S07]  /*d2c0*/  MOV R2, R25 ;  /* 0x0000001900027202 */ /* 0x000fce0000000f00 */
.L_x_632:
[----:B------:R-:W-:Y:S05]  /*d2d0*/  BSYNC B0 ;  /* 0x0000000000007941 */ /* 0x000fea0003800000 */
.L_x_630:
        /* <DEDUP_REMOVED lines=8> */
[----:B------:R-:W-:-:S04]  /*d360*/  MOV R6, R24 ;  /* 0x0000001800067202 */ /* 0x000fc80000000f00 */
        /* <DEDUP_REMOVED lines=22> */
.L_x_634:
        /* <DEDUP_REMOVED lines=23> */
.L_x_635:
[----:B------:R-:W-:Y:S05]  /*d640*/  BSYNC B0 ;  /* 0x0000000000007941 */ /* 0x000fea0003800000 */
.L_x_633:
        /* <DEDUP_REMOVED lines=21> */
[----:B-----5:R-:W-:Y:S05]  /*d7a0*/  CALL.REL.NOINC `($__internal_11_$__cuda_sm20_div_u64) ;  /* 0x0000000400b47944 */ /* 0x020fea0003c00000 */
        /* <DEDUP_REMOVED lines=9> */
.L_x_637:
        /* <DEDUP_REMOVED lines=23> */
.L_x_638:
[----:B------:R-:W-:Y:S05]  /*d9b0*/  BSYNC B0 ;  /* 0x0000000000007941 */ /* 0x000fea0003800000 */
.L_x_636:
[----:B------:R0:W1:Y:S02]  /*d9c0*/  LDC.64 R14, c[0x0][R7+0x2c8] ;  /* 0x0000b200070e7b82 */ /* 0x0000640000000a00 */
[----:B0-----:R-:W-:Y:S02]  /*d9d0*/  IMAD.MOV.U32 R7, RZ, RZ, R5 ;  /* 0x000000ffff077224 */ /* 0x001fe400078e0005 */
[-C--:B-1----:R-:W-:Y:S02]  /*d9e0*/  IMAD R0, R15, R34.reuse, RZ ;  /* 0x000000220f007224 */ /* 0x082fe400078e02ff */
[----:B------:R-:W-:-:S04]  /*d9f0*/  IMAD.WIDE.U32 R6, R14, R34, R6 ;  /* 0x000000220e067225 */ /* 0x000fc800078e0006 */
[----:B------:R-:W-:-:S05]  /*da00*/  IMAD R9, R14, R9, R0 ;  /* 0x000000090e097224 */ /* 0x000fca00078e0200 */
[----:B------:R-:W-:-:S07]  /*da10*/  IADD3 R5, R7, R9, RZ ;  /* 0x0000000907057210 */ /* 0x000fce0007ffe0ff */
.L_x_615:
[----:B------:R-:W-:Y:S01]  /*da20*/  ULDC UR24, c[0x0][0x6f8] ;  /* 0x0001be0000187ab9 */ /* 0x000fe20000000800 */
[----:B-----5:R-:W-:Y:S01]  /*da30*/  HADD2.F32 R0, -RZ, R41.H0_H0 ;  /* 0x20000029ff007230 */ /* 0x020fe20000004100 */
        /* <DEDUP_REMOVED lines=18> */
[----:B---3--:R4:W-:Y:S02]  /*db60*/  STG.E.U8 desc[UR12][R14.64], R13 ;  /* 0x0000000d0e007986 */ /* 0x0089e4000c10110c */
.L_x_614:
        /* <DEDUP_REMOVED lines=11> */
        .weak           $__internal_10_$__cuda_sm20_dblrcp_rn_slowpath_v3
        .type           $__internal_10_$__cuda_sm20_dblrcp_rn_slowpath_v3,@function
        .size           $__internal_10_$__cuda_sm20_dblrcp_rn_slowpath_v3,($__internal_11_$__cuda_sm20_div_u64 - $__internal_10_$__cuda_sm20_dblrcp_rn_slowpath_v3)
$__internal_10_$__cuda_sm20_dblrcp_rn_slowpath_v3:
        /* <DEDUP_REMOVED lines=23> */
.L_x_642:
        /* <DEDUP_REMOVED lines=10> */
.L_x_640:
[----:B------:R-:W-:Y:S02]  /*de30*/  LOP3.LUT R7, R5, 0x80000, RZ, 0xfc, !PT ;  /* 0x0008000005077812 */ /* 0x000fe400078efcff */
[----:B------:R-:W-:-:S07]  /*de40*/  MOV R6, R4 ;  /* 0x0000000400067202 */ /* 0x000fce0000000f00 */
.L_x_641:
[----:B------:R-:W-:Y:S01]  /*de50*/  MOV R4, R12 ;  /* 0x0000000c00047202 */ /* 0x000fe20000000f00 */
[----:B------:R-:W-:-:S04]  /*de60*/  IMAD.MOV.U32 R5, RZ, RZ, 0x0 ;  /* 0x00000000ff057424 */ /* 0x000fc800078e00ff */
[----:B------:R-:W-:Y:S05]  /*de70*/  RET.REL.NODEC R4 `(_ZN2at6native43_GLOBAL__N__7cc8d1ed_10_Dropout_cu_0e96ed3820fused_dropout_kernelIN3c104HalfEfmLin1ELin1EhEEvNS_4cuda6detail10TensorInfoIKT_T1_EENS7_IS8_SA_EENS7_IT4_SA_EESA_T0_NS_15PhiloxCudaStateE) ;  /* 0xffffff2004607950 */ /* 0x000fea0003c3ffff */
        .weak           $__internal_11_$__cuda_sm20_div_u64
        .type           $__internal_11_$__cuda_sm20_div_u64,@function
        .size           $__internal_11_$__cuda_sm20_div_u64,(.L_x_11533 - $__internal_11_$__cuda_sm20_div_u64)
$__internal_11_$__cuda_sm20_div_u64:
        /* <DEDUP_REMOVED lines=66> */
[----:B------:R-:W-:Y:S05]  /*e2a0*/  RET.REL.NODEC R34 `(_ZN2at6native43_GLOBAL__N__7cc8d1ed_10_Dropout_cu_0e96ed3820fused_dropout_kernelIN3c104HalfEfmLin1ELin1EhEEvNS_4cuda6detail10TensorInfoIKT_T1_EENS7_IS8_SA_EENS7_IT4_SA_EESA_T0_NS_15PhiloxCudaStateE) ;  /* 0xffffff1c22547950 */ /* 0x000fea0003c3ffff */
.L_x_643:
        /* <DEDUP_REMOVED lines=13> */
.L_x_11533:


//--------------------- .text._ZN2at6native43_GLOBAL__N__7cc8d1ed_10_Dropout_cu_0e96ed3820fused_dropout_kernelIN3c104HalfEfmLin1ELi1EhEEvNS_4cuda6detail10TensorInfoIKT_T1_EENS7_IS8_SA_EENS7_IT4_SA_EESA_T0_NS_15PhiloxCudaStateE --------------------------
	.section	.text._ZN2at6native43_GLOBAL__N__7cc8d1ed_10_Dropout_cu_0e96ed3820fused_dropout_kernelIN3c104HalfEfmLin1ELi1EhEEvNS_4cuda6detail10TensorInfoIKT_T1_EENS7_IS8_SA_EENS7_IT4_SA_EESA_T0_NS_15PhiloxCudaStateE,"ax",@progbits
	.align	128
.text._ZN2at6native43_GLOBAL__N__7cc8d1ed_10_Dropout_cu_0e96ed3820fused_dropout_kernelIN3c104HalfEfmLin1ELi1EhEEvNS_4cuda6detail10TensorInfoIKT_T1_EENS7_IS8_SA_EENS7_IT4_SA_EESA_T0_NS_15PhiloxCudaStateE:
        .type           _ZN2at6native43_GLOBAL__N__7cc8d1ed_10_Dropout_cu_0e96ed3820fused_dropout_kernelIN3c104HalfEfmLin1ELi1EhEEvNS_4cuda6detail10TensorInfoIKT_T1_EENS7_IS8_SA_EENS7_IT4_SA_EESA_T0_NS_15PhiloxCudaStateE,@function
        .size           _ZN2at6native43_GLOBAL__N__7cc8d1ed_10_Dropout_cu_0e96ed3820fused_dropout_kernelIN3c104HalfEfmLin1ELi1EhEEvNS_4cuda6detail10TensorInfoIKT_T1_EENS7_IS8_SA_EENS7_IT4_SA_EESA_T0_NS_15PhiloxCudaStateE,(.L_x_11536 - _ZN2at6native43_GLOBAL__N__7cc8d1ed_10_Dropout_cu_0e96ed3820fused_dropout_kernelIN3c104HalfEfmLin1ELi1EhEEvNS_4cuda6detail10TensorInfoIKT_T1_EENS7_IS8_SA_EENS7_IT4_SA_EESA_T0_NS_15PhiloxCudaStateE)
        .other          _ZN2at6native43_GLOBAL__N__7cc8d1ed_10_Dropout_cu_0e96ed3820fused_dropout_kernelIN3c104HalfEfmLin1ELi1EhEEvNS_4cuda6detail10TensorInfoIKT_T1_EENS7_IS8_SA_EENS7_IT4_SA_EESA_T0_NS_15PhiloxCudaStateE,@"STO_CUDA_ENTRY STV_DEFAULT"
_ZN2at6native43_GLOBAL__N__7cc8d1ed_10_Dropout_cu_0e96ed3820fused_dropout_kernelIN3c104HalfEfmLin1ELi1EhEEvNS_4cuda6detail10TensorInfoIKT_T1_EENS7_IS8_SA_EENS7_IT4_SA_EESA_T0_NS_15PhiloxCudaStateE:
        /* <DEDUP_REMOVED lines=108> */
[----:B------:R-:W-:Y:S05]  /*06c0*/  CALL.REL.NOINC `($__internal_12_$__cuda_sm20_dblrcp_rn_slowpath_v3) ;  /* 0x0000007400f47944 */ /* 0x000fea0003c00000 */
.L_x_644:
        /* <DEDUP_REMOVED lines=18> */
[----:B------:R-:W-:Y:S05]  /*07f0*/  CALL.REL.NOINC `($__internal_13_$__cuda_sm20_div_u64) ;  /* 0x0000007800407944 */ /* 0x000fea0003c00000 */
[----:B------:R-:W-:Y:S01]  /*0800*/  IMAD.MOV.U32 R9, RZ, RZ, R43 ;  /* 0x000000ffff097224 */ /* 0x000fe200078e002b */
[----:B------:R-:W-:Y:S06]  /*0810*/  BRA `(.L_x_646) ;  /* 0x00000000005c7947 */ /* 0x000fec0003800000 */
.L_x_645:
        /* <DEDUP_REMOVED lines=23> */
.L_x_646:
        /* <DEDUP_REMOVED lines=24> */
.L_x_762:
        /* <DEDUP_REMOVED lines=13> */
.L_x_648:
[----:B------:R-:W-:Y:S05]  /*0be0*/  BSYNC B0 ;  /* 0x0000000000007941 */ /* 0x000fea0003800000 */
.L_x_647:
        /* <DEDUP_REMOVED lines=72> */
.L_x_650:
[----:B------:R-:W-:Y:S01]  /*1070*/  IMAD.MOV.U32 R7, RZ, RZ, R16 ;  /* 0x000000ffff077224 */ /* 0x000fe200078e0010 */
[----:B------:R-:W-:Y:S01]  /*1080*/  MOV R8, R21 ;  /* 0x0000001500087202 */ /* 0x000fe20000000f00 */
[----:B------:R-:W-:Y:S01]  /*1090*/  IMAD.MOV.U32 R18, RZ, RZ, R14 ;  /* 0x000000ffff127224 */ /* 0x000fe200078e000e */
[----:B------:R-:W-:-:S07]  /*10a0*/  MOV R19, R24 ;  /* 0x0000001800137202 */ /* 0x000fce0000000f00 */
.L_x_649:
        /* <DEDUP_REMOVED lines=31> */
.L_x_667:
        /* <DEDUP_REMOVED lines=11> */
[----:B------:R-:W-:Y:S05]  /*1350*/  CALL.REL.NOINC `($__internal_13_$__cuda_sm20_div_u64) ;  /* 0x0000006c00687944 */ /* 0x000fea0003c00000 */
        /* <DEDUP_REMOVED lines=10> */
.L_x_656:
        /* <DEDUP_REMOVED lines=22> */
.L_x_657:
[----:B------:R-:W-:Y:S05]  /*1560*/  BSYNC B1 ;  /* 0x0000000000017941 */ /* 0x000fea0003800000 */
.L_x_655:
        /* <DEDUP_REMOVED lines=15> */
[----:B------:R-:W-:Y:S05]  /*1660*/  CALL.REL.NOINC `($__internal_13_$__cuda_sm20_div_u64) ;  /* 0x0000006800a47944 */ /* 0x000fea0003c00000 */
        /* <DEDUP_REMOVED lines=12> */
.L_x_659:
        /* <DEDUP_REMOVED lines=23> */
.L_x_660:
[----:B------:R-:W-:Y:S05]  /*18a0*/  BSYNC B1 ;  /* 0x0000000000017941 */ /* 0x000fea0003800000 */
.L_x_658:
        /* <DEDUP_REMOVED lines=29> */
.L_x_662:
        /* <DEDUP_REMOVED lines=23> */
.L_x_663:
[----:B------:R-:W-:Y:S05]  /*1bf0*/  BSYNC B1 ;  /* 0x0000000000017941 */ /* 0x000fea0003800000 */
.L_x_661:
        /* <DEDUP_REMOVED lines=29> */
.L_x_665:
        /* <DEDUP_REMOVED lines=23> */
.L_x_666:
[----:B------:R-:W-:Y:S05]  /*1f40*/  BSYNC B1 ;  /* 0x0000000000017941 */ /* 0x000fea0003800000 */
.L_x_664:
        /* <DEDUP_REMOVED lines=10> */
.L_x_654:
        /* <DEDUP_REMOVED lines=13> */
[----:B------:R-:W-:Y:S05]  /*20c0*/  CALL.REL.NOINC `($__internal_13_$__cuda_sm20_div_u64) ;  /* 0x00000060000c7944 */ /* 0x000fea0003c00000 */
        /* <DEDUP_REMOVED lines=10> */
.L_x_669:
        /* <DEDUP_REMOVED lines=23> */
.L_x_670:
[----:B------:R-:W-:Y:S05]  /*22e0*/  BSYNC B1 ;  /* 0x0000000000017941 */ /* 0x000fea0003800000 */
.L_x_668:
        /* <DEDUP_REMOVED lines=29> */
.L_x_672:
        /* <DEDUP_REMOVED lines=23> */
.L_x_673:
[----:B------:R-:W-:Y:S05]  /*2630*/  BSYNC B1 ;  /* 0x0000000000017941 */ /* 0x000fea0003800000 */
.L_x_671:
        /* <DEDUP_REMOVED lines=29> */
.L_x_675:
        /* <DEDUP_REMOVED lines=23> */
.L_x_676:
[----:B------:R-:W-:Y:S05]  /*2980*/  BSYNC B1 ;  /* 0x0000000000017941 */ /* 0x000fea0003800000 */
.L_x_674:
[----:B------:R-:W0:Y:S02]  /*2990*/  LDC.64 R6, c[0x0][R23+0x2c8] ;  /* 0x0000b20017067b82 */ /* 0x000e240000000a00 */
[-C--:B0-----:R-:W-:Y:S02]  /*29a0*/  IMAD R7, R7, R31.reuse, RZ ;  /* 0x0000001f07077224 */ /* 0x081fe400078e02ff */
[----:B------:R-:W-:-:S04]  /*29b0*/  IMAD.WIDE.U32 R20, R6, R31, R20 ;  /* 0x0000001f06147225 */ /* 0x000fc800078e0014 */
[----:B------:R-:W-:-:S05]  /*29c0*/  IMAD R7, R6, R27, R7 ;  /* 0x0000001b06077224 */ /* 0x000fca00078e0207 */
[----:B------:R-:W-:-:S07]  /*29d0*/  IADD3 R21, R21, R7, RZ ;  /* 0x0000000715157210 */ /* 0x000fce0007ffe0ff */
.L_x_653:
        /* <DEDUP_REMOVED lines=9> */
.L_x_652:
[----:B------:R-:W-:Y:S05]  /*2a70*/  BSYNC B0 ;  /* 0x0000000000007941 */ /* 0x000fea0003800000 */
.L_x_651:
        /* <DEDUP_REMOVED lines=30> */
.L_x_693:
        /* <DEDUP_REMOVED lines=11> */
[----:B-----5:R-:W-:Y:S05]  /*2d10*/  CALL.REL.NOINC `($__internal_13_$__cuda_sm20_div_u64) ;  /* 0x0000005000f87944 */ /* 0x020fea0003c00000 */
        /* <DEDUP_REMOVED lines=10> */
.L_x_682:
        /* <DEDUP_REMOVED lines=22> */
.L_x_683:
[----:B------:R-:W-:Y:S05]  /*2f20*/  BSYNC B1 ;  /* 0x0000000000017941 */ /* 0x000fea0003800000 */
.L_x_681:
        /* <DEDUP_REMOVED lines=17> */
[----:B-----5:R-:W-:Y:S05]  /*3040*/  CALL.REL.NOINC `($__internal_13_$__cuda_sm20_div_u64) ;  /* 0x00000050002c7944 */ /* 0x020fea0003c00000 */
        /* <DEDUP_REMOVED lines=12> */
.L_x_685:
        /* <DEDUP_REMOVED lines=23> */
.L_x_686:
[----:B------:R-:W-:Y:S05]  /*3280*/  BSYNC B1 ;  /* 0x0000000000017941 */ /* 0x000fea0003800000 */
.L_x_684:
        /* <DEDUP_REMOVED lines=29> */
.L_x_688:
        /* <DEDUP_REMOVED lines=23> */
.L_x_689:
[----:B------:R-:W-:Y:S05]  /*35d0*/  BSYNC B1 ;  /* 0x0000000000017941 */ /* 0x000fea0003800000 */
.L_x_687:
        /* <DEDUP_REMOVED lines=29> */
.L_x_691:
        /* <DEDUP_REMOVED lines=23> */
.L_x_692:
[----:B------:R-:W-:Y:S05]  /*3920*/  BSYNC B1 ;  /* 0x0000000000017941 */ /* 0x000fea0003800000 */
.L_x_690:
        /* <DEDUP_REMOVED lines=11> */
.L_x_680:
        /* <DEDUP_REMOVED lines=24> */
.L_x_695:
        /* <DEDUP_REMOVED lines=23> */
.L_x_696:
[----:B------:R-:W-:Y:S05]  /*3cd0*/  BSYNC B1 ;  /* 0x0000000000017941 */ /* 0x000fea0003800000 */
.L_x_694:
        /* <DEDUP_REMOVED lines=30> */
.L_x_698:
        /* <DEDUP_REMOVED lines=23> */
.L_x_699:
[----:B------:R-:W-:Y:S05]  /*4030*/  BSYNC B1 ;  /* 0x0000000000017941 */ /* 0x000fea0003800000 */
.L_x_697:
        /* <DEDUP_REMOVED lines=29> */
.L_x_701:
        /* <DEDUP_REMOVED lines=23> */
.L_x_702:
[----:B------:R-:W-:Y:S05]  /*4380*/  BSYNC B1 ;  /* 0x0000000000017941 */ /* 0x000fea0003800000 */
.L_x_700:
[----:B------:R-:W0:Y:S01]  /*4390*/  LDC.64 R30, c[0x0][R30+0x2c8] ;  /* 0x0000b2001e1e7b82 */ /* 0x000e220000000a00 */
[----:B------:R-:W-:Y:S01]  /*43a0*/  MOV R29, R27 ;  /* 0x0000001b001d7202 */ /* 0x000fe20000000f00 */
[-C--:B0-----:R-:W-:Y:S02]  /*43b0*/  IMAD R7, R31, R6.reuse, RZ ;  /* 0x000000061f077224 */ /* 0x081fe400078e02ff */
[----:B------:R-:W-:-:S04]  /*43c0*/  IMAD.WIDE.U32 R28, R30, R6, R28 ;  /* 0x000000061e1c7225 */ /* 0x000fc800078e001c */
[----:B------:R-:W-:-:S04]  /*43d0*/  IMAD R7, R30, R37, R7 ;  /* 0x000000251e077224 */ /* 0x000fc800078e0207 */
[----:B------:R-:W-:-:S07]  /*43e0*/  IMAD.IADD R27, R29, 0x1, R7 ;  /* 0x000000011d1b7824 */ /* 0x000fce00078e0207 */
.L_x_679:
        /* <DEDUP_REMOVED lines=10> */
.L_x_678:
[----:B------:R-:W-:Y:S05]  /*4490*/  BSYNC B0 ;  /* 0x0000000000007941 */ /* 0x000fea0003800000 */
.L_x_677:
        /* <DEDUP_REMOVED lines=28> */
.L_x_719:
        /* <DEDUP_REMOVED lines=23> */
.L_x_708:
        /* <DEDUP_REMOVED lines=22> */
.L_x_709:
[----:B------:R-:W-:Y:S05]  /*4930*/  BSYNC B1 ;  /* 0x0000000000017941 */ /* 0x000fea0003800000 */
.L_x_707:
        /* <DEDUP_REMOVED lines=17> */
[----:B-----5:R-:W-:Y:S05]  /*4a50*/  CALL.REL.NOINC `($__internal_13_$__cuda_sm20_div_u64) ;  /* 0x0000003400a87944 */ /* 0x020fea0003c00000 */
        /* <DEDUP_REMOVED lines=12> */
.L_x_711:
        /* <DEDUP_REMOVED lines=23> */
.L_x_712:
[----:B------:R-:W-:Y:S05]  /*4c90*/  BSYNC B1 ;  /* 0x0000000000017941 */ /* 0x000fea0003800000 */
.L_x_710:
        /* <DEDUP_REMOVED lines=29> */
.L_x_714:
        /* <DEDUP_REMOVED lines=23> */
.L_x_715:
[----:B------:R-:W-:Y:S05]  /*4fe0*/  BSYNC B1 ;  /* 0x0000000000017941 */ /* 0x000fea0003800000 */
.L_x_713:
        /* <DEDUP_REMOVED lines=29> */
.L_x_717:
        /* <DEDUP_REMOVED lines=23> */
.L_x_718:
[----:B------:R-:W-:Y:S05]  /*5330*/  BSYNC B1 ;  /* 0x0000000000017941 */ /* 0x000fea0003800000 */
.L_x_716:
        /* <DEDUP_REMOVED lines=11> */
.L_x_706:
        /* <DEDUP_REMOVED lines=13> */
[----:B-----5:R-:W-:Y:S05]  /*54c0*/  CALL.REL.NOINC `($__internal_13_$__cuda_sm20_div_u64) ;  /* 0x0000002c000c7944 */ /* 0x020fea0003c00000 */
        /* <DEDUP_REMOVED lines=11> */
.L_x_721:
        /* <DEDUP_REMOVED lines=23> */
.L_x_722:
[----:B------:R-:W-:Y:S05]  /*56f0*/  BSYNC B1 ;  /* 0x0000000000017941 */ /* 0x000fea0003800000 */
.L_x_720:
        /* <DEDUP_REMOVED lines=31> */
.L_x_724:
        /* <DEDUP_REMOVED lines=23> */
.L_x_725:
[----:B------:R-:W-:Y:S05]  /*5a60*/  BSYNC B1 ;  /* 0x0000000000017941 */ /* 0x000fea0003800000 */
.L_x_723:
        /* <DEDUP_REMOVED lines=30> */
.L_x_727:
        /* <DEDUP_REMOVED lines=23> */
.L_x_728:
[----:B------:R-:W-:Y:S05]  /*5dc0*/  BSYNC B1 ;  /* 0x0000000000017941 */ /* 0x000fea0003800000 */
.L_x_726:
[----:B------:R-:W0:Y:S01]  /*5dd0*/  LDC.64 R30, c[0x0][R30+0x2c8] ;  /* 0x0000b2001e1e7b82 */ /* 0x000e220000000a00 */
[----:B------:R-:W-:Y:S01]  /*5de0*/  MOV R29, R27 ;  /* 0x0000001b001d7202 */ /* 0x000fe20000000f00 */
[-C--:B0-----:R-:W-:Y:S02]  /*5df0*/  IMAD R7, R31, R6.reuse, RZ ;  /* 0x000000061f077224 */ /* 0x081fe400078e02ff */
[----:B------:R-:W-:-:S04]  /*5e00*/  IMAD.WIDE.U32 R28, R30, R6, R28 ;  /* 0x000000061e1c7225 */ /* 0x000fc800078e001c */
[----:B------:R-:W-:-:S04]  /*5e10*/  IMAD R7, R30, R37, R7 ;  /* 0x000000251e077224 */ /* 0x000fc800078e0207 */
[----:B------:R-:W-:-:S07]  /*5e20*/  IMAD.IADD R27, R29, 0x1, R7 ;  /* 0x000000011d1b7824 */ /* 0x000fce00078e0207 */
.L_x_705:
        /* <DEDUP_REMOVED lines=10> */
.L_x_704:
[----:B------:R-:W-:Y:S05]  /*5ed0*/  BSYNC B0 ;  /* 0x0000000000007941 */ /* 0x000fea0003800000 */
.L_x_703:
        /* <DEDUP_REMOVED lines=25> */
.L_x_745:
        /* <DEDUP_REMOVED lines=22> */
.L_x_734:
        /* <DEDUP_REMOVED lines=22> */
.L_x_735:
[----:B------:R-:W-:Y:S05]  /*6330*/  BSYNC B1 ;  /* 0x0000000000017941 */ /* 0x000fea0003800000 */
.L_x_733:
        /* <DEDUP_REMOVED lines=28> */
.L_x_737:
        /* <DEDUP_REMOVED lines=22> */
.L_x_738:
[----:B------:R-:W-:Y:S05]  /*6660*/  BSYNC B1 ;  /* 0x0000000000017941 */ /* 0x000fea0003800000 */
.L_x_736:
        /* <DEDUP_REMOVED lines=29> */
.L_x_740:
        /* <DEDUP_REMOVED lines=23> */
.L_x_741:
[----:B------:R-:W-:Y:S05]  /*69b0*/  BSYNC B1 ;  /* 0x0000000000017941 */ /* 0x000fea0003800000 */
.L_x_739:
        /* <DEDUP_REMOVED lines=28> */
.L_x_743:
        /* <DEDUP_REMOVED lines=23> */
.L_x_744:
[----:B------:R-:W-:Y:S05]  /*6cf0*/  BSYNC B1 ;  /* 0x0000000000017941 */ /* 0x000fea0003800000 */
.L_x_742:
        /* <DEDUP_REMOVED lines=10> */
.L_x_732:
        /* <DEDUP_REMOVED lines=24> */
.L_x_747:
        /* <DEDUP_REMOVED lines=23> */
.L_x_748:
[----:B------:R-:W-:Y:S05]  /*7090*/  BSYNC B1 ;  /* 0x0000000000017941 */ /* 0x000fea0003800000 */
.L_x_746:
        /* <DEDUP_REMOVED lines=18> */
[----:B-----5:R-:W-:Y:S05]  /*71c0*/  CALL.REL.NOINC `($__internal_13_$__cuda_sm20_div_u64) ;  /* 0x0000000c00cc7944 */ /* 0x020fea0003c00000 */
[----:B------:R-:W-:-:S04]  /*71d0*/  IADD3 R41, P3, RZ, -R8, RZ ;  /* 0x80000008ff297210 */ /* 0x000fc80007f7e0ff */
[----:B------:R-:W-:Y:S01]  /*71e0*/  IADD3.X R39, RZ, ~R43, RZ, P3, !PT ;  /* 0x8000002bff277210 */ /* 0x000fe20001ffe4ff */
[----:B------:R-:W-:-:S04]  /*71f0*/  IMAD.WIDE.U32 R6, R30, R41, R26 ;  /* 0x000000291e067225 */ /* 0x000fc800078e001a */
[----:B------:R-:W-:Y:S02]  /*7200*/  IMAD R39, R39, R30, RZ ;  /* 0x0000001e27277224 */ /* 0x000fe400078e02ff */
[----:B------:R-:W-:Y:S02]  /*7210*/  IMAD.MOV.U32 R26, RZ, RZ, R8 ;  /* 0x000000ffff1a7224 */ /* 0x000fe400078e0008 */
[----:B------:R-:W-:Y:S01]  /*7220*/  IMAD R39, R31, R41, R39 ;  /* 0x000000291f277224 */ /* 0x000fe200078e0227 */
[----:B------:R-:W-:Y:S01]  /*7230*/  MOV R31, R6 ;  /* 0x00000006001f7202 */ /* 0x000fe20000000f00 */
[----:B------:R-:W-:-:S03]  /*7240*/  IMAD.MOV.U32 R27, RZ, RZ, R43 ;  /* 0x000000ffff1b7224 */ /* 0x000fc600078e002b */
[----:B------:R-:W-:Y:S01]  /*7250*/  IADD3 R39, R7, R39, RZ ;  /* 0x0000002707277210 */ /* 0x000fe20007ffe0ff */
[----:B------:R-:W-:Y:S06]  /*7260*/  BRA `(.L_x_751) ;  /* 0x00000000005c7947 */ /* 0x000fec0003800000 */
.L_x_750:
        /* <DEDUP_REMOVED lines=23> */
.L_x_751:
[----:B------:R-:W-:Y:S05]  /*73e0*/  BSYNC B1 ;  /* 0x0000000000017941 */ /* 0x000fea0003800000 */
.L_x_749:
        /* <DEDUP_REMOVED lines=28> */
.L_x_753:
        /* <DEDUP_REMOVED lines=23> */
.L_x_754:
[----:B------:R-:W-:Y:S05]  /*7720*/  BSYNC B1 ;  /* 0x0000000000017941 */ /* 0x000fea0003800000 */
.L_x_752:
[----:B------:R-:W0:Y:S02]  /*7730*/  LDC.64 R38, c[0x0][R38+0x2c8] ;  /* 0x0000b20026267b82 */ /* 0x000e240000000a00 */
[-C--:B0-----:R-:W-:Y:S02]  /*7740*/  IMAD R7, R39, R6.reuse, RZ ;  /* 0x0000000627077224 */ /* 0x081fe400078e02ff */
[----:B------:R-:W-:-:S04]  /*7750*/  IMAD.WIDE.U32 R28, R38, R6, R28 ;  /* 0x00000006261c7225 */ /* 0x000fc800078e001c */
[----:B------:R-:W-:-:S05]  /*7760*/  IMAD R7, R38, R31, R7 ;  /* 0x0000001f26077224 */ /* 0x000fca00078e0207 */
[----:B------:R-:W-:-:S07]  /*7770*/  IADD3 R29, R29, R7, RZ ;  /* 0x000000071d1d7210 */ /* 0x000fce0007ffe0ff */
.L_x_731:
        /* <DEDUP_REMOVED lines=9> */
.L_x_730:
[----:B------:R-:W-:Y:S05]  /*7810*/  BSYNC B0 ;  /* 0x0000000000007941 */ /* 0x000fea0003800000 */
.L_x_729:
[----:B------:R-:W-:Y:S01]  /*7820*/  ULDC.64 UR22, c[0x0][0x6f0] ;  /* 0x0001bc0000167ab9 */ /* 0x000fe20000000a00 */
[----:B------:R-:W-:Y:S01]  /*7830*/  BSSY B0, `(.L_x_755) ;  /* 0x0000018000007945 */ /* 0x000fe20003800000 */
[----:B------:R-:W-:-:S04]  /*7840*/  ISETP.GE.U32.AND P3, PT, R11, UR22, PT ;  /* 0x000000160b007c0c */ /* 0x000fc8000bf66070 */
[----:B------:R-:W-:-:S13]  /*7850*/  ISETP.GE.U32.AND.EX P3, PT, R12, UR23, PT, P3 ;  /* 0x000000170c007c0c */ /* 0x000fda000bf66130 */
[----:B------:R-:W-:Y:S05]  /*7860*/  @P3 BRA `(.L_x_756) ;  /* 0x0000000000503947 */ /* 0x000fea0003800000 */
[----:B------:R-:W-:Y:S01]  /*7870*/  ULDC UR24, c[0x0][0x6f8] ;  /* 0x0001be0000187ab9 */ /* 0x000fe20000000800 */
[----:B------:R-:W-:Y:S01]  /*7880*/  ULDC.64 UR22, c[0x0][0x480] ;  /* 0x0001200000167ab9 */ /* 0x000fe20000000a00 */
[----:B-----5:R-:W-:Y:S01]  /*7890*/  HADD2.F32 R7, -RZ, R20.H0_H0 ;  /* 0x20000014ff077230 */ /* 0x020fe20000004100 */
[----:B------:R-:W-:Y:S01]  /*78a0*/  FSET.BF.LT.FTZ.AND R16, R16, UR24, PT ;  /* 0x0000001810107c0a */ /* 0x000fe2000b811000 */
[----:B------:R-:W-:Y:S01]  /*78b0*/  IMAD R6, R12, UR22, RZ ;  /* 0x000000160c067c24 */ /* 0x000fe2000f8e02ff */
[----:B------:R-:W-:Y:S01]  /*78c0*/  ULDC.64 UR24, c[0x0][0x550] ;  /* 0x0001540000187ab9 */ /* 0x000fe20000000a00 */
[C---:B------:R-:W-:Y:S01]  /*78d0*/  IMAD.WIDE.U32 R30, R11.reuse, UR22, RZ ;  /* 0x000000160b1e7c25 */ /* 0x040fe2000f8e00ff */
[----:B-1----:R-:W1:Y:S03]  /*78e0*/  F2I.FTZ.U32.TRUNC.NTZ R27, R16 ;  /* 0x00000010001b7305 */ /* 0x002e66000021f000 */
[----:B------:R-:W-:Y:S01]  /*78f0*/  FMUL.FTZ R7, R16, R7 ;  /* 0x0000000710077220 */ /* 0x000fe20000410000 */
[----:B0-----:R-:W-:Y:S01]  /*7900*/  IMAD R29, R11, UR23, R6 ;  /* 0x000000170b1d7c24 */ /* 0x001fe2000f8e0206 */
[----:B------:R-:W-:-:S02]  /*7910*/  ULDC.64 UR22, c[0x0][0x3b0] ;  /* 0x0000ec0000167ab9 */ /* 0x000fc40000000a00 */
[----:B------:R-:W-:Y:S01]  /*7920*/  FMUL.FTZ R7, R0, R7 ;  /* 0x0000000700077220 */ /* 0x000fe20000410000 */
[C---:B------:R-:W-:Y:S02]  /*7930*/  LEA R28, P3, R30.reuse, UR22, 0x1 ;  /* 0x000000161e1c7c11 */ /* 0x040fe4000f8608ff */
[----:B------:R-:W-:Y:S02]  /*7940*/  IADD3 R31, R31, R29, RZ ;  /* 0x0000001d1f1f7210 */ /* 0x000fe40007ffe0ff */
[C---:B------:R-:W-:Y:S02]  /*7950*/  IADD3 R6, P4, R30.reuse, UR24, RZ ;  /* 0x000000181e067c10 */ /* 0x040fe4000ff9e0ff */
[----:B------:R-:W-:Y:S02]  /*7960*/  F2FP.F16.F32.PACK_AB R8, RZ, R7 ;  /* 0x00000007ff08723e */ /* 0x000fe400000000ff */
[----:B------:R-:W-:Y:S02]  /*7970*/  LEA.HI.X R29, R30, UR23, R31, 0x1, P3 ;  /* 0x000000171e1d7c11 */ /* 0x000fe400098f0c1f */
[----:B------:R-:W-:-:S03]  /*7980*/  IADD3.X R7, R31, UR25, RZ, P4, !PT ;  /* 0x000000191f077c10 */ /* 0x000fc6000a7fe4ff */
[----:B------:R2:W-:Y:S04]  /*7990*/  STG.E.U16 desc[UR10][R28.64], R8 ;  /* 0x000000081c007986 */ /* 0x0005e8000c10150a */
[----:B-1----:R2:W-:Y:S02]  /*79a0*/  STG.E.U8 desc[UR10][R6.64], R27 ;  /* 0x0000001b06007986 */ /* 0x0025e4000c10110a */
.L_x_756:
[----:B------:R-:W-:Y:S05]  /*79b0*/  BSYNC B0 ;  /* 0x0000000000007941 */ /* 0x000fea0003800000 */
.L_x_755:
[----:B------:R-:W-:Y:S04]  /*79c0*/  BSSY B0, `(.L_x_757) ;  /* 0x0000016000007945 */ /* 0x000fe80003800000 */
[----:B------:R-:W-:Y:S05]  /*79d0*/  @P0 BRA `(.L_x_758) ;  /* 0x0000000000500947 */ /* 0x000fea0003800000 */
[----:B------:R-:W-:Y:S01]  /*79e0*/  ULDC UR22, c[0x0][0x6f8] ;  /* 0x0001be0000167ab9 */ /* 0x000fe20000000800 */
[----:B------:R-:W-:Y:S01]  /*79f0*/  ULDC.64 UR24, c[0x0][0x480] ;  /* 0x0001200000187ab9 */ /* 0x000fe20000000a00 */
[----:B-12--5:R-:W-:Y:S01]  /*7a00*/  HADD2.F32 R27, -RZ, R32.H0_H0 ;  /* 0x20000020ff1b7230 */ /* 0x026fe20000004100 */
[----:B------:R-:W-:Y:S01]  /*7a10*/  FSET.BF.LT.FTZ.AND R8, R17, UR22, PT ;  /* 0x0000001611087c0a */ /* 0x000fe2000b811000 */
[----:B------:R-:W-:Y:S01]  /*7a20*/  IMAD R16, R23, UR24, RZ ;  /* 0x0000001817107c24 */ /* 0x000fe2000f8e02ff */
[----:B------:R-:W-:Y:S01]  /*7a30*/  ULDC.64 UR22, c[0x0][0x3b0] ;  /* 0x0000ec0000167ab9 */ /* 0x000fe20000000a00 */
[----:B------:R-:W-:-:S04]  /*7a40*/  IMAD.WIDE.U32 R6, R21, UR24, RZ ;  /* 0x0000001815067c25 */ /* 0x000fc8000f8e00ff */
[----:B------:R-:W-:Y:S01]  /*7a50*/  FMUL.FTZ R27, R8, R27 ;  /* 0x0000001b081b7220 */ /* 0x000fe20000410000 */
[----:B------:R-:W-:Y:S01]  /*7a60*/  IMAD R17, R21, UR25, R16 ;  /* 0x0000001915117c24 */ /* 0x000fe2000f8e0210 */
[----:B------:R-:W-:Y:S01]  /*7a70*/  ULDC.64 UR24, c[0x0][0x550] ;  /* 0x0001540000187ab9 */ /* 0x000fe20000000a00 */
[----:B------:R-:W1:Y:S01]  /*7a80*/  F2I.FTZ.U32.TRUNC.NTZ R21, R8 ;  /* 0x0000000800157305 */ /* 0x000e62000021f000 */
[----:B------:R-:W-:Y:S01]  /*7a90*/  FMUL.FTZ R27, R0, R27 ;  /* 0x0000001b001b7220 */ /* 0x000fe20000410000 */
[C---:B0-----:R-:W-:Y:S02]  /*7aa0*/  LEA R28, P0, R6.reuse, UR22, 0x1 ;  /* 0x00000016061c7c11 */ /* 0x041fe4000f8008ff */
[----:B------:R-:W-:Y:S02]  /*7ab0*/  IADD3 R7, R7, R17, RZ ;  /* 0x0000001107077210 */ /* 0x000fe40007ffe0ff */
[----:B------:R-:W-:Y:S02]  /*7ac0*/  IADD3 R16, P3, R6, UR24, RZ ;  /* 0x0000001806107c10 */ /* 0x000fe4000ff7e0ff */
[----:B------:R-:W-:-:S02]  /*7ad0*/  F2FP.F16.F32.PACK_AB R27, RZ, R27 ;  /* 0x0000001bff1b723e */ /* 0x000fc400000000ff */
[----:B------:R-:W-:Y:S02]  /*7ae0*/  LEA.HI.X R29, R6, UR23, R7, 0x1, P0 ;  /* 0x00000017061d7c11 */ /* 0x000fe400080f0c07 */
[----:B------:R-:W-:-:S03]  /*7af0*/  IADD3.X R17, R7, UR25, RZ, P3, !PT ;  /* 0x0000001907117c10 */ /* 0x000fc60009ffe4ff */
[----:B------:R3:W-:Y:S04]  /*7b00*/  STG.E.U16 desc[UR10][R28.64], R27 ;  /* 0x0000001b1c007986 */ /* 0x0007e8000c10150a */
[----:B-1----:R3:W-:Y:S02]  /*7b10*/  STG.E.U8 desc[UR10][R16.64], R21 ;  /* 0x0000001510007986 */ /* 0x0027e4000c10110a */
.L_x_758:
[----:B------:R-:W-:Y:S05]  /*7b20*/  BSYNC B0 ;  /* 0x0000000000007941 */ /* 0x000fea0003800000 */
.L_x_757:
[----:B------:R-:W-:Y:S04]  /*7b30*/  BSSY B0, `(.L_x_759) ;  /* 0x0000016000007945 */ /* 0x000fe80003800000 */
[----:B------:R-:W-:Y:S05]  /*7b40*/  @P1 BRA `(.L_x_760) ;  /* 0x0000000000501947 */ /* 0x000fea0003800000 */
[----:B------:R-:W-:Y:S01]  /*7b50*/  ULDC UR22, c[0x0][0x6f8] ;  /* 0x0001be0000167ab9 */ /* 0x000fe20000000800 */
[----:B---3-5:R-:W-:Y:S01]  /*7b60*/  HADD2.F32 R17, -RZ, R35.H0_H0 ;  /* 0x20000023ff117230 */ /* 0x028fe20000004100 */
        /* <DEDUP_REMOVED lines=10> */
[C---:B------:R-:W-:Y:S01]  /*7c10*/  LEA R16, P0, R6.reuse, UR22, 0x1 ;  /* 0x0000001606107c11 */ /* 0x040fe2000f8008ff */
[----:B------:R-:W-:Y:S01]  /*7c20*/  IMAD.IADD R23, R7, 0x1, R23 ;  /* 0x0000000107177824 */ /* 0x000fe200078e0217 */
[C---:B0-----:R-:W-:Y:S02]  /*7c30*/  IADD3 R28, P1, R6.reuse, UR24, RZ ;  /* 0x00000018061c7c10 */ /* 0x041fe4000ff3e0ff */
[----:B------:R-:W-:Y:S02]  /*7c40*/  F2FP.F16.F32.PACK_AB R7, RZ, R17 ;  /* 0x00000011ff07723e */ /* 0x000fe400000000ff */
[----:B------:R-:W-:Y:S02]  /*7c50*/  LEA.HI.X R17, R6, UR23, R23, 0x1, P0 ;  /* 0x0000001706117c11 */ /* 0x000fe400080f0c17 */
[----:B------:R-:W-:-:S03]  /*7c60*/  IADD3.X R29, R23, UR25, RZ, P1, !PT ;  /* 0x00000019171d7c10 */ /* 0x000fc60008ffe4ff */
[----:B------:R4:W-:Y:S04]  /*7c70*/  STG.E.U16 desc[UR10][R16.64], R7 ;  /* 0x0000000710007986 */ /* 0x0009e8000c10150a */
[----:B--2---:R4:W-:Y:S02]  /*7c80*/  STG.E.U8 desc[UR10][R28.64], R21 ;  /* 0x000000151c007986 */ /* 0x0049e4000c10110a */
.L_x_760:
[----:B------:R-:W-:Y:S05]  /*7c90*/  BSYNC B0 ;  /* 0x0000000000007941 */ /* 0x000fea0003800000 */
.L_x_759:
[----:B------:R-:W-:Y:S05]  /*7ca0*/  @P2 BRA `(.L_x_761) ;  /* 0x0000000000502947 */ /* 0x000fea0003800000 */
[----:B------:R-:W-:Y:S01]  /*7cb0*/  ULDC UR22, c[0x0][0x6f8] ;  /* 0x0001be0000167ab9 */ /* 0x000fe20000000800 */
[----:B---345:R-:W-:Y:S01]  /*7cc0*/  HADD2.F32 R17, -RZ, R26.H0_H0 ;  /* 0x2000001aff117230 */ /* 0x038fe20000004100 */
[----:B------:R-:W-:Y:S01]  /*7cd0*/  ULDC.64 UR24, c[0x0][0x480] ;  /* 0x0001200000187ab9 */ /* 0x000fe20000000a00 */
[----:B--2---:R-:W-:Y:S01]  /*7ce0*/  FSET.BF.LT.FTZ.AND R8, R19, UR22, PT ;  /* 0x0000001613087c0a */ /* 0x004fe2000b811000 */
[----:B------:R-:W-:Y:S01]  /*7cf0*/  IMAD R37, R37, UR24, RZ ;  /* 0x0000001825257c24 */ /* 0x000fe2000f8e02ff */
[----:B------:R-:W-:Y:S01]  /*7d00*/  ULDC.64 UR22, c[0x0][0x3b0] ;  /* 0x0000ec0000167ab9 */ /* 0x000fe20000000a00 */
[----:B------:R-:W-:Y:S01]  /*7d10*/  IMAD.WIDE.U32 R6, R36, UR24, RZ ;  /* 0x0000001824067c25 */ /* 0x000fe2000f8e00ff */
[----:B------:R-:W2:Y:S03]  /*7d20*/  F2I.FTZ.U32.TRUNC.NTZ R21, R8 ;  /* 0x0000000800157305 */ /* 0x000ea6000021f000 */
[----:B------:R-:W-:Y:S01]  /*7d30*/  FMUL.FTZ R17, R8, R17 ;  /* 0x0000001108117220 */ /* 0x000fe20000410000 */
[----:B------:R-:W-:Y:S01]  /*7d40*/  IMAD R19, R36, UR25, R37 ;  /* 0x0000001924137c24 */ /* 0x000fe2000f8e0225 */
        /* <DEDUP_REMOVED lines=9> */
[----:B--2---:R3:W-:Y:S02]  /*7de0*/  STG.E.U8 desc[UR10][R18.64], R21 ;  /* 0x0000001512007986 */ /* 0x0047e4000c10110a */
.L_x_761:
        /* <DEDUP_REMOVED lines=11> */
        .weak           $__internal_12_$__cuda_sm20_dblrcp_rn_slowpath_v3
        .type           $__internal_12_$__cuda_sm20_dblrcp_rn_slowpath_v3,@function
        .size           $__internal_12_$__cuda_sm20_dblrcp_rn_slowpath_v3,($__internal_13_$__cuda_sm20_div_u64 - $__internal_12_$__cuda_sm20_dblrcp_rn_slowpath_v3)
$__internal_12_$__cuda_sm20_dblrcp_rn_slowpath_v3:
        /* <DEDUP_REMOVED lines=23> */
.L_x_765:
        /* <DEDUP_REMOVED lines=10> */
.L_x_763:
[----:B------:R-:W-:Y:S02]  /*80b0*/  LOP3.LUT R9, R7, 0x80000, RZ, 0xfc, !PT ;  /* 0x0008000007097812 */ /* 0x000fe400078efcff */
[----:B------:R-:W-:-:S07]  /*80c0*/  MOV R8, R6 ;  /* 0x0000000600087202 */ /* 0x000fce0000000f00 */
.L_x_764:
[----:B------:R-:W-:Y:S01]  /*80d0*/  IMAD.MOV.U32 R6, RZ, RZ, R10 ;  /* 0x000000ffff067224 */ /* 0x000fe200078e000a */
[----:B------:R-:W-:-:S04]  /*80e0*/  MOV R7, 0x0 ;  /* 0x0000000000077802 */ /* 0x000fc80000000f00 */
[----:B------:R-:W-:Y:S05]  /*80f0*/  RET.REL.NODEC R6 `(_ZN2at6native43_GLOBAL__N__7cc8d1ed_10_Dropout_cu_0e96ed3820fused_dropout_kernelIN3c104HalfEfmLin1ELi1EhEEvNS_4cuda6detail10TensorInfoIKT_T1_EENS7_IS8_SA_EENS7_IT4_SA_EESA_T0_NS_15PhiloxCudaStateE) ;  /* 0xffffff7c06c07950 */ /* 0x000fea0003c3ffff */
        .weak           $__internal_13_$__cuda_sm20_div_u64
        .type           $__internal_13_$__cuda_sm20_div_u64,@function
        .size           $__internal_13_$__cuda_sm20_div_u64,(.L_x_11536 - $__internal_13_$__cuda_sm20_div_u64)
$__internal_13_$__cuda_sm20_div_u64:
        /* <DEDUP_REMOVED lines=68> */
[----:B------:R-:W-:Y:S06]  /*8540*/  RET.REL.NODEC R6 `(_ZN2at6native43_GLOBAL__N__7cc8d1ed_10_Dropout_cu_0e96ed3820fused_dropout_kernelIN3c104HalfEfmLin1ELi1EhEEvNS_4cuda6detail10TensorInfoIKT_T1_EENS7_IS8_SA_EENS7_IT4_SA_EESA_T0_NS_15PhiloxCudaStateE) ;  /* 0xffffff7806ac7950 */ /* 0x000fec0003c3ffff */
.L_x_766:
        /* <DEDUP_REMOVED lines=11> */
.L_x_11536:


//--------------------- .text._ZN2at6native43_GLOBAL__N__7cc8d1ed_10_Dropout_cu_0e96ed3820fused_dropout_kernelIN3c104HalfEfmLi1ELi1EhEEvNS_4cuda6detail10TensorInfoIKT_T1_EENS7_IS8_SA_EENS7_IT4_SA_EESA_T0_NS_15PhiloxCudaStateE --------------------------
	.section	.text._ZN2at6native43_GLOBAL__N__7cc8d1ed_10_Dropout_cu_0e96ed3820fused_dropout_kernelIN3c104HalfEfmLi1ELi1EhEEvNS_4cuda6detail10TensorInfoIKT_T1_EENS7_IS8_SA_EENS7_IT4_SA_EESA_T0_NS_15PhiloxCudaStateE,"ax",@progbits
	.align	128
.text._ZN2at6native43_GLOBAL__N__7cc8d1ed_10_Dropout_cu_0e96ed3820fused_dropout_kernelIN3c104HalfEfmLi1ELi1EhEEvNS_4cuda6detail10TensorInfoIKT_T1_EENS7_IS8_SA_EENS7_IT4_SA_EESA_T0_NS_15PhiloxCudaStateE:
        .type           _ZN2at6native43_GLOBAL__N__7cc8d1ed_10_Dropout_cu_0e96ed3820fused_dropout_kernelIN3c104HalfEfmLi1ELi1EhEEvNS_4cuda6detail10TensorInfoIKT_T1_EENS7_IS8_SA_EENS7_IT4_SA_EESA_T0_NS_15PhiloxCudaStateE,@function
        .size           _ZN2at6native43_GLOBAL__N__7cc8d1ed_10_Dropout_cu_0e96ed3820fused_dropout_kernelIN3c104HalfEfmLi1ELi1EhEEvNS_4cuda6detail10TensorInfoIKT_T1_EENS7_IS8_SA_EENS7_IT4_SA_EESA_T0_NS_15PhiloxCudaStateE,(.L_x_11539 - _ZN2at6native43_GLOBAL__N__7cc8d1ed_10_Dropout_cu_0e96ed3820fused_dropout_kernelIN3c104HalfEfmLi1ELi1EhEEvNS_4cuda6detail10TensorInfoIKT_T1_EENS7_IS8_SA_EENS7_IT4_SA_EESA_T0_NS_15PhiloxCudaStateE)
        .other          _ZN2at6native43_GLOBAL__N__7cc8d1ed_10_Dropout_cu_0e96ed3820fused_dropout_kernelIN3c104HalfEfmLi1ELi1EhEEvNS_4cuda6detail10TensorInfoIKT_T1_EENS7_IS8_SA_EENS7_IT4_SA_EESA_T0_NS_15PhiloxCudaStateE,@"STO_CUDA_ENTRY STV_DEFAULT"
_ZN2at6native43_GLOBAL__N__7cc8d1ed_10_Dropout_cu_0e96ed3820fused_dropout_kernelIN3c104HalfEfmLi1ELi1EhEEvNS_4cuda6detail10TensorInfoIKT_T1_EENS7_IS8_SA_EENS7_IT4_SA_EESA_T0_NS_15PhiloxCudaStateE:
        /* <DEDUP_REMOVED lines=95> */
[----:B------:R-:W-:Y:S05]  /*05f0*/  CALL.REL.NOINC `($__internal_14_$__cuda_sm20_dblrcp_rn_slowpath_v3) ;  /* 0x0000001000ac7944 */ /* 0x000fea0003c00000 */
.L_x_767:
        /* <DEDUP_REMOVED lines=14> */
[----:B------:R-:W-:Y:S05]  /*06e0*/  CALL.REL.NOINC `($__internal_15_$__cuda_sm20_div_u64) ;  /* 0x0000001400047944 */ /* 0x000fea0003c00000 */
[----:B------:R-:W-:Y:S01]  /*06f0*/  IMAD.MOV.U32 R16, RZ, RZ, R15 ;  /* 0x000000ffff107224 */ /* 0x000fe200078e000f */
[----:B------:R-:W-:Y:S01]  /*0700*/  MOV R17, R20 ;  /* 0x0000001400117202 */ /* 0x000fe20000000f00 */
[----:B------:R-:W-:Y:S06]  /*0710*/  BRA `(.L_x_769) ;  /* 0x0000000000587947 */ /* 0x000fec0003800000 */
.L_x_768:
        /* <DEDUP_REMOVED lines=22> */
.L_x_769:
        /* <DEDUP_REMOVED lines=23> */
.L_x_781:
        /* <DEDUP_REMOVED lines=13> */
.L_x_771:
[----:B------:R-:W-:Y:S05]  /*0ac0*/  BSYNC B0 ;  /* 0x0000000000007941 */ /* 0x000fea0003800000 */
.L_x_770:
        /* <DEDUP_REMOVED lines=70> */
.L_x_773:
[----:B------:R-:W-:Y:S01]  /*0f30*/  IMAD.MOV.U32 R53, RZ, RZ, R26 ;  /* 0x000000ffff357224 */ /* 0x000fe200078e001a */
[----:B------:R-:W-:Y:S01]  /*0f40*/  MOV R51, R30 ;  /* 0x0000001e00337202 */ /* 0x000fe20000000f00 */
[----:B------:R-:W-:Y:S02]  /*0f50*/  IMAD.MOV.U32 R52, RZ, RZ, R21 ;  /* 0x000000ffff347224 */ /* 0x000fe400078e0015 */
[----:B------:R-:W-:-:S07]  /*0f60*/  IMAD.MOV.U32 R39, RZ, RZ, R22 ;  /* 0x000000ffff277224 */ /* 0x000fce00078e0016 */
.L_x_772:
        /* <DEDUP_REMOVED lines=9> */
[----:B------:R-:W-:Y:S02]  /*1000*/  LEA R42, P3, R41, R18, 0x1 ;  /* 0x00000012292a7211 */ /* 0x000fe400078608ff */
[----:B------:R-:W-:Y:S02]  /*1010*/  ISETP.GE.U32.AND P1, PT, R40, UR14, PT ;  /* 0x0000000e28007c0c */ /* 0x000fe4000bf26070 */
[----:B------:R-:W-:Y:S01]  /*1020*/  IADD3.X R43, RZ, R19, RZ, P2, !PT ;  /* 0x00000013ff2b7210 */ /* 0x000fe200017fe4ff */
[----:B------:R-:W-:Y:S01]  /*1030*/  IMAD.X R45, RZ, RZ, R19, P3 ;  /* 0x000000ffff2d7224 */ /* 0x000fe200018e0613 */
[----:B------:R-:W-:-:S02]  /*1040*/  ISETP.GE.U32.AND P2, PT, R42, UR14, PT ;  /* 0x0000000e2a007c0c */ /* 0x000fc4000bf46070 */
[----:B------:R-:W-:Y:S02]  /*1050*/  ISETP.GE.U32.AND.EX P1, PT, R43, UR15, PT, P1 ;  /* 0x0000000f2b007c0c */ /* 0x000fe4000bf26110 */
[----:B------:R-:W-:Y:S01]  /*1060*/  IADD3 R44, P3, R27, R18, RZ ;  /* 0x000000121b2c7210 */ /* 0x000fe20007f7e0ff */
[-C--:B-1----:R-:W-:Y:S01]  /*1070*/  @!P0 IMAD R32, R19, R28.reuse, RZ ;  /* 0x0000001c13208224 */ /* 0x082fe200078e02ff */
[----:B------:R-:W-:Y:S01]  /*1080*/  ISETP.GE.U32.AND.EX P2, PT, R45, UR15, PT, P2 ;  /* 0x0000000f2d007c0c */ /* 0x000fe2000bf46120 */
[----:B------:R-:W-:Y:S01]  /*1090*/  @!P0 IMAD.WIDE.U32 R36, R18, R28, RZ ;  /* 0x0000001c12248225 */ /* 0x000fe200078e00ff */
[----:B------:R-:W-:Y:S02]  /*10a0*/  ISETP.GE.U32.AND P4, PT, R44, UR14, PT ;  /* 0x0000000e2c007c0c */ /* 0x000fe4000bf86070 */
[----:B------:R-:W-:Y:S01]  /*10b0*/  IADD3.X R47, RZ, R19, RZ, P3, !PT ;  /* 0x00000013ff2f7210 */ /* 0x000fe20001ffe4ff */
[----:B------:R-:W-:-:S03]  /*10c0*/  @!P0 IMAD R33, R18, R29, R32 ;  /* 0x0000001d12218224 */ /* 0x000fc600078e0220 */
[----:B------:R-:W-:Y:S01]  /*10d0*/  ISETP.GE.U32.AND.EX P3, PT, R47, UR15, PT, P4 ;  /* 0x0000000f2f007c0c */ /* 0x000fe2000bf66140 */
[----:B------:R-:W1:Y:S01]  /*10e0*/  @!P1 LDC.64 R34, c[0x0][0x2e0] ;  /* 0x0000b800ff229b82 */ /* 0x000e620000000a00 */
[----:B------:R-:W-:Y:S01]  /*10f0*/  @!P0 IMAD.IADD R37, R37, 0x1, R33 ;  /* 0x0000000125258824 */ /* 0x000fe200078e0221 */
[----:B0-----:R-:W-:-:S04]  /*1100*/  @!P0 LEA R30, P4, R36, R30, 0x1 ;  /* 0x0000001e241e8211 */ /* 0x001fc800078808ff */
[----:B------:R-:W-:Y:S02]  /*1110*/  @!P0 LEA.HI.X R31, R36, R31, R37, 0x1, P4 ;  /* 0x0000001f241f8211 */ /* 0x000fe400020f0c25 */
[----:B------:R-:W0:Y:S03]  /*1120*/  @!P1 LDC.64 R26, c[0x0][0x210] ;  /* 0x00008400ff1a9b82 */ /* 0x000e260000000a00 */
[----:B------:R2:W5:Y:S05]  /*1130*/  @!P0 LDG.E.U16 R46, desc[UR8][R30.64] ;  /* 0x000000081e2e8981 */ /* 0x00056a000c1e1500 */
[----:B------:R-:W3:Y:S01]  /*1140*/  @!P2 LDC.64 R28, c[0x0][0x2e0] ;  /* 0x0000b800ff1cab82 */ /* 0x000ee20000000a00 */
[----:B-1----:R-:W-:-:S07]  /*1150*/  @!P1 IMAD R54, R43, R34, RZ ;  /* 0x000000222b369224 */ /* 0x002fce00078e02ff */
[----:B------:R-:W1:Y:S01]  /*1160*/  @!P3 LDC.64 R32, c[0x0][0x2e0] ;  /* 0x0000b800ff20bb82 */ /* 0x000e620000000a00 */
[C---:B------:R-:W-:Y:S02]  /*1170*/  @!P1 IMAD R37, R40.reuse, R35, R54 ;  /* 0x0000002328259224 */ /* 0x040fe400078e0236 */
[----:B------:R-:W-:-:S05]  /*1180*/  @!P1 IMAD.WIDE.U32 R54, R40, R34, RZ ;  /* 0x0000002228369225 */ /* 0x000fca00078e00ff */
[----:B------:R-:W4:Y:S01]  /*1190*/  @!P2 LDC.64 R34, c[0x0][0x210] ;  /* 0x00008400ff22ab82 */ /* 0x000f220000000a00 */
[----:B------:R-:W-:Y:S02]  /*11a0*/  @!P1 IADD3 R55, R55, R37, RZ ;  /* 0x0000002537379210 */ /* 0x000fe40007ffe0ff */
[----:B0-----:R-:W-:-:S05]  /*11b0*/  @!P1 LEA R26, P4, R54, R26, 0x1 ;  /* 0x0000001a361a9211 */ /* 0x001fca00078808ff */
[----:B------:R-:W0:Y:S01]  /*11c0*/  @!P3 LDC.64 R36, c[0x0][0x210] ;  /* 0x00008400ff24bb82 */ /* 0x000e220000000a00 */
[----:B------:R-:W-:Y:S01]  /*11d0*/  @!P1 LEA.HI.X R27, R54, R27, R55, 0x1, P4 ;  /* 0x0000001b361b9211 */ /* 0x000fe200020f0c37 */
[----:B---3--:R-:W-:-:S04]  /*11e0*/  @!P2 IMAD R54, R45, R28, RZ ;  /* 0x0000001c2d36a224 */ /* 0x008fc800078e02ff */
[C---:B------:R-:W-:Y:S01]  /*11f0*/  @!P2 IMAD R55, R42.reuse, R29, R54 ;  /* 0x0000001d2a37a224 */ /* 0x040fe200078e0236 */
[----:B------:R2:W5:Y:S01]  /*1200*/  @!P1 LDG.E.U16 R48, desc[UR8][R26.64] ;  /* 0x000000081a309981 */ /* 0x000562000c1e1500 */
[----:B------:R-:W-:-:S04]  /*1210*/  @!P2 IMAD.WIDE.U32 R28, R42, R28, RZ ;  /* 0x0000001c2a1ca225 */ /* 0x000fc800078e00ff */
[----:B-1----:R-:W-:Y:S02]  /*1220*/  @!P3 IMAD R54, R47, R32, RZ ;  /* 0x000000202f36b224 */ /* 0x002fe400078e02ff */
[----:B------:R-:W-:Y:S02]  /*1230*/  @!P2 IMAD.IADD R29, R29, 0x1, R55 ;  /* 0x000000011d1da824 */ /* 0x000fe400078e0237 */
[----:B------:R-:W-:Y:S01]  /*1240*/  @!P3 IMAD R57, R44, R33, R54 ;  /* 0x000000212c39b224 */ /* 0x000fe200078e0236 */
[----:B----4-:R-:W-:Y:S01]  /*1250*/  @!P2 LEA R34, P4, R28, R34, 0x1 ;  /* 0x000000221c22a211 */ /* 0x010fe200078808ff */
[----:B------:R-:W-:-:S03]  /*1260*/  @!P3 IMAD.WIDE.U32 R32, R44, R32, RZ ;  /* 0x000000202c20b225 */ /* 0x000fc600078e00ff */
[----:B------:R-:W-:Y:S02]  /*1270*/  @!P2 LEA.HI.X R35, R28, R35, R29, 0x1, P4 ;  /* 0x000000231c23a211 */ /* 0x000fe400020f0c1d */
[----:B------:R-:W-:Y:S02]  /*1280*/  @!P3 IADD3 R28, R33, R57, RZ ;  /* 0x00000039211cb210 */ /* 0x000fe40007ffe0ff */
[C---:B0-----:R-:W-:Y:S01]  /*1290*/  @!P3 LEA R36, P4, R32.reuse, R36, 0x1 ;  /* 0x000000242024b211 */ /* 0x041fe200078808ff */
        /* <DEDUP_REMOVED lines=11> */
[----:B--2--5:R-:W-:Y:S02]  /*1350*/  HADD2.F32 R26, -RZ, R46.H0_H0 ;  /* 0x2000002eff1a7230 */ /* 0x024fe40000004100 */
[----:B------:R-:W-:Y:S02]  /*1360*/  IMAD R29, R19, UR6, RZ ;  /* 0x00000006131d7c24 */ /* 0x000fe4000f8e02ff */
[----:B------:R-:W-:-:S04]  /*1370*/  IMAD.WIDE.U32 R30, R18, UR6, RZ ;  /* 0x00000006121e7c25 */ /* 0x000fc8000f8e00ff */
[----:B------:R-:W-:Y:S02]  /*1380*/  FMUL.FTZ R27, R33, R26 ;  /* 0x0000001a211b7220 */ /* 0x000fe40000410000 */
[----:B------:R-:W0:Y:S01]  /*1390*/  F2I.FTZ.U32.TRUNC.NTZ R33, R33 ;  /* 0x0000002100217305 */ /* 0x000e22000021f000 */
[----:B------:R-:W-:Y:S02]  /*13a0*/  IMAD R29, R18, UR7, R29 ;  /* 0x00000007121d7c24 */ /* 0x000fe4000f8e021d */
[----:B------:R-:W-:Y:S01]  /*13b0*/  FMUL.FTZ R27, R14, R27 ;  /* 0x0000001b0e1b7220 */ /* 0x000fe20000410000 */
[C---:B------:R-:W-:Y:S02]  /*13c0*/  LEA R28, P0, R30.reuse, UR10, 0x1 ;  /* 0x0000000a1e1c7c11 */ /* 0x040fe4000f8008ff */
[----:B------:R-:W-:Y:S02]  /*13d0*/  IADD3 R26, P4, R30, UR12, RZ ;  /* 0x0000000c1e1a7c10 */ /* 0x000fe4000ff9e0ff */
[----:B------:R-:W-:-:S02]  /*13e0*/  IADD3 R35, R31, R29, RZ ;  /* 0x0000001d1f237210 */ /* 0x000fc40007ffe0ff */
[----:B------:R-:W-:Y:S02]  /*13f0*/  F2FP.F16.F32.PACK_AB R31, RZ, R27 ;  /* 0x0000001bff1f723e */ /* 0x000fe400000000ff */
[----:B------:R-:W-:Y:S02]  /*1400*/  LEA.HI.X R29, R30, UR11, R35, 0x1, P0 ;  /* 0x0000000b1e1d7c11 */ /* 0x000fe400080f0c23 */
[----:B------:R-:W-:-:S03]  /*1410*/  IADD3.X R27, R35, UR13, RZ, P4, !PT ;  /* 0x0000000d231b7c10 */ /* 0x000fc6000a7fe4ff */
[----:B------:R1:W-:Y:S04]  /*1420*/  STG.E.U16 desc[UR8][R28.64], R31 ;  /* 0x0000001f1c007986 */ /* 0x0003e8000c101508 */
[----:B0-----:R1:W-:Y:S02]  /*1430*/  STG.E.U8 desc[UR8][R26.64], R33 ;  /* 0x000000211a007986 */ /* 0x0013e4000c101108 */
.L_x_775:
[----:B------:R-:W-:Y:S05]  /*1440*/  BSYNC B0 ;  /* 0x0000000000007941 */ /* 0x000fea0003800000 */
.L_x_774:
[----:B------:R-:W-:Y:S01]  /*1450*/  BSSY B0, `(.L_x_776) ;  /* 0x0000015000007945 */ /* 0x000fe20003800000 */
[----:B-1----:R-:W-:Y:S01]  /*1460*/  I2FP.F32.U32 R33, R39 ;  /* 0x0000002700217245 */ /* 0x002fe20000201000 */
[-C--:B------:R-:W-:Y:S01]  /*1470*/  FFMA.FTZ R55, R55, R32.reuse, 1.1641532182693481445e-10 ;  /* 0x2f00000037377423 */ /* 0x080fe20000010020 */
[----:B--2---:R-:W-:Y:S01]  /*1480*/  FFMA.FTZ R34, R51, R32, 1.1641532182693481445e-10 ;  /* 0x2f00000033227423 */ /* 0x004fe20000010020 */
[----:B------:R-:W-:Y:S06]  /*1490*/  @P1 BRA `(.L_x_777) ;  /* 0x0000000000401947 */ /* 0x000fec0003800000 */
[----:B------:R-:W-:Y:S01]  /*14a0*/  FSET.BF.LT.FTZ.AND R34, R34, UR5, PT ;  /* 0x0000000522227c0a */ /* 0x000fe2000b811000 */
[----:B-----5:R-:W-:Y:S02]  /*14b0*/  HADD2.F32 R27, -RZ, R48.H0_H0 ;  /* 0x20000030ff1b7230 */ /* 0x020fe40000004100 */
[----:B------:R-:W-:Y:S01]  /*14c0*/  IMAD R43, R43, UR6, RZ ;  /* 0x000000062b2b7c24 */ /* 0x000fe2000f8e02ff */
[----:B------:R-:W0:Y:S02]  /*14d0*/  F2I.FTZ.U32.TRUNC.NTZ R35, R34 ;  /* 0x0000002200237305 */ /* 0x000e24000021f000 */
[----:B------:R-:W-:Y:S01]  /*14e0*/  FMUL.FTZ R29, R34, R27 ;  /* 0x0000001b221d7220 */ /* 0x000fe20000410000 */
[----:B------:R-:W-:-:S04]  /*14f0*/  IMAD.WIDE.U32 R26, R40, UR6, RZ ;  /* 0x00000006281a7c25 */ /* 0x000fc8000f8e00ff */
[----:B------:R-:W-:Y:S01]  /*1500*/  FMUL.FTZ R29, R14, R29 ;  /* 0x0000001d0e1d7220 */ /* 0x000fe20000410000 */
[----:B------:R-:W-:Y:S01]  /*1510*/  IMAD R37, R40, UR7, R43 ;  /* 0x0000000728257c24 */ /* 0x000fe2000f8e022b */
[C---:B------:R-:W-:Y:S02]  /*1520*/  LEA R30, P0, R26.reuse, UR10, 0x1 ;  /* 0x0000000a1a1e7c11 */ /* 0x040fe4000f8008ff */
[----:B------:R-:W-:Y:S01]  /*1530*/  IADD3 R28, P1, R26, UR12, RZ ;  /* 0x0000000c1a1c7c10 */ /* 0x000fe2000ff3e0ff */
[----:B------:R-:W-:Y:S01]  /*1540*/  IMAD.IADD R37, R27, 0x1, R37 ;  /* 0x000000011b257824 */ /* 0x000fe200078e0225 */
[----:B------:R-:W-:-:S04]  /*1550*/  F2FP.F16.F32.PACK_AB R27, RZ, R29 ;  /* 0x0000001dff1b723e */ /* 0x000fc800000000ff */
[----:B------:R-:W-:Y:S02]  /*1560*/  LEA.HI.X R31, R26, UR11, R37, 0x1, P0 ;  /* 0x0000000b1a1f7c11 */ /* 0x000fe400080f0c25 */
[----:B------:R-:W-:-:S03]  /*1570*/  IADD3.X R29, R37, UR13, RZ, P1, !PT ;  /* 0x0000000d251d7c10 */ /* 0x000fc60008ffe4ff */
[----:B------:R1:W-:Y:S04]  /*1580*/  STG.E.U16 desc[UR8][R30.64], R27 ;  /* 0x0000001b1e007986 */ /* 0x0003e8000c101508 */
[----:B0-----:R1:W-:Y:S02]  /*1590*/  STG.E.U8 desc[UR8][R28.64], R35 ;  /* 0x000000231c007986 */ /* 0x0013e4000c101108 */
.L_x_777:
[----:B------:R-:W-:Y:S05]  /*15a0*/  BSYNC B0 ;  /* 0x0000000000007941 */ /* 0x000fea0003800000 */
.L_x_776:
[----:B------:R-:W-:Y:S04]  /*15b0*/  BSSY B0, `(.L_x_778) ;  /* 0x0000012000007945 */ /* 0x000fe80003800000 */
[----:B------:R-:W-:Y:S05]  /*15c0*/  @P2 BRA `(.L_x_779) ;  /* 0x0000000000402947 */ /* 0x000fea0003800000 */
[----:B------:R-:W-:Y:S01]  /*15d0*/  FSET.BF.LT.FTZ.AND R34, R55, UR5, PT ;  /* 0x0000000537227c0a */ /* 0x000fe2000b811000 */
[----:B-1---5:R-:W-:Y:S02]  /*15e0*/  HADD2.F32 R27, -RZ, R49.H0_H0 ;  /* 0x20000031ff1b7230 */ /* 0x022fe40000004100 */
[----:B------:R-:W-:Y:S01]  /*15f0*/  IMAD R45, R45, UR6, RZ ;  /* 0x000000062d2d7c24 */ /* 0x000fe2000f8e02ff */
[----:B------:R-:W0:Y:S02]  /*1600*/  F2I.FTZ.U32.TRUNC.NTZ R35, R34 ;  /* 0x0000002200237305 */ /* 0x000e24000021f000 */
[----:B------:R-:W-:Y:S01]  /*1610*/  FMUL.FTZ R29, R34, R27 ;  /* 0x0000001b221d7220 */ /* 0x000fe20000410000 */
[----:B------:R-:W-:-:S04]  /*1620*/  IMAD.WIDE.U32 R26, R42, UR6, RZ ;  /* 0x000000062a1a7c25 */ /* 0x000fc8000f8e00ff */
[----:B------:R-:W-:Y:S01]  /*1630*/  FMUL.FTZ R29, R14, R29 ;  /* 0x0000001d0e1d7220 */ /* 0x000fe20000410000 */
[----:B------:R-:W-:Y:S01]  /*1640*/  IMAD R37, R42, UR7, R45 ;  /* 0x000000072a257c24 */ /* 0x000fe2000f8e022d */
[C---:B------:R-:W-:Y:S02]  /*1650*/  LEA R30, P0, R26.reuse, UR10, 0x1 ;  /* 0x0000000a1a1e7c11 */ /* 0x040fe4000f8008ff */
[C---:B------:R-:W-:Y:S02]  /*1660*/  IADD3 R28, P1, R26.reuse, UR12, RZ ;  /* 0x0000000c1a1c7c10 */ /* 0x040fe4000ff3e0ff */
[----:B------:R-:W-:Y:S02]  /*1670*/  IADD3 R37, R27, R37, RZ ;  /* 0x000000251b257210 */ /* 0x000fe40007ffe0ff */
[----:B------:R-:W-:Y:S02]  /*1680*/  F2FP.F16.F32.PACK_AB R27, RZ, R29 ;  /* 0x0000001dff1b723e */ /* 0x000fe400000000ff */
[----:B------:R-:W-:-:S02]  /*1690*/  LEA.HI.X R31, R26, UR11, R37, 0x1, P0 ;  /* 0x0000000b1a1f7c11 */ /* 0x000fc400080f0c25 */
[----:B------:R-:W-:-:S03]  /*16a0*/  IADD3.X R29, R37, UR13, RZ, P1, !PT ;  /* 0x0000000d251d7c10 */ /* 0x000fc60008ffe4ff */
[----:B------:R2:W-:Y:S04]  /*16b0*/  STG.E.U16 desc[UR8][R30.64], R27 ;  /* 0x0000001b1e007986 */ /* 0x0005e8000c101508 */
[----:B0-----:R2:W-:Y:S02]  /*16c0*/  STG.E.U8 desc[UR8][R28.64], R35 ;  /* 0x000000231c007986 */ /* 0x0015e4000c101108 */
.L_x_779:
[----:B------:R-:W-:Y:S05]  /*16d0*/  BSYNC B0 ;  /* 0x0000000000007941 */ /* 0x000fea0003800000 */
.L_x_778:
[----:B------:R-:W-:Y:S01]  /*16e0*/  FFMA.FTZ R32, R33, R32, 1.1641532182693481445e-10 ;  /* 0x2f00000021207423 */ /* 0x000fe20000010020 */
[----:B------:R-:W-:Y:S06]  /*16f0*/  @P3 BRA `(.L_x_780) ;  /* 0x0000000000403947 */ /* 0x000fec0003800000 */
[----:B------:R-:W-:Y:S01]  /*1700*/  FSET.BF.LT.FTZ.AND R32, R32, UR5, PT ;  /* 0x0000000520207c0a */ /* 0x000fe2000b811000 */
[----:B-12--5:R-:W-:Y:S02]  /*1710*/  HADD2.F32 R27, -RZ, R50.H0_H0 ;  /* 0x20000032ff1b7230 */ /* 0x026fe40000004100 */
        /* <DEDUP_REMOVED lines=14> */
.L_x_780:
        /* <DEDUP_REMOVED lines=11> */
        .weak           $__internal_14_$__cuda_sm20_dblrcp_rn_slowpath_v3
        .type           $__internal_14_$__cuda_sm20_dblrcp_rn_slowpath_v3,@function
        .size           $__internal_14_$__cuda_sm20_dblrcp_rn_slowpath_v3,($__internal_15_$__cuda_sm20_div_u64 - $__internal_14_$__cuda_sm20_dblrcp_rn_slowpath_v3)
$__internal_14_$__cuda_sm20_dblrcp_rn_slowpath_v3:
        /* <DEDUP_REMOVED lines=23> */
.L_x_784:
        /* <DEDUP_REMOVED lines=10> */
.L_x_782:
[----:B------:R-:W-:Y:S01]  /*1ac0*/  LOP3.LUT R21, R15, 0x80000, RZ, 0xfc, !PT ;  /* 0x000800000f157812 */ /* 0x000fe200078efcff */
[----:B------:R-:W-:-:S07]  /*1ad0*/  IMAD.MOV.U32 R20, RZ, RZ, R14 ;  /* 0x000000ffff147224 */ /* 0x000fce00078e000e */
.L_x_783:
[----:B------:R-:W-:-:S04]  /*1ae0*/  MOV R17, 0x0 ;  /* 0x0000000000117802 */ /* 0x000fc80000000f00 */
[----:B------:R-:W-:Y:S05]  /*1af0*/  RET.REL.NODEC R16 `(_ZN2at6native43_GLOBAL__N__7cc8d1ed_10_Dropout_cu_0e96ed3820fused_dropout_kernelIN3c104HalfEfmLi1ELi1EhEEvNS_4cuda6detail10TensorInfoIKT_T1_EENS7_IS8_SA_EENS7_IT4_SA_EESA_T0_NS_15PhiloxCudaStateE) ;  /* 0xffffffe410407950 */ /* 0x000fea0003c3ffff */
        .weak           $__internal_15_$__cuda_sm20_div_u64
        .type           $__internal_15_$__cuda_sm20_div_u64,@function
        .size           $__internal_15_$__cuda_sm20_div_u64,(.L_x_11539 - $__internal_15_$__cuda_sm20_div_u64)
$__internal_15_$__cuda_sm20_div_u64:
        /* <DEDUP_REMOVED lines=64> */
[----:B------:R-:W-:Y:S06]  /*1f00*/  RET.REL.NODEC R16 `(_ZN2at6native43_GLOBAL__N__7cc8d1ed_10_Dropout_cu_0e96ed3820fused_dropout_kernelIN3c104HalfEfmLi1ELi1EhEEvNS_4cuda6detail10TensorInfoIKT_T1_EENS7_IS8_SA_EENS7_IT4_SA_EESA_T0_NS_15PhiloxCudaStateE) ;  /* 0xffffffe0103c7950 */ /* 0x000fec0003c3ffff */
.L_x_785:
        /* <DEDUP_REMOVED lines=15> */
.L_x_11539:


//--------------------- .text._ZN2at6native43_GLOBAL__N__7cc8d1ed_10_Dropout_cu_0e96ed3824fused_dropout_kernel_vecIN3c104HalfEfmLi1ELi2EhEEvNS_4cuda6detail10TensorInfoIKT_T1_EENS7_IS8_SA_EENS7_IT4_SA_EESA_T0_NS_15PhiloxCudaStateE --------------------------
	.section	.text._ZN2at6native43_GLOBAL__N__7cc8d1ed_10_Dropout_cu_0e96ed3824fused_dropout_kernel_vecIN3c104HalfEfmLi1ELi2EhEEvNS_4cuda6detail10TensorInfoIKT_T1_EENS7_IS8_SA_EENS7_IT4_SA_EESA_T0_NS_15PhiloxCudaStateE,"ax",@progbits
	.align	128
.text._ZN2at6native43_GLOBAL__N__7cc8d1ed_10_Dropout_cu_0e96ed3824fused_dropout_kernel_vecIN3c104HalfEfmLi1ELi2EhEEvNS_4cuda6detail10TensorInfoIKT_T1_EENS7_IS8_SA_EENS7_IT4_SA_EESA_T0_NS_15PhiloxCudaStateE:
        .type           _ZN2at6native43_GLOBAL__N__7cc8d1ed_10_Dropout_cu_0e96ed3824fused_dropout_kernel_vecIN3c104HalfEfmLi1ELi2EhEEvNS_4cuda6detail10TensorInfoIKT_T1_EENS7_IS8_SA_EENS7_IT4_SA_EESA_T0_NS_15PhiloxCudaStateE,@function
        .size           _ZN2at6native43_GLOBAL__N__7cc8d1ed_10_Dropout_cu_0e96ed3824fused_dropout_kernel_vecIN3c104HalfEfmLi1ELi2EhEEvNS_4cuda6detail10TensorInfoIKT_T1_EENS7_IS8_SA_EENS7_IT4_SA_EESA_T0_NS_15PhiloxCudaStateE,(.L_x_11542 - _ZN2at6native43_GLOBAL__N__7cc8d1ed_10_Dropout_cu_0e96ed3824fused_dropout_kernel_vecIN3c104HalfEfmLi1ELi2EhEEvNS_4cuda6detail10TensorInfoIKT_T1_EENS7_IS8_SA_EENS7_IT4_SA_EESA_T0_NS_15PhiloxCudaStateE)
        .other          _ZN2at6native43_GLOBAL__N__7cc8d1ed_10_Dropout_cu_0e96ed3824fused_dropout_kernel_vecIN3c104HalfEfmLi1ELi2EhEEvNS_4cuda6detail10TensorInfoIKT_T1_EENS7_IS8_SA_EENS7_IT4_SA_EESA_T0_NS_15PhiloxCudaStateE,@"STO_CUDA_ENTRY STV_DEFAULT"
_ZN2at6native43_GLOBAL__N__7cc8d1ed_10_Dropout_cu_0e96ed3824fused_dropout_kernel_vecIN3c104HalfEfmLi1ELi2EhEEvNS_4cuda6detail10TensorInfoIKT_T1_EENS7_IS8_SA_EENS7_IT4_SA_EESA_T0_NS_15PhiloxCudaStateE:
        /* <DEDUP_REMOVED lines=82> */
[----:B------:R-:W-:Y:S01]  /*0520*/  IMAD.WIDE.U32 R22, R22, -0x326172a9, RZ ;  /* 0xcd9e8d5716167825 */ /* 0x000fe200078e00ff */
[----:B------:R-:W-:-:S03]  /*0530*/  MOV R31, R35 ;  /* 0x00000023001f7202 */ /* 0x000fc60000000f00 */
[----:B------:R-:W-:Y:S01]  /*0540*/  IMAD.WIDE.U32 R24, R24, -0x2daee0ad, RZ ;  /* 0xd2511f5318187825 */ /* 0x000fe200078e00ff */
[----:B------:R-:W-:-:S03]  /*0550*/  LOP3.LUT R40, R23, R40, R15, 0x96, !PT ;  /* 0x0000002817287212 */ /* 0x000fc600078e960f */
[----:B------:R-:W-:Y:S02]  /*0560*/  VIADD R16, R19, 0xdb3d7428 ;  /* 0xdb3d742813107836 */ /* 0x000fe40000000000 */
[----:B------:R-:W-:-:S03]  /*0570*/  IMAD.HI.U32 R23, R40, -0x2daee0ad, RZ ;  /* 0xd2511f5328177827 */ /* 0x000fc600078e00ff */
[----:B------:R-:W-:Y:S01]  /*0580*/  LOP3.LUT R38, R25, R26, R16, 0x96, !PT ;  /* 0x0000001a19267212 */ /* 0x000fe200078e9610 */
[----:B------:R-:W-:Y:S01]  /*0590*/  DFMA R26, -R20, R32, 1 ;  /* 0x3ff00000141a742b */ /* 0x000fe20000000120 */
[----:B------:R-:W-:Y:S02]  /*05a0*/  VIADD R29, R18, 0x8ff34781 ;  /* 0x8ff34781121d7836 */ /* 0x000fe40000000000 */
[----:B------:R-:W-:Y:S01]  /*05b0*/  IMAD.MOV.U32 R28, RZ, RZ, R34 ;  /* 0x000000ffff1c7224 */ /* 0x000fe200078e0022 */
[----:B------:R-:W-:Y:S01]  /*05c0*/  LOP3.LUT R34, R23, R24, R17, 0x96, !PT ;  /* 0x0000001817227212 */ /* 0x000fe200078e9611 */
[----:B------:R-:W-:-:S04]  /*05d0*/  IMAD.HI.U32 R25, R38, -0x326172a9, RZ ;  /* 0xcd9e8d5726197827 */ /* 0x000fc800078e00ff */
[----:B------:R-:W-:Y:S01]  /*05e0*/  IMAD.MOV.U32 R30, RZ, RZ, R39 ;  /* 0x000000ffff1e7224 */ /* 0x000fe200078e0027 */
[----:B------:R-:W-:Y:S01]  /*05f0*/  LOP3.LUT R35, R25, R22, R29, 0x96, !PT ;  /* 0x0000001619237212 */ /* 0x000fe200078e961d */
[----:B------:R-:W-:Y:S01]  /*0600*/  DFMA R22, R32, R26, R32 ;  /* 0x0000001a2016722b */ /* 0x000fe20000000020 */
[----:B------:R-:W-:Y:S01]  /*0610*/  IMAD.MOV.U32 R32, RZ, RZ, R36 ;  /* 0x000000ffff207224 */ /* 0x000fe200078e0024 */
[----:B------:R-:W-:Y:S01]  /*0620*/  MOV R33, R37 ;  /* 0x0000002500217202 */ /* 0x000fe20000000f00 */
[----:B------:R-:W-:Y:S08]  /*0630*/  @P0 BRA `(.L_x_786) ;  /* 0x0000000000100947 */ /* 0x000ff00003800000 */
[----:B------:R-:W-:Y:S02]  /*0640*/  LOP3.LUT R22, R21, 0x7fffffff, RZ, 0xc0, !PT ;  /* 0x7fffffff15167812 */ /* 0x000fe400078ec0ff */
[----:B------:R-:W-:-:S03]  /*0650*/  MOV R36, 0x680 ;  /* 0x0000068000247802 */ /* 0x000fc60000000f00 */
[----:B------:R-:W-:-:S07]  /*0660*/  VIADD R22, R22, 0xfff00000 ;  /* 0xfff0000016167836 */ /* 0x000fce0000000000 */
[----:B------:R-:W-:Y:S05]  /*0670*/  CALL.REL.NOINC `($__internal_16_$__cuda_sm20_dblrcp_rn_slowpath_v3) ;  /* 0x0000000400ec7944 */ /* 0x000fea0003c00000 */
.L_x_786:
        /* <DEDUP_REMOVED lines=13> */
.L_x_791:
        /* <DEDUP_REMOVED lines=13> */
.L_x_788:
[----:B------:R-:W-:Y:S05]  /*0820*/  BSYNC B0 ;  /* 0x0000000000007941 */ /* 0x000fea0003800000 */
.L_x_787:
[C---:B------:R-:W-:Y:S01]  /*0830*/  IMAD.HI.U32 R20, R30.reuse, -0x326172a9, RZ ;  /* 0xcd9e8d571e147827 */ /* 0x040fe200078e00ff */
[----:B------:R-:W-:Y:S02]  /*0840*/  LOP3.LUT R21, R21, R39, R19, 0x96, !PT ;  /* 0x0000002715157212 */ /* 0x000fe400078e9613 */
[----:B------:R-:W-:Y:S01]  /*0850*/  ISETP.NE.AND P0, PT, R37, 0x1, PT ;  /* 0x000000012500780c */ /* 0x000fe20003f05270 */
[----:B------:R-:W-:Y:S01]  /*0860*/  IMAD R25, R30, -0x326172a9, RZ ;  /* 0xcd9e8d571e197824 */ /* 0x000fe200078e02ff */
[----:B------:R-:W-:Y:S01]  /*0870*/  LOP3.LUT R22, R20, R33, R18, 0x96, !PT ;  /* 0x0000002114167212 */ /* 0x000fe200078e9612 */
[----:B------:R-:W-:-:S04]  /*0880*/  IMAD.WIDE.U32 R20, R21, -0x326172a9, RZ ;  /* 0xcd9e8d5715147825 */ /* 0x000fc800078e00ff */
        /* <DEDUP_REMOVED lines=35> */
[----:B------:R-:W-:-:S03]  /*0ac0*/  LOP3.LUT R26, R21, R26, R29, 0x96, !PT ;  /* 0x0000001a151a7212 */ /* 0x000fc600078e961d */
[----:B------:R-:W-:Y:S01]  /*0ad0*/  IMAD.MOV.U32 R25, RZ, RZ, R38 ;  /* 0x000000ffff197224 */ /* 0x000fe200078e0026 */
[----:B------:R-:W-:Y:S01]  /*0ae0*/  LOP3.LUT R27, R27, R24, R17, 0x96, !PT ;  /* 0x000000181b1b7212 */ /* 0x000fe200078e9611 */
[----:B------:R-:W-:Y:S06]  /*0af0*/  @!P0 BRA `(.L_x_789) ;  /* 0x0000000000288947 */ /* 0x000fec0003800000 */
[----:B------:R-:W-:-:S13]  /*0b00*/  ISETP.NE.AND P0, PT, R37, 0x2, PT ;  /* 0x000000022500780c */ /* 0x000fda0003f05270 */
[----:B------:R-:W-:Y:S05]  /*0b10*/  @!P0 BRA `(.L_x_790) ;  /* 0x0000000000188947 */ /* 0x000fea0003800000 */
[----:B------:R-:W-:Y:S01]  /*0b20*/  ISETP.NE.AND P0, PT, R37, 0x3, PT ;  /* 0x000000032500780c */ /* 0x000fe20003f05270 */
[----:B------:R-:W-:Y:S01]  /*0b30*/  IMAD.MOV.U32 R25, RZ, RZ, R23 ;  /* 0x000000ffff197224 */ /* 0x000fe200078e0017 */
[----:B------:R-:W-:-:S11]  /*0b40*/  MOV R34, R26 ;  /* 0x0000001a00227202 */ /* 0x000fd60000000f00 */
[----:B------:R-:W-:Y:S02]  /*0b50*/  @P0 IMAD.MOV.U32 R25, RZ, RZ, R35 ;  /* 0x000000ffff190224 */ /* 0x000fe400078e0023 */
[----:B------:R-:W-:Y:S01]  /*0b60*/  @P0 IMAD.MOV.U32 R34, RZ, RZ, R38 ;  /* 0x000000ffff220224 */ /* 0x000fe200078e0026 */
[----:B------:R-:W-:Y:S06]  /*0b70*/  BRA `(.L_x_789) ;  /* 0x0000000000087947 */ /* 0x000fec0003800000 */
.L_x_790:
[----:B------:R-:W-:Y:S01]  /*0b80*/  MOV R25, R34 ;  /* 0x0000002200197202 */ /* 0x000fe20000000f00 */
[----:B------:R-:W-:-:S07]  /*0b90*/  IMAD.MOV.U32 R34, RZ, RZ, R23 ;  /* 0x000000ffff227224 */ /* 0x000fce00078e0017 */
.L_x_789:
[C---:B------:R-:W-:Y:S01]  /*0ba0*/  IMAD.SHL.U32 R24, R28.reuse, 0x2, RZ ;  /* 0x000000021c187824 */ /* 0x040fe200078e00ff */
[----:B------:R-:W-:-:S04]  /*0bb0*/  SHF.L.U64.HI R35, R28, 0x1, R31 ;  /* 0x000000011c237819 */ /* 0x000fc8000001021f */
[----:B------:R-:W-:-:S04]  /*0bc0*/  IADD3 R22, P0, R24, UR8, RZ ;  /* 0x0000000818167c10 */ /* 0x000fc8000ff1e0ff */
[----:B------:R-:W-:-:S05]  /*0bd0*/  IADD3.X R23, R35, UR9, RZ, P0, !PT ;  /* 0x0000000923177c10 */ /* 0x000fca00087fe4ff */
[----:B------:R-:W2:Y:S01]  /*0be0*/  LDG.E R22, desc[UR4][R22.64] ;  /* 0x0000000416167981 */ /* 0x000ea2000c1e1900 */
[----:B------:R-:W-:Y:S01]  /*0bf0*/  HFMA2.MMA R38, -RZ, RZ, 0.1171875, 0 ;  /* 0x2f800000ff267435 */ /* 0x000fe200000001ff */
[----:B------:R-:W-:Y:S01]  /*0c00*/  I2FP.F32.U32 R21, R25 ;  /* 0x0000001900157245 */ /* 0x000fe20000201000 */
[----:B------:R-:W-:Y:S05]  /*0c10*/  WARPSYNC.ALL ;  /* 0x0000000000007948 */ /* 0x000fea0003800000 */
[----:B------:R-:W-:Y:S02]  /*0c20*/  I2FP.F32.U32 R25, R34 ;  /* 0x0000002200197245 */ /* 0x000fe40000201000 */
[----:B------:R-:W0:Y:S01]  /*0c30*/  LDC R34, c[0x0][0xc] ;  /* 0x00000300ff227b82 */ /* 0x000e220000000800 */
[-C--:B------:R-:W-:Y:S01]  /*0c40*/  FFMA.FTZ R21, R21, R38.reuse, 1.1641532182693481445e-10 ;  /* 0x2f00000015157423 */ /* 0x080fe20000010026 */
[----:B------:R-:W-:Y:S01]  /*0c50*/  IADD3 R24, P0, R24, UR10, RZ ;  /* 0x0000000a18187c10 */ /* 0x000fe2000ff1e0ff */
[----:B------:R-:W-:-:S03]  /*0c60*/  FFMA.FTZ R25, R25, R38, 1.1641532182693481445e-10 ;  /* 0x2f00000019197423 */ /* 0x000fc60000010026 */
[----:B------:R-:W-:Y:S02]  /*0c70*/  FSET.BF.LT.FTZ.AND R41, R21, UR7, PT ;  /* 0x0000000715297c0a */ /* 0x000fe4000b811000 */
[----:B------:R-:W-:Y:S02]  /*0c80*/  FSET.BF.LT.FTZ.AND R42, R25, UR7, PT ;  /* 0x00000007192a7c0a */ /* 0x000fe4000b811000 */
[----:B------:R-:W-:Y:S08]  /*0c90*/  F2I.FTZ.U32.TRUNC.NTZ R21, R41 ;  /* 0x0000002900157305 */ /* 0x000ff0000021f000 */
[----:B------:R-:W1:Y:S01]  /*0ca0*/  F2I.FTZ.U32.TRUNC.NTZ R38, R42 ;  /* 0x0000002a00267305 */ /* 0x000e62000021f000 */
[----:B--2---:R-:W-:-:S02]  /*0cb0*/  HADD2.F32 R44, -RZ, R22.H0_H0 ;  /* 0x20000016ff2c7230 */ /* 0x004fc40000004100 */
[----:B------:R-:W-:-:S03]  /*0cc0*/  HADD2.F32 R25, -RZ, R22.H1_H1 ;  /* 0x30000016ff197230 */ /* 0x000fc60000004100 */
[----:B------:R-:W-:Y:S01]  /*0cd0*/  FMUL.FTZ R23, R41, R44 ;  /* 0x0000002c29177220 */ /* 0x000fe20000410000 */
[----:B-1----:R-:W-:Y:S01]  /*0ce0*/  PRMT R41, R38, 0x7604, R21 ;  /* 0x0000760426297816 */ /* 0x002fe20000000015 */
[----:B------:R-:W-:Y:S01]  /*0cf0*/  FMUL.FTZ R25, R42, R25 ;  /* 0x000000192a197220 */ /* 0x000fe20000410000 */
[----:B0-----:R-:W-:Y:S02]  /*0d00*/  IMAD R21, R34, UR6, RZ ;  /* 0x0000000622157c24 */ /* 0x001fe4000f8e02ff */
[C---:B------:R-:W-:Y:S01]  /*0d10*/  FMUL.FTZ R23, R36.reuse, R23 ;  /* 0x0000001724177220 */ /* 0x040fe20000410000 */
[----:B------:R-:W-:Y:S02]  /*0d20*/  IMAD.MOV.U32 R38, RZ, RZ, R20 ;  /* 0x000000ffff267224 */ /* 0x000fe400078e0014 */
[----:B------:R-:W-:Y:S01]  /*0d30*/  FMUL.FTZ R22, R36, R25 ;  /* 0x0000001924167220 */ /* 0x000fe20000410000 */
[----:B------:R-:W-:Y:S01]  /*0d40*/  IADD3.X R25, R35, UR11, RZ, P0, !PT ;  /* 0x0000000b23197c10 */ /* 0x000fe200087fe4ff */
[----:B------:R-:W-:-:S03]  /*0d50*/  IMAD.MOV.U32 R34, RZ, RZ, R27 ;  /* 0x000000ffff227224 */ /* 0x000fc600078e001b */
[----:B------:R-:W-:Y:S02]  /*0d60*/  F2FP.F16.F32.PACK_AB R35, R22, R23 ;  /* 0x000000171623723e */ /* 0x000fe400000000ff */
[----:B------:R-:W-:-:S03]  /*0d70*/  IADD3 R22, P0, R28, UR12, RZ ;  /* 0x0000000c1c167c10 */ /* 0x000fc6000ff1e0ff */
[----:B------:R0:W-:Y:S01]  /*0d80*/  STG.E desc[UR4][R24.64], R35 ;  /* 0x0000002318007986 */ /* 0x0001e2000c101904 */
[----:B------:R-:W-:Y:S02]  /*0d90*/  IADD3.X R23, R31, UR13, RZ, P0, !PT ;  /* 0x0000000d1f177c10 */ /* 0x000fe400087fe4ff */
[----:B------:R-:W-:-:S03]  /*0da0*/  LEA R28, P0, R21, R28, 0x1 ;  /* 0x0000001c151c7211 */ /* 0x000fc600078008ff */
[----:B------:R1:W-:Y:S02]  /*0db0*/  STG.E.U16 desc[UR4][R22.64], R41 ;  /* 0x0000002916007986 */ /* 0x0003e4000c101504 */
[----:B------:R-:W-:Y:S01]  /*0dc0*/  IMAD.X R31, RZ, RZ, R31, P0 ;  /* 0x000000ffff1f7224 */ /* 0x000fe200000e061f */
[----:B------:R-:W-:Y:S01]  /*0dd0*/  BAR.SYNC.DEFER_BLOCKING 0x0 ;  /* 0x0000000000007b1d */ /* 0x000fe20000010000 */
[----:B------:R-:W-:Y:S02]  /*0de0*/  ISETP.GE.U32.AND P0, PT, R28, UR14, PT ;  /* 0x0000000e1c007c0c */ /* 0x000fe4000bf06070 */
[----:B0-----:R-:W-:Y:S02]  /*0df0*/  MOV R35, R26 ;  /* 0x0000001a00237202 */ /* 0x001fe40000000f00 */
[----:B------:R-:W-:-:S13]  /*0e00*/  ISETP.GE.U32.AND.EX P0, PT, R31, UR15, PT, P0 ;  /* 0x0000000f1f007c0c */ /* 0x000fda000bf06100 */
[----:B-1----:R-:W-:Y:S05]  /*0e10*/  @!P0 BRA `(.L_x_791) ;  /* 0xfffffff8004c8947 */ /* 0x002fea000383ffff */
[----:B------:R-:W-:Y:S05]  /*0e20*/  EXIT ;  /* 0x000000000000794d */ /* 0x000fea0003800000 */
        .weak           $__internal_16_$__cuda_sm20_dblrcp_rn_slowpath_v3
        .type           $__internal_16_$__cuda_sm20_dblrcp_rn_slowpath_v3,@function
        .size           $__internal_16_$__cuda_sm20_dblrcp_rn_slowpath_v3,(.L_x_11542 - $__internal_16_$__cuda_sm20_dblrcp_rn_slowpath_v3)
$__internal_16_$__cuda_sm20_dblrcp_rn_slowpath_v3:
        /* <DEDUP_REMOVED lines=25> */
.L_x_794:
        /* <DEDUP_REMOVED lines=9> */
.L_x_792:
[----:B------:R-:W-:Y:S01]  /*1050*/  LOP3.LUT R21, R27, 0x80000, RZ, 0xfc, !PT ;  /* 0x000800001b157812 */ /* 0x000fe200078efcff */
[----:B------:R-:W-:-:S07]  /*1060*/  IMAD.MOV.U32 R20, RZ, RZ, R26 ;  /* 0x000000ffff147224 */ /* 0x000fce00078e001a */
.L_x_793:
[----:B------:R-:W-:Y:S01]  /*1070*/  MOV R37, 0x0 ;  /* 0x0000000000257802 */ /* 0x000fe20000000f00 */
[----:B------:R-:W-:Y:S01]  /*1080*/  IMAD.MOV.U32 R23, RZ, RZ, R21 ;  /* 0x000000ffff177224 */ /* 0x000fe200078e0015 */
[----:B------:R-:W-:Y:S02]  /*1090*/  MOV R22, R20 ;  /* 0x0000001400167202 */ /* 0x000fe40000000f00 */
[----:B------:R-:W-:Y:S05]  /*10a0*/  RET.REL.NODEC R36 `(_ZN2at6native43_GLOBAL__N__7cc8d1ed_10_Dropout_cu_0e96ed3824fused_dropout_kernel_vecIN3c104HalfEfmLi1ELi2EhEEvNS_4cuda6detail10TensorInfoIKT_T1_EENS7_IS8_SA_EENS7_IT4_SA_EESA_T0_NS_15PhiloxCudaStateE) ;  /* 0xffffffec24d47950 */ /* 0x000fea0003c3ffff */
.L_x_795:
        /* <DEDUP_REMOVED lines=13> */
.L_x_11542:


//--------------------- .text._ZN2at6native43_GLOBAL__N__7cc8d1ed_10_Dropout_cu_0e96ed3824fused_dropout_kernel_vecIN3c104HalfEfmLi1ELi4EhEEvNS_4cuda6detail10TensorInfoIKT_T1_EENS7_IS8_SA_EENS7_IT4_SA_EESA_T0_NS_15PhiloxCudaStateE --------------------------
	.section	.text._ZN2at6native43_GLOBAL__N__7cc8d1ed_10_Dropout_cu_0e96ed3824fused_dropout_kernel_vecIN3c104HalfEfmLi1ELi4EhEEvNS_4cuda6detail10TensorInfoIKT_T1_EENS7_IS8_SA_EENS7_IT4_SA_EESA_T0_NS_15PhiloxCudaStateE,"ax",@progbits
	.align	128
.text._ZN2at6native43_GLOBAL__N__7cc8d1ed_10_Dropout_cu_0e96ed3824fused_dropout_kernel_vecIN3c104HalfEfmLi1ELi4EhEEvNS_4cuda6detail10TensorInfoIKT_T1_EENS7_IS8_SA_EENS7_IT4_SA_EESA_T0_NS_15PhiloxCudaStateE:
        .type           _ZN2at6native43_GLOBAL__N__7cc8d1ed_10_Dropout_cu_0e96ed3824fused_dropout_kernel_vecIN3c104HalfEfmLi1ELi4EhEEvNS_4cuda6detail10TensorInfoIKT_T1_EENS7_IS8_SA_EENS7_IT4_SA_EESA_T0_NS_15PhiloxCudaStateE,@function
        .size           _ZN2at6native43_GLOBAL__N__7cc8d1ed_10_Dropout_cu_0e96ed3824fused_dropout_kernel_vecIN3c104HalfEfmLi1ELi4EhEEvNS_4cuda6detail10TensorInfoIKT_T1_EENS7_IS8_SA_EENS7_IT4_SA_EESA_T0_NS_15PhiloxCudaStateE,(.L_x_11544 - _ZN2at6native43_GLOBAL__N__7cc8d1ed_10_Dropout_cu_0e96ed3824fused_dropout_kernel_vecIN3c104HalfEfmLi1ELi4EhEEvNS_4cuda6detail10TensorInfoIKT_T1_EENS7_IS8_SA_EENS7_IT4_SA_EESA_T0_NS_15PhiloxCudaStateE)
        .other          _ZN2at6native43_GLOBAL__N__7cc8d1ed_10_Dropout_cu_0e96ed3824fused_dropout_kernel_vecIN3c104HalfEfmLi1ELi4EhEEvNS_4cuda6detail10TensorInfoIKT_T1_EENS7_IS8_SA_EENS7_IT4_SA_EESA_T0_NS_15PhiloxCudaStateE,@"STO_CUDA_ENTRY STV_DEFAULT"
_ZN2at6native43_GLOBAL__N__7cc8d1ed_10_Dropout_cu_0e96ed3824fused_dropout_kernel_vecIN3c104HalfEfmLi1ELi4EhEEvNS_4cuda6detail10TensorInfoIKT_T1_EENS7_IS8_SA_EENS7_IT4_SA_EESA_T0_NS_15PhiloxCudaStateE:
        /* <DEDUP_REMOVED lines=103> */
[----:B------:R-:W-:Y:S05]  /*0670*/  CALL.REL.NOINC `($__internal_17_$__cuda_sm20_dblrcp_rn_slowpath_v3) ;  /* 0x0000000800587944 */ /* 0x000fea0003c00000 */
.L_x_796:
        /* <DEDUP_REMOVED lines=13> */
.L_x_801:
        /* <DEDUP_REMOVED lines=13> */
.L_x_798:
[----:B------:R-:W-:Y:S05]  /*0820*/  BSYNC B0 ;  /* 0x0000000000007941 */ /* 0x000fea0003800000 */
.L_x_797:
        /* <DEDUP_REMOVED lines=37> */
[----:B------:R-:W-:Y:S02]  /*0a80*/  LOP3.LUT R23, R25, R38, R16, 0x96, !PT ;  /* 0x0000002619177212 */ /* 0x000fe400078e9610 */
[----:B------:R-:W-:Y:S02]  /*0a90*/  MOV R38, R33 ;  /* 0x0000002100267202 */ /* 0x000fe40000000f00 */
[----:B------:R-:W-:Y:S01]  /*0aa0*/  LOP3.LUT R27, R37, R22, R15, 0x96, !PT ;  /* 0x00000016251b7212 */ /* 0x000fe200078e960f */
[----:B------:R-:W-:-:S04]  /*0ab0*/  IMAD.WIDE.U32 R22, R23, -0x326172a9, RZ ;  /* 0xcd9e8d5717167825 */ /* 0x000fc800078e00ff */
[----:B------:R-:W-:Y:S01]  /*0ac0*/  IMAD.HI.U32 R29, R27, -0x2daee0ad, RZ ;  /* 0xd2511f531b1d7827 */ /* 0x000fe200078e00ff */
[----:B------:R-:W-:-:S03]  /*0ad0*/  LOP3.LUT R31, R23, R36, R18, 0x96, !PT ;  /* 0x00000024171f7212 */ /* 0x000fc600078e9612 */
[----:B------:R-:W-:Y:S01]  /*0ae0*/  IMAD.MOV.U32 R37, RZ, RZ, R42 ;  /* 0x000000ffff257224 */ /* 0x000fe200078e002a */
[----:B------:R-:W-:Y:S01]  /*0af0*/  LOP3.LUT R29, R29, R24, R17, 0x96, !PT ;  /* 0x000000181d1d7212 */ /* 0x000fe200078e9611 */
[----:B------:R-:W-:Y:S02]  /*0b00*/  IMAD.MOV.U32 R36, RZ, RZ, R40 ;  /* 0x000000ffff247224 */ /* 0x000fe400078e0028 */
        /* <DEDUP_REMOVED lines=14> */
.L_x_800:
[----:B------:R-:W-:Y:S01]  /*0bf0*/  IMAD.MOV.U32 R37, RZ, RZ, R40 ;  /* 0x000000ffff257224 */ /* 0x000fe200078e0028 */
[----:B------:R-:W-:Y:S01]  /*0c00*/  MOV R36, R33 ;  /* 0x0000002100247202 */ /* 0x000fe20000000f00 */
[----:B------:R-:W-:Y:S01]  /*0c10*/  IMAD.MOV.U32 R38, RZ, RZ, R31 ;  /* 0x000000ffff267224 */ /* 0x000fe200078e001f */
[----:B------:R-:W-:-:S07]  /*0c20*/  MOV R35, R22 ;  /* 0x0000001600237202 */ /* 0x000fce0000000f00 */
.L_x_799:
[C---:B------:R-:W-:Y:S01]  /*0c30*/  IMAD.SHL.U32 R33, R34.reuse, 0x2, RZ ;  /* 0x0000000222217824 */ /* 0x040fe200078e00ff */
[----:B------:R-:W-:-:S04]  /*0c40*/  SHF.L.U64.HI R23, R34, 0x1, R19 ;  /* 0x0000000122177819 */ /* 0x000fc80000010213 */
[----:B------:R-:W-:-:S04]  /*0c50*/  IADD3 R24, P0, R33, UR8, RZ ;  /* 0x0000000821187c10 */ /* 0x000fc8000ff1e0ff */
[----:B------:R-:W-:-:S06]  /*0c60*/  IADD3.X R25, R23, UR9, RZ, P0, !PT ;  /* 0x0000000917197c10 */ /* 0x000fcc00087fe4ff */
[----:B------:R-:W2:Y:S01]  /*0c70*/  LDG.E.64 R24, desc[UR4][R24.64] ;  /* 0x0000000418187981 */ /* 0x000ea2000c1e1b00 */
[----:B------:R-:W-:Y:S01]  /*0c80*/  I2FP.F32.U32 R40, R37 ;  /* 0x0000002500287245 */ /* 0x000fe20000201000 */
[----:B------:R-:W-:Y:S01]  /*0c90*/  HFMA2.MMA R37, -RZ, RZ, 0.1171875, 0 ;  /* 0x2f800000ff257435 */ /* 0x000fe200000001ff */
[----:B------:R-:W-:Y:S01]  /*0ca0*/  I2FP.F32.U32 R36, R36 ;  /* 0x0000002400247245 */ /* 0x000fe20000201000 */
[----:B------:R-:W-:Y:S05]  /*0cb0*/  WARPSYNC.ALL ;  /* 0x0000000000007948 */ /* 0x000fea0003800000 */
[----:B------:R-:W-:Y:S02]  /*0cc0*/  I2FP.F32.U32 R38, R38 ;  /* 0x0000002600267245 */ /* 0x000fe40000201000 */
[----:B------:R-:W-:Y:S01]  /*0cd0*/  I2FP.F32.U32 R42, R35 ;  /* 0x00000023002a7245 */ /* 0x000fe20000201000 */
[-C--:B------:R-:W-:Y:S01]  /*0ce0*/  FFMA.FTZ R40, R40, R37.reuse, 1.1641532182693481445e-10 ;  /* 0x2f00000028287423 */ /* 0x080fe20000010025 */
[-C--:B------:R-:W-:Y:S01]  /*0cf0*/  FFMA.FTZ R39, R36, R37.reuse, 1.1641532182693481445e-10 ;  /* 0x2f00000024277423 */ /* 0x080fe20000010025 */
[----:B------:R-:W-:-:S02]  /*0d00*/  FFMA.FTZ R38, R38, R37, 1.1641532182693481445e-10 ;  /* 0x2f00000026267423 */ /* 0x000fc40000010025 */
[----:B------:R-:W-:Y:S01]  /*0d10*/  FFMA.FTZ R37, R42, R37, 1.1641532182693481445e-10 ;  /* 0x2f0000002a257423 */ /* 0x000fe20000010025 */
[----:B------:R-:W-:Y:S02]  /*0d20*/  FSET.BF.LT.FTZ.AND R40, R40, UR7, PT ;  /* 0x0000000728287c0a */ /* 0x000fe4000b811000 */
[----:B------:R-:W-:Y:S02]  /*0d30*/  FSET.BF.LT.FTZ.AND R39, R39, UR7, PT ;  /* 0x0000000727277c0a */ /* 0x000fe4000b811000 */
[----:B------:R-:W-:Y:S01]  /*0d40*/  F2I.FTZ.U32.TRUNC.NTZ R36, R40 ;  /* 0x0000002800247305 */ /* 0x000fe2000021f000 */
[----:B------:R-:W-:Y:S02]  /*0d50*/  FSET.BF.LT.FTZ.AND R38, R38, UR7, PT ;  /* 0x0000000726267c0a */ /* 0x000fe4000b811000 */
[----:B------:R-:W-:-:S05]  /*0d60*/  FSET.BF.LT.FTZ.AND R37, R37, UR7, PT ;  /* 0x0000000725257c0a */ /* 0x000fca000b811000 */
[----:B------:R-:W0:Y:S08]  /*0d70*/  F2I.FTZ.U32.TRUNC.NTZ R41, R39 ;  /* 0x0000002700297305 */ /* 0x000e30000021f000 */
[----:B------:R-:W1:Y:S01]  /*0d80*/  F2I.FTZ.U32.TRUNC.NTZ R35, R38 ;  /* 0x0000002600237305 */ /* 0x000e62000021f000 */
[----:B0-----:R-:W-:-:S07]  /*0d90*/  PRMT R42, R41, 0x7604, R36 ;  /* 0x00007604292a7816 */ /* 0x001fce0000000024 */
[----:B------:R-:W0:Y:S01]  /*0da0*/  F2I.FTZ.U32.TRUNC.NTZ R36, R37 ;  /* 0x0000002500247305 */ /* 0x000e22000021f000 */
[----:B-1----:R-:W-:-:S04]  /*0db0*/  PRMT R35, R35, 0x7054, R42 ;  /* 0x0000705423237816 */ /* 0x002fc8000000002a */
[----:B0-----:R-:W-:Y:S02]  /*0dc0*/  PRMT R35, R36, 0x654, R35 ;  /* 0x0000065424237816 */ /* 0x001fe40000000023 */
[----:B------:R-:W-:Y:S01]  /*0dd0*/  IADD3 R36, P1, R34, UR12, RZ ;  /* 0x0000000c22247c10 */ /* 0x000fe2000ff3e0ff */
[--C-:B--2---:R-:W-:Y:S02]  /*0de0*/  HADD2.F32 R41, -RZ, R24.reuse.H0_H0 ;  /* 0x20000018ff297230 */ /* 0x104fe40000004100 */
[----:B------:R-:W-:Y:S02]  /*0df0*/  HADD2.F32 R24, -RZ, R24.H1_H1 ;  /* 0x30000018ff187230 */ /* 0x000fe40000004100 */
[--C-:B------:R-:W-:Y:S02]  /*0e00*/  HADD2.F32 R43, -RZ, R25.reuse.H0_H0 ;  /* 0x20000019ff2b7230 */ /* 0x100fe40000004100 */
[----:B------:R-:W-:Y:S01]  /*0e10*/  FMUL.FTZ R41, R40, R41 ;  /* 0x0000002928297220 */ /* 0x000fe20000410000 */
[----:B------:R-:W-:Y:S01]  /*0e20*/  HADD2.F32 R42, -RZ, R25.H1_H1 ;  /* 0x30000019ff2a7230 */ /* 0x000fe20000004100 */
[----:B------:R-:W0:Y:S01]  /*0e30*/  LDC R40, c[0x0][RZ] ;  /* 0x00000000ff287b82 */ /* 0x000e220000000800 */
[----:B------:R-:W-:Y:S01]  /*0e40*/  FMUL.FTZ R39, R39, R24 ;  /* 0x0000001827277220 */ /* 0x000fe20000410000 */
[----:B------:R-:W-:Y:S01]  /*0e50*/  FMUL.FTZ R24, R30, R41 ;  /* 0x000000291e187220 */ /* 0x000fe20000410000 */
[----:B------:R-:W-:Y:S01]  /*0e60*/  FMUL.FTZ R25, R38, R43 ;  /* 0x0000002b26197220 */ /* 0x000fe20000410000 */
[----:B------:R-:W-:Y:S01]  /*0e70*/  IADD3 R38, P0, R33, UR10, RZ ;  /* 0x0000000a21267c10 */ /* 0x000fe2000ff1e0ff */
[C---:B------:R-:W-:Y:S01]  /*0e80*/  FMUL.FTZ R39, R30.reuse, R39 ;  /* 0x000000271e277220 */ /* 0x040fe20000410000 */
[----:B------:R-:W-:Y:S01]  /*0e90*/  ULDC UR6, c[0x0][0xc] ;  /* 0x0000030000067ab9 */ /* 0x000fe20000000800 */
[----:B------:R-:W-:Y:S01]  /*0ea0*/  FMUL.FTZ R43, R37, R42 ;  /* 0x0000002a252b7220 */ /* 0x000fe20000410000 */
[----:B------:R-:W-:Y:S01]  /*0eb0*/  IADD3.X R37, R19, UR13, RZ, P1, !PT ;  /* 0x0000000d13257c10 */ /* 0x000fe20008ffe4ff */
[C---:B------:R-:W-:Y:S01]  /*0ec0*/  FMUL.FTZ R25, R30.reuse, R25 ;  /* 0x000000191e197220 */ /* 0x040fe20000410000 */
[----:B------:R-:W-:Y:S01]  /*0ed0*/  F2FP.F16.F32.PACK_AB R24, R39, R24 ;  /* 0x000000182718723e */ /* 0x000fe200000000ff */
[----:B------:R-:W-:Y:S01]  /*0ee0*/  FMUL.FTZ R42, R30, R43 ;  /* 0x0000002b1e2a7220 */ /* 0x000fe20000410000 */
[----:B------:R-:W-:Y:S01]  /*0ef0*/  IADD3.X R39, R23, UR11, RZ, P0, !PT ;  /* 0x0000000b17277c10 */ /* 0x000fe200087fe4ff */
[----:B------:R-:W-:-:S03]  /*0f00*/  IMAD.MOV.U32 R41, RZ, RZ, R31 ;  /* 0x000000ffff297224 */ /* 0x000fc600078e001f */
[----:B------:R-:W-:Y:S02]  /*0f10*/  F2FP.F16.F32.PACK_AB R25, R42, R25 ;  /* 0x000000192a19723e */ /* 0x000fe400000000ff */
[----:B------:R-:W-:-:S03]  /*0f20*/  MOV R42, R22 ;  /* 0x00000016002a7202 */ /* 0x000fc60000000f00 */
[----:B------:R1:W-:Y:S01]  /*0f30*/  STG.E.64 desc[UR4][R38.64], R24 ;  /* 0x0000001826007986 */ /* 0x0003e2000c101b04 */
[----:B0-----:R-:W-:-:S03]  /*0f40*/  IMAD R23, R40, UR6, RZ ;  /* 0x0000000628177c24 */ /* 0x001fc6000f8e02ff */
[----:B------:R1:W-:Y:S01]  /*0f50*/  STG.E desc[UR4][R36.64], R35 ;  /* 0x0000002324007986 */ /* 0x0003e2000c101904 */
[----:B------:R-:W-:Y:S01]  /*0f60*/  MOV R40, R29 ;  /* 0x0000001d00287202 */ /* 0x000fe20000000f00 */
[----:B------:R-:W-:Y:S01]  /*0f70*/  BAR.SYNC.DEFER_BLOCKING 0x0 ;  /* 0x0000000000007b1d */ /* 0x000fe20000010000 */
[----:B------:R-:W-:-:S05]  /*0f80*/  LEA R34, P0, R23, R34, 0x2 ;  /* 0x0000002217227211 */ /* 0x000fca00078010ff */
[----:B------:R-:W-:Y:S01]  /*0f90*/  IMAD.X R19, RZ, RZ, R19, P0 ;  /* 0x000000ffff137224 */ /* 0x000fe200000e0613 */
[----:B------:R-:W-:-:S04]  /*0fa0*/  ISETP.GE.U32.AND P0, PT, R34, UR14, PT ;  /* 0x0000000e22007c0c */ /* 0x000fc8000bf06070 */
[----:B------:R-:W-:-:S13]  /*0fb0*/  ISETP.GE.U32.AND.EX P0, PT, R19, UR15, PT, P0 ;  /* 0x0000000f13007c0c */ /* 0x000fda000bf06100 */
[----:B-1----:R-:W-:Y:S05]  /*0fc0*/  @!P0 BRA `(.L_x_801) ;  /* 0xfffffff400e08947 */ /* 0x002fea000383ffff */
[----:B------:R-:W-:Y:S05]  /*0fd0*/  EXIT ;  /* 0x000000000000794d */ /* 0x000fea0003800000 */
        .weak           $__internal_17_$__cuda_sm20_dblrcp_rn_slowpath_v3
        .type           $__internal_17_$__cuda_sm20_dblrcp_rn_slowpath_v3,@function
        .size           $__internal_17_$__cuda_sm20_dblrcp_rn_slowpath_v3,(.L_x_11544 - $__internal_17_$__cuda_sm20_dblrcp_rn_slowpath_v3)
$__internal_17_$__cuda_sm20_dblrcp_rn_slowpath_v3:
        /* <DEDUP_REMOVED lines=25> */
.L_x_804:
        /* <DEDUP_REMOVED lines=9> */
.L_x_802:
[----:B------:R-:W-:Y:S01]  /*1200*/  LOP3.LUT R23, R31, 0x80000, RZ, 0xfc, !PT ;  /* 0x000800001f177812 */ /* 0x000fe200078efcff */
[----:B------:R-:W-:-:S07]  /*1210*/  IMAD.MOV.U32 R22, RZ, RZ, R30 ;  /* 0x000000ffff167224 */ /* 0x000fce00078e001e */
.L_x_803:
[----:B------:R-:W-:Y:S01]  /*1220*/  MOV R37, 0x0 ;  /* 0x0000000000257802 */ /* 0x000fe20000000f00 */
[----:B------:R-:W-:Y:S01]  /*1230*/  IMAD.MOV.U32 R25, RZ, RZ, R23 ;  /* 0x000000ffff197224 */ /* 0x000fe200078e0017 */
[----:B------:R-:W-:Y:S02]  /*1240*/  MOV R24, R22 ;  /* 0x0000001600187202 */ /* 0x000fe40000000f00 */
[----:B------:R-:W-:Y:S05]  /*1250*/  RET.REL.NODEC R36 `(_ZN2at6native43_GLOBAL__N__7cc8d1ed_10_Dropout_cu_0e96ed3824fused_dropout_kernel_vecIN3c104HalfEfmLi1ELi4EhEEvNS_4cuda6detail10TensorInfoIKT_T1_EENS7_IS8_SA_EENS7_IT4_SA_EESA_T0_NS_15PhiloxCudaStateE) ;  /* 0xffffffec24687950 */ /* 0x000fea0003c3ffff */
.L_x_805:
        /* <DEDUP_REMOVED lines=10> */
.L_x_11544:


//--------------------- .text._ZN2at6native43_GLOBAL__N__7cc8d1ed_10_Dropout_cu_0e96ed3824fused_dropout_kernel_vecIN3c104HalfEfmLi1ELi8EhEEvNS_4cuda6detail10TensorInfoIKT_T1_EENS7_IS8_SA_EENS7_IT4_SA_EESA_T0_NS_15PhiloxCudaStateE --------------------------
	.section	.text._ZN2at6native43_GLOBAL__N__7cc8d1ed_10_Dropout_cu_0e96ed3824fused_dropout_kernel_vecIN3c104HalfEfmLi1ELi8EhEEvNS_4cuda6detail10TensorInfoIKT_T1_EENS7_IS8_SA_EENS7_IT4_SA_EESA_T0_NS_15PhiloxCudaStateE,"ax",@progbits
	.align	128
.text._ZN2at6native43_GLOBAL__N__7cc8d1ed_10_Dropout_cu_0e96ed3824fused_dropout_kernel_vecIN3c104HalfEfmLi1ELi8EhEEvNS_4cuda6detail10TensorInfoIKT_T1_EENS7_IS8_SA_EENS7_IT4_SA_EESA_T0_NS_15PhiloxCudaStateE:
        .type           _ZN2at6native43_GLOBAL__N__7cc8d1ed_10_Dropout_cu_0e96ed3824fused_dropout_kernel_vecIN3c104HalfEfmLi1ELi8EhEEvNS_4cuda6detail10TensorInfoIKT_T1_EENS7_IS8_SA_EENS7_IT4_SA_EESA_T0_NS_15PhiloxCudaStateE,@function
        .size           _ZN2at6native43_GLOBAL__N__7cc8d1ed_10_Dropout_cu_0e96ed3824fused_dropout_kernel_vecIN3c104HalfEfmLi1ELi8EhEEvNS_4cuda6detail10TensorInfoIKT_T1_EENS7_IS8_SA_EENS7_IT4_SA_EESA_T0_NS_15PhiloxCudaStateE,(.L_x_11546 - _ZN2at6native43_GLOBAL__N__7cc8d1ed_10_Dropout_cu_0e96ed3824fused_dropout_kernel_vecIN3c104HalfEfmLi1ELi8EhEEvNS_4cuda6detail10TensorInfoIKT_T1_EENS7_IS8_SA_EENS7_IT4_SA_EESA_T0_NS_15PhiloxCudaStateE)
        .other          _ZN2at6native43_GLOBAL__N__7cc8d1ed_10_Dropout_cu_0e96ed3824fused_dropout_kernel_vecIN3c104HalfEfmLi1ELi8EhEEvNS_4cuda6detail10TensorInfoIKT_T1_EENS7_IS8_SA_EENS7_IT4_SA_EESA_T0_NS_15PhiloxCudaStateE,@"STO_CUDA_ENTRY STV_DEFAULT"
_ZN2at6native43_GLOBAL__N__7cc8d1ed_10_Dropout_cu_0e96ed3824fused_dropout_kernel_vecIN3c104HalfEfmLi1ELi8EhEEvNS_4cuda6detail10TensorInfoIKT_T1_EENS7_IS8_SA_EENS7_IT4_SA_EESA_T0_NS_15PhiloxCudaStateE:
        /* <DEDUP_REMOVED lines=105> */
[----:B------:R-:W-:Y:S05]  /*0690*/  CALL.REL.NOINC `($__internal_18_$__cuda_sm20_dblrcp_rn_slowpath_v3) ;  /* 0x0000001800747944 */ /* 0x000fea0003c00000 */
[----:B------:R-:W-:Y:S02]  /*06a0*/  IMAD.MOV.U32 R12, RZ, RZ, R14 ;  /* 0x000000ffff0c7224 */ /* 0x000fe400078e000e */
[----:B------:R-:W-:-:S07]  /*06b0*/  IMAD.MOV.U32 R13, RZ, RZ, R15 ;  /* 0x000000ffff0d7224 */ /* 0x000fce00078e000f */
.L_x_806:
        /* <DEDUP_REMOVED lines=13> */
.L_x_818:
        /* <DEDUP_REMOVED lines=18> */
.L_x_809:
[----:B------:R-:W-:Y:S05]  /*08b0*/  BSYNC B0 ;  /* 0x0000000000007941 */ /* 0x000fea0003800000 */
.L_x_808:
[----:B------:R-:W-:Y:S01]  /*08c0*/  IMAD.HI.U32 R13, R25, -0x326172a9, RZ ;  /* 0xcd9e8d57190d7827 */ /* 0x000fe200078e00ff */
[----:B------:R-:W-:Y:S02]  /*08d0*/  LOP3.LUT R12, R12, R29, R27, 0x96, !PT ;  /* 0x0000001d0c0c7212 */ /* 0x000fe400078e961b */
[----:B------:R-:W-:Y:S01]  /*08e0*/  ISETP.NE.AND P0, PT, R35, 0x1, PT ;  /* 0x000000012300780c */ /* 0x000fe20003f05270 */
[----:B------:R-:W-:Y:S01]  /*08f0*/  IMAD.MOV.U32 R41, RZ, RZ, -0x2daee0ad ;  /* 0xd2511f53ff297424 */ /* 0x000fe200078e00ff */
[----:B------:R-:W-:Y:S01]  /*0900*/  LOP3.LUT R38, R13, R31, R26, 0x96, !PT ;  /* 0x0000001f0d267212 */ /* 0x000fe200078e961a */
[----:B------:R-:W-:Y:S01]  /*0910*/  IMAD R37, R25, -0x326172a9, RZ ;  /* 0xcd9e8d5719257824 */ /* 0x000fe200078e02ff */
[----:B------:R-:W-:Y:S01]  /*0920*/  ISETP.NE.AND P2, PT, R48, -0x2, PT ;  /* 0xfffffffe3000780c */ /* 0x000fe20003f45270 */
[----:B------:R-:W-:-:S04]  /*0930*/  IMAD.WIDE.U32 R14, R12, -0x326172a9, RZ ;  /* 0xcd9e8d570c0e7825 */ /* 0x000fc800078e00ff */
[----:B------:R-:W-:Y:S01]  /*0940*/  IMAD R13, R48, R41, -0x2daee0ad ;  /* 0xd2511f53300d7424 */ /* 0x000fe200078e0229 */
[----:B------:R-:W-:Y:S01]  /*0950*/  LOP3.LUT R37, R15, R37, R2, 0x96, !PT ;  /* 0x000000250f257212 */ /* 0x000fe200078e9602 */
[----:B------:R-:W-:-:S04]  /*0960*/  IMAD.WIDE.U32 R38, R38, -0x2daee0ad, RZ ;  /* 0xd2511f5326267825 */ /* 0x000fc800078e00ff */
[----:B------:R-:W-:Y:S01]  /*0970*/  IMAD.WIDE.U32 R44, R37, -0x2daee0ad, RZ ;  /* 0xd2511f53252c7825 */ /* 0x000fe200078e00ff */
[----:B------:R-:W-:Y:S02]  /*0980*/  LOP3.LUT R13, R39, R13, R0, 0x96, !PT ;  /* 0x0000000d270d7212 */ /* 0x000fe400078e9600 */
[----:B------:R-:W-:Y:S01]  /*0990*/  MOV R37, R42 ;  /* 0x0000002a00257202 */ /* 0x000fe20000000f00 */
[----:B------:R-:W-:Y:S01]  /*09a0*/  VIADD R24, R48, 0x2 ;  /* 0x0000000230187836 */ /* 0x000fe20000000000 */
        /* <DEDUP_REMOVED lines=27> */
[----:B------:R-:W-:Y:S01]  /*0b60*/  IMAD.WIDE.U32 R38, R38, -0x326172a9, RZ ;  /* 0xcd9e8d5726267825 */ /* 0x000fe200078e00ff */
[----:B------:R-:W-:-:S03]  /*0b70*/  LOP3.LUT R14, R29, R27, RZ, 0x3c, !PT ;  /* 0x0000001b1d0e7212 */ /* 0x000fc600078e3cff */
[----:B------:R-:W-:Y:S01]  /*0b80*/  IMAD.HI.U32 R13, R30, -0x2daee0ad, RZ ;  /* 0xd2511f531e0d7827 */ /* 0x000fe200078e00ff */
[----:B------:R-:W-:-:S04]  /*0b90*/  LOP3.LUT R12, R39, R12, R22, 0x96, !PT ;  /* 0x0000000c270c7212 */ /* 0x000fc800078e9616 */
[----:B------:R-:W-:Y:S01]  /*0ba0*/  LOP3.LUT R44, R13, R44, R21, 0x96, !PT ;  /* 0x0000002c0d2c7212 */ /* 0x000fe200078e9615 */
        /* <DEDUP_REMOVED lines=11> */
.L_x_810:
[----:B------:R-:W-:Y:S01]  /*0c60*/  IMAD.WIDE.U32 R12, R25, -0x326172a9, RZ ;  /* 0xcd9e8d57190c7825 */ /* 0x000fe200078e00ff */
[----:B------:R-:W-:Y:S03]  /*0c70*/  BSSY B0, `(.L_x_811) ;  /* 0x0000014000007945 */ /* 0x000fe60003800000 */
[----:B------:R-:W-:Y:S01]  /*0c80*/  IMAD.HI.U32 R43, R24, -0x2daee0ad, RZ ;  /* 0xd2511f53182b7827 */ /* 0x000fe200078e00ff */
[----:B------:R-:W-:Y:S02]  /*0c90*/  LOP3.LUT R15, R12, R2, RZ, 0x3c, !PT ;  /* 0x000000020c0f7212 */ /* 0x000fe400078e3cff */
[----:B------:R-:W-:Y:S01]  /*0ca0*/  MOV R32, R13 ;  /* 0x0000000d00207202 */ /* 0x000fe20000000f00 */
[----:B------:R-:W-:Y:S06]  /*0cb0*/  @P2 BRA `(.L_x_812) ;  /* 0x00000000003c2947 */ /* 0x000fec0003800000 */
[----:B------:R-:W-:Y:S01]  /*0cc0*/  VIADD R31, R31, 0x1 ;  /* 0x000000011f1f7836 */ /* 0x000fe20000000000 */
[----:B------:R-:W-:Y:S02]  /*0cd0*/  LOP3.LUT R15, R12, R2, RZ, 0x3c, !PT ;  /* 0x000000020c0f7212 */ /* 0x000fe400078e3cff */
[----:B------:R-:W-:Y:S02]  /*0ce0*/  MOV R32, R13 ;  /* 0x0000000d00207202 */ /* 0x000fe40000000f00 */
        /* <DEDUP_REMOVED lines=8> */
[----:B------:R-:W-:-:S11]  /*0d70*/  LOP3.LUT R15, R15, R2, RZ, 0x3c, !PT ;  /* 0x000000020f0f7212 */ /* 0x000fd600078e3cff */
[----:B------:R-:W-:-:S04]  /*0d80*/  @P1 IADD3 R13, R29, RZ, RZ ;  /* 0x000000ff1d0d1210 */ /* 0x000fc80007ffe0ff */
[----:B------:R-:W-:Y:S02]  /*0d90*/  LOP3.LUT R14, R13, R27, RZ, 0x3c, !PT ;  /* 0x0000001b0d0e7212 */ /* 0x000fe400078e3cff */
[----:B------:R-:W-:-:S07]  /*0da0*/  MOV R29, R13 ;  /* 0x0000000d001d7202 */ /* 0x000fce0000000f00 */
.L_x_812:
[----:B------:R-:W-:Y:S05]  /*0db0*/  BSYNC B0 ;  /* 0x0000000000007941 */ /* 0x000fea0003800000 */
.L_x_811:
[----:B------:R-:W-:Y:S01]  /*0dc0*/  LOP3.LUT R32, R32, R31, R26, 0x96, !PT ;  /* 0x0000001f20207212 */ /* 0x000fe200078e961a */
[----:B------:R-:W-:Y:S01]  /*0dd0*/  IMAD R41, R28, R41, -0x2daee0ad ;  /* 0xd2511f531c297424 */ /* 0x000fe200078e0229 */
[----:B------:R-:W-:Y:S02]  /*0de0*/  LOP3.LUT R12, R14, R43, RZ, 0x3c, !PT ;  /* 0x0000002b0e0c7212 */ /* 0x000fe400078e3cff */
[----:B------:R-:W-:Y:S01]  /*0df0*/  MOV R48, R46 ;  /* 0x0000002e00307202 */ /* 0x000fe20000000f00 */
[----:B------:R-:W-:-:S04]  /*0e00*/  IMAD.WIDE.U32 R42, R32, -0x2daee0ad, RZ ;  /* 0xd2511f53202a7825 */ /* 0x000fc800078e00ff */
[----:B------:R-:W-:Y:S01]  /*0e10*/  IMAD.WIDE.U32 R12, R12, -0x326172a9, RZ ;  /* 0xcd9e8d570c0c7825 */ /* 0x000fe200078e00ff */
[----:B------:R-:W-:-:S04]  /*0e20*/  LOP3.LUT R14, R43, R41, R0, 0x96, !PT ;  /* 0x000000292b0e7212 */ /* 0x000fc800078e9600 */
        /* <DEDUP_REMOVED lines=30> */
[----:B------:R-:W-:-:S03]  /*1010*/  IMAD.HI.U32 R15, R28, -0x2daee0ad, RZ ;  /* 0xd2511f531c0f7827 */ /* 0x000fc600078e00ff */
[----:B------:R-:W-:Y:S01]  /*1020*/  MOV R41, R42 ;  /* 0x0000002a00297202 */ /* 0x000fe20000000f00 */
[----:B------:R-:W-:Y:S01]  /*1030*/  IMAD.WIDE.U32 R12, R12, -0x326172a9, RZ ;  /* 0xcd9e8d570c0c7825 */ /* 0x000fe200078e00ff */
[----:B------:R-:W-:-:S03]  /*1040*/  LOP3.LUT R30, R15, R40, R21, 0x96, !PT ;  /* 0x000000280f1e7212 */ /* 0x000fc600078e9615 */
[----:B------:R-:W-:Y:S01]  /*1050*/  IMAD.MOV.U32 R34, RZ, RZ, R12 ;  /* 0x000000ffff227224 */ /* 0x000fe200078e000c */
[----:B------:R-:W-:Y:S01]  /*1060*/  LOP3.LUT R32, R13, R14, R22, 0x96, !PT ;  /* 0x0000000e0d207212 */ /* 0x000fe200078e9616 */
[----:B------:R-:W-:-:S04]  /*1070*/  IMAD.MOV.U32 R43, RZ, RZ, R47 ;  /* 0x000000ffff2b7224 */ /* 0x000fc800078e002f */
        /* <DEDUP_REMOVED lines=17> */
.L_x_807:
[C---:B------:R-:W-:Y:S01]  /*1190*/  ISETP.NE.AND P0, PT, R48.reuse, -0x1, PT ;  /* 0xffffffff3000780c */ /* 0x040fe20003f05270 */
[----:B------:R-:W-:Y:S01]  /*11a0*/  BSSY B0, `(.L_x_814) ;  /* 0x000000e000007945 */ /* 0x000fe20003800000 */
[C---:B------:R-:W-:Y:S01]  /*11b0*/  IADD3 R12, R48.reuse, 0x1, RZ ;  /* 0x00000001300c7810 */ /* 0x040fe20007ffe0ff */
[----:B------:R-:W-:Y:S01]  /*11c0*/  VIADD R24, R48, 0x2 ;  /* 0x0000000230187836 */ /* 0x000fe20000000000 */
[----:B------:R-:W-:-:S03]  /*11d0*/  MOV R41, R31 ;  /* 0x0000001f00297202 */ /* 0x000fc60000000f00 */
[----:B------:R-:W-:-:S06]  /*11e0*/  IMAD.HI.U32 R13, R12, -0x2daee0ad, RZ ;  /* 0xd2511f530c0d7827 */ /* 0x000fcc00078e00ff */
[----:B------:R-:W-:Y:S05]  /*11f0*/  @P0 BRA `(.L_x_815) ;  /* 0x0000000000200947 */ /* 0x000fea0003800000 */
        /* <DEDUP_REMOVED lines=8> */
.L_x_815:
[----:B------:R-:W-:Y:S05]  /*1280*/  BSYNC B0 ;  /* 0x0000000000007941 */ /* 0x000fea0003800000 */
.L_x_814:
[C---:B------:R-:W-:Y:S01]  /*1290*/  ISETP.NE.AND P0, PT, R24.reuse, RZ, PT ;  /* 0x000000ff1800720c */ /* 0x040fe20003f05270 */
[----:B------:R-:W-:Y:S01]  /*12a0*/  IMAD.WIDE.U32 R14, R25, -0x326172a9, RZ ;  /* 0xcd9e8d57190e7825 */ /* 0x000fe200078e00ff */
[----:B------:R-:W-:Y:S01]  /*12b0*/  LOP3.LUT R12, R29, R27, RZ, 0x3c, !PT ;  /* 0x0000001b1d0c7212 */ /* 0x000fe200078e3cff */
[----:B------:R-:W-:Y:S02]  /*12c0*/  BSSY B0, `(.L_x_816) ;  /* 0x0000018000007945 */ /* 0x000fe40003800000 */
[----:B------:R-:W-:Y:S01]  /*12d0*/  IMAD.HI.U32 R43, R24, -0x2daee0ad, RZ ;  /* 0xd2511f53182b7827 */ /* 0x000fe200078e00ff */
[----:B------:R-:W-:Y:S02]  /*12e0*/  LOP3.LUT R28, R12, R13, RZ, 0x3c, !PT ;  /* 0x0000000d0c1c7212 */ /* 0x000fe400078e3cff */
[----:B------:R-:W-:Y:S01]  /*12f0*/  LOP3.LUT R45, R14, R2, RZ, 0x3c, !PT ;  /* 0x000000020e2d7212 */ /* 0x000fe200078e3cff */
[----:B------:R-:W-:Y:S01]  /*1300*/  IMAD.MOV.U32 R31, RZ, RZ, R41 ;  /* 0x000000ffff1f7224 */ /* 0x000fe200078e0029 */
[----:B------:R-:W-:Y:S01]  /*1310*/  MOV R13, R15 ;  /* 0x0000000f000d7202 */ /* 0x000fe20000000f00 */
[----:B------:R-:W-:-:S04]  /*1320*/  IMAD.HI.U32 R30, R28, -0x326172a9, RZ ;  /* 0xcd9e8d571c1e7827 */ /* 0x000fc800078e00ff */
[----:B------:R-:W-:Y:S01]  /*1330*/  IMAD.MOV.U32 R37, RZ, RZ, R45 ;  /* 0x000000ffff257224 */ /* 0x000fe200078e002d */
[----:B------:R-:W-:Y:S06]  /*1340*/  @P0 BRA `(.L_x_817) ;  /* 0x00000000003c0947 */ /* 0x000fec0003800000 */
[----:B------:R-:W-:Y:S01]  /*1350*/  IADD3 R31, R41, 0x1, RZ ;  /* 0x00000001291f7810 */ /* 0x000fe20007ffe0ff */
[----:B------:R-:W-:Y:S01]  /*1360*/  IMAD.MOV.U32 R37, RZ, RZ, R45 ;  /* 0x000000ffff257224 */ /* 0x000fe200078e002d */
        /* <DEDUP_REMOVED lines=13> */
.L_x_817:
[----:B------:R-:W-:Y:S05]  /*1440*/  BSYNC B0 ;  /* 0x0000000000007941 */ /* 0x000fea0003800000 */
.L_x_816:
[----:B------:R-:W-:Y:S01]  /*1450*/  LOP3.LUT R12, R12, R43, RZ, 0x3c, !PT ;  /* 0x0000002b0c0c7212 */ /* 0x000fe200078e3cff */
[----:B------:R-:W-:Y:S01]  /*1460*/  IMAD R14, R48, -0x2daee0ad, RZ ;  /* 0xd2511f53300e7824 */ /* 0x000fe200078e02ff */
[--C-:B------:R-:W-:Y:S01]  /*1470*/  LOP3.LUT R38, R13, R31, R26.reuse, 0x96, !PT ;  /* 0x0000001f0d267212 */ /* 0x100fe200078e961a */
[----:B------:R-:W-:Y:S01]  /*1480*/  IMAD R28, R28, -0x326172a9, RZ ;  /* 0xcd9e8d571c1c7824 */ /* 0x000fe200078e02ff */
[----:B------:R-:W-:Y:S01]  /*1490*/  LOP3.LUT R30, R45, R30, RZ, 0x3c, !PT ;  /* 0x0000001e2d1e7212 */ /* 0x000fe200078e3cff */
[----:B------:R-:W-:Y:S01]  /*14a0*/  IMAD.WIDE.U32 R12, R12, -0x326172a9, RZ ;  /* 0xcd9e8d570c0c7825 */ /* 0x000fe200078e00ff */
[----:B------:R-:W-:Y:S02]  /*14b0*/  LOP3.LUT R15, R15, R41, R26, 0x96, !PT ;  /* 0x000000290f0f7212 */ /* 0x000fe400078e961a */
[----:B------:R-:W-:Y:S01]  /*14c0*/  IADD3 R43, R14, -0x2daee0ad, RZ ;  /* 0xd2511f530e2b7810 */ /* 0x000fe20007ffe0ff */
[----:B------:R-:W-:Y:S01]  /*14d0*/  IMAD.WIDE.U32 R38, R38, -0x2daee0ad, RZ ;  /* 0xd2511f5326267825 */ /* 0x000fe200078e00ff */
[----:B------:R-:W-:-:S03]  /*14e0*/  LOP3.LUT R40, R37, R13, RZ, 0x3c, !PT ;  /* 0x0000000d25287212 */ /* 0x000fc600078e3cff */
[----:B------:R-:W-:Y:S02]  /*14f0*/  VIADD R45, R14, 0xa4a23ea6 ;  /* 0xa4a23ea60e2d7836 */ /* 0x000fe40000000000 */
[----:B------:R-:W-:-:S03]  /*1500*/  IMAD.HI.U32 R13, R15, -0x2daee0ad, RZ ;  /* 0xd2511f530f0d7827 */ /* 0x000fc600078e00ff */
[--C-:B------:R-:W-:Y:S01]  /*1510*/  LOP3.LUT R14, R39, R45, R0.reuse, 0x96, !PT ;  /* 0x0000002d270e7212 */ /* 0x100fe200078e9600 */
        /* <DEDUP_REMOVED lines=75> */
[----:B------:R-:W-:Y:S01]  /*19d0*/  IMAD R48, R30, -0x2daee0ad, RZ ;  /* 0xd2511f531e307824 */ /* 0x000fe200078e02ff */
[----:B------:R-:W-:Y:S01]  /*19e0*/  LOP3.LUT R38, R45, R37, R22, 0x96, !PT ;  /* 0x000000252d267212 */ /* 0x000fe200078e9616 */
[----:B------:R-:W-:Y:S01]  /*19f0*/  IMAD.HI.U32 R41, R15, -0x2daee0ad, RZ ;  /* 0xd2511f530f297827 */ /* 0x000fe200078e00ff */
[----:B------:R-:W-:Y:S02]  /*1a00*/  MOV R37, R46 ;  /* 0x0000002e00257202 */ /* 0x000fe40000000f00 */
[----:B------:R-:W-:Y:S01]  /*1a10*/  MOV R32, R14 ;  /* 0x0000000e00207202 */ /* 0x000fe20000000f00 */
[----:B------:R-:W-:Y:S01]  /*1a20*/  IMAD.HI.U32 R30, R28, -0x2daee0ad, RZ ;  /* 0xd2511f531c1e7827 */ /* 0x000fe200078e00ff */
[----:B------:R-:W-:-:S03]  /*1a30*/  LOP3.LUT R41, R41, R48, R21, 0x96, !PT ;  /* 0x0000003029297212 */ /* 0x000fc600078e9615 */
[----:B------:R-:W-:Y:S01]  /*1a40*/  IMAD.MOV.U32 R34, RZ, RZ, R12 ;  /* 0x000000ffff227224 */ /* 0x000fe200078e000c */
[----:B------:R-:W-:Y:S01]  /*1a50*/  LOP3.LUT R30, R30, R40, R21, 0x96, !PT ;  /* 0x000000281e1e7212 */ /* 0x000fe200078e9615 */
[----:B------:R-:W-:Y:S02]  /*1a60*/  IMAD.MOV.U32 R48, RZ, RZ, R47 ;  /* 0x000000ffff307224 */ /* 0x000fe400078e002f */
[----:B------:R-:W-:Y:S02]  /*1a70*/  IMAD.MOV.U32 R39, RZ, RZ, R42 ;  /* 0x000000ffff277224 */ /* 0x000fe400078e002a */
[----:B------:R-:W-:-:S07]  /*1a80*/  IMAD R45, R15, -0x2daee0ad, RZ ;  /* 0xd2511f530f2d7824 */ /* 0x000fce00078e02ff */
.L_x_813:
[C---:B------:R-:W-:Y:S01]  /*1a90*/  IMAD.SHL.U32 R42, R36.reuse, 0x2, RZ ;  /* 0x00000002242a7824 */ /* 0x040fe200078e00ff */
[----:B------:R-:W-:-:S04]  /*1aa0*/  SHF.L.U64.HI R40, R36, 0x1, R23 ;  /* 0x0000000124287819 */ /* 0x000fc80000010217 */
[----:B------:R-:W-:-:S04]  /*1ab0*/  IADD3 R12, P0, R42, UR8, RZ ;  /* 0x000000082a0c7c10 */ /* 0x000fc8000ff1e0ff */
[----:B------:R-:W-:-:S06]  /*1ac0*/  IADD3.X R13, R40, UR9, RZ, P0, !PT ;  /* 0x00000009280d7c10 */ /* 0x000fcc00087fe4ff */
[----:B------:R-:W2:Y:S01]  /*1ad0*/  LDG.E.128 R12, desc[UR4][R12.64] ;  /* 0x000000040c0c7981 */ /* 0x000ea2000c1e1d00 */
[----:B------:R-:W-:Y:S01]  /*1ae0*/  I2FP.F32.U32 R46, R43 ;  /* 0x0000002b002e7245 */ /* 0x000fe20000201000 */
[----:B------:R-:W-:Y:S01]  /*1af0*/  HFMA2.MMA R43, -RZ, RZ, 0.1171875, 0 ;  /* 0x2f800000ff2b7435 */ /* 0x000fe200000001ff */
[----:B------:R-:W-:Y:S01]  /*1b00*/  I2FP.F32.U32 R48, R48 ;  /* 0x0000003000307245 */ /* 0x000fe20000201000 */
[----:B------:R-:W-:Y:S05]  /*1b10*/  WARPSYNC.ALL ;  /* 0x0000000000007948 */ /* 0x000fea0003800000 */
[----:B------:R-:W-:Y:S02]  /*1b20*/  I2FP.F32.U32 R38, R38 ;  /* 0x0000002600267245 */ /* 0x000fe40000201000 */
[----:B------:R-:W-:Y:S01]  /*1b30*/  I2FP.F32.U32 R54, R41 ;  /* 0x0000002900367245 */ /* 0x000fe20000201000 */
[-C--:B------:R-:W-:Y:S01]  /*1b40*/  FFMA.FTZ R46, R46, R43.reuse, 1.1641532182693481445e-10 ;  /* 0x2f0000002e2e7423 */ /* 0x080fe2000001002b */
[----:B------:R-:W-:Y:S01]  /*1b50*/  FFMA.FTZ R51, R48, R43, 1.1641532182693481445e-10 ;  /* 0x2f00000030337423 */ /* 0x000fe2000001002b */
[----:B------:R-:W-:Y:S01]  /*1b60*/  I2FP.F32.U32 R48, R37 ;  /* 0x0000002500307245 */ /* 0x000fe20000201000 */
[----:B------:R-:W-:Y:S01]  /*1b70*/  FFMA.FTZ R47, R38, R43, 1.1641532182693481445e-10 ;  /* 0x2f000000262f7423 */ /* 0x000fe2000001002b */
[----:B------:R-:W-:-:S02]  /*1b80*/  IADD3 R42, P0, R42, UR10, RZ ;  /* 0x0000000a2a2a7c10 */ /* 0x000fc4000ff1e0ff */
[----:B------:R-:W-:Y:S01]  /*1b90*/  FSET.BF.LT.FTZ.AND R46, R46, UR7, PT ;  /* 0x000000072e2e7c0a */ /* 0x000fe2000b811000 */
[----:B------:R-:W-:Y:S01]  /*1ba0*/  FFMA.FTZ R50, R48, R43, 1.1641532182693481445e-10 ;  /* 0x2f00000030327423 */ /* 0x000fe2000001002b */
[----:B------:R-:W-:Y:S02]  /*1bb0*/  I2FP.F32.U32 R48, R39 ;  /* 0x0000002700307245 */ /* 0x000fe40000201000 */
[----:B------:R-:W0:Y:S01]  /*1bc0*/  F2I.FTZ.U32.TRUNC.NTZ R52, R46 ;  /* 0x0000002e00347305 */ /* 0x000e22000021f000 */
[----:B------:R-:W-:Y:S02]  /*1bd0*/  FSET.BF.LT.FTZ.AND R51, R51, UR7, PT ;  /* 0x0000000733337c0a */ /* 0x000fe4000b811000 */
[----:B------:R-:W-:Y:S01]  /*1be0*/  FFMA.FTZ R48, R48, R43, 1.1641532182693481445e-10 ;  /* 0x2f00000030307423 */ /* 0x000fe2000001002b */
[----:B------:R-:W-:-:S04]  /*1bf0*/  FSET.BF.LT.FTZ.AND R50, R50, UR7, PT ;  /* 0x0000000732327c0a */ /* 0x000fc8000b811000 */
[----:B------:R-:W1:Y:S01]  /*1c00*/  F2I.FTZ.U32.TRUNC.NTZ R37, R51 ;  /* 0x0000003300257305 */ /* 0x000e62000021f000 */
[----:B------:R-:W-:Y:S02]  /*1c10*/  FSET.BF.LT.FTZ.AND R49, R48, UR7, PT ;  /* 0x0000000730317c0a */ /* 0x000fe4000b811000 */
[----:B------:R-:W-:Y:S02]  /*1c20*/  I2FP.F32.U32 R48, R44 ;  /* 0x0000002c00307245 */ /* 0x000fe40000201000 */
[----:B------:R-:W-:Y:S02]  /*1c30*/  I2FP.F32.U32 R44, R45 ;  /* 0x0000002d002c7245 */ /* 0x000fe40000201000 */
[----:B0-----:R-:W-:Y:S01]  /*1c40*/  LOP3.LUT R52, R52, 0xff, RZ, 0xc0, !PT ;  /* 0x000000ff34347812 */ /* 0x001fe200078ec0ff */
[-C--:B------:R-:W-:Y:S01]  /*1c50*/  FFMA.FTZ R48, R48, R43.reuse, 1.1641532182693481445e-10 ;  /* 0x2f00000030307423 */ /* 0x080fe2000001002b */
[----:B------:R-:W-:Y:S01]  /*1c60*/  FSET.BF.LT.FTZ.AND R45, R47, UR7, PT ;  /* 0x000000072f2d7c0a */ /* 0x000fe2000b811000 */
[-C--:B------:R-:W-:Y:S01]  /*1c70*/  FFMA.FTZ R44, R44, R43.reuse, 1.1641532182693481445e-10 ;  /* 0x2f0000002c2c7423 */ /* 0x080fe2000001002b */
[----:B------:R-:W-:Y:S01]  /*1c80*/  FFMA.FTZ R43, R54, R43, 1.1641532182693481445e-10 ;  /* 0x2f000000362b7423 */ /* 0x000fe2000001002b */
[----:B------:R-:W0:Y:S01]  /*1c90*/  F2I.FTZ.U32.TRUNC.NTZ R39, R50 ;  /* 0x0000003200277305 */ /* 0x000e22000021f000 */
[----:B------:R-:W-:-:S02]  /*1ca0*/  FSET.BF.LT.FTZ.AND R48, R48, UR7, PT ;  /* 0x0000000730307c0a */ /* 0x000fc4000b811000 */
[----:B-1----:R-:W-:Y:S02]  /*1cb0*/  PRMT R37, R37, 0x7604, R52 ;  /* 0x0000760425257816 */ /* 0x002fe40000000034 */
[----:B------:R-:W-:Y:S02]  /*1cc0*/  FSET.BF.LT.FTZ.AND R58, R44, UR7, PT ;  /* 0x000000072c3a7c0a */ /* 0x000fe4000b811000 */
[----:B------:R-:W1:Y:S01]  /*1cd0*/  LDC R44, c[0x0][RZ] ;  /* 0x00000000ff2c7b82 */ /* 0x000e620000000800 */
[----:B------:R-:W-:Y:S01]  /*1ce0*/  FSET.BF.LT.FTZ.AND R43, R43, UR7, PT ;  /* 0x000000072b2b7c0a */ /* 0x000fe2000b811000 */
[----:B------:R-:W3:Y:S01]  /*1cf0*/  F2I.FTZ.U32.TRUNC.NTZ R38, R49 ;  /* 0x0000003100267305 */ /* 0x000ee2000021f000 */
[----:B------:R-:W-:Y:S01]  /*1d00*/  ULDC UR6, c[0x0][0xc] ;  /* 0x0000030000067ab9 */ /* 0x000fe20000000800 */
[----:B0-----:R-:W-:-:S06]  /*1d10*/  LOP3.LUT R39, R39, 0xff, RZ, 0xc0, !PT ;  /* 0x000000ff27277812 */ /* 0x001fcc00078ec0ff */
[----:B------:R-:W0:Y:S01]  /*1d20*/  F2I.FTZ.U32.TRUNC.NTZ R41, R45 ;  /* 0x0000002d00297305 */ /* 0x000e22000021f000 */
[----:B---3--:R-:W-:-:S07]  /*1d30*/  PRMT R38, R38, 0x7604, R39 ;  /* 0x0000760426267816 */ /* 0x008fce0000000027 */
[----:B------:R-:W3:Y:S01]  /*1d40*/  F2I.FTZ.U32.TRUNC.NTZ R39, R48 ;  /* 0x0000003000277305 */ /* 0x000ee2000021f000 */
[--C-:B--2---:R-:W-:Y:S02]  /*1d50*/  HADD2.F32 R47, -RZ, R12.reuse.H0_H0 ;  /* 0x2000000cff2f7230 */ /* 0x104fe40000004100 */
[----:B------:R-:W-:Y:S02]  /*1d60*/  HADD2.F32 R12, -RZ, R12.H1_H1 ;  /* 0x3000000cff0c7230 */ /* 0x000fe40000004100 */
[--C-:B------:R-:W-:Y:S02]  /*1d70*/  HADD2.F32 R53, -RZ, R13.reuse.H0_H0 ;  /* 0x2000000dff357230 */ /* 0x100fe40000004100 */
[----:B------:R-:W-:Y:S01]  /*1d80*/  FMUL.FTZ R46, R46, R47 ;  /* 0x0000002f2e2e7220 */ /* 0x000fe20000410000 */
[----:B------:R-:W-:Y:S02]  /*1d90*/  HADD2.F32 R13, -RZ, R13.H1_H1 ;  /* 0x3000000dff0d7230 */ /* 0x000fe40000004100 */
[----:B------:R-:W-:Y:S01]  /*1da0*/  FMUL.FTZ R12, R51, R12 ;  /* 0x0000000c330c7220 */ /* 0x000fe20000410000 */
[----:B------:R-:W-:-:S02]  /*1db0*/  HADD2.F32 R52, -RZ, R14.H0_H0 ;  /* 0x2000000eff347230 */ /* 0x000fc40000004100 */
[----:B------:R-:W-:Y:S01]  /*1dc0*/  FMUL.FTZ R50, R50, R53 ;  /* 0x0000003532327220 */ /* 0x000fe20000410000 */
[----:B------:R-:W-:Y:S02]  /*1dd0*/  HADD2.F32 R54, -RZ, R14.H1_H1 ;  /* 0x3000000eff367230 */ /* 0x000fe40000004100 */
[----:B------:R-:W-:Y:S01]  /*1de0*/  FMUL.FTZ R56, R49, R13 ;  /* 0x0000000d31387220 */ /* 0x000fe20000410000 */
[--C-:B------:R-:W-:Y:S02]  /*1df0*/  HADD2.F32 R14, -RZ, R15.reuse.H0_H0 ;  /* 0x2000000fff0e7230 */ /* 0x100fe40000004100 */
[C---:B------:R-:W-:Y:S01]  /*1e00*/  FMUL.FTZ R13, R33.reuse, R46 ;  /* 0x0000002e210d7220 */ /* 0x040fe20000410000 */
[----:B------:R-:W-:Y:S02]  /*1e10*/  HADD2.F32 R15, -RZ, R15.H1_H1 ;  /* 0x3000000fff0f7230 */ /* 0x000fe40000004100 */
[C---:B------:R-:W-:Y:S01]  /*1e20*/  FMUL.FTZ R12, R33.reuse, R12 ;  /* 0x0000000c210c7220 */ /* 0x040fe20000410000 */
[----:B------:R-:W-:Y:S01]  /*1e30*/  FMUL.FTZ R50, R33, R50 ;  /* 0x0000003221327220 */ /* 0x000fe20000410000 */
[----:B------:R-:W-:Y:S01]  /*1e40*/  FMUL.FTZ R52, R45, R52 ;  /* 0x000000342d347220 */ /* 0x000fe20000410000 */
[----:B------:R-:W-:Y:S01]  /*1e50*/  FMUL.FTZ R54, R48, R54 ;  /* 0x0000003630367220 */ /* 0x000fe20000410000 */
[----:B------:R-:W-:Y:S01]  /*1e60*/  FMUL.FTZ R46, R58, R15 ;  /* 0x0000000f3a2e7220 */ /* 0x000fe20000410000 */
[----:B------:R-:W-:Y:S01]  /*1e70*/  FMUL.FTZ R15, R33, R56 ;  /* 0x00000038210f7220 */ /* 0x000fe20000410000 */
[----:B------:R-:W-:Y:S01]  /*1e80*/  FMUL.FTZ R14, R43, R14 ;  /* 0x0000000e2b0e7220 */ /* 0x000fe20000410000 */
[----:B------:R2:W4:Y:S01]  /*1e90*/  F2I.FTZ.U32.TRUNC.NTZ R47, R43 ;  /* 0x0000002b002f7305 */ /* 0x000522000021f000 */
[----:B------:R-:W-:Y:S01]  /*1ea0*/  F2FP.F16.F32.PACK_AB R12, R12, R13 ;  /* 0x0000000d0c0c723e */ /* 0x000fe200000000ff */
[----:B------:R-:W-:Y:S01]  /*1eb0*/  FMUL.FTZ R52, R33, R52 ;  /* 0x0000003421347220 */ /* 0x000fe20000410000 */
[----:B------:R-:W-:Y:S01]  /*1ec0*/  F2FP.F16.F32.PACK_AB R13, R15, R50 ;  /* 0x000000320f0d723e */ /* 0x000fe200000000ff */
[C---:B------:R-:W-:Y:S01]  /*1ed0*/  FMUL.FTZ R15, R33.reuse, R14 ;  /* 0x0000000e210f7220 */ /* 0x040fe20000410000 */
[----:B------:R-:W-:Y:S01]  /*1ee0*/  FMUL.FTZ R46, R33, R46 ;  /* 0x0000002e212e7220 */ /* 0x000fe20000410000 */
[----:B0-----:R-:W-:-:S02]  /*1ef0*/  LOP3.LUT R50, R41, 0xff, RZ, 0xc0, !PT ;  /* 0x000000ff29327812 */ /* 0x001fc400078ec0ff */
[----:B------:R-:W0:Y:S01]  /*1f00*/  F2I.FTZ.U32.TRUNC.NTZ R45, R58 ;  /* 0x0000003a002d7305 */ /* 0x000e22000021f000 */
[----:B--2---:R-:W-:Y:S01]  /*1f10*/  FMUL.FTZ R43, R33, R54 ;  /* 0x00000036212b7220 */ /* 0x004fe20000410000 */
[----:B------:R-:W-:Y:S02]  /*1f20*/  F2FP.F16.F32.PACK_AB R15, R46, R15 ;  /* 0x0000000f2e0f723e */ /* 0x000fe400000000ff */
[----:B---3--:R-:W-:Y:S02]  /*1f30*/  PRMT R50, R39, 0x7604, R50 ;  /* 0x0000760427327816 */ /* 0x008fe40000000032 */
[----:B------:R-:W-:Y:S02]  /*1f40*/  F2FP.F16.F32.PACK_AB R14, R43, R52 ;  /* 0x000000342b0e723e */ /* 0x000fe400000000ff */
[----:B------:R-:W-:Y:S02]  /*1f50*/  IADD3.X R43, R40, UR11, RZ, P0, !PT ;  /* 0x0000000b282b7c10 */ /* 0x000fe400087fe4ff */
[----:B------:R-:W-:-:S02]  /*1f60*/  IADD3 R40, P0, R36, UR12, RZ ;  /* 0x0000000c24287c10 */ /* 0x000fc4000ff1e0ff */
[----:B----4-:R-:W-:Y:S01]  /*1f70*/  LOP3.LUT R48, R47, 0xff, RZ, 0xc0, !PT ;  /* 0x000000ff2f307812 */ /* 0x010fe200078ec0ff */
[----:B------:R2:W-:Y:S01]  /*1f80*/  STG.E.128 desc[UR4][R42.64], R12 ;  /* 0x0000000c2a007986 */ /* 0x0005e2000c101d04 */
[----:B------:R-:W-:Y:S02]  /*1f90*/  IADD3.X R41, R23, UR13, RZ, P0, !PT ;  /* 0x0000000d17297c10 */ /* 0x000fe400087fe4ff */
[----:B0-----:R-:W-:Y:S02]  /*1fa0*/  PRMT R45, R45, 0x7604, R48 ;  /* 0x000076042d2d7816 */ /* 0x001fe40000000030 */
[----:B------:R-:W-:Y:S02]  /*1fb0*/  MOV R48, R24 ;  /* 0x0000001800307202 */ /* 0x000fe40000000f00 */
[----:B--2---:R-:W-:Y:S01]  /*1fc0*/  PRMT R12, R37, 0x5410, R38 ;  /* 0x00005410250c7816 */ /* 0x004fe20000000026 */
        /* <DEDUP_REMOVED lines=10> */
        .weak           $__internal_18_$__cuda_sm20_dblrcp_rn_slowpath_v3
        .type           $__internal_18_$__cuda_sm20_dblrcp_rn_slowpath_v3,@function
        .size           $__internal_18_$__cuda_sm20_dblrcp_rn_slowpath_v3,(.L_x_11546 - $__internal_18_$__cuda_sm20_dblrcp_rn_slowpath_v3)
$__internal_18_$__cuda_sm20_dblrcp_rn_slowpath_v3:
        /* <DEDUP_REMOVED lines=26> */
.L_x_821:
        /* <DEDUP_REMOVED lines=10> */
.L_x_819:
[----:B------:R-:W-:Y:S01]  /*22b0*/  LOP3.LUT R13, R39, 0x80000, RZ, 0xfc, !PT ;  /* 0x00080000270d7812 */ /* 0x000fe200078efcff */
[----:B------:R-:W-:-:S07]  /*22c0*/  IMAD.MOV.U32 R12, RZ, RZ, R38 ;  /* 0x000000ffff0c7224 */ /* 0x000fce00078e0026 */
.L_x_820:
[----:B------:R-:W-:Y:S01]  /*22d0*/  MOV R41, 0x0 ;  /* 0x0000000000297802 */ /* 0x000fe20000000f00 */
[----:B------:R-:W-:Y:S01]  /*22e0*/  IMAD.MOV.U32 R15, RZ, RZ, R13 ;  /* 0x000000ffff0f7224 */ /* 0x000fe200078e000d */
[----:B------:R-:W-:Y:S02]  /*22f0*/  MOV R14, R12 ;  /* 0x0000000c000e7202 */ /* 0x000fe40000000f00 */
[----:B------:R-:W-:Y:S05]  /*2300*/  RET.REL.NODEC R40 `(_ZN2at6native43_GLOBAL__N__7cc8d1ed_10_Dropout_cu_0e96ed3824fused_dropout_kernel_vecIN3c104HalfEfmLi1ELi8EhEEvNS_4cuda6detail10TensorInfoIKT_T1_EENS7_IS8_SA_EENS7_IT4_SA_EESA_T0_NS_15PhiloxCudaStateE) ;  /* 0xffffffdc283c7950 */ /* 0x000fea0003c3ffff */
.L_x_822:
        /* <DEDUP_REMOVED lines=15> */
.L_x_11546:


//--------------------- .text._ZN2at6native43_GLOBAL__N__7cc8d1ed_10_Dropout_cu_0e96ed3824fused_dropout_kernel_vecIN3c104HalfEfmLi1ELi16EhEEvNS_4cuda6detail10TensorInfoIKT_T1_EENS7_IS8_SA_EENS7_IT4_SA_EESA_T0_NS_15PhiloxCudaStateE --------------------------
	.section	.text._ZN2at6native43_GLOBAL__N__7cc8d1ed_10_Dropout_cu_0e96ed3824fused_dropout_kernel_vecIN3c104HalfEfmLi1ELi16EhEEvNS_4cuda6detail10TensorInfoIKT_T1_EENS7_IS8_SA_EENS7_IT4_SA_EESA_T0_NS_15PhiloxCudaStateE,"ax",@progbits
	.align	128
.text._ZN2at6native43_GLOBAL__N__7cc8d1ed_10_Dropout_cu_0e96ed3824fused_dropout_kernel_vecIN3c104HalfEfmLi1ELi16EhEEvNS_4cuda6detail10TensorInfoIKT_T1_EENS7_IS8_SA_EENS7_IT4_SA_EESA_T0_NS_15PhiloxCudaStateE:
        .type           _ZN2at6native43_GLOBAL__N__7cc8d1ed_10_Dropout_cu_0e96ed3824fused_dropout_kernel_vecIN3c104HalfEfmLi1ELi16EhEEvNS_4cuda6detail10TensorInfoIKT_T1_EENS7_IS8_SA_EENS7_IT4_SA_EESA_T0_NS_15PhiloxCudaStateE,@function
        .size           _ZN2at6native43_GLOBAL__N__7cc8d1ed_10_Dropout_cu_0e96ed3824fused_dropout_kernel_vecIN3c104HalfEfmLi1ELi16EhEEvNS_4cuda6detail10TensorInfoIKT_T1_EENS7_IS8_SA_EENS7_IT4_SA_EESA_T0_NS_15PhiloxCudaStateE,(.L_x_11548 - _ZN2at6native43_GLOBAL__N__7cc8d1ed_10_Dropout_cu_0e96ed3824fused_dropout_kernel_vecIN3c104HalfEfmLi1ELi16EhEEvNS_4cuda6detail10TensorInfoIKT_T1_EENS7_IS8_SA_EENS7_IT4_SA_EESA_T0_NS_15PhiloxCudaStateE)
        .other          _ZN2at6native43_GLOBAL__N__7cc8d1ed_10_Dropout_cu_0e96ed3824fused_dropout_kernel_vecIN3c104HalfEfmLi1ELi16EhEEvNS_4cuda6detail10TensorInfoIKT_T1_EENS7_IS8_SA_EENS7_IT4_SA_EESA_T0_NS_15PhiloxCudaStateE,@"STO_CUDA_ENTRY STV_DEFAULT"
_ZN2at6native43_GLOBAL__N__7cc8d1ed_10_Dropout_cu_0e96ed3824fused_dropout_kernel_vecIN3c104HalfEfmLi1ELi16EhEEvNS_4cuda6detail10TensorInfoIKT_T1_EENS7_IS8_SA_EENS7_IT4_SA_EESA_T0_NS_15PhiloxCudaStateE:
        /* <DEDUP_REMOVED lines=22> */
[----:B---3--:R-:W-:-:S04]  /*0160*/  @P0 IADD3 R0, P1, R4, R13, RZ ;  /* 0x0000000d04000210 */ /* 0x008fc80007f3e0ff */
[----:B------:R-:W-:-:S04]  /*0170*/  @P0 IADD3.X R11, RZ, R5, RZ, P1, !PT ;  /* 0x00000005ff0b0210 */ /* 0x000fc80000ffe4ff */
        /* <DEDUP_REMOVED lines=64> */
[----:B------:R-:W-:Y:S01]  /*0580*/  MOV R3, R21 ;  /* 0x0000001500037202 */ /* 0x000fe20000000f00 */
[----:B0-----:R-:W-:-:S06]  /*0590*/  FMUL.FTZ R12, R12, 1 ;  /* 0x3f8000000c0c7820 */ /* 0x001fcc0000410000 */
[----:B------:R-:W0:Y:S08]  /*05a0*/  F2F.F64.F32 R12, R12 ;  /* 0x0000000c000c7310 */ /* 0x000e300000201800 */
[----:B0-----:R-:W0:Y:S01]  /*05b0*/  MUFU.RCP64H R7, R13 ;  /* 0x0000000d00077308 */ /* 0x001e220000001800 */
[----:B------:R-:W-:-:S05]  /*05c0*/  VIADD R6, R13, 0x300402 ;  /* 0x003004020d067836 */ /* 0x000fca0000000000 */
[----:B------:R-:W-:Y:S01]  /*05d0*/  FSETP.GEU.AND P0, PT, |R6|, 5.8789094863358348022e-39, PT ;  /* 0x004004020600780b */ /* 0x000fe20003f0e200 */
        /* <DEDUP_REMOVED lines=9> */
[----:B------:R-:W-:-:S04]  /*0670*/  LOP3.LUT R4, R13, 0x7fffffff, RZ, 0xc0, !PT ;  /* 0x7fffffff0d047812 */ /* 0x000fc800078ec0ff */
[----:B------:R-:W-:Y:S02]  /*0680*/  IADD3 R16, R4, -0x100000, RZ ;  /* 0xfff0000004107810 */ /* 0x000fe40007ffe0ff */
[----:B------:R-:W-:-:S07]  /*0690*/  MOV R4, 0x6b0 ;  /* 0x000006b000047802 */ /* 0x000fce0000000f00 */
[----:B------:R-:W-:Y:S05]  /*06a0*/  CALL.REL.NOINC `($__internal_19_$__cuda_sm20_dblrcp_rn_slowpath_v3) ;  /* 0x0000003000847944 */ /* 0x000fea0003c00000 */
.L_x_823:
        /* <DEDUP_REMOVED lines=12> */
[----:B------:R-:W-:-:S04]  /*0770*/  IMAD.U32 R4, RZ, RZ, UR8 ;  /* 0x00000008ff047e24 */ /* 0x000fc8000f8e00ff */
[----:B------:R-:W-:-:S05]  /*0780*/  @!P0 FMUL R4, R4, 1.175494350822287508e-38 ;  /* 0x0080000004048820 */ /* 0x000fca0000400000 */
[----:B------:R-:W-:Y:S02]  /*0790*/  @!P0 R2UR UR8, R4 ;  /* 0x00000000040882ca */ /* 0x000fe400000e0000 */
[----:B------:R-:W-:-:S13]  /*07a0*/  MOV R4, RZ ;  /* 0x000000ff00047202 */ /* 0x000fda0000000f00 */
.L_x_845:
[----:B------:R-:W-:Y:S01]  /*07b0*/  ISETP.NE.AND P0, PT, R9, RZ, PT ;  /* 0x000000ff0900720c */ /* 0x000fe20003f05270 */
[----:B0-----:R-:W-:Y:S01]  /*07c0*/  IMAD R14, R6, -0x2daee0ad, RZ ;  /* 0xd2511f53060e7824 */ /* 0x001fe200078e02ff */
        /* <DEDUP_REMOVED lines=16> */
.L_x_826:
[----:B------:R-:W-:Y:S05]  /*08d0*/  BSYNC B0 ;  /* 0x0000000000007941 */ /* 0x000fea0003800000 */
.L_x_825:
[C---:B------:R-:W-:Y:S01]  /*08e0*/  IMAD.HI.U32 R0, R2.reuse, -0x326172a9, RZ ;  /* 0xcd9e8d5702007827 */ /* 0x040fe200078e00ff */
[----:B------:R-:W-:Y:S01]  /*08f0*/  HFMA2.MMA R11, -RZ, RZ, -50.53125, 0.007152557373046875 ;  /* 0xd2511f53ff0b7435 */ /* 0x000fe200000001ff */
[----:B------:R-:W-:Y:S02]  /*0900*/  LOP3.LUT R7, R7, UR7, R4, 0x96, !PT ;  /* 0x0000000707077c12 */ /* 0x000fe4000f8e9604 */
[----:B------:R-:W-:Y:S01]  /*0910*/  IMAD R15, R2, -0x326172a9, RZ ;  /* 0xcd9e8d57020f7824 */ /* 0x000fe200078e02ff */
[----:B------:R-:W-:Y:S02]  /*0920*/  LOP3.LUT R0, R0, UR6, R5, 0x96, !PT ;  /* 0x0000000600007c12 */ /* 0x000fe4000f8e9605 */
[----:B------:R-:W-:Y:S01]  /*0930*/  IMAD.WIDE.U32 R18, R7, -0x326172a9, RZ ;  /* 0xcd9e8d5707127825 */ /* 0x000fe200078e00ff */
[----:B------:R-:W-:Y:S02]  /*0940*/  ISETP.NE.AND P0, PT, R9, 0x1, PT ;  /* 0x000000010900780c */ /* 0x000fe40003f05270 */
[----:B------:R-:W-:Y:S01]  /*0950*/  LOP3.LUT R8, R4, UR7, RZ, 0x3c, !PT ;  /* 0x0000000704087c12 */ /* 0x000fe2000f8e3cff */
[----:B------:R-:W-:Y:S01]  /*0960*/  IMAD R7, R30, R11, -0x2daee0ad ;  /* 0xd2511f531e077424 */ /* 0x000fe200078e020b */
[----:B------:R-:W-:Y:S01]  /*0970*/  LOP3.LUT R15, R19, UR16, R15, 0x96, !PT ;  /* 0x00000010130f7c12 */ /* 0x000fe2000f8e960f */
[----:B------:R-:W-:-:S04]  /*0980*/  IMAD.WIDE.U32 R16, R0, -0x2daee0ad, RZ ;  /* 0xd2511f5300107825 */ /* 0x000fc800078e00ff */
[----:B------:R-:W-:Y:S01]  /*0990*/  IMAD.WIDE.U32 R22, R15, -0x2daee0ad, RZ ;  /* 0xd2511f530f167825 */ /* 0x000fe200078e00ff */
[----:B------:R-:W-:-:S04]  /*09a0*/  LOP3.LUT R7, R17, UR17, R7, 0x96, !PT ;  /* 0x0000001111077c12 */ /* 0x000fc8000f8e9607 */
        /* <DEDUP_REMOVED lines=21> */
[----:B------:R-:W-:-:S03]  /*0b00*/  LOP3.LUT R36, R19, UR28, R24, 0x96, !PT ;  /* 0x0000001c13247c12 */ /* 0x000fc6000f8e9618 */
[----:B------:R-:W-:Y:S01]  /*0b10*/  VIADD R19, R30, 0x2 ;  /* 0x000000021e137836 */ /* 0x000fe20000000000 */
[----:B------:R-:W-:Y:S01]  /*0b20*/  LOP3.LUT R22, R17, UR29, R22, 0x96, !PT ;  /* 0x0000001d11167c12 */ /* 0x000fe2000f8e9616 */
[----:B------:R-:W-:-:S03]  /*0b30*/  IMAD.WIDE.U32 R36, R36, -0x2daee0ad, RZ ;  /* 0xd2511f5324247825 */ /* 0x000fc600078e00ff */
[----:B------:R-:W-:Y:S01]  /*0b40*/  ISETP.NE.AND P2, PT, R19, RZ, PT ;  /* 0x000000ff1300720c */ /* 0x000fe20003f45270 */
[----:B------:R-:W-:Y:S01]  /*0b50*/  IMAD.WIDE.U32 R22, R22, -0x326172a9, RZ ;  /* 0xcd9e8d5716167825 */ /* 0x000fe200078e00ff */
[----:B------:R-:W-:-:S03]  /*0b60*/  LOP3.LUT R16, R37, UR31, R16, 0x96, !PT ;  /* 0x0000001f25107c12 */ /* 0x000fc6000f8e9610 */
[----:B------:R-:W-:Y:S01]  /*0b70*/  IMAD.MOV.U32 R37, RZ, RZ, R14 ;  /* 0x000000ffff257224 */ /* 0x000fe200078e000e */
[----:B------:R-:W-:Y:S01]  /*0b80*/  LOP3.LUT R0, R23, UR30, R18, 0x96, !PT ;  /* 0x0000001e17007c12 */ /* 0x000fe2000f8e9612 */
[----:B------:R-:W-:-:S04]  /*0b90*/  IMAD.WIDE.U32 R16, R16, -0x326172a9, RZ ;  /* 0xcd9e8d5710107825 */ /* 0x000fc800078e00ff */
[----:B------:R-:W-:Y:S01]  /*0ba0*/  IMAD.HI.U32 R7, R0, -0x2daee0ad, RZ ;  /* 0xd2511f5300077827 */ /* 0x000fe200078e00ff */
[----:B------:R-:W-:Y:S02]  /*0bb0*/  LOP3.LUT R10, R17, UR32, R22, 0x96, !PT ;  /* 0x00000020110a7c12 */ /* 0x000fe4000f8e9616 */
[----:B------:R-:W-:Y:S02]  /*0bc0*/  MOV R22, R16 ;  /* 0x0000001000167202 */ /* 0x000fe40000000f00 */
[----:B------:R-:W-:Y:S02]  /*0bd0*/  LOP3.LUT R36, R7, UR33, R36, 0x96, !PT ;  /* 0x0000002107247c12 */ /* 0x000fe4000f8e9624 */
[----:B------:R-:W-:Y:S01]  /*0be0*/  MOV R23, R10 ;  /* 0x0000000a00177202 */ /* 0x000fe20000000f00 */
        /* <DEDUP_REMOVED lines=8> */
[----:B------:R-:W-:Y:S01]  /*0c70*/  @P1 IMAD.MOV.U32 R37, RZ, RZ, R22 ;  /* 0x000000ffff251224 */ /* 0x000fe200078e0016 */
[----:B------:R-:W-:-:S07]  /*0c80*/  @P1 MOV R23, R36 ;  /* 0x0000002400171202 */ /* 0x000fce0000000f00 */
.L_x_827:
[----:B------:R-:W-:Y:S01]  /*0c90*/  IMAD.WIDE.U32 R16, R2, -0x326172a9, RZ ;  /* 0xcd9e8d5702107825 */ /* 0x000fe200078e00ff */
[----:B------:R-:W-:Y:S03]  /*0ca0*/  BSSY B0, `(.L_x_828) ;  /* 0x0000014000007945 */ /* 0x000fe60003800000 */
[----:B------:R-:W-:Y:S01]  /*0cb0*/  IMAD.HI.U32 R19, R19, -0x2daee0ad, RZ ;  /* 0xd2511f5313137827 */ /* 0x000fe200078e00ff */
[----:B------:R-:W-:-:S03]  /*0cc0*/  LOP3.LUT R15, R16, UR16, RZ, 0x3c, !PT ;  /* 0x00000010100f7c12 */ /* 0x000fc6000f8e3cff */
[----:B------:R-:W-:Y:S01]  /*0cd0*/  IMAD.MOV.U32 R10, RZ, RZ, R17 ;  /* 0x000000ffff0a7224 */ /* 0x000fe200078e0011 */
[----:B------:R-:W-:Y:S06]  /*0ce0*/  @P2 BRA `(.L_x_829) ;  /* 0x00000000003c2947 */ /* 0x000fec0003800000 */
[----:B------:R-:W-:Y:S01]  /*0cf0*/  IADD3 R5, R5, 0x1, RZ ;  /* 0x0000000105057810 */ /* 0x000fe20007ffe0ff */
[----:B------:R-:W-:Y:S01]  /*0d00*/  IMAD.MOV.U32 R10, RZ, RZ, R17 ;  /* 0x000000ffff0a7224 */ /* 0x000fe200078e0011 */
[----:B------:R-:W-:Y:S02]  /*0d10*/  LOP3.LUT R15, R16, UR16, RZ, 0x3c, !PT ;  /* 0x00000010100f7c12 */ /* 0x000fe4000f8e3cff */
        /* <DEDUP_REMOVED lines=8> */
[----:B------:R-:W-:-:S11]  /*0da0*/  LOP3.LUT R15, R15, UR16, RZ, 0x3c, !PT ;  /* 0x000000100f0f7c12 */ /* 0x000fd6000f8e3cff */
[----:B------:R-:W-:-:S04]  /*0db0*/  @P1 IMAD.MOV R7, RZ, RZ, R4 ;  /* 0x000000ffff071224 */ /* 0x000fc800078e0204 */
[----:B------:R-:W-:Y:S01]  /*0dc0*/  IMAD.MOV.U32 R4, RZ, RZ, R7 ;  /* 0x000000ffff047224 */ /* 0x000fe200078e0007 */
[----:B------:R-:W-:-:S07]  /*0dd0*/  LOP3.LUT R8, R7, UR7, RZ, 0x3c, !PT ;  /* 0x0000000707087c12 */ /* 0x000fce000f8e3cff */
.L_x_829:
[----:B------:R-:W-:Y:S05]  /*0de0*/  BSYNC B0 ;  /* 0x0000000000007941 */ /* 0x000fea0003800000 */
.L_x_828:
        /* <DEDUP_REMOVED lines=43> */
[----:B------:R-:W-:-:S04]  /*10a0*/  LOP3.LUT R18, R43, UR32, R18, 0x96, !PT ;  /* 0x000000202b127c12 */ /* 0x000fc8000f8e9612 */
        /* <DEDUP_REMOVED lines=11> */
.L_x_830:
[----:B------:R-:W-:Y:S04]  /*1160*/  BSSY B0, `(.L_x_831) ;  /* 0x0000011000007945 */ /* 0x000fe80003800000 */
[----:B------:R-:W-:Y:S05]  /*1170*/  @P1 BRA `(.L_x_832) ;  /* 0x00000000003c1947 */ /* 0x000fea0003800000 */
[----:B------:R-:W-:-:S05]  /*1180*/  VIADD R5, R5, 0x1 ;  /* 0x0000000105057836 */ /* 0x000fca0000000000 */
[----:B------:R-:W-:-:S13]  /*1190*/  ISETP.NE.AND P1, PT, R5, RZ, PT ;  /* 0x000000ff0500720c */ /* 0x000fda0003f25270 */
[----:B------:R-:W-:Y:S05]  /*11a0*/  @P1 BRA `(.L_x_832) ;  /* 0x0000000000301947 */ /* 0x000fea0003800000 */
[----:B------:R-:W-:Y:S01]  /*11b0*/  IADD3 R8, R2, 0x1, RZ ;  /* 0x0000000102087810 */ /* 0x000fe20007ffe0ff */
[----:B------:R-:W-:Y:S01]  /*11c0*/  IMAD.MOV.U32 R15, RZ, RZ, -0x326172a9 ;  /* 0xcd9e8d57ff0f7424 */ /* 0x000fe200078e00ff */
[----:B------:R-:W-:Y:S01]  /*11d0*/  IADD3 R0, R4, 0x1, RZ ;  /* 0x0000000104007810 */ /* 0x000fe20007ffe0ff */
[----:B------:R-:W-:Y:S01]  /*11e0*/  IMAD.MOV.U32 R5, RZ, RZ, RZ ;  /* 0x000000ffff057224 */ /* 0x000fe200078e00ff */
[----:B------:R-:W-:Y:S01]  /*11f0*/  ISETP.NE.AND P1, PT, R8, RZ, PT ;  /* 0x000000ff0800720c */ /* 0x000fe20003f25270 */
[----:B------:R-:W-:Y:S02]  /*1200*/  IMAD R15, R2, R15, -0x326172a9 ;  /* 0xcd9e8d57020f7424 */ /* 0x000fe400078e020f */
[----:B------:R-:W-:-:S03]  /*1210*/  IMAD.HI.U32 R10, R8, -0x326172a9, RZ ;  /* 0xcd9e8d57080a7827 */ /* 0x000fc600078e00ff */
[----:B------:R-:W-:Y:S01]  /*1220*/  LOP3.LUT R15, R15, UR16, RZ, 0x3c, !PT ;  /* 0x000000100f0f7c12 */ /* 0x000fe2000f8e3cff */
[----:B------:R-:W-:-:S06]  /*1230*/  IMAD.MOV.U32 R2, RZ, RZ, R8 ;  /* 0x000000ffff027224 */ /* 0x000fcc00078e0008 */
[----:B------:R-:W-:-:S04]  /*1240*/  @P1 IADD3 R0, R4, RZ, RZ ;  /* 0x000000ff04001210 */ /* 0x000fc80007ffe0ff */
[----:B------:R-:W-:Y:S02]  /*1250*/  LOP3.LUT R8, R0, UR7, RZ, 0x3c, !PT ;  /* 0x0000000700087c12 */ /* 0x000fe4000f8e3cff */
[----:B------:R-:W-:-:S07]  /*1260*/  MOV R4, R0 ;  /* 0x0000000000047202 */ /* 0x000fce0000000f00 */
.L_x_832:
[----:B------:R-:W-:Y:S05]  /*1270*/  BSYNC B0 ;  /* 0x0000000000007941 */ /* 0x000fea0003800000 */
.L_x_831:
[----:B------:R-:W-:Y:S01]  /*1280*/  LOP3.LUT R18, R10, UR6, R5, 0x96, !PT ;  /* 0x000000060a127c12 */ /* 0x000fe2000f8e9605 */
[----:B------:R-:W-:Y:S01]  /*1290*/  VIADD R0, R30, 0x4 ;  /* 0x000000041e007836 */ /* 0x000fe20000000000 */
[----:B------:R-:W-:Y:S01]  /*12a0*/  LOP3.LUT R28, R8, R7, RZ, 0x3c, !PT ;  /* 0x00000007081c7212 */ /* 0x000fe200078e3cff */
[----:B------:R-:W-:Y:S01]  /*12b0*/  IMAD R7, R6, R11, -0x5b5dc15a ;  /* 0xa4a23ea606077424 */ /* 0x000fe200078e020b */
[----:B------:R-:W-:Y:S01]  /*12c0*/  ISETP.NE.AND P1, PT, R30, -0x4, PT ;  /* 0xfffffffc1e00780c */ /* 0x000fe20003f25270 */
[----:B------:R-:W-:-:S04]  /*12d0*/  IMAD.WIDE.U32 R18, R18, -0x2daee0ad, RZ ;  /* 0xd2511f5312127825 */ /* 0x000fc800078e00ff */
[----:B------:R-:W-:Y:S01]  /*12e0*/  IMAD.WIDE.U32 R28, R28, -0x326172a9, RZ ;  /* 0xcd9e8d571c1c7825 */ /* 0x000fe200078e00ff */
[----:B------:R-:W-:-:S03]  /*12f0*/  LOP3.LUT R7, R19, UR17, R7, 0x96, !PT ;  /* 0x0000001113077c12 */ /* 0x000fc6000f8e9607 */
[----:B------:R-:W-:Y:S01]  /*1300*/  IMAD R14, R14, -0x2daee0ad, RZ ;  /* 0xd2511f530e0e7824 */ /* 0x000fe200078e02ff */
[----:B------:R-:W-:Y:S01]  /*1310*/  LOP3.LUT R24, R15, R29, RZ, 0x3c, !PT ;  /* 0x0000001d0f187212 */ /* 0x000fe200078e3cff */
[----:B------:R-:W-:-:S04]  /*1320*/  IMAD.WIDE.U32 R16, R7, -0x326172a9, RZ ;  /* 0xcd9e8d5707107825 */ /* 0x000fc800078e00ff */
[----:B------:R-:W-:Y:S01]  /*1330*/  IMAD.WIDE.U32 R24, R24, -0x2daee0ad, RZ ;  /* 0xd2511f5318187825 */ /* 0x000fe200078e00ff */
[----:B------:R-:W-:-:S03]  /*1340*/  LOP3.LUT R19, R17, UR18, R28, 0x96, !PT ;  /* 0x0000001211137c12 */ /* 0x000fc6000f8e961c */
[----:B------:R-:W-:Y:S01]  /*1350*/  IMAD.MOV.U32 R21, RZ, RZ, R14 ;  /* 0x000000ffff157224 */ /* 0x000fe200078e000e */
        /* <DEDUP_REMOVED lines=28> */
[----:B------:R-:W-:Y:S01]  /*1520*/  IMAD.HI.U32 R17, R0, -0x2daee0ad, RZ ;  /* 0xd2511f5300117827 */ /* 0x000fe200078e00ff */
[----:B------:R-:W-:Y:S02]  /*1530*/  LOP3.LUT R16, R19, UR32, R16, 0x96, !PT ;  /* 0x0000002013107c12 */ /* 0x000fe4000f8e9610 */
[----:B------:R-:W-:Y:S02]  /*1540*/  MOV R30, R18 ;  /* 0x00000012001e7202 */ /* 0x000fe40000000f00 */
        /* <DEDUP_REMOVED lines=11> */
.L_x_833:
[----:B------:R-:W-:Y:S04]  /*1600*/  BSSY B0, `(.L_x_834) ;  /* 0x0000011000007945 */ /* 0x000fe80003800000 */
[----:B------:R-:W-:Y:S05]  /*1610*/  @P1 BRA `(.L_x_835) ;  /* 0x00000000003c1947 */ /* 0x000fea0003800000 */
[----:B------:R-:W-:-:S05]  /*1620*/  VIADD R5, R5, 0x1 ;  /* 0x0000000105057836 */ /* 0x000fca0000000000 */
[----:B------:R-:W-:-:S13]  /*1630*/  ISETP.NE.AND P1, PT, R5, RZ, PT ;  /* 0x000000ff0500720c */ /* 0x000fda0003f25270 */
[----:B------:R-:W-:Y:S05]  /*1640*/  @P1 BRA `(.L_x_835) ;  /* 0x0000000000301947 */ /* 0x000fea0003800000 */
[----:B------:R-:W-:Y:S01]  /*1650*/  IADD3 R8, R2, 0x1, RZ ;  /* 0x0000000102087810 */ /* 0x000fe20007ffe0ff */
[----:B------:R-:W-:Y:S01]  /*1660*/  IMAD.MOV.U32 R5, RZ, RZ, -0x326172a9 ;  /* 0xcd9e8d57ff057424 */ /* 0x000fe200078e00ff */
[----:B------:R-:W-:Y:S02]  /*1670*/  IADD3 R14, R4, 0x1, RZ ;  /* 0x00000001040e7810 */ /* 0x000fe40007ffe0ff */
[----:B------:R-:W-:Y:S01]  /*1680*/  ISETP.NE.AND P1, PT, R8, RZ, PT ;  /* 0x000000ff0800720c */ /* 0x000fe20003f25270 */
        /* <DEDUP_REMOVED lines=8> */
.L_x_835:
[----:B------:R-:W-:Y:S05]  /*1710*/  BSYNC B0 ;  /* 0x0000000000007941 */ /* 0x000fea0003800000 */
.L_x_834:
        /* <DEDUP_REMOVED lines=40> */
[----:B------:R-:W-:Y:S01]  /*19a0*/  IMAD R17, R7, -0x2daee0ad, RZ ;  /* 0xd2511f5307117824 */ /* 0x000fe200078e02ff */
[----:B------:R-:W-:-:S03]  /*19b0*/  LOP3.LUT R7, R11, UR32, R14, 0x96, !PT ;  /* 0x000000200b077c12 */ /* 0x000fc6000f8e960e */
[----:B------:R-:W-:Y:S01]  /*19c0*/  IMAD.MOV.U32 R25, RZ, RZ, R17 ;  /* 0x000000ffff197224 */ /* 0x000fe200078e0011 */
[----:B------:R-:W-:Y:S01]  /*19d0*/  MOV R11, R7 ;  /* 0x00000007000b7202 */ /* 0x000fe20000000f00 */
        /* <DEDUP_REMOVED lines=9> */
[----:B------:R-:W-:Y:S01]  /*1a70*/  IMAD.MOV.U32 R39, RZ, RZ, R13 ;  /* 0x000000ffff277224 */ /* 0x000fe200078e000d */
[----:B------:R-:W-:Y:S01]  /*1a80*/  MOV R38, R12 ;  /* 0x0000000c00267202 */ /* 0x000fe20000000f00 */
[----:B------:R-:W-:Y:S01]  /*1a90*/  IMAD.MOV.U32 R30, RZ, RZ, R17 ;  /* 0x000000ffff1e7224 */ /* 0x000fe200078e0011 */
[----:B------:R-:W-:Y:S01]  /*1aa0*/  MOV R24, R7 ;  /* 0x0000000700187202 */ /* 0x000fe20000000f00 */
[----:B------:R-:W-:Y:S01]  /*1ab0*/  IMAD.MOV.U32 R25, RZ, RZ, R10 ;  /* 0x000000ffff197224 */ /* 0x000fe200078e000a */
[----:B------:R-:W-:Y:S01]  /*1ac0*/  MOV R11, R8 ;  /* 0x00000008000b7202 */ /* 0x000fe20000000f00 */
[----:B------:R-:W-:Y:S06]  /*1ad0*/  BRA `(.L_x_836) ;  /* 0x0000001000e07947 */ /* 0x000fec0003800000 */
.L_x_824:
[C---:B------:R-:W-:Y:S01]  /*1ae0*/  ISETP.NE.AND P0, PT, R30.reuse, -0x1, PT ;  /* 0xffffffff1e00780c */ /* 0x040fe20003f05270 */
[----:B------:R-:W-:Y:S01]  /*1af0*/  VIADD R0, R30, 0x1 ;  /* 0x000000011e007836 */ /* 0x000fe20000000000 */
[----:B------:R-:W-:Y:S01]  /*1b00*/  BSSY B0, `(.L_x_837) ;  /* 0x000000c000007945 */ /* 0x000fe20003800000 */
[----:B------:R-:W-:Y:S02]  /*1b10*/  MOV R15, R5 ;  /* 0x00000005000f7202 */ /* 0x000fe40000000f00 */
[----:B------:R-:W-:-:S08]  /*1b20*/  IMAD.HI.U32 R11, R0, -0x2daee0ad, RZ ;  /* 0xd2511f53000b7827 */ /* 0x000fd000078e00ff */
        /* <DEDUP_REMOVED lines=9> */
.L_x_838:
[----:B------:R-:W-:Y:S05]  /*1bc0*/  BSYNC B0 ;  /* 0x0000000000007941 */ /* 0x000fea0003800000 */
.L_x_837:
[----:B------:R-:W-:Y:S01]  /*1bd0*/  VIADD R29, R30, 0x2 ;  /* 0x000000021e1d7836 */ /* 0x000fe20000000000 */
[----:B------:R-:W-:Y:S01]  /*1be0*/  LOP3.LUT R16, R4, UR7, RZ, 0x3c, !PT ;  /* 0x0000000704107c12 */ /* 0x000fe2000f8e3cff */
[C---:B------:R-:W-:Y:S01]  /*1bf0*/  VIADD R0, R30.reuse, 0x4 ;  /* 0x000000041e007836 */ /* 0x040fe20000000000 */
[----:B------:R-:W-:Y:S01]  /*1c00*/  IADD3 R31, R30, 0x3, RZ ;  /* 0x000000031e1f7810 */ /* 0x000fe20007ffe0ff */
[----:B------:R-:W-:Y:S01]  /*1c10*/  BSSY B0, `(.L_x_839) ;  /* 0x000001a000007945 */ /* 0x000fe20003800000 */
[----:B------:R-:W-:Y:S02]  /*1c20*/  ISETP.NE.AND P2, PT, R29, RZ, PT ;  /* 0x000000ff1d00720c */ /* 0x000fe40003f45270 */
[----:B------:R-:W-:Y:S01]  /*1c30*/  LOP3.LUT R8, R16, R11, RZ, 0x3c, !PT ;  /* 0x0000000b10087212 */ /* 0x000fe200078e3cff */
[----:B------:R-:W-:Y:S01]  /*1c40*/  IMAD.WIDE.U32 R10, R2, -0x326172a9, RZ ;  /* 0xcd9e8d57020a7825 */ /* 0x000fe200078e00ff */
[----:B------:R-:W-:Y:S02]  /*1c50*/  ISETP.NE.AND P0, PT, R31, RZ, PT ;  /* 0x000000ff1f00720c */ /* 0x000fe40003f05270 */
[----:B------:R-:W-:Y:S01]  /*1c60*/  ISETP.NE.AND P1, PT, R0, RZ, PT ;  /* 0x000000ff0000720c */ /* 0x000fe20003f25270 */
[----:B------:R-:W-:Y:S01]  /*1c70*/  IMAD.HI.U32 R6, R8, -0x326172a9, RZ ;  /* 0xcd9e8d5708067827 */ /* 0x000fe200078e00ff */
[----:B------:R-:W-:-:S02]  /*1c80*/  LOP3.LUT R25, R10, UR16, RZ, 0x3c, !PT ;  /* 0x000000100a197c12 */ /* 0x000fc4000f8e3cff */
[----:B------:R-:W-:Y:S01]  /*1c90*/  MOV R24, R15 ;  /* 0x0000000f00187202 */ /* 0x000fe20000000f00 */
[----:B------:R-:W-:Y:S01]  /*1ca0*/  IMAD.MOV.U32 R17, RZ, RZ, R11 ;  /* 0x000000ffff117224 */ /* 0x000fe200078e000b */
[----:B------:R-:W-:Y:S01]  /*1cb0*/  LOP3.LUT R6, R25, R6, RZ, 0x3c, !PT ;  /* 0x0000000619067212 */ /* 0x000fe200078e3cff */
[----:B------:R-:W-:Y:S06]  /*1cc0*/  @P2 BRA `(.L_x_840) ;  /* 0x0000000000382947 */ /* 0x000fec0003800000 */
[----:B------:R-:W-:Y:S01]  /*1cd0*/  IADD3 R24, R15, 0x1, RZ ;  /* 0x000000010f187810 */ /* 0x000fe20007ffe0ff */
        /* <DEDUP_REMOVED lines=13> */
.L_x_840:
[----:B------:R-:W-:Y:S05]  /*1db0*/  BSYNC B0 ;  /* 0x0000000000007941 */ /* 0x000fea0003800000 */
.L_x_839:
[----:B------:R-:W-:Y:S01]  /*1dc0*/  BSSY B0, `(.L_x_841) ;  /* 0x0000019000007945 */ /* 0x000fe20003800000 */
[----:B------:R-:W-:Y:S01]  /*1dd0*/  IMAD.HI.U32 R29, R29, -0x2daee0ad, RZ ;  /* 0xd2511f531d1d7827 */ /* 0x000fe200078e00ff */
[----:B------:R-:W-:Y:S02]  /*1de0*/  MOV R22, R25 ;  /* 0x0000001900167202 */ /* 0x000fe40000000f00 */
[----:B------:R-:W-:Y:S01]  /*1df0*/  MOV R23, R17 ;  /* 0x0000001100177202 */ /* 0x000fe20000000f00 */
[----:B------:R-:W-:Y:S02]  /*1e00*/  IMAD.MOV.U32 R21, RZ, RZ, R16 ;  /* 0x000000ffff157224 */ /* 0x000fe400078e0010 */
        /* <DEDUP_REMOVED lines=20> */
.L_x_842:
[----:B------:R-:W-:Y:S05]  /*1f50*/  BSYNC B0 ;  /* 0x0000000000007941 */ /* 0x000fea0003800000 */
.L_x_841:
[----:B------:R-:W-:Y:S01]  /*1f60*/  BSSY B0, `(.L_x_843) ;  /* 0x0000018000007945 */ /* 0x000fe20003800000 */
[----:B------:R-:W-:Y:S01]  /*1f70*/  IMAD.MOV.U32 R19, RZ, RZ, R22 ;  /* 0x000000ffff137224 */ /* 0x000fe200078e0016 */
[----:B------:R-:W-:Y:S01]  /*1f80*/  MOV R27, R21 ;  /* 0x00000015001b7202 */ /* 0x000fe20000000f00 */
[----:B------:R-:W-:Y:S01]  /*1f90*/  IMAD.MOV.U32 R18, RZ, RZ, R23 ;  /* 0x000000ffff127224 */ /* 0x000fe200078e0017 */
[----:B------:R-:W-:Y:S01]  /*1fa0*/  MOV R5, R26 ;  /* 0x0000001a00057202 */ /* 0x000fe20000000f00 */
        /* <DEDUP_REMOVED lines=19> */
.L_x_844:
[----:B------:R-:W-:Y:S05]  /*20e0*/  BSYNC B0 ;  /* 0x0000000000007941 */ /* 0x000fea0003800000 */
.L_x_843:
        /* <DEDUP_REMOVED lines=8> */
[----:B------:R-:W-:Y:S01]  /*2170*/  IADD3 R31, R10, -0x2daee0ad, RZ ;  /* 0xd2511f530a1f7810 */ /* 0x000fe20007ffe0ff */
[----:B------:R-:W-:Y:S01]  /*2180*/  IMAD.HI.U32 R16, R11, -0x2daee0ad, RZ ;  /* 0xd2511f530b107827 */ /* 0x000fe200078e00ff */
[----:B------:R-:W-:-:S02]  /*2190*/  LOP3.LUT R26, R21, R24, RZ, 0x3c, !PT ;  /* 0x00000018151a7212 */ /* 0x000fc400078e3cff */
[----:B------:R-:W-:Y:S01]  /*21a0*/  LOP3.LUT R18, R18, UR6, R5, 0x96, !PT ;  /* 0x0000000612127c12 */ /* 0x000fe2000f8e9605 */
[----:B------:R-:W-:Y:S01]  /*21b0*/  IMAD.HI.U32 R15, R28, -0x2daee0ad, RZ ;  /* 0xd2511f531c0f7827 */ /* 0x000fe200078e00ff */
[----:B------:R-:W-:Y:S02]  /*21c0*/  LOP3.LUT R31, R16, UR17, R31, 0x96, !PT ;  /* 0x00000011101f7c12 */ /* 0x000fe4000f8e961f */
[----:B------:R-:W-:Y:S01]  /*21d0*/  IADD3 R21, R10, 0x76f35df9, RZ ;  /* 0x76f35df90a157810 */ /* 0x000fe20007ffe0ff */
[----:B------:R-:W-:Y:S01]  /*21e0*/  IMAD.WIDE.U32 R16, R17, -0x326172a9, RZ ;  /* 0xcd9e8d5711107825 */ /* 0x000fe200078e00ff */
[----:B------:R-:W-:-:S03]  /*21f0*/  MOV R38, R13 ;  /* 0x0000000d00267202 */ /* 0x000fc60000000f00 */
[----:B------:R-:W-:Y:S02]  /*2200*/  VIADD R24, R10, 0xa4a23ea6 ;  /* 0xa4a23ea60a187836 */ /* 0x000fe40000000000 */
[----:B------:R-:W-:-:S03]  /*2210*/  IMAD.HI.U32 R32, R23, -0x2daee0ad, RZ ;  /* 0xd2511f5317207827 */ /* 0x000fc600078e00ff */
[----:B------:R-:W-:Y:S01]  /*2220*/  LOP3.LUT R15, R15, UR17, R24, 0x96, !PT ;  /* 0x000000110f0f7c12 */ /* 0x000fe2000f8e9618 */
[----:B------:R-:W-:Y:S01]  /*2230*/  VIADD R33, R10, 0x49447d4c ;  /* 0x49447d4c0a217836 */ /* 0x000fe20000000000 */
[----:B------:R-:W-:Y:S01]  /*2240*/  LOP3.LUT R10, R19, R17, RZ, 0x3c, !PT ;  /* 0x00000011130a7212 */ /* 0x000fe200078e3cff */
[----:B------:R-:W-:Y:S01]  /*2250*/  IMAD.WIDE.U32 R18, R18, -0x2daee0ad, RZ ;  /* 0xd2511f5312127825 */ /* 0x000fe200078e00ff */
[----:B------:R-:W-:-:S03]  /*2260*/  LOP3.LUT R21, R32, UR17, R21, 0x96, !PT ;  /* 0x0000001120157c12 */ /* 0x000fc6000f8e9615 */
        /* <DEDUP_REMOVED lines=109> */
[----:B------:R-:W-:Y:S01]  /*2940*/  IMAD R22, R28, -0x2daee0ad, RZ ;  /* 0xd2511f531c167824 */ /* 0x000fe200078e02ff */
[----:B------:R-:W-:Y:S01]  /*2950*/  LOP3.LUT R24, R24, UR26, R27, 0x96, !PT ;  /* 0x0000001a18187c12 */ /* 0x000fe2000f8e961b */
[----:B------:R-:W-:-:S04]  /*2960*/  IMAD.HI.U32 R31, R8, -0x2daee0ad, RZ ;  /* 0xd2511f53081f7827 */ /* 0x000fc800078e00ff */
[----:B------:R-:W-:Y:S01]  /*2970*/  IMAD.WIDE.U32 R16, R16, -0x2daee0ad, RZ ;  /* 0xd2511f5310107825 */ /* 0x000fe200078e00ff */
[----:B------:R-:W-:-:S03]  /*2980*/  LOP3.LUT R27, R31, UR27, R22, 0x96, !PT ;  /* 0x0000001b1f1b7c12 */ /* 0x000fc6000f8e9616 */
        /* <DEDUP_REMOVED lines=8> */
[----:B------:R-:W-:-:S04]  /*2a10*/  IMAD.WIDE.U32 R22, R33, -0x326172a9, RZ ;  /* 0xcd9e8d5721167825 */ /* 0x000fc800078e00ff */
        /* <DEDUP_REMOVED lines=17> */
[----:B------:R-:W-:Y:S01]  /*2b30*/  IMAD.WIDE.U32 R18, R10, -0x2daee0ad, RZ ;  /* 0xd2511f530a127825 */ /* 0x000fe200078e00ff */
[----:B------:R-:W-:-:S03]  /*2b40*/  LOP3.LUT R32, R21, UR29, R32, 0x96, !PT ;  /* 0x0000001d15207c12 */ /* 0x000fc6000f8e9620 */
        /* <DEDUP_REMOVED lines=25> */
[----:B------:R-:W-:Y:S02]  /*2ce0*/  LOP3.LUT R28, R17, UR32, R10, 0x96, !PT ;  /* 0x00000020111c7c12 */ /* 0x000fe4000f8e960a */
[----:B------:R-:W-:Y:S01]  /*2cf0*/  MOV R10, R16 ;  /* 0x00000010000a7202 */ /* 0x000fe20000000f00 */
[----:B------:R-:W-:Y:S01]  /*2d00*/  IMAD R23, R23, -0x326172a9, RZ ;  /* 0xcd9e8d5717177824 */ /* 0x000fe200078e02ff */
[----:B------:R-:W-:Y:S01]  /*2d10*/  LOP3.LUT R21, R24, UR33, R29, 0x96, !PT ;  /* 0x0000002118157c12 */ /* 0x000fe2000f8e961d */
[----:B------:R-:W-:-:S04]  /*2d20*/  IMAD.WIDE.U32 R18, R19, -0x326172a9, RZ ;  /* 0xcd9e8d5713127825 */ /* 0x000fc800078e00ff */
[----:B------:R-:W-:Y:S01]  /*2d30*/  IMAD R25, R25, -0x2daee0ad, RZ ;  /* 0xd2511f5319197824 */ /* 0x000fe200078e02ff */
[----:B------:R-:W-:Y:S01]  /*2d40*/  LOP3.LUT R42, R19, UR32, R23, 0x96, !PT ;  /* 0x00000020132a7c12 */ /* 0x000fe2000f8e9617 */
[----:B------:R-:W-:Y:S01]  /*2d50*/  IMAD.HI.U32 R24, R11, -0x2daee0ad, RZ ;  /* 0xd2511f530b187827 */ /* 0x000fe200078e00ff */
[----:B------:R-:W-:-:S03]  /*2d60*/  MOV R23, R14 ;  /* 0x0000000e00177202 */ /* 0x000fc60000000f00 */
[----:B------:R-:W-:Y:S01]  /*2d70*/  IMAD R15, R15, -0x2daee0ad, RZ ;  /* 0xd2511f530f0f7824 */ /* 0x000fe200078e02ff */
[----:B------:R-:W-:Y:S01]  /*2d80*/  LOP3.LUT R25, R24, UR33, R25, 0x96, !PT ;  /* 0x0000002118197c12 */ /* 0x000fe2000f8e9619 */
[----:B------:R-:W-:Y:S02]  /*2d90*/  IMAD R29, R32, -0x326172a9, RZ ;  /* 0xcd9e8d57201d7824 */ /* 0x000fe400078e02ff */
[----:B------:R-:W-:-:S04]  /*2da0*/  IMAD.HI.U32 R34, R31, -0x2daee0ad, RZ ;  /* 0xd2511f531f227827 */ /* 0x000fc800078e00ff */
[----:B------:R-:W-:Y:S01]  /*2db0*/  IMAD.WIDE.U32 R16, R26, -0x326172a9, RZ ;  /* 0xcd9e8d571a107825 */ /* 0x000fe200078e00ff */
[----:B------:R-:W-:-:S03]  /*2dc0*/  LOP3.LUT R34, R34, UR33, R15, 0x96, !PT ;  /* 0x0000002122227c12 */ /* 0x000fc6000f8e960f */
[----:B------:R-:W-:Y:S01]  /*2dd0*/  IMAD.MOV.U32 R39, RZ, RZ, R7 ;  /* 0x000000ffff277224 */ /* 0x000fe200078e0007 */
[----:B------:R-:W-:Y:S01]  /*2de0*/  LOP3.LUT R30, R17, UR32, R29, 0x96, !PT ;  /* 0x00000020111e7c12 */ /* 0x000fe2000f8e961d */
[----:B------:R-:W-:Y:S01]  /*2df0*/  IMAD.MOV.U32 R26, RZ, RZ, R18 ;  /* 0x000000ffff1a7224 */ /* 0x000fe200078e0012 */
[----:B------:R-:W-:Y:S01]  /*2e00*/  MOV R24, R16 ;  /* 0x0000001000187202 */ /* 0x000fe20000000f00 */
[----:B------:R-:W-:Y:S02]  /*2e10*/  IMAD.MOV.U32 R37, RZ, RZ, R12 ;  /* 0x000000ffff257224 */ /* 0x000fe400078e000c */
[----:B------:R-:W-:Y:S02]  /*2e20*/  IMAD R27, R27, -0x2daee0ad, RZ ;  /* 0xd2511f531b1b7824 */ /* 0x000fe400078e02ff */
[----:B------:R-:W-:Y:S02]  /*2e30*/  IMAD R31, R31, -0x2daee0ad, RZ ;  /* 0xd2511f531f1f7824 */ /* 0x000fe400078e02ff */
[----:B------:R-:W-:-:S02]  /*2e40*/  IMAD R11, R11, -0x2daee0ad, RZ ;  /* 0xd2511f530b0b7824 */ /* 0x000fc400078e02ff */
[----:B------:R-:W-:-:S07]  /*2e50*/  IMAD.MOV.U32 R7, RZ, RZ, R28 ;  /* 0x000000ffff077224 */ /* 0x000fce00078e001c */
.L_x_836:
[C---:B------:R-:W-:Y:S02]  /*2e60*/  SHF.L.U32 R28, R20.reuse, 0x1, RZ ;  /* 0x00000001141c7819 */ /* 0x040fe400000006ff */
[----:B------:R-:W-:Y:S02]  /*2e70*/  SHF.L.U64.HI R29, R20, 0x1, R3 ;  /* 0x00000001141d7819 */ /* 0x000fe40000010203 */
[----:B------:R-:W-:-:S04]  /*2e80*/  IADD3 R32, P0, R28, UR10, RZ ;  /* 0x0000000a1c207c10 */ /* 0x000fc8000ff1e0ff */
[----:B------:R-:W-:-:S05]  /*2e90*/  IADD3.X R33, R29, UR11, RZ, P0, !PT ;  /* 0x0000000b1d217c10 */ /* 0x000fca00087fe4ff */
[----:B------:R-:W2:Y:S04]  /*2ea0*/  LDG.E.128 R12, desc[UR4][R32.64] ;  /* 0x00000004200c7981 */ /* 0x000ea8000c1e1d00 */
[----:B------:R0:W3:Y:S01]  /*2eb0*/  LDG.E.128 R16, desc[UR4][R32.64+0x10] ;  /* 0x0000100420107981 */ /* 0x0000e2000c1e1d00 */
[----:B------:R-:W-:Y:S01]  /*2ec0*/  I2FP.F32.U32 R35, R22 ;  /* 0x0000001600237245 */ /* 0x000fe20000201000 */
[----:B------:R-:W-:Y:S01]  /*2ed0*/  IMAD.MOV.U32 R22, RZ, RZ, 0x2f800000 ;  /* 0x2f800000ff167424 */ /* 0x000fe200078e00ff */
[----:B------:R-:W-:Y:S01]  /*2ee0*/  I2FP.F32.U32 R41, R36 ;  /* 0x0000002400297245 */ /* 0x000fe20000201000 */
[----:B------:R-:W-:Y:S05]  /*2ef0*/  WARPSYNC.ALL ;  /* 0x0000000000007948 */ /* 0x000fea0003800000 */
[----:B------:R-:W-:Y:S01]  /*2f00*/  I2FP.F32.U32 R43, R34 ;  /* 0x00000022002b7245 */ /* 0x000fe20000201000 */
[-C--:B------:R-:W-:Y:S01]  /*2f10*/  FFMA.FTZ R36, R41, R22.reuse, 1.1641532182693481445e-10 ;  /* 0x2f00000029247423 */ /* 0x080fe20000010016 */
[----:B------:R-:W-:Y:S01]  /*2f20*/  I2FP.F32.U32 R41, R31 ;  /* 0x0000001f00297245 */ /* 0x000fe20000201000 */
[-C--:B------:R-:W-:Y:S01]  /*2f30*/  FFMA.FTZ R35, R35, R22.reuse, 1.1641532182693481445e-10 ;  /* 0x2f00000023237423 */ /* 0x080fe20000010016 */
[----:B------:R-:W-:Y:S01]  /*2f40*/  I2FP.F32.U32 R39, R39 ;  /* 0x0000002700277245 */ /* 0x000fe20000201000 */
[----:B0-----:R-:W-:Y:S01]  /*2f50*/  FFMA.FTZ R33, R43, R22, 1.1641532182693481445e-10 ;  /* 0x2f0000002b217423 */ /* 0x001fe20000010016 */
[----:B------:R-:W-:Y:S01]  /*2f60*/  I2FP.F32.U32 R43, R42 ;  /* 0x0000002a002b7245 */ /* 0x000fe20000201000 */
[----:B------:R-:W-:Y:S01]  /*2f70*/  FFMA.FTZ R34, R41, R22, 1.1641532182693481445e-10 ;  /* 0x2f00000029227423 */ /* 0x000fe20000010016 */
[----:B------:R-:W-:Y:S01]  /*2f80*/  I2FP.F32.U32 R41, R26 ;  /* 0x0000001a00297245 */ /* 0x000fe20000201000 */
[-C--:B------:R-:W-:Y:S01]  /*2f90*/  FFMA.FTZ R40, R39, R22.reuse, 1.1641532182693481445e-10 ;  /* 0x2f00000027287423 */ /* 0x080fe20000010016 */
[----:B------:R-:W-:Y:S01]  /*2fa0*/  I2FP.F32.U32 R45, R27 ;  /* 0x0000001b002d7245 */ /* 0x000fe20000201000 */
[-C--:B------:R-:W-:Y:S01]  /*2fb0*/  FFMA.FTZ R43, R43, R22.reuse, 1.1641532182693481445e-10 ;  /* 0x2f0000002b2b7423 */ /* 0x080fe20000010016 */
[----:B------:R-:W-:Y:S01]  /*2fc0*/  I2FP.F32.U32 R37, R37 ;  /* 0x0000002500257245 */ /* 0x000fe20000201000 */
[----:B------:R-:W-:Y:S01]  /*2fd0*/  FFMA.FTZ R42, R41, R22, 1.1641532182693481445e-10 ;  /* 0x2f000000292a7423 */ /* 0x000fe20000010016 */
[----:B------:R-:W-:Y:S01]  /*2fe0*/  I2FP.F32.U32 R27, R30 ;  /* 0x0000001e001b7245 */ /* 0x000fe20000201000 */
[----:B------:R-:W-:Y:S01]  /*2ff0*/  FFMA.FTZ R44, R45, R22, 1.1641532182693481445e-10 ;  /* 0x2f0000002d2c7423 */ /* 0x000fe20000010016 */
[----:B------:R-:W-:-:S02]  /*3000*/  FSET.BF.LT.FTZ.AND R41, R43, UR34, PT ;  /* 0x000000222b297c0a */ /* 0x000fc4000b811000 */
[----:B------:R-:W-:Y:S01]  /*3010*/  I2FP.F32.U32 R43, R21 ;  /* 0x00000015002b7245 */ /* 0x000fe20000201000 */
[----:B------:R-:W-:Y:S01]  /*3020*/  FFMA.FTZ R45, R27, R22, 1.1641532182693481445e-10 ;  /* 0x2f0000001b2d7423 */ /* 0x000fe20000010016 */
[----:B------:R-:W-:Y:S01]  /*3030*/  I2FP.F32.U32 R39, R38 ;  /* 0x0000002600277245 */ /* 0x000fe20000201000 */
[-C--:B------:R-:W-:Y:S01]  /*3040*/  FFMA.FTZ R38, R37, R22.reuse, 1.1641532182693481445e-10 ;  /* 0x2f00000025267423 */ /* 0x080fe20000010016 */
        /* <DEDUP_REMOVED lines=8> */
[----:B------:R-:W-:Y:S01]  /*30d0*/  FSET.BF.LT.FTZ.AND R43, R43, UR34, PT ;  /* 0x000000222b2b7c0a */ /* 0x000fe2000b811000 */
[----:B------:R-:W0:Y:S01]  /*30e0*/  F2I.FTZ.U32.TRUNC.NTZ R51, R38 ;  /* 0x0000002600337305 */ /* 0x000e22000021f000 */
[----:B------:R-:W-:-:S02]  /*30f0*/  I2FP.F32.U32 R49, R25 ;  /* 0x0000001900317245 */ /* 0x000fc40000201000 */
[----:B------:R-:W-:Y:S02]  /*3100*/  FSET.BF.LT.FTZ.AND R37, R37, UR34, PT ;  /* 0x0000002225257c0a */ /* 0x000fe4000b811000 */
[----:B------:R-:W-:Y:S01]  /*3110*/  FSET.BF.LT.FTZ.AND R25, R30, UR34, PT ;  /* 0x000000221e197c0a */ /* 0x000fe2000b811000 */
[-C--:B------:R-:W-:Y:S01]  /*3120*/  FFMA.FTZ R49, R49, R22.reuse, 1.1641532182693481445e-10 ;  /* 0x2f00000031317423 */ /* 0x080fe20000010016 */
[----:B------:R-:W-:Y:S01]  /*3130*/  FSET.BF.LT.FTZ.AND R44, R44, UR34, PT ;  /* 0x000000222c2c7c0a */ /* 0x000fe2000b811000 */
[----:B------:R-:W1:Y:S01]  /*3140*/  F2I.FTZ.U32.TRUNC.NTZ R48, R45 ;  /* 0x0000002d00307305 */ /* 0x000e62000021f000 */
[----:B------:R-:W-:Y:S02]  /*3150*/  I2FP.F32.U32 R27, R11 ;  /* 0x0000000b001b7245 */ /* 0x000fe40000201000 */
[----:B------:R-:W-:Y:S02]  /*3160*/  FSET.BF.LT.FTZ.AND R40, R40, UR34, PT ;  /* 0x0000002228287c0a */ /* 0x000fe4000b811000 */
[----:B------:R-:W-:Y:S01]  /*3170*/  FSET.BF.LT.FTZ.AND R39, R39, UR34, PT ;  /* 0x0000002227277c0a */ /* 0x000fe2000b811000 */
[----:B------:R-:W-:Y:S01]  /*3180*/  FFMA.FTZ R30, R27, R22, 1.1641532182693481445e-10 ;  /* 0x2f0000001b1e7423 */ /* 0x000fe20000010016 */
[----:B------:R-:W-:Y:S01]  /*3190*/  FSET.BF.LT.FTZ.AND R27, R49, UR34, PT ;  /* 0x00000022311b7c0a */ /* 0x000fe2000b811000 */
[----:B------:R-:W4:Y:S01]  /*31a0*/  F2I.FTZ.U32.TRUNC.NTZ R47, R43 ;  /* 0x0000002b002f7305 */ /* 0x000f22000021f000 */
[----:B------:R-:W-:-:S02]  /*31b0*/  FSET.BF.LT.FTZ.AND R42, R42, UR34, PT ;  /* 0x000000222a2a7c0a */ /* 0x000fc4000b811000 */
[----:B------:R-:W-:Y:S02]  /*31c0*/  FSET.BF.LT.FTZ.AND R30, R30, UR34, PT ;  /* 0x000000221e1e7c0a */ /* 0x000fe4000b811000 */
[----:B0-----:R-:W-:Y:S02]  /*31d0*/  LOP3.LUT R51, R51, 0xff, RZ, 0xc0, !PT ;  /* 0x000000ff33337812 */ /* 0x001fe400078ec0ff */
[----:B-1----:R-:W-:Y:S01]  /*31e0*/  LOP3.LUT R48, R48, 0xff, RZ, 0xc0, !PT ;  /* 0x000000ff30307812 */ /* 0x002fe200078ec0ff */
[----:B------:R-:W0:Y:S01]  /*31f0*/  F2I.FTZ.U32.TRUNC.NTZ R26, R37 ;  /* 0x00000025001a7305 */ /* 0x000e22000021f000 */
[----:B------:R-:W-:Y:S02]  /*3200*/  FSET.BF.LT.FTZ.AND R36, R36, UR34, PT ;  /* 0x0000002224247c0a */ /* 0x000fe4000b811000 */
[----:B------:R-:W-:Y:S02]  /*3210*/  FSET.BF.LT.FTZ.AND R35, R35, UR34, PT ;  /* 0x0000002223237c0a */ /* 0x000fe4000b811000 */
[----:B------:R-:W-:-:S02]  /*3220*/  FSET.BF.LT.FTZ.AND R34, R34, UR34, PT ;  /* 0x0000002222227c0a */ /* 0x000fc4000b811000 */
[----:B----4-:R-:W-:Y:S01]  /*3230*/  LOP3.LUT R47, R47, 0xff, RZ, 0xc0, !PT ;  /* 0x000000ff2f2f7812 */ /* 0x010fe200078ec0ff */
[----:B------:R-:W1:Y:S01]  /*3240*/  F2I.FTZ.U32.TRUNC.NTZ R11, R25 ;  /* 0x00000019000b7305 */ /* 0x000e62000021f000 */
[----:B------:R-:W-:Y:S02]  /*3250*/  FSET.BF.LT.FTZ.AND R33, R33, UR34, PT ;  /* 0x0000002221217c0a */ /* 0x000fe4000b811000 */
[----:B------:R-:W-:Y:S02]  /*3260*/  IADD3 R28, P0, R28, UR12, RZ ;  /* 0x0000000c1c1c7c10 */ /* 0x000fe4000ff1e0ff */
[----:B0-----:R-:W-:-:S03]  /*3270*/  PRMT R26, R26, 0x7604, R51 ;  /* 0x000076041a1a7816 */ /* 0x001fc60000000033 */
[----:B------:R-:W0:Y:S01]  /*3280*/  F2I.FTZ.U32.TRUNC.NTZ R24, R44 ;  /* 0x0000002c00187305 */ /* 0x000e22000021f000 */
[----:B------:R-:W-:Y:S02]  /*3290*/  IADD3.X R29, R29, UR13, RZ, P0, !PT ;  /* 0x0000000d1d1d7c10 */ /* 0x000fe400087fe4ff */
[----:B-1----:R-:W-:-:S05]  /*32a0*/  PRMT R11, R11, 0x7604, R48 ;  /* 0x000076040b0b7816 */ /* 0x002fca0000000030 */
        /* <DEDUP_REMOVED lines=9> */
[----:B0-----:R-:W-:-:S07]  /*3340*/  LOP3.LUT R49, R49, 0xff, RZ, 0xc0, !PT ;  /* 0x000000ff31317812 */ /* 0x001fce00078ec0ff */
[----:B------:R-:W0:Y:S01]  /*3350*/  F2I.FTZ.U32.TRUNC.NTZ R22, R30 ;  /* 0x0000001e00167305 */ /* 0x000e22000021f000 */
[----:B-1----:R-:W-:-:S07]  /*3360*/  PRMT R21, R46, 0x7604, R21 ;  /* 0x000076042e157816 */ /* 0x002fce0000000015 */
[----:B------:R-:W-:Y:S01]  /*3370*/  F2I.FTZ.U32.TRUNC.NTZ R31, R36 ;  /* 0x00000024001f7305 */ /* 0x000fe2000021f000 */
[----:B0-----:R-:W-:-:S07]  /*3380*/  PRMT R22, R22, 0x7604, R49 ;  /* 0x0000760416167816 */ /* 0x001fce0000000031 */
[----:B------:R-:W0:Y:S08]  /*3390*/  F2I.FTZ.U32.TRUNC.NTZ R52, R35 ;  /* 0x0000002300347305 */ /* 0x000e30000021f000 */
[----:B------:R-:W-:Y:S01]  /*33a0*/  F2I.FTZ.U32.TRUNC.NTZ R32, R34 ;  /* 0x0000002200207305 */ /* 0x000fe2000021f000 */
[----:B0-----:R-:W-:-:S07]  /*33b0*/  LOP3.LUT R52, R52, 0xff, RZ, 0xc0, !PT ;  /* 0x000000ff34347812 */ /* 0x001fce00078ec0ff */
[----:B------:R-:W0:Y:S01]  /*33c0*/  F2I.FTZ.U32.TRUNC.NTZ R53, R33 ;  /* 0x0000002100357305 */ /* 0x000e22000021f000 */
[----:B------:R-:W-:Y:S02]  /*33d0*/  PRMT R31, R31, 0x7604, R52 ;  /* 0x000076041f1f7816 */ /* 0x000fe40000000034 */
[----:B0-----:R-:W-:-:S04]  /*33e0*/  LOP3.LUT R53, R53, 0xff, RZ, 0xc0, !PT ;  /* 0x000000ff35357812 */ /* 0x001fc800078ec0ff */
[----:B------:R-:W-:Y:S01]  /*33f0*/  PRMT R32, R32, 0x7604, R53 ;  /* 0x0000760420207816 */ /* 0x000fe20000000035 */
[--C-:B--2---:R-:W-:Y:S02]  /*3400*/  HADD2.F32 R48, -RZ, R14.reuse.H0_H0 ;  /* 0x2000000eff307230 */ /* 0x104fe40000004100 */
[----:B------:R-:W-:Y:S02]  /*3410*/  HADD2.F32 R51, -RZ, R14.H1_H1 ;  /* 0x3000000eff337230 */ /* 0x000fe40000004100 */
[--C-:B------:R-:W-:Y:S02]  /*3420*/  HADD2.F32 R47, -RZ, R12.reuse.H0_H0 ;  /* 0x2000000cff2f7230 */ /* 0x100fe40000004100 */
[----:B------:R-:W-:Y:S01]  /*3430*/  FMUL.FTZ R35, R35, R48 ;  /* 0x0000003023237220 */ /* 0x000fe20000410000 */
[----:B------:R-:W-:Y:S02]  /*3440*/  HADD2.F32 R14, -RZ, R12.H1_H1 ;  /* 0x3000000cff0e7230 */ /* 0x000fe40000004100 */
[----:B------:R-:W-:Y:S01]  /*3450*/  FMUL.FTZ R36, R36, R51 ;  /* 0x0000003324247220 */ /* 0x000fe20000410000 */
[----:B------:R-:W-:-:S02]  /*3460*/  HADD2.F32 R12, -RZ, R13.H1_H1 ;  /* 0x3000000dff0c7230 */ /* 0x000fc40000004100 */
[----:B------:R-:W-:Y:S01]  /*3470*/  FMUL.FTZ R40, R40, R47 ;  /* 0x0000002f28287220 */ /* 0x000fe20000410000 */
[--C-:B------:R-:W-:Y:S02]  /*3480*/  HADD2.F32 R46, -RZ, R15.reuse.H0_H0 ;  /* 0x2000000fff2e7230 */ /* 0x100fe40000004100 */
[----:B------:R-:W-:Y:S01]  /*3490*/  FMUL.FTZ R39, R39, R14 ;  /* 0x0000000e27277220 */ /* 0x000fe20000410000 */
[----:B------:R-:W-:Y:S02]  /*34a0*/  HADD2.F32 R49, -RZ, R15.H1_H1 ;  /* 0x3000000fff317230 */ /* 0x000fe40000004100 */
[----:B------:R-:W-:Y:S01]  /*34b0*/  FMUL.FTZ R37, R37, R12 ;  /* 0x0000000c25257220 */ /* 0x000fe20000410000 */
[----:B---3--:R-:W-:Y:S02]  /*34c0*/  HADD2.F32 R12, -RZ, R19.H0_H0 ;  /* 0x20000013ff0c7230 */ /* 0x008fe40000004100 */
[----:B------:R-:W-:Y:S01]  /*34d0*/  FMUL.FTZ R33, R33, R46 ;  /* 0x0000002e21217220 */ /* 0x000fe20000410000 */
[----:B------:R-:W-:-:S02]  /*34e0*/  HADD2.F32 R15, -RZ, R13.H0_H0 ;  /* 0x2000000dff0f7230 */ /* 0x000fc40000004100 */
[----:B------:R-:W-:Y:S01]  /*34f0*/  FMUL.FTZ R34, R34, R49 ;  /* 0x0000003122227220 */ /* 0x000fe20000410000 */
[--C-:B------:R-:W-:Y:S02]  /*3500*/  HADD2.F32 R47, -RZ, R16.reuse.H1_H1 ;  /* 0x30000010ff2f7230 */ /* 0x100fe40000004100 */
[----:B------:R-:W-:Y:S01]  /*3510*/  FMUL.FTZ R27, R27, R12 ;  /* 0x0000000c1b1b7220 */ /* 0x000fe20000410000 */
[----:B------:R-:W-:Y:S01]  /*3520*/  PRMT R12, R26, 0x1054, R23 ;  /* 0x000010541a0c7816 */ /* 0x000fe20000000017 */
[----:B------:R-:W-:Y:S01]  /*3530*/  FMUL.FTZ R15, R38, R15 ;  /* 0x0000000f260f7220 */ /* 0x000fe20000410000 */
[----:B------:R-:W0:Y:S01]  /*3540*/  LDC R26, c[0x0][RZ] ;  /* 0x00000000ff1a7b82 */ /* 0x000e220000000800 */
[----:B------:R-:W-:Y:S01]  /*3550*/  HADD2.F32 R38, -RZ, R16.H0_H0 ;  /* 0x20000010ff267230 */ /* 0x000fe20000004100 */
[----:B------:R-:W-:Y:S01]  /*3560*/  ULDC UR9, c[0x0][0xc] ;  /* 0x0000030000097ab9 */ /* 0x000fe20000000800 */
[--C-:B------:R-:W-:Y:S02]  /*3570*/  HADD2.F32 R16, -RZ, R17.reuse.H0_H0 ;  /* 0x20000011ff107230 */ /* 0x100fe40000004100 */
[----:B------:R-:W-:Y:S01]  /*3580*/  FMUL.FTZ R15, R15, UR8 ;  /* 0x000000080f0f7c20 */ /* 0x000fe20008410000 */
[----:B------:R-:W-:-:S02]  /*3590*/  HADD2.F32 R17, -RZ, R17.H1_H1 ;  /* 0x30000011ff117230 */ /* 0x000fc40000004100 */
[----:B------:R-:W-:Y:S01]  /*35a0*/  FMUL.FTZ R39, R39, UR8 ;  /* 0x0000000827277c20 */ /* 0x000fe20008410000 */
[--C-:B------:R-:W-:Y:S02]  /*35b0*/  HADD2.F32 R46, -RZ, R18.reuse.H0_H0 ;  /* 0x20000012ff2e7230 */ /* 0x100fe40000004100 */
[----:B------:R-:W-:Y:S01]  /*35c0*/  FMUL.FTZ R43, R43, R16 ;  /* 0x000000102b2b7220 */ /* 0x000fe20000410000 */
[----:B------:R-:W-:Y:S02]  /*35d0*/  HADD2.F32 R14, -RZ, R18.H1_H1 ;  /* 0x30000012ff0e7230 */ /* 0x000fe40000004100 */
[----:B------:R-:W-:Y:S01]  /*35e0*/  FMUL.FTZ R44, R44, R17 ;  /* 0x000000112c2c7220 */ /* 0x000fe20000410000 */
[----:B------:R-:W-:Y:S01]  /*35f0*/  FMUL.FTZ R17, R36, UR8 ;  /* 0x0000000824117c20 */ /* 0x000fe20008410000 */
[----:B------:R-:W-:Y:S01]  /*3600*/  FMUL.FTZ R18, R35, UR8 ;  /* 0x0000000823127c20 */ /* 0x000fe20008410000 */
[----:B------:R-:W-:Y:S01]  /*3610*/  FMUL.FTZ R36, R34, UR8 ;  /* 0x0000000822247c20 */ /* 0x000fe20008410000 */
[----:B------:R-:W-:Y:S01]  /*3620*/  FMUL.FTZ R34, R37, UR8 ;  /* 0x0000000825227c20 */ /* 0x000fe20008410000 */
[----:B------:R-:W-:-:S02]  /*3630*/  HADD2.F32 R13, -RZ, R19.H1_H1 ;  /* 0x30000013ff0d7230 */ /* 0x000fc40000004100 */
[----:B------:R-:W-:Y:S01]  /*3640*/  FMUL.FTZ R19, R33, UR8 ;  /* 0x0000000821137c20 */ /* 0x000fe20008410000 */
[----:B------:R-:W-:Y:S01]  /*3650*/  F2FP.F16.F32.PACK_AB R18, R17, R18 ;  /* 0x000000121112723e */ /* 0x000fe200000000ff */
[----:B------:R-:W-:Y:S01]  /*3660*/  FMUL.FTZ R16, R40, UR8 ;  /* 0x0000000828107c20 */ /* 0x000fe20008410000 */
[----:B------:R-:W-:Y:S01]  /*3670*/  F2FP.F16.F32.PACK_AB R17, R34, R15 ;  /* 0x0000000f2211723e */ /* 0x000fe200000000ff */
[----:B------:R-:W-:Y:S01]  /*3680*/  FMUL.FTZ R41, R41, R38 ;  /* 0x0000002629297220 */ /* 0x000fe20000410000 */
[----:B------:R-:W-:Y:S01]  /*3690*/  PRMT R15, R22, 0x1054, R11 ;  /* 0x00001054160f7816 */ /* 0x000fe2000000000b */
[----:B------:R-:W-:Y:S01]  /*36a0*/  FMUL.FTZ R42, R42, R47 ;  /* 0x0000002f2a2a7220 */ /* 0x000fe20000410000 */
[----:B------:R-:W-:Y:S01]  /*36b0*/  IADD3 R22, P0, R20, UR14, RZ ;  /* 0x0000000e14167c10 */ /* 0x000fe2000ff1e0ff */
[----:B0-----:R-:W-:Y:S01]  /*36c0*/  IMAD R11, R26, UR9, RZ ;  /* 0x000000091a0b7c24 */ /* 0x001fe2000f8e02ff */
[----:B------:R-:W-:Y:S01]  /*36d0*/  F2FP.F16.F32.PACK_AB R19, R36, R19 ;  /* 0x000000132413723e */ /* 0x000fe200000000ff */
[----:B------:R-:W-:Y:S01]  /*36e0*/  FMUL.FTZ R45, R45, R46 ;  /* 0x0000002e2d2d7220 */ /* 0x000fe20000410000 */
[----:B------:R-:W-:Y:S01]  /*36f0*/  IADD3.X R23, R3, UR15, RZ, P0, !PT ;  /* 0x0000000f03177c10 */ /* 0x000fe200087fe4ff */
[----:B------:R-:W-:Y:S01]  /*3700*/  FMUL.FTZ R25, R25, R14 ;  /* 0x0000000e19197220 */ /* 0x000fe20000410000 */
[----:B------:R-:W-:Y:S01]  /*3710*/  LEA R20, P0, R11, R20, 0x4 ;  /* 0x000000140b147211 */ /* 0x000fe200078020ff */
[----:B------:R-:W-:Y:S01]  /*3720*/  FMUL.FTZ R30, R30, R13 ;  /* 0x0000000d1e1e7220 */ /* 0x000fe20000410000 */
[----:B------:R-:W-:Y:S01]  /*3730*/  F2FP.F16.F32.PACK_AB R16, R39, R16 ;  /* 0x000000102710723e */ /* 0x000fe200000000ff */
[----:B------:R-:W-:Y:S01]  /*3740*/  FMUL.FTZ R41, R41, UR8 ;  /* 0x0000000829297c20 */ /* 0x000fe20008410000 */
[----:B------:R-:W-:Y:S01]  /*3750*/  IADD3.X R3, RZ, R3, RZ, P0, !PT ;  /* 0x00000003ff037210 */ /* 0x000fe200007fe4ff */
[----:B------:R-:W-:Y:S01]  /*3760*/  FMUL.FTZ R42, R42, UR8 ;  /* 0x000000082a2a7c20 */ /* 0x000fe20008410000 */
[----:B------:R-:W-:Y:S01]  /*3770*/  ISETP.GE.U32.AND P0, PT, R20, UR36, PT ;  /* 0x0000002414007c0c */ /* 0x000fe2000bf06070 */
[----:B------:R0:W-:Y:S01]  /*3780*/  STG.E.128 desc[UR4][R28.64], R16 ;  /* 0x000000101c007986 */ /* 0x0001e2000c101d04 */
[----:B------:R-:W-:Y:S01]  /*3790*/  FMUL.FTZ R43, R43, UR8 ;  /* 0x000000082b2b7c20 */ /* 0x000fe20008410000 */
[----:B------:R-:W-:Y:S01]  /*37a0*/  FMUL.FTZ R44, R44, UR8 ;  /* 0x000000082c2c7c20 */ /* 0x000fe20008410000 */
[----:B------:R-:W-:Y:S01]  /*37b0*/  FMUL.FTZ R45, R45, UR8 ;  /* 0x000000082d2d7c20 */ /* 0x000fe20008410000 */
[----:B------:R-:W-:Y:S01]  /*37c0*/  FMUL.FTZ R30, R30, UR8 ;  /* 0x000000081e1e7c20 */ /* 0x000fe20008410000 */
[----:B------:R-:W-:-:S02]  /*37d0*/  ISETP.GE.U32.AND.EX P0, PT, R3, UR37, PT, P0 ;  /* 0x0000002503007c0c */ /* 0x000fc4000bf06100 */
[----:B------:R-:W-:Y:S02]  /*37e0*/  PRMT R13, R32, 0x1054, R31 ;  /* 0x00001054200d7816 */ /* 0x000fe4000000001f */
[----:B------:R-:W-:Y:S01]  /*37f0*/  PRMT R14, R24, 0x1054, R21 ;  /* 0x00001054180e7816 */ /* 0x000fe20000000015 */
[----:B0-----:R-:W-:Y:S01]  /*3800*/  FMUL.FTZ R18, R25, UR8 ;  /* 0x0000000819127c20 */ /* 0x001fe20008410000 */
[----:B------:R-:W-:Y:S01]  /*3810*/  FMUL.FTZ R19, R27, UR8 ;  /* 0x000000081b137c20 */ /* 0x000fe20008410000 */
[----:B------:R-:W-:Y:S02]  /*3820*/  F2FP.F16.F32.PACK_AB R16, R42, R41 ;  /* 0x000000292a10723e */ /* 0x000fe400000000ff */
[----:B------:R-:W-:Y:S02]  /*3830*/  F2FP.F16.F32.PACK_AB R17, R44, R43 ;  /* 0x0000002b2c11723e */ /* 0x000fe400000000ff */
[----:B------:R-:W-:Y:S02]  /*3840*/  F2FP.F16.F32.PACK_AB R18, R18, R45 ;  /* 0x0000002d1212723e */ /* 0x000fe400000000ff */
[----:B------:R-:W-:Y:S01]  /*3850*/  F2FP.F16.F32.PACK_AB R19, R30, R19 ;  /* 0x000000131e13723e */ /* 0x000fe200000000ff */
[----:B------:R-:W-:-:S04]  /*3860*/  IMAD.MOV.U32 R30, RZ, RZ, R0 ;  /* 0x000000ffff1e7224 */ /* 0x000fc800078e0000 */
[----:B------:R0:W-:Y:S04]  /*3870*/  STG.E.128 desc[UR4][R28.64+0x10], R16 ;  /* 0x000010101c007986 */ /* 0x0001e8000c101d04 */
[----:B------:R0:W-:Y:S01]  /*3880*/  STG.E.128 desc[UR4][R22.64], R12 ;  /* 0x0000000c16007986 */ /* 0x0001e2000c101d04 */
[----:B------:R-:W-:Y:S06]  /*3890*/  BAR.SYNC.DEFER_BLOCKING 0x0 ;  /* 0x0000000000007b1d */ /* 0x000fec0000010000 */
[----:B------:R-:W-:Y:S05]  /*38a0*/  @!P0 BRA `(.L_x_845) ;  /* 0xffffffcc00c08947 */ /* 0x000fea000383ffff */
[----:B------:R-:W-:Y:S05]  /*38b0*/  EXIT ;  /* 0x000000000000794d */ /* 0x000fea0003800000 */
        .weak           $__internal_19_$__cuda_sm20_dblrcp_rn_slowpath_v3
        .type           $__internal_19_$__cuda_sm20_dblrcp_rn_slowpath_v3,@function
        .size           $__internal_19_$__cuda_sm20_dblrcp_rn_slowpath_v3,(.L_x_11548 - $__internal_19_$__cuda_sm20_dblrcp_rn_slowpath_v3)
$__internal_19_$__cuda_sm20_dblrcp_rn_slowpath_v3:
        /* <DEDUP_REMOVED lines=23> */
.L_x_848:
        /* <DEDUP_REMOVED lines=10> */
.L_x_846:
[----:B------:R-:W-:Y:S01]  /*3ad0*/  LOP3.LUT R15, R13, 0x80000, RZ, 0xfc, !PT ;  /* 0x000800000d0f7812 */ /* 0x000fe200078efcff */
[----:B------:R-:W-:-:S07]  /*3ae0*/  IMAD.MOV.U32 R14, RZ, RZ, R12 ;  /* 0x000000ffff0e7224 */ /* 0x000fce00078e000c */
.L_x_847:
[----:B------:R-:W-:Y:S02]  /*3af0*/  MOV R12, R4 ;  /* 0x00000004000c7202 */ /* 0x000fe40000000f00 */
[----:B------:R-:W-:-:S04]  /*3b00*/  MOV R13, 0x0 ;  /* 0x00000000000d7802 */ /* 0x000fc80000000f00 */
[----:B------:R-:W-:Y:S05]  /*3b10*/  RET.REL.NODEC R12 `(_ZN2at6native43_GLOBAL__N__7cc8d1ed_10_Dropout_cu_0e96ed3824fused_dropout_kernel_vecIN3c104HalfEfmLi1ELi16EhEEvNS_4cuda6detail10TensorInfoIKT_T1_EENS7_IS8_SA_EENS7_IT4_SA_EESA_T0_NS_15PhiloxCudaStateE) ;  /* 0xffffffc40c387950 */ /* 0x000fea0003c3ffff */
.L_x_849:
        /* <DEDUP_REMOVED lines=14> */
.L_x_11548:


//--------------------- .text._ZN2at6native43_GLOBAL__N__7cc8d1ed_10_Dropout_cu_0e96ed3820fused_dropout_kernelIffmLin1ELin1EhEEvNS_4cuda6detail10TensorInfoIKT_T1_EENS5_IS6_S8_EENS5_IT4_S8_EES8_T0_NS_15PhiloxCudaStateE --------------------------
	.section	.text._ZN2at6native43_GLOBAL__N__7cc8d1ed_10_Dropout_cu_0e96ed3820fused_dropout_kernelIffmLin1ELin1EhEEvNS_4cuda6detail10TensorInfoIKT_T1_EENS5_IS6_S8_EENS5_IT4_S8_EES8_T0_NS_15PhiloxCudaStateE,"ax",@progbits
	.align	128
.text._ZN2at6native43_GLOBAL__N__7cc8d1ed_10_Dropout_cu_0e96ed3820fused_dropout_kernelIffmLin1ELin1EhEEvNS_4cuda6detail10TensorInfoIKT_T1_EENS5_IS6_S8_EENS5_IT4_S8_EES8_T0_NS_15PhiloxCudaStateE:
        .type           _ZN2at6native43_GLOBAL__N__7cc8d1ed_10_Dropout_cu_0e96ed3820fused_dropout_kernelIffmLin1ELin1EhEEvNS_4cuda6detail10TensorInfoIKT_T1_EENS5_IS6_S8_EENS5_IT4_S8_EES8_T0_NS_15PhiloxCudaStateE,@function
        .size           _ZN2at6native43_GLOBAL__N__7cc8d1ed_10_Dropout_cu_0e96ed3820fused_dropout_kernelIffmLin1ELin1EhEEvNS_4cuda6detail10TensorInfoIKT_T1_EENS5_IS6_S8_EENS5_IT4_S8_EES8_T0_NS_15PhiloxCudaStateE,(.L_x_11550 - _ZN2at6native43_GLOBAL__N__7cc8d1ed_10_Dropout_cu_0e96ed3820fused_dropout_kernelIffmLin1ELin1EhEEvNS_4cuda6detail10TensorInfoIKT_T1_EENS5_IS6_S8_EENS5_IT4_S8_EES8_T0_NS_15PhiloxCudaStateE)
        .other          _ZN2at6native43_GLOBAL__N__7cc8d1ed_10_Dropout_cu_0e96ed3820fused_dropout_kernelIffmLin1ELin1EhEEvNS_4cuda6detail10TensorInfoIKT_T1_EENS5_IS6_S8_EENS5_IT4_S8_EES8_T0_NS_15PhiloxCudaStateE,@"STO_CUDA_ENTRY STV_DEFAULT"
_ZN2at6native43_GLOBAL__N__7cc8d1ed_10_Dropout_cu_0e96ed3820fused_dropout_kernelIffmLin1ELin1EhEEvNS_4cuda6detail10TensorInfoIKT_T1_EENS5_IS6_S8_EENS5_IT4_S8_EES8_T0_NS_15PhiloxCudaStateE:
        /* <DEDUP_REMOVED lines=108> */
[----:B------:R-:W-:Y:S05]  /*06c0*/  CALL.REL.NOINC `($__internal_20_$__cuda_sm20_dblrcp_rn_slowpath_v3) ;  /* 0x000000d400347944 */ /* 0x000fea0003c00000 */
.L_x_850:
        /* <DEDUP_REMOVED lines=18> */
[----:B------:R-:W-:Y:S05]  /*07f0*/  CALL.REL.NOINC `($__internal_21_$__cuda_sm20_div_u64) ;  /* 0x000000d400807944 */ /* 0x000fea0003c00000 */
[----:B------:R-:W-:Y:S05]  /*0800*/  BRA `(.L_x_852) ;  /* 0x0000000000587947 */ /* 0x000fea0003800000 */
.L_x_851:
        /* <DEDUP_REMOVED lines=22> */
.L_x_852:
        /* <DEDUP_REMOVED lines=32> */
.L_x_1064:
        /* <DEDUP_REMOVED lines=13> */
.L_x_854:
[----:B------:R-:W-:Y:S05]  /*0c40*/  BSYNC B0 ;  /* 0x0000000000007941 */ /* 0x000fea0003800000 */
.L_x_853:
        /* <DEDUP_REMOVED lines=72> */
.L_x_856:
[----:B------:R-:W-:Y:S01]  /*10d0*/  IMAD.MOV.U32 R5, RZ, RZ, R0 ;  /* 0x000000ffff057224 */ /* 0x000fe200078e0000 */
[----:B------:R-:W-:Y:S01]  /*10e0*/  MOV R6, R11 ;  /* 0x0000000b00067202 */ /* 0x000fe20000000f00 */
[----:B------:R-:W-:Y:S01]  /*10f0*/  IMAD.MOV.U32 R7, RZ, RZ, R18 ;  /* 0x000000ffff077224 */ /* 0x000fe200078e0012 */
[----:B------:R-:W-:-:S07]  /*1100*/  MOV R9, R26 ;  /* 0x0000001a00097202 */ /* 0x000fce0000000f00 */
.L_x_855:
        /* <DEDUP_REMOVED lines=31> */
.L_x_873:
        /* <DEDUP_REMOVED lines=11> */
[----:B------:R-:W-:Y:S05]  /*13b0*/  CALL.REL.NOINC `($__internal_21_$__cuda_sm20_div_u64) ;  /* 0x000000c800907944 */ /* 0x000fea0003c00000 */
        /* <DEDUP_REMOVED lines=9> */
.L_x_862:
        /* <DEDUP_REMOVED lines=22> */
.L_x_863:
[----:B------:R-:W-:Y:S05]  /*15b0*/  BSYNC B1 ;  /* 0x0000000000017941 */ /* 0x000fea0003800000 */
.L_x_861:
        /* <DEDUP_REMOVED lines=15> */
[----:B------:R-:W-:Y:S05]  /*16b0*/  CALL.REL.NOINC `($__internal_21_$__cuda_sm20_div_u64) ;  /* 0x000000c400d07944 */ /* 0x000fea0003c00000 */
        /* <DEDUP_REMOVED lines=11> */
.L_x_865:
        /* <DEDUP_REMOVED lines=23> */
.L_x_866:
[----:B------:R-:W-:Y:S05]  /*18e0*/  BSYNC B1 ;  /* 0x0000000000017941 */ /* 0x000fea0003800000 */
.L_x_864:
        /* <DEDUP_REMOVED lines=16> */
[----:B------:R-:W-:Y:S05]  /*19f0*/  CALL.REL.NOINC `($__internal_21_$__cuda_sm20_div_u64) ;  /* 0x000000c400007944 */ /* 0x000fea0003c00000 */
        /* <DEDUP_REMOVED lines=11> */
.L_x_868:
        /* <DEDUP_REMOVED lines=23> */
.L_x_869:
[----:B------:R-:W-:Y:S05]  /*1c20*/  BSYNC B1 ;  /* 0x0000000000017941 */ /* 0x000fea0003800000 */
.L_x_867:
        /* <DEDUP_REMOVED lines=29> */
.L_x_871:
        /* <DEDUP_REMOVED lines=22> */
.L_x_872:
[----:B------:R-:W-:Y:S05]  /*1f60*/  BSYNC B1 ;  /* 0x0000000000017941 */ /* 0x000fea0003800000 */
.L_x_870:
[----:B------:R-:W0:Y:S01]  /*1f70*/  LDC.64 R10, c[0x0][R0+0x2c0] ;  /* 0x0000b000000a7b82 */ /* 0x000e220000000a00 */
[----:B------:R-:W-:Y:S01]  /*1f80*/  MOV R2, R44 ;  /* 0x0000002c00027202 */ /* 0x000fe20000000f00 */
[----:B0-----:R-:W-:-:S04]  /*1f90*/  IMAD R9, R11, R34, RZ ;  /* 0x000000220b097224 */ /* 0x001fc800078e02ff */
[----:B------:R-:W-:-:S04]  /*1fa0*/  IMAD.WIDE.U32 R2, R10, R34, R2 ;  /* 0x000000220a027225 */ /* 0x000fc800078e0002 */
[----:B------:R-:W-:-:S04]  /*1fb0*/  IMAD R7, R10, R7, R9 ;  /* 0x000000070a077224 */ /* 0x000fc800078e0209 */
[----:B------:R-:W-:Y:S01]  /*1fc0*/  IMAD.IADD R3, R3, 0x1, R7 ;  /* 0x0000000103037824 */ /* 0x000fe200078e0207 */
[----:B------:R-:W-:Y:S06]  /*1fd0*/  @P3 BRA `(.L_x_873) ;  /* 0xfffffff000c83947 */ /* 0x000fec000383ffff */
.L_x_860:
        /* <DEDUP_REMOVED lines=11> */
[----:B------:R-:W-:Y:S05]  /*2090*/  CALL.REL.NOINC `($__internal_21_$__cuda_sm20_div_u64) ;  /* 0x000000bc00587944 */ /* 0x000fea0003c00000 */
        /* <DEDUP_REMOVED lines=9> */
.L_x_875:
        /* <DEDUP_REMOVED lines=23> */
.L_x_876:
[----:B------:R-:W-:Y:S05]  /*22a0*/  BSYNC B1 ;  /* 0x0000000000017941 */ /* 0x000fea0003800000 */
.L_x_874:
        /* <DEDUP_REMOVED lines=26> */
.L_x_878:
        /* <DEDUP_REMOVED lines=23> */
.L_x_879:
[----:B------:R-:W-:Y:S05]  /*25c0*/  BSYNC B1 ;  /* 0x0000000000017941 */ /* 0x000fea0003800000 */
.L_x_877:
        /* <DEDUP_REMOVED lines=26> */
.L_x_881:
        /* <DEDUP_REMOVED lines=23> */
.L_x_882:
[----:B------:R-:W-:Y:S05]  /*28e0*/  BSYNC B1 ;  /* 0x0000000000017941 */ /* 0x000fea0003800000 */
.L_x_880:
[----:B------:R-:W0:Y:S02]  /*28f0*/  LDC.64 R6, c[0x0][R5+0x2c8] ;  /* 0x0000b20005067b82 */ /* 0x000e240000000a00 */
[-C--:B0-----:R-:W-:Y:S02]  /*2900*/  IMAD R0, R7, R10.reuse, RZ ;  /* 0x0000000a07007224 */ /* 0x081fe400078e02ff */
[----:B------:R-:W-:-:S04]  /*2910*/  IMAD.WIDE.U32 R2, R6, R10, R2 ;  /* 0x0000000a06027225 */ /* 0x000fc800078e0002 */
[----:B------:R-:W-:-:S05]  /*2920*/  IMAD R9, R6, R9, R0 ;  /* 0x0000000906097224 */ /* 0x000fca00078e0200 */
[----:B------:R-:W-:-:S07]  /*2930*/  IADD3 R3, R3, R9, RZ ;  /* 0x0000000903037210 */ /* 0x000fce0007ffe0ff */
.L_x_859:
        /* <DEDUP_REMOVED lines=8> */
[----:B------:R0:W5:Y:S02]  /*29c0*/  LDG.E R12, desc[UR12][R6.64] ;  /* 0x0000000c060c7981 */ /* 0x000164000c1e1900 */
.L_x_858:
[----:B------:R-:W-:Y:S05]  /*29d0*/  BSYNC B0 ;  /* 0x0000000000007941 */ /* 0x000fea0003800000 */
.L_x_857:
        /* <DEDUP_REMOVED lines=25> */
.L_x_899:
        /* <DEDUP_REMOVED lines=9> */
[----:B-----5:R-:W-:Y:S05]  /*2c00*/  CALL.REL.NOINC `($__internal_21_$__cuda_sm20_div_u64) ;  /* 0x000000b0007c7944 */ /* 0x020fea0003c00000 */
        /* <DEDUP_REMOVED lines=9> */
.L_x_888:
        /* <DEDUP_REMOVED lines=22> */
.L_x_889:
[----:B------:R-:W-:Y:S05]  /*2e00*/  BSYNC B1 ;  /* 0x0000000000017941 */ /* 0x000fea0003800000 */
.L_x_887:
        /* <DEDUP_REMOVED lines=15> */
[----:B-----5:R-:W-:Y:S05]  /*2f00*/  CALL.REL.NOINC `($__internal_21_$__cuda_sm20_div_u64) ;  /* 0x000000ac00bc7944 */ /* 0x020fea0003c00000 */
        /* <DEDUP_REMOVED lines=11> */
.L_x_891:
        /* <DEDUP_REMOVED lines=23> */
.L_x_892:
[----:B------:R-:W-:Y:S05]  /*3130*/  BSYNC B1 ;  /* 0x0000000000017941 */ /* 0x000fea0003800000 */
.L_x_890:
        /* <DEDUP_REMOVED lines=16> */
[----:B-----5:R-:W-:Y:S05]  /*3240*/  CALL.REL.NOINC `($__internal_21_$__cuda_sm20_div_u64) ;  /* 0x000000a800ec7944 */ /* 0x020fea0003c00000 */
        /* <DEDUP_REMOVED lines=11> */
.L_x_894:
        /* <DEDUP_REMOVED lines=23> */
.L_x_895:
[----:B------:R-:W-:Y:S05]  /*3470*/  BSYNC B1 ;  /* 0x0000000000017941 */ /* 0x000fea0003800000 */
.L_x_893:
        /* <DEDUP_REMOVED lines=28> */
.L_x_897:
        /* <DEDUP_REMOVED lines=22> */
.L_x_898:
[----:B------:R-:W-:Y:S05]  /*37a0*/  BSYNC B1 ;  /* 0x0000000000017941 */ /* 0x000fea0003800000 */
.L_x_896:
        /* <DEDUP_REMOVED lines=10> */
.L_x_886:
        /* <DEDUP_REMOVED lines=11> */
[----:B-----5:R-:W-:Y:S05]  /*3900*/  CALL.REL.NOINC `($__internal_21_$__cuda_sm20_div_u64) ;  /* 0x000000a4003c7944 */ /* 0x020fea0003c00000 */
        /* <DEDUP_REMOVED lines=9> */
.L_x_901:
        /* <DEDUP_REMOVED lines=23> */
.L_x_902:
[----:B------:R-:W-:Y:S05]  /*3b10*/  BSYNC B1 ;  /* 0x0000000000017941 */ /* 0x000fea0003800000 */
.L_x_900:
        /* <DEDUP_REMOVED lines=26> */
.L_x_904:
        /* <DEDUP_REMOVED lines=23> */
.L_x_905:
[----:B------:R-:W-:Y:S05]  /*3e30*/  BSYNC B1 ;  /* 0x0000000000017941 */ /* 0x000fea0003800000 */
.L_x_903:
        /* <DEDUP_REMOVED lines=26> */
.L_x_907:
        /* <DEDUP_REMOVED lines=23> */
.L_x_908:
[----:B------:R-:W-:Y:S05]  /*4150*/  BSYNC B1 ;  /* 0x0000000000017941 */ /* 0x000fea0003800000 */
.L_x_906:
[----:B------:R-:W0:Y:S02]  /*4160*/  LDC.64 R6, c[0x0][R5+0x2c8] ;  /* 0x0000b20005067b82 */ /* 0x000e240000000a00 */
[-C--:B0-----:R-:W-:Y:S02]  /*4170*/  IMAD R0, R7, R34.reuse, RZ ;  /* 0x0000002207007224 */ /* 0x081fe400078e02ff */
[----:B------:R-:W-:-:S04]  /*4180*/  IMAD.WIDE.U32 R2, R6, R34, R2 ;  /* 0x0000002206027225 */ /* 0x000fc800078e0002 */
[----:B------:R-:W-:-:S04]  /*4190*/  IMAD R33, R6, R33, R0 ;  /* 0x0000002106217224 */ /* 0x000fc800078e0200 */
[----:B------:R-:W-:-:S07]  /*41a0*/  IMAD.IADD R3, R3, 0x1, R33 ;  /* 0x0000000103037824 */ /* 0x000fce00078e0221 */
.L_x_885:
        /* <DEDUP_REMOVED lines=8> */
[----:B------:R1:W5:Y:S02]  /*4230*/  LDG.E R8, desc[UR12][R6.64] ;  /* 0x0000000c06087981 */ /* 0x000364000c1e1900 */
.L_x_884:
[----:B------:R-:W-:Y:S05]  /*4240*/  BSYNC B0 ;  /* 0x0000000000007941 */ /* 0x000fea0003800000 */
.L_x_883:
        /* <DEDUP_REMOVED lines=23> */
.L_x_925:
        /* <DEDUP_REMOVED lines=19> */
.L_x_914:
        /* <DEDUP_REMOVED lines=22> */
.L_x_915:
[----:B------:R-:W-:Y:S05]  /*4650*/  BSYNC B1 ;  /* 0x0000000000017941 */ /* 0x000fea0003800000 */
.L_x_913:
        /* <DEDUP_REMOVED lines=28> */
.L_x_917:
        /* <DEDUP_REMOVED lines=23> */
.L_x_918:
[----:B------:R-:W-:Y:S05]  /*4990*/  BSYNC B1 ;  /* 0x0000000000017941 */ /* 0x000fea0003800000 */
.L_x_916:
        /* <DEDUP_REMOVED lines=29> */
.L_x_920:
        /* <DEDUP_REMOVED lines=23> */
.L_x_921:
[----:B------:R-:W-:Y:S05]  /*4ce0*/  BSYNC B1 ;  /* 0x0000000000017941 */ /* 0x000fea0003800000 */
.L_x_919:
        /* <DEDUP_REMOVED lines=28> */
.L_x_923:
        /* <DEDUP_REMOVED lines=22> */
.L_x_924:
[----:B------:R-:W-:Y:S05]  /*5010*/  BSYNC B1 ;  /* 0x0000000000017941 */ /* 0x000fea0003800000 */
.L_x_922:
        /* <DEDUP_REMOVED lines=10> */
.L_x_912:
        /* <DEDUP_REMOVED lines=21> */
.L_x_927:
        /* <DEDUP_REMOVED lines=23> */
.L_x_928:
[----:B------:R-:W-:Y:S05]  /*5380*/  BSYNC B1 ;  /* 0x0000000000017941 */ /* 0x000fea0003800000 */
.L_x_926:
        /* <DEDUP_REMOVED lines=26> */
.L_x_930:
        /* <DEDUP_REMOVED lines=23> */
.L_x_931:
[----:B------:R-:W-:Y:S05]  /*56a0*/  BSYNC B1 ;  /* 0x0000000000017941 */ /* 0x000fea0003800000 */
.L_x_929:
        /* <DEDUP_REMOVED lines=26> */
.L_x_933:
        /* <DEDUP_REMOVED lines=23> */
.L_x_934:
[----:B------:R-:W-:Y:S05]  /*59c0*/  BSYNC B1 ;  /* 0x0000000000017941 */ /* 0x000fea0003800000 */
.L_x_932:
[----:B------:R-:W0:Y:S02]  /*59d0*/  LDC.64 R24, c[0x0][R4+0x2c8] ;  /* 0x0000b20004187b82 */ /* 0x000e240000000a00 */
[-C--:B0-----:R-:W-:Y:S02]  /*59e0*/  IMAD R0, R25, R34.reuse, RZ ;  /* 0x0000002219007224 */ /* 0x081fe400078e02ff */
[----:B------:R-:W-:-:S04]  /*59f0*/  IMAD.WIDE.U32 R2, R24, R34, R2 ;  /* 0x0000002218027225 */ /* 0x000fc800078e0002 */
[----:B------:R-:W-:-:S04]  /*5a00*/  IMAD R33, R24, R33, R0 ;  /* 0x0000002118217224 */ /* 0x000fc800078e0200 */
[----:B------:R-:W-:-:S07]  /*5a10*/  IMAD.IADD R3, R3, 0x1, R33 ;  /* 0x0000000103037824 */ /* 0x000fce00078e0221 */
.L_x_911:
        /* <DEDUP_REMOVED lines=8> */
[----:B------:R0:W5:Y:S02]  /*5aa0*/  LDG.E R4, desc[UR12][R24.64] ;  /* 0x0000000c18047981 */ /* 0x000164000c1e1900 */
.L_x_910:
[----:B------:R-:W-:Y:S05]  /*5ab0*/  BSYNC B0 ;  /* 0x0000000000007941 */ /* 0x000fea0003800000 */
.L_x_909:
        /* <DEDUP_REMOVED lines=23> */
.L_x_951:
        /* <DEDUP_REMOVED lines=9> */
[----:B-----5:R-:W-:Y:S05]  /*5cc0*/  CALL.REL.NOINC `($__internal_21_$__cuda_sm20_div_u64) ;  /* 0x00000080004c7944 */ /* 0x020fea0003c00000 */
        /* <DEDUP_REMOVED lines=9> */
.L_x_940:
        /* <DEDUP_REMOVED lines=22> */
.L_x_941:
[----:B------:R-:W-:Y:S05]  /*5ec0*/  BSYNC B1 ;  /* 0x0000000000017941 */ /* 0x000fea0003800000 */
.L_x_939:
        /* <DEDUP_REMOVED lines=27> */
.L_x_943:
        /* <DEDUP_REMOVED lines=23> */
.L_x_944:
[----:B------:R-:W-:Y:S05]  /*61f0*/  BSYNC B1 ;  /* 0x0000000000017941 */ /* 0x000fea0003800000 */
.L_x_942:
        /* <DEDUP_REMOVED lines=28> */
.L_x_946:
        /* <DEDUP_REMOVED lines=23> */
.L_x_947:
[----:B------:R-:W-:Y:S05]  /*6530*/  BSYNC B1 ;  /* 0x0000000000017941 */ /* 0x000fea0003800000 */
.L_x_945:
        /* <DEDUP_REMOVED lines=28> */
.L_x_949:
        /* <DEDUP_REMOVED lines=22> */
.L_x_950:
[----:B------:R-:W-:Y:S05]  /*6860*/  BSYNC B1 ;  /* 0x0000000000017941 */ /* 0x000fea0003800000 */
.L_x_948:
        /* <DEDUP_REMOVED lines=10> */
.L_x_938:
        /* <DEDUP_REMOVED lines=21> */
.L_x_953:
        /* <DEDUP_REMOVED lines=23> */
.L_x_954:
[----:B------:R-:W-:Y:S05]  /*6bd0*/  BSYNC B1 ;  /* 0x0000000000017941 */ /* 0x000fea0003800000 */
.L_x_952:
        /* <DEDUP_REMOVED lines=26> */
.L_x_956:
        /* <DEDUP_REMOVED lines=23> */
.L_x_957:
[----:B------:R-:W-:Y:S05]  /*6ef0*/  BSYNC B1 ;  /* 0x0000000000017941 */ /* 0x000fea0003800000 */
.L_x_955:
        /* <DEDUP_REMOVED lines=26> */
.L_x_959:
        /* <DEDUP_REMOVED lines=23> */
.L_x_960:
[----:B------:R-:W-:Y:S05]  /*7210*/  BSYNC B1 ;  /* 0x0000000000017941 */ /* 0x000fea0003800000 */
.L_x_958:
[----:B------:R-:W0:Y:S02]  /*7220*/  LDC.64 R24, c[0x0][R41+0x2c8] ;  /* 0x0000b20029187b82 */ /* 0x000e240000000a00 */
[-C--:B0-----:R-:W-:Y:S02]  /*7230*/  IMAD R25, R25, R34.reuse, RZ ;  /* 0x0000002219197224 */ /* 0x081fe400078e02ff */
[----:B------:R-:W-:-:S04]  /*7240*/  IMAD.WIDE.U32 R44, R24, R34, R44 ;  /* 0x00000022182c7225 */ /* 0x000fc800078e002c */
[----:B------:R-:W-:-:S05]  /*7250*/  IMAD R25, R24, R33, R25 ;  /* 0x0000002118197224 */ /* 0x000fca00078e0219 */
[----:B------:R-:W-:-:S07]  /*7260*/  IADD3 R45, R45, R25, RZ ;  /* 0x000000192d2d7210 */ /* 0x000fce0007ffe0ff */
.L_x_937:
        /* <DEDUP_REMOVED lines=9> */
.L_x_936:
[----:B------:R-:W-:Y:S05]  /*7300*/  BSYNC B0 ;  /* 0x0000000000007941 */ /* 0x000fea0003800000 */
.L_x_935:
        /* <DEDUP_REMOVED lines=22> */
.L_x_977:
        /* <DEDUP_REMOVED lines=20> */
.L_x_966:
        /* <DEDUP_REMOVED lines=22> */
.L_x_967:
[----:B------:R-:W-:Y:S05]  /*7710*/  BSYNC B1 ;  /* 0x0000000000017941 */ /* 0x000fea0003800000 */
.L_x_965:
        /* <DEDUP_REMOVED lines=27> */
.L_x_969:
        /* <DEDUP_REMOVED lines=23> */
.L_x_970:
[----:B------:R-:W-:Y:S05]  /*7a40*/  BSYNC B1 ;  /* 0x0000000000017941 */ /* 0x000fea0003800000 */
.L_x_968:
        /* <DEDUP_REMOVED lines=28> */
.L_x_972:
        /* <DEDUP_REMOVED lines=23> */
.L_x_973:
[----:B------:R-:W-:Y:S05]  /*7d80*/  BSYNC B1 ;  /* 0x0000000000017941 */ /* 0x000fea0003800000 */
.L_x_971:
        /* <DEDUP_REMOVED lines=28> */
.L_x_975:
        /* <DEDUP_REMOVED lines=22> */
.L_x_976:
[----:B------:R-:W-:Y:S05]  /*80b0*/  BSYNC B1 ;  /* 0x0000000000017941 */ /* 0x000fea0003800000 */
.L_x_974:
        /* <DEDUP_REMOVED lines=10> */
.L_x_964:
        /* <DEDUP_REMOVED lines=22> */
.L_x_979:
        /* <DEDUP_REMOVED lines=23> */
.L_x_980:
[----:B------:R-:W-:Y:S05]  /*8430*/  BSYNC B1 ;  /* 0x0000000000017941 */ /* 0x000fea0003800000 */
.L_x_978:
        /* <DEDUP_REMOVED lines=26> */
.L_x_982:
        /* <DEDUP_REMOVED lines=23> */
.L_x_983:
[----:B------:R-:W-:Y:S05]  /*8750*/  BSYNC B1 ;  /* 0x0000000000017941 */ /* 0x000fea0003800000 */
.L_x_981:
        /* <DEDUP_REMOVED lines=26> */
.L_x_985:
        /* <DEDUP_REMOVED lines=23> */
.L_x_986:
[----:B------:R-:W-:Y:S05]  /*8a70*/  BSYNC B1 ;  /* 0x0000000000017941 */ /* 0x000fea0003800000 */
.L_x_984:
[----:B------:R-:W0:Y:S02]  /*8a80*/  LDC.64 R24, c[0x0][R43+0x2c8] ;  /* 0x0000b2002b187b82 */ /* 0x000e240000000a00 */
[-C--:B0-----:R-:W-:Y:S02]  /*8a90*/  IMAD R25, R25, R34.reuse, RZ ;  /* 0x0000002219197224 */ /* 0x081fe400078e02ff */
[----:B------:R-:W-:-:S04]  /*8aa0*/  IMAD.WIDE.U32 R46, R24, R34, R46 ;  /* 0x00000022182e7225 */ /* 0x000fc800078e002e */
[----:B------:R-:W-:-:S05]  /*8ab0*/  IMAD R25, R24, R33, R25 ;  /* 0x0000002118197224 */ /* 0x000fca00078e0219 */
[----:B------:R-:W-:-:S07]  /*8ac0*/  IADD3 R47, R47, R25, RZ ;  /* 0x000000192f2f7210 */ /* 0x000fce0007ffe0ff */
.L_x_963:
[----:B------:R-:W-:Y:S01]  /*8ad0*/  ULDC.64 UR24, c[0x0][0x480] ;  /* 0x0001200000187ab9 */ /* 0x000fe20000000a00 */
[----:B------:R-:W-:Y:S01]  /*8ae0*/  ULDC UR26, c[0x0][0x6f8] ;  /* 0x0001be00001a7ab9 */ /* 0x000fe20000000800 */
[----:B-1----:R-:W-:Y:S01]  /*8af0*/  IMAD R35, R49, UR24, RZ ;  /* 0x0000001831237c24 */ /* 0x002fe2000f8e02ff */
[----:B------:R-:W-:Y:S01]  /*8b00*/  FSET.BF.LT.FTZ.AND R33, R16, UR26, PT ;  /* 0x0000001a10217c0a */ /* 0x000fe2000b811000 */
[C---:B------:R-:W-:Y:S01]  /*8b10*/  IMAD.WIDE.U32 R24, R48.reuse, UR24, R46 ;  /* 0x0000001830187c25 */ /* 0x040fe2000f8e002e */
[----:B------:R-:W-:Y:S02]  /*8b20*/  ULDC.64 UR26, c[0x0][0x550] ;  /* 0x00015400001a7ab9 */ /* 0x000fe40000000a00 */
[----:B------:R-:W0:Y:S01]  /*8b30*/  F2I.FTZ.U32.TRUNC.NTZ R39, R33 ;  /* 0x0000002100277305 */ /* 0x000e22000021f000 */
[----:B------:R-:W-:Y:S01]  /*8b40*/  IMAD R35, R48, UR25, R35 ;  /* 0x0000001930237c24 */ /* 0x000fe2000f8e0223 */
[----:B------:R-:W-:Y:S01]  /*8b50*/  ULDC.64 UR24, c[0x0][0x3b0] ;  /* 0x0000ec0000187ab9 */ /* 0x000fe20000000a00 */
[----:B------:R-:W-:-:S02]  /*8b60*/  IADD3 R34, P1, R24, UR26, RZ ;  /* 0x0000001a18227c10 */ /* 0x000fc4000ff3e0ff */
[----:B------:R-:W-:Y:S01]  /*8b70*/  IMAD.IADD R35, R25, 0x1, R35 ;  /* 0x0000000119237824 */ /* 0x000fe200078e0223 */
[----:B------:R-:W-:Y:S01]  /*8b80*/  LEA R36, P0, R24, UR24, 0x2 ;  /* 0x0000001818247c11 */ /* 0x000fe2000f8010ff */
[----:B-----5:R-:W-:-:S03]  /*8b90*/  FMUL.FTZ R25, R12, R33 ;  /* 0x000000210c197220 */ /* 0x020fc60000410000 */
[----:B------:R-:W-:Y:S01]  /*8ba0*/  LEA.HI.X R37, R24, UR25, R35, 0x2, P0 ;  /* 0x0000001918257c11 */ /* 0x000fe200080f1423 */
[----:B------:R-:W-:Y:S01]  /*8bb0*/  FMUL.FTZ R25, R28, R25 ;  /* 0x000000191c197220 */ /* 0x000fe20000410000 */
[----:B------:R-:W-:-:S04]  /*8bc0*/  IADD3.X R35, R35, UR27, RZ, P1, !PT ;  /* 0x0000001b23237c10 */ /* 0x000fc80008ffe4ff */
[----:B------:R2:W-:Y:S04]  /*8bd0*/  STG.E desc[UR12][R36.64], R25 ;  /* 0x0000001924007986 */ /* 0x0005e8000c10190c */
[----:B0-----:R2:W-:Y:S02]  /*8be0*/  STG.E.U8 desc[UR12][R34.64], R39 ;  /* 0x0000002722007986 */ /* 0x0015e4000c10110c */
.L_x_962:
[----:B------:R-:W-:Y:S05]  /*8bf0*/  BSYNC B0 ;  /* 0x0000000000007941 */ /* 0x000fea0003800000 */
.L_x_961:
        /* <DEDUP_REMOVED lines=19> */
.L_x_1003:
        /* <DEDUP_REMOVED lines=10> */
[----:B--2---:R-:W-:Y:S02]  /*8dd0*/  MOV R25, R53 ;  /* 0x0000003500197202 */ /* 0x004fe40000000f00 */
[----:B-1----:R-:W-:-:S07]  /*8de0*/  MOV R34, 0x8e00 ;  /* 0x00008e0000227802 */ /* 0x002fce0000000f00 */
        /* <DEDUP_REMOVED lines=12> */
.L_x_992:
[----:B------:R-:W0:Y:S01]  /*8eb0*/  I2F.U32.RP R9, R52 ;  /* 0x0000003400097306 */ /* 0x000e220000209000 */
[----:B------:R-:W-:Y:S01]  /*8ec0*/  IADD3 R33, RZ, -R52, RZ ;  /* 0x80000034ff217210 */ /* 0x000fe20007ffe0ff */
[----:B------:R-:W-:Y:S01]  /*8ed0*/  HFMA2.MMA R57, -RZ, RZ, 0, 0 ;  /* 0x00000000ff397435 */ /* 0x000fe200000001ff */
[----:B------:R-:W-:-:S05]  /*8ee0*/  ISETP.NE.U32.AND P2, PT, R52, RZ, PT ;  /* 0x000000ff3400720c */ /* 0x000fca0003f45070 */
[----:B0-----:R-:W0:Y:S02]  /*8ef0*/  MUFU.RCP R9, R9 ;  /* 0x0000000900097308 */ /* 0x001e240000001000 */
[----:B0-----:R-:W-:Y:S02]  /*8f00*/  VIADD R24, R9, 0xffffffe ;  /* 0x0ffffffe09187836 */ /* 0x001fe40000000000 */
[----:B------:R-:W-:-:S04]  /*8f10*/  IMAD.MOV.U32 R9, RZ, RZ, RZ ;  /* 0x000000ffff097224 */ /* 0x000fc800078e00ff */
[----:B--2---:R0:W2:Y:S02]  /*8f20*/  F2I.FTZ.U32.TRUNC.NTZ R25, R24 ;  /* 0x0000001800197305 */ /* 0x0040a4000021f000 */
        /* <DEDUP_REMOVED lines=14> */
.L_x_993:
[----:B------:R-:W-:Y:S05]  /*9010*/  BSYNC B1 ;  /* 0x0000000000017941 */ /* 0x000fea0003800000 */
.L_x_991:
        /* <DEDUP_REMOVED lines=28> */
.L_x_995:
        /* <DEDUP_REMOVED lines=23> */
.L_x_996:
[----:B------:R-:W-:Y:S05]  /*9350*/  BSYNC B1 ;  /* 0x0000000000017941 */ /* 0x000fea0003800000 */
.L_x_994:
        /* <DEDUP_REMOVED lines=28> */
.L_x_998:
        /* <DEDUP_REMOVED lines=23> */
.L_x_999:
[----:B------:R-:W-:Y:S05]  /*9690*/  BSYNC B1 ;  /* 0x0000000000017941 */ /* 0x000fea0003800000 */
.L_x_997:
        /* <DEDUP_REMOVED lines=28> */
.L_x_1001:
        /* <DEDUP_REMOVED lines=22> */
.L_x_1002:
[----:B------:R-:W-:Y:S05]  /*99c0*/  BSYNC B1 ;  /* 0x0000000000017941 */ /* 0x000fea0003800000 */
.L_x_1000:
        /* <DEDUP_REMOVED lines=11> */
.L_x_990:
        /* <DEDUP_REMOVED lines=12> */
[----:B--2---:R-:W-:Y:S01]  /*9b40*/  IMAD.MOV.U32 R25, RZ, RZ, R47 ;  /* 0x000000ffff197224 */ /* 0x004fe200078e002f */
[----:B-1----:R-:W-:-:S07]  /*9b50*/  MOV R34, 0x9b70 ;  /* 0x00009b7000227802 */ /* 0x002fce0000000f00 */
        /* <DEDUP_REMOVED lines=12> */
.L_x_1005:
[----:B------:R-:W0:Y:S01]  /*9c20*/  I2F.U32.RP R9, R46 ;  /* 0x0000002e00097306 */ /* 0x000e220000209000 */
[----:B------:R-:W-:Y:S01]  /*9c30*/  IMAD.MOV R33, RZ, RZ, -R46 ;  /* 0x000000ffff217224 */ /* 0x000fe200078e0a2e */
[----:B------:R-:W-:-:S06]  /*9c40*/  ISETP.NE.U32.AND P2, PT, R46, RZ, PT ;  /* 0x000000ff2e00720c */ /* 0x000fcc0003f45070 */
[----:B0-----:R-:W0:Y:S02]  /*9c50*/  MUFU.RCP R9, R9 ;  /* 0x0000000900097308 */ /* 0x001e240000001000 */
[----:B0-----:R-:W-:Y:S02]  /*9c60*/  IADD3 R24, R9, 0xffffffe, RZ ;  /* 0x0ffffffe09187810 */ /* 0x001fe40007ffe0ff */
[----:B------:R-:W-:-:S04]  /*9c70*/  MOV R9, RZ ;  /* 0x000000ff00097202 */ /* 0x000fc80000000f00 */
[----:B--2---:R0:W2:Y:S02]  /*9c80*/  F2I.FTZ.U32.TRUNC.NTZ R25, R24 ;  /* 0x0000001800197305 */ /* 0x0040a4000021f000 */
        /* <DEDUP_REMOVED lines=16> */
.L_x_1006:
[----:B------:R-:W-:Y:S05]  /*9d90*/  BSYNC B1 ;  /* 0x0000000000017941 */ /* 0x000fea0003800000 */
.L_x_1004:
        /* <DEDUP_REMOVED lines=32> */
.L_x_1008:
        /* <DEDUP_REMOVED lines=23> */
.L_x_1009:
[----:B------:R-:W-:Y:S05]  /*a110*/  BSYNC B1 ;  /* 0x0000000000017941 */ /* 0x000fea0003800000 */
.L_x_1007:
        /* <DEDUP_REMOVED lines=32> */
.L_x_1011:
        /* <DEDUP_REMOVED lines=23> */
.L_x_1012:
[----:B------:R-:W-:Y:S05]  /*a490*/  BSYNC B1 ;  /* 0x0000000000017941 */ /* 0x000fea0003800000 */
.L_x_1010:
[----:B------:R-:W0:Y:S01]  /*a4a0*/  LDC.64 R24, c[0x0][R45+0x2c8] ;  /* 0x0000b2002d187b82 */ /* 0x000e220000000a00 */
[----:B------:R-:W-:Y:S02]  /*a4b0*/  IMAD.MOV.U32 R42, RZ, RZ, R16 ;  /* 0x000000ffff2a7224 */ /* 0x000fe400078e0010 */
[-C--:B0-----:R-:W-:Y:S02]  /*a4c0*/  IMAD R25, R25, R34.reuse, RZ ;  /* 0x0000002219197224 */ /* 0x081fe400078e02ff */
[----:B------:R-:W-:-:S04]  /*a4d0*/  IMAD.WIDE.U32 R34, R24, R34, R42 ;  /* 0x0000002218227225 */ /* 0x000fc800078e002a */
[----:B------:R-:W-:Y:S01]  /*a4e0*/  IMAD R25, R24, R33, R25 ;  /* 0x0000002118197224 */ /* 0x000fe200078e0219 */
[----:B------:R-:W-:-:S03]  /*a4f0*/  MOV R16, R34 ;  /* 0x0000002200107202 */ /* 0x000fc60000000f00 */
[----:B------:R-:W-:-:S07]  /*a500*/  IMAD.IADD R43, R35, 0x1, R25 ;  /* 0x00000001232b7824 */ /* 0x000fce00078e0219 */
.L_x_989:
[----:B------:R-:W-:Y:S01]  /*a510*/  ULDC.64 UR26, c[0x0][0x480] ;  /* 0x00012000001a7ab9 */ /* 0x000fe20000000a00 */
[----:B------:R-:W-:Y:S01]  /*a520*/  ULDC UR24, c[0x0][0x6f8] ;  /* 0x0001be0000187ab9 */ /* 0x000fe20000000800 */
[----:B------:R-:W-:Y:S01]  /*a530*/  MOV R42, R16 ;  /* 0x00000010002a7202 */ /* 0x000fe20000000f00 */
[----:B------:R-:W-:Y:S01]  /*a540*/  IMAD R9, R9, UR26, RZ ;  /* 0x0000001a09097c24 */ /* 0x000fe2000f8e02ff */
[----:B------:R-:W-:Y:S01]  /*a550*/  FSET.BF.LT.FTZ.AND R15, R15, UR24, PT ;  /* 0x000000180f0f7c0a */ /* 0x000fe2000b811000 */
[----:B------:R-:W-:Y:S02]  /*a560*/  ULDC.64 UR24, c[0x0][0x3b0] ;  /* 0x0000ec0000187ab9 */ /* 0x000fe40000000a00 */
[C---:B0-2---:R-:W-:Y:S01]  /*a570*/  IMAD.WIDE.U32 R24, R10.reuse, UR26, R42 ;  /* 0x0000001a0a187c25 */ /* 0x045fe2000f8e002a */
[----:B------:R-:W0:Y:S03]  /*a580*/  F2I.FTZ.U32.TRUNC.NTZ R33, R15 ;  /* 0x0000000f00217305 */ /* 0x000e26000021f000 */
[----:B------:R-:W-:Y:S01]  /*a590*/  IMAD R9, R10, UR27, R9 ;  /* 0x0000001b0a097c24 */ /* 0x000fe2000f8e0209 */
[----:B------:R-:W-:Y:S01]  /*a5a0*/  ULDC.64 UR26, c[0x0][0x550] ;  /* 0x00015400001a7ab9 */ /* 0x000fe20000000a00 */
[----:B------:R-:W-:-:S02]  /*a5b0*/  LEA R36, P0, R24, UR24, 0x2 ;  /* 0x0000001818247c11 */ /* 0x000fc4000f8010ff */
[----:B------:R-:W-:Y:S02]  /*a5c0*/  IMAD.IADD R25, R25, 0x1, R9 ;  /* 0x0000000119197824 */ /* 0x000fe400078e0209 */
[----:B-----5:R-:W-:Y:S01]  /*a5d0*/  FMUL.FTZ R9, R8, R15 ;  /* 0x0000000f08097220 */ /* 0x020fe20000410000 */
[C---:B-1----:R-:W-:Y:S02]  /*a5e0*/  IADD3 R34, P1, R24.reuse, UR26, RZ ;  /* 0x0000001a18227c10 */ /* 0x042fe4000ff3e0ff */
[----:B------:R-:W-:Y:S01]  /*a5f0*/  LEA.HI.X R37, R24, UR25, R25, 0x2, P0 ;  /* 0x0000001918257c11 */ /* 0x000fe200080f1419 */
[----:B------:R-:W-:Y:S01]  /*a600*/  FMUL.FTZ R9, R28, R9 ;  /* 0x000000091c097220 */ /* 0x000fe20000410000 */
[----:B------:R-:W-:-:S04]  /*a610*/  IADD3.X R35, R25, UR27, RZ, P1, !PT ;  /* 0x0000001b19237c10 */ /* 0x000fc80008ffe4ff */
[----:B------:R3:W-:Y:S04]  /*a620*/  STG.E desc[UR12][R36.64], R9 ;  /* 0x0000000924007986 */ /* 0x0007e8000c10190c */
[----:B0-----:R3:W-:Y:S02]  /*a630*/  STG.E.U8 desc[UR12][R34.64], R33 ;  /* 0x0000002122007986 */ /* 0x0017e4000c10110c */
.L_x_988:
[----:B------:R-:W-:Y:S05]  /*a640*/  BSYNC B0 ;  /* 0x0000000000007941 */ /* 0x000fea0003800000 */
.L_x_987:
        /* <DEDUP_REMOVED lines=19> */
.L_x_1029:
        /* <DEDUP_REMOVED lines=24> */
.L_x_1018:
[----:B------:R-:W0:Y:S01]  /*a900*/  I2F.U32.RP R5, R44 ;  /* 0x0000002c00057306 */ /* 0x000e220000209000 */
[----:B------:R-:W-:Y:S01]  /*a910*/  IADD3 R33, RZ, -R44, RZ ;  /* 0x8000002cff217210 */ /* 0x000fe20007ffe0ff */
[----:B------:R-:W-:Y:S01]  /*a920*/  HFMA2.MMA R53, -RZ, RZ, 0, 0 ;  /* 0x00000000ff357435 */ /* 0x000fe200000001ff */
[----:B------:R-:W-:-:S05]  /*a930*/  ISETP.NE.U32.AND P2, PT, R44, RZ, PT ;  /* 0x000000ff2c00720c */ /* 0x000fca0003f45070 */
[----:B0-----:R-:W0:Y:S02]  /*a940*/  MUFU.RCP R5, R5 ;  /* 0x0000000500057308 */ /* 0x001e240000001000 */
[----:B0-----:R-:W-:-:S06]  /*a950*/  VIADD R24, R5, 0xffffffe ;  /* 0x0ffffffe05187836 */ /* 0x001fcc0000000000 */
[----:B--2---:R0:W2:Y:S02]  /*a960*/  F2I.FTZ.U32.TRUNC.NTZ R25, R24 ;  /* 0x0000001800197305 */ /* 0x0040a4000021f000 */
        /* <DEDUP_REMOVED lines=15> */
.L_x_1019:
[----:B------:R-:W-:Y:S05]  /*aa60*/  BSYNC B1 ;  /* 0x0000000000017941 */ /* 0x000fea0003800000 */
.L_x_1017:
        /* <DEDUP_REMOVED lines=29> */
.L_x_1021:
        /* <DEDUP_REMOVED lines=23> */
.L_x_1022:
[----:B------:R-:W-:Y:S05]  /*adb0*/  BSYNC B1 ;  /* 0x0000000000017941 */ /* 0x000fea0003800000 */
.L_x_1020:
        /* <DEDUP_REMOVED lines=28> */
.L_x_1024:
        /* <DEDUP_REMOVED lines=23> */
.L_x_1025:
[----:B------:R-:W-:Y:S05]  /*b0f0*/  BSYNC B1 ;  /* 0x0000000000017941 */ /* 0x000fea0003800000 */
.L_x_1023:
        /* <DEDUP_REMOVED lines=29> */
.L_x_1027:
        /* <DEDUP_REMOVED lines=22> */
.L_x_1028:
[----:B------:R-:W-:Y:S05]  /*b430*/  BSYNC B1 ;  /* 0x0000000000017941 */ /* 0x000fea0003800000 */
.L_x_1026:
        /* <DEDUP_REMOVED lines=12> */
.L_x_1016:
        /* <DEDUP_REMOVED lines=12> */
[----:B--2---:R-:W-:Y:S02]  /*b5c0*/  MOV R25, R45 ;  /* 0x0000002d00197202 */ /* 0x004fe40000000f00 */
[----:B-1----:R-:W-:-:S07]  /*b5d0*/  MOV R34, 0xb5f0 ;  /* 0x0000b5f000227802 */ /* 0x002fce0000000f00 */
[----:B-----5:R-:W-:Y:S05]  /*b5e0*/  CALL.REL.NOINC `($__internal_21_$__cuda_sm20_div_u64) ;  /* 0x0000002800047944 */ /* 0x020fea0003c00000 */
        /* <DEDUP_REMOVED lines=11> */
.L_x_1031:
[----:B------:R-:W3:Y:S01]  /*b6a0*/  I2F.U32.RP R5, R44 ;  /* 0x0000002c00057306 */ /* 0x000ee20000209000 */
[----:B------:R-:W-:Y:S02]  /*b6b0*/  IADD3 R7, RZ, -R44, RZ ;  /* 0x8000002cff077210 */ /* 0x000fe40007ffe0ff */
[----:B------:R-:W-:-:S05]  /*b6c0*/  ISETP.NE.U32.AND P2, PT, R44, RZ, PT ;  /* 0x000000ff2c00720c */ /* 0x000fca0003f45070 */
[----:B---3--:R-:W0:Y:S02]  /*b6d0*/  MUFU.RCP R5, R5 ;  /* 0x0000000500057308 */ /* 0x008e240000001000 */
        /* <DEDUP_REMOVED lines=19> */
.L_x_1032:
[----:B------:R-:W-:Y:S05]  /*b810*/  BSYNC B1 ;  /* 0x0000000000017941 */ /* 0x000fea0003800000 */
.L_x_1030:
[----:B------:R-:W0:Y:S01]  /*b820*/  LDC.64 R24, c[0x0][R15+0x2d8] ;  /* 0x0000b6000f187b82 */ /* 0x000e220000000a00 */
[----:B------:R-:W-:Y:S01]  /*b830*/  UISETP.NE.AND UP0, UPT, UR23, 0x1, UPT ;  /* 0x000000011700788c */ /* 0x000fe2000bf05270 */
[----:B-1----:R-:W-:Y:S01]  /*b840*/  MOV R34, R10 ;  /* 0x0000000a00227202 */ /* 0x002fe20000000f00 */
        /* <DEDUP_REMOVED lines=30> */
.L_x_1034:
        /* <DEDUP_REMOVED lines=23> */
.L_x_1035:
[----:B------:R-:W-:Y:S05]  /*bba0*/  BSYNC B1 ;  /* 0x0000000000017941 */ /* 0x000fea0003800000 */
.L_x_1033:
        /* <DEDUP_REMOVED lines=21> */
[----:B-----5:R-:W-:Y:S05]  /*bd00*/  CALL.REL.NOINC `($__internal_21_$__cuda_sm20_div_u64) ;  /* 0x00000020003c7944 */ /* 0x020fea0003c00000 */
        /* <DEDUP_REMOVED lines=11> */
.L_x_1037:
        /* <DEDUP_REMOVED lines=23> */
.L_x_1038:
[----:B------:R-:W-:Y:S05]  /*bf30*/  BSYNC B1 ;  /* 0x0000000000017941 */ /* 0x000fea0003800000 */
.L_x_1036:
        /* <DEDUP_REMOVED lines=8> */
.L_x_1015:
[----:B------:R-:W-:Y:S01]  /*bfc0*/  ULDC.64 UR26, c[0x0][0x480] ;  /* 0x00012000001a7ab9 */ /* 0x000fe20000000a00 */
[----:B------:R-:W-:Y:S01]  /*bfd0*/  ULDC UR24, c[0x0][0x6f8] ;  /* 0x0001be0000187ab9 */ /* 0x000fe20000000800 */
[----:B------:R-:W-:Y:S01]  /*bfe0*/  IMAD R7, R5, UR26, RZ ;  /* 0x0000001a05077c24 */ /* 0x000fe2000f8e02ff */
[----:B0-2---:R-:W-:Y:S01]  /*bff0*/  MOV R25, R9 ;  /* 0x0000000900197202 */ /* 0x005fe20000000f00 */
[----:B------:R-:W-:Y:S01]  /*c000*/  IMAD.MOV.U32 R24, RZ, RZ, R10 ;  /* 0x000000ffff187224 */ /* 0x000fe200078e000a */
[----:B------:R-:W-:Y:S01]  /*c010*/  FSET.BF.LT.FTZ.AND R5, R14, UR24, PT ;  /* 0x000000180e057c0a */ /* 0x000fe2000b811000 */
[C---:B------:R-:W-:Y:S01]  /*c020*/  IMAD R7, R6.reuse, UR27, R7 ;  /* 0x0000001b06077c24 */ /* 0x040fe2000f8e0207 */
[----:B------:R-:W-:Y:S01]  /*c030*/  ULDC.64 UR24, c[0x0][0x3b0] ;  /* 0x0000ec0000187ab9 */ /* 0x000fe20000000a00 */
[----:B------:R-:W-:Y:S01]  /*c040*/  IMAD.WIDE.U32 R14, R6, UR26, R24 ;  /* 0x0000001a060e7c25 */ /* 0x000fe2000f8e0018 */
[----:B------:R-:W0:Y:S01]  /*c050*/  F2I.FTZ.U32.TRUNC.NTZ R33, R5 ;  /* 0x0000000500217305 */ /* 0x000e22000021f000 */
[----:B------:R-:W-:-:S02]  /*c060*/  ULDC.64 UR26, c[0x0][0x550] ;  /* 0x00015400001a7ab9 */ /* 0x000fc40000000a00 */
[----:B-----5:R-:W-:Y:S01]  /*c070*/  FMUL.FTZ R9, R4, R5 ;  /* 0x0000000504097220 */ /* 0x020fe20000410000 */
[----:B------:R-:W-:Y:S02]  /*c080*/  LEA R24, P0, R14, UR24, 0x2 ;  /* 0x000000180e187c11 */ /* 0x000fe4000f8010ff */
[----:B------:R-:W-:Y:S01]  /*c090*/  IADD3 R7, R15, R7, RZ ;  /* 0x000000070f077210 */ /* 0x000fe20007ffe0ff */
[----:B------:R-:W-:Y:S01]  /*c0a0*/  FMUL.FTZ R9, R28, R9 ;  /* 0x000000091c097220 */ /* 0x000fe20000410000 */
[C---:B------:R-:W-:Y:S02]  /*c0b0*/  IADD3 R6, P1, R14.reuse, UR26, RZ ;  /* 0x0000001a0e067c10 */ /* 0x040fe4000ff3e0ff */
[----:B------:R-:W-:Y:S02]  /*c0c0*/  LEA.HI.X R25, R14, UR25, R7, 0x2, P0 ;  /* 0x000000190e197c11 */ /* 0x000fe400080f1407 */
[----:B------:R-:W-:-:S03]  /*c0d0*/  IADD3.X R7, R7, UR27, RZ, P1, !PT ;  /* 0x0000001b07077c10 */ /* 0x000fc60008ffe4ff */
[----:B------:R4:W-:Y:S04]  /*c0e0*/  STG.E desc[UR12][R24.64], R9 ;  /* 0x0000000918007986 */ /* 0x0009e8000c10190c */
[----:B0-----:R4:W-:Y:S02]  /*c0f0*/  STG.E.U8 desc[UR12][R6.64], R33 ;  /* 0x0000002106007986 */ /* 0x0019e4000c10110c */
.L_x_1014:
[----:B------:R-:W-:Y:S05]  /*c100*/  BSYNC B0 ;  /* 0x0000000000007941 */ /* 0x000fea0003800000 */
.L_x_1013:
[----:B------:R-:W-:Y:S05]  /*c110*/  @P4 BRA `(.L_x_1039) ;  /* 0x0000001800744947 */ /* 0x000fea0003800000 */
[----:B------:R-:W0:Y:S01]  /*c120*/  LDC R5, c[0x0][0x548] ;  /* 0x00015200ff057b82 */ /* 0x000e220000000800 */
[----:B----4-:R-:W-:Y:S01]  /*c130*/  IMAD.MOV.U32 R6, RZ, RZ, RZ ;  /* 0x000000ffff067224 */ /* 0x010fe200078e00ff */
[----:B0-----:R-:W-:Y:S01]  /*c140*/  ISETP.GE.AND P0, PT, R5, 0x2, PT ;  /* 0x000000020500780c */ /* 0x001fe20003f06270 */
        /* <DEDUP_REMOVED lines=14> */
.L_x_1054:
[----:B------:R-:W-:Y:S01]  /*c230*/  UMOV UR24, 0x1a0 ;  /* 0x000001a000187882 */ /* 0x000fe20000000000 */
[----:B------:R-:W-:Y:S01]  /*c240*/  IADD3 R9, R9, -0x4, RZ ;  /* 0xfffffffc09097810 */ /* 0x000fe20007ffe0ff */
[----:B------:R-:W-:Y:S01]  /*c250*/  BSSY B0, `(.L_x_1042) ;  /* 0x000002d000007945 */ /* 0x000fe20003800000 */
[----:B------:R-:W-:Y:S02]  /*c260*/  LEA R0, R7, UR24, 0x3 ;  /* 0x0000001807007c11 */ /* 0x000fe4000f8e18ff */
[----:B------:R-:W-:Y:S02]  /*c270*/  ISETP.NE.AND P3, PT, R9, RZ, PT ;  /* 0x000000ff0900720c */ /* 0x000fe40003f65270 */
[----:B------:R-:W0:Y:S02]  /*c280*/  LDC.64 R14, c[0x0][R0+0x210] ;  /* 0x00008400000e7b82 */ /* 0x000e240000000a00 */
[----:B0-----:R-:W-:-:S04]  /*c290*/  LOP3.LUT R10, R3, R15, RZ, 0xfc, !PT ;  /* 0x0000000f030a7212 */ /* 0x001fc800078efcff */
[----:B------:R-:W-:-:S13]  /*c2a0*/  ISETP.NE.U32.AND P0, PT, R10, RZ, PT ;  /* 0x000000ff0a00720c */ /* 0x000fda0003f05070 */
[----:B------:R-:W-:Y:S05]  /*c2b0*/  @!P0 BRA `(.L_x_1043) ;  /* 0x0000000000408947 */ /* 0x000fea0003800000 */
[----:B------:R-:W-:Y:S01]  /*c2c0*/  MOV R48, R2 ;  /* 0x0000000200307202 */ /* 0x000fe20000000f00 */
[----:B------:R-:W-:Y:S01]  /*c2d0*/  IMAD.MOV.U32 R49, RZ, RZ, R3 ;  /* 0x000000ffff317224 */ /* 0x000fe200078e0003 */
[----:B------:R-:W-:Y:S02]  /*c2e0*/  MOV R24, R14 ;  /* 0x0000000e00187202 */ /* 0x000fe40000000f00 */
[----:B--2---:R-:W-:Y:S02]  /*c2f0*/  MOV R25, R15 ;  /* 0x0000000f00197202 */ /* 0x004fe40000000f00 */
[----:B-1----:R-:W-:-:S07]  /*c300*/  MOV R34, 0xc320 ;  /* 0x0000c32000227802 */ /* 0x002fce0000000f00 */
[----:B-----5:R-:W-:Y:S05]  /*c310*/  CALL.REL.NOINC `($__internal_21_$__cuda_sm20_div_u64) ;  /* 0x0000001800b87944 */ /* 0x020fea0003c00000 */
        /* <DEDUP_REMOVED lines=10> */
.L_x_1043:
[----:B------:R-:W0:Y:S01]  /*c3c0*/  I2F.U32.RP R3, R14 ;  /* 0x0000000e00037306 */ /* 0x000e220000209000 */
[----:B------:R-:W-:Y:S01]  /*c3d0*/  IMAD.MOV R15, RZ, RZ, -R14 ;  /* 0x000000ffff0f7224 */ /* 0x000fe200078e0a0e */
[----:B------:R-:W-:Y:S01]  /*c3e0*/  ISETP.NE.U32.AND P2, PT, R14, RZ, PT ;  /* 0x000000ff0e00720c */ /* 0x000fe20003f45070 */
[----:B------:R-:W-:Y:S01]  /*c3f0*/  HFMA2.MMA R47, -RZ, RZ, 0, 0 ;  /* 0x00000000ff2f7435 */ /* 0x000fe200000001ff */
[----:B-12---:R-:W-:-:S04]  /*c400*/  MOV R35, RZ ;  /* 0x000000ff00237202 */ /* 0x006fc80000000f00 */
        /* <DEDUP_REMOVED lines=17> */
.L_x_1044:
[----:B------:R-:W-:Y:S05]  /*c520*/  BSYNC B0 ;  /* 0x0000000000007941 */ /* 0x000fea0003800000 */
.L_x_1042:
        /* <DEDUP_REMOVED lines=29> */
.L_x_1046:
        /* <DEDUP_REMOVED lines=23> */
.L_x_1047:
[----:B------:R-:W-:Y:S05]  /*c870*/  BSYNC B0 ;  /* 0x0000000000007941 */ /* 0x000fea0003800000 */
.L_x_1045:
        /* <DEDUP_REMOVED lines=16> */
[----:B-----5:R-:W-:Y:S05]  /*c980*/  CALL.REL.NOINC `($__internal_21_$__cuda_sm20_div_u64) ;  /* 0x00000014001c7944 */ /* 0x020fea0003c00000 */
        /* <DEDUP_REMOVED lines=11> */
.L_x_1049:
        /* <DEDUP_REMOVED lines=23> */
.L_x_1050:
[----:B------:R-:W-:Y:S05]  /*cbb0*/  BSYNC B0 ;  /* 0x0000000000007941 */ /* 0x000fea0003800000 */
.L_x_1048:
        /* <DEDUP_REMOVED lines=29> */
.L_x_1052:
        /* <DEDUP_REMOVED lines=22> */
.L_x_1053:
[----:B------:R-:W-:Y:S05]  /*cef0*/  BSYNC B0 ;  /* 0x0000000000007941 */ /* 0x000fea0003800000 */
.L_x_1051:
        /* <DEDUP_REMOVED lines=8> */
.L_x_1041:
        /* <DEDUP_REMOVED lines=13> */
[----:B-1-3--:R-:W-:-:S07]  /*d050*/  MOV R34, 0xd070 ;  /* 0x0000d07000227802 */ /* 0x00afce0000000f00 */
[----:B-----5:R-:W-:Y:S05]  /*d060*/  CALL.REL.NOINC `($__internal_21_$__cuda_sm20_div_u64) ;  /* 0x0000000c00647944 */ /* 0x020fea0003c00000 */
        /* <DEDUP_REMOVED lines=9> */
.L_x_1056:
[----:B------:R-:W0:Y:S01]  /*d100*/  I2F.U32.RP R0, R14 ;  /* 0x0000000e00007306 */ /* 0x000e220000209000 */
[----:B------:R-:W-:Y:S01]  /*d110*/  IADD3 R3, RZ, -R14, RZ ;  /* 0x8000000eff037210 */ /* 0x000fe20007ffe0ff */
[----:B---3--:R-:W-:Y:S01]  /*d120*/  IMAD.MOV.U32 R9, RZ, RZ, RZ ;  /* 0x000000ffff097224 */ /* 0x008fe200078e00ff */
[----:B------:R-:W-:-:S05]  /*d130*/  ISETP.NE.U32.AND P2, PT, R14, RZ, PT ;  /* 0x000000ff0e00720c */ /* 0x000fca0003f45070 */
[----:B0-----:R-:W0:Y:S02]  /*d140*/  MUFU.RCP R0, R0 ;  /* 0x0000000000007308 */ /* 0x001e240000001000 */
[----:B0-----:R-:W-:-:S06]  /*d150*/  VIADD R24, R0, 0xffffffe ;  /* 0x0ffffffe00187836 */ /* 0x001fcc0000000000 */
        /* <DEDUP_REMOVED lines=15> */
[----:B-1----:R-:W-:Y:S01]  /*d250*/  IMAD R34, R14, R15, R2 ;  /* 0x0000000f0e227224 */ /* 0x002fe200078e0202 */
[----:B------:R-:W-:-:S07]  /*d260*/  MOV R2, R25 ;  /* 0x0000001900027202 */ /* 0x000fce0000000f00 */
.L_x_1057:
[----:B------:R-:W-:Y:S05]  /*d270*/  BSYNC B0 ;  /* 0x0000000000007941 */ /* 0x000fea0003800000 */
.L_x_1055:
        /* <DEDUP_REMOVED lines=31> */
.L_x_1059:
        /* <DEDUP_REMOVED lines=23> */
.L_x_1060:
[----:B------:R-:W-:Y:S05]  /*d5e0*/  BSYNC B0 ;  /* 0x0000000000007941 */ /* 0x000fea0003800000 */
.L_x_1058:
        /* <DEDUP_REMOVED lines=21> */
[----:B-----5:R-:W-:Y:S05]  /*d740*/  CALL.REL.NOINC `($__internal_21_$__cuda_sm20_div_u64) ;  /* 0x0000000400ac7944 */ /* 0x020fea0003c00000 */
        /* <DEDUP_REMOVED lines=9> */
.L_x_1062:
        /* <DEDUP_REMOVED lines=23> */
.L_x_1063:
[----:B------:R-:W-:Y:S05]  /*d950*/  BSYNC B0 ;  /* 0x0000000000007941 */ /* 0x000fea0003800000 */
.L_x_1061:
[----:B------:R0:W1:Y:S02]  /*d960*/  LDC.64 R14, c[0x0][R7+0x2c8] ;  /* 0x0000b200070e7b82 */ /* 0x0000640000000a00 */
[----:B0-----:R-:W-:Y:S02]  /*d970*/  IMAD.MOV.U32 R7, RZ, RZ, R5 ;  /* 0x000000ffff077224 */ /* 0x001fe400078e0005 */
[-C--:B-1----:R-:W-:Y:S02]  /*d980*/  IMAD R0, R15, R34.reuse, RZ ;  /* 0x000000220f007224 */ /* 0x082fe400078e02ff */
[----:B------:R-:W-:-:S04]  /*d990*/  IMAD.WIDE.U32 R6, R14, R34, R6 ;  /* 0x000000220e067225 */ /* 0x000fc800078e0006 */
[----:B------:R-:W-:-:S05]  /*d9a0*/  IMAD R9, R14, R9, R0 ;  /* 0x000000090e097224 */ /* 0x000fca00078e0200 */
[----:B------:R-:W-:-:S07]  /*d9b0*/  IADD3 R5, R7, R9, RZ ;  /* 0x0000000907057210 */ /* 0x000fce0007ffe0ff */
.L_x_1040:
[----:B------:R-:W-:Y:S01]  /*d9c0*/  ULDC.64 UR26, c[0x0][0x480] ;  /* 0x00012000001a7ab9 */ /* 0x000fe20000000a00 */
[----:B------:R-:W-:Y:S01]  /*d9d0*/  ULDC UR24, c[0x0][0x6f8] ;  /* 0x0001be0000187ab9 */ /* 0x000fe20000000800 */
[----:B------:R-:W-:Y:S01]  /*d9e0*/  MOV R7, R5 ;  /* 0x0000000500077202 */ /* 0x000fe20000000f00 */
[----:B------:R-:W-:Y:S01]  /*d9f0*/  IMAD R3, R3, UR26, RZ ;  /* 0x0000001a03037c24 */ /* 0x000fe2000f8e02ff */
[----:B------:R-:W-:Y:S01]  /*da00*/  FSET.BF.LT.FTZ.AND R0, R13, UR24, PT ;  /* 0x000000180d007c0a */ /* 0x000fe2000b811000 */
[----:B------:R-:W-:Y:S01]  /*da10*/  ULDC.64 UR24, c[0x0][0x3b0] ;  /* 0x0000ec0000187ab9 */ /* 0x000fe20000000a00 */
[C---:B------:R-:W-:Y:S02]  /*da20*/  IMAD.WIDE.U32 R6, R2.reuse, UR26, R6 ;  /* 0x0000001a02067c25 */ /* 0x040fe4000f8e0006 */
[----:B---3--:R-:W0:Y:S02]  /*da30*/  F2I.FTZ.U32.TRUNC.NTZ R9, R0 ;  /* 0x0000000000097305 */ /* 0x008e24000021f000 */
[----:B-----5:R-:W-:Y:S01]  /*da40*/  FMUL.FTZ R5, R41, R0 ;  /* 0x0000000029057220 */ /* 0x020fe20000410000 */
[----:B------:R-:W-:Y:S01]  /*da50*/  IMAD R3, R2, UR27, R3 ;  /* 0x0000001b02037c24 */ /* 0x000fe2000f8e0203 */
[----:B------:R-:W-:Y:S01]  /*da60*/  ULDC.64 UR26, c[0x0][0x550] ;  /* 0x00015400001a7ab9 */ /* 0x000fe20000000a00 */
[----:B------:R-:W-:Y:S01]  /*da70*/  LEA R2, P0, R6, UR24, 0x2 ;  /* 0x0000001806027c11 */ /* 0x000fe2000f8010ff */
[----:B------:R-:W-:Y:S01]  /*da80*/  FMUL.FTZ R5, R28, R5 ;  /* 0x000000051c057220 */ /* 0x000fe20000410000 */
[----:B------:R-:W-:Y:S01]  /*da90*/  IMAD.IADD R7, R7, 0x1, R3 ;  /* 0x0000000107077824 */ /* 0x000fe200078e0203 */
[----:B------:R-:W-:-:S04]  /*daa0*/  IADD3 R14, P1, R6, UR26, RZ ;  /* 0x0000001a060e7c10 */ /* 0x000fc8000ff3e0ff */
[----:B------:R-:W-:Y:S02]  /*dab0*/  LEA.HI.X R3, R6, UR25, R7, 0x2, P0 ;  /* 0x0000001906037c11 */ /* 0x000fe400080f1407 */
[----:B------:R-:W-:-:S03]  /*dac0*/  IADD3.X R15, R7, UR27, RZ, P1, !PT ;  /* 0x0000001b070f7c10 */ /* 0x000fc60008ffe4ff */
[----:B------:R3:W-:Y:S04]  /*dad0*/  STG.E desc[UR12][R2.64], R5 ;  /* 0x0000000502007986 */ /* 0x0007e8000c10190c */
[----:B0-----:R3:W-:Y:S02]  /*dae0*/  STG.E.U8 desc[UR12][R14.64], R9 ;  /* 0x000000090e007986 */ /* 0x0017e4000c10110c */
.L_x_1039:
[----:B------:R-:W-:Y:S01]  /*daf0*/  LEA R22, P0, R11, R22, 0x2 ;  /* 0x000000160b167211 */ /* 0x000fe200078010ff */
[----:B------:R-:W-:Y:S05]  /*db00*/  WARPSYNC.ALL ;  /* 0x0000000000007948 */ /* 0x000fea0003800000 */
[----:B------:R-:W-:Y:S01]  /*db10*/  IADD3.X R20, RZ, R20, RZ, P0, !PT ;  /* 0x00000014ff147210 */ /* 0x000fe200007fe4ff */
[----:B------:R-:W-:Y:S01]  /*db20*/  BAR.SYNC.DEFER_BLOCKING 0x0 ;  /* 0x0000000000007b1d */ /* 0x000fe20000010000 */
[----:B------:R-:W-:Y:S01]  /*db30*/  ISETP.GE.U32.AND P0, PT, R22, R23, PT ;  /* 0x000000171600720c */ /* 0x000fe20003f06070 */
[----:B---3--:R-:W-:Y:S01]  /*db40*/  IMAD.MOV.U32 R2, RZ, RZ, R18 ;  /* 0x000000ffff027224 */ /* 0x008fe200078e0012 */
[----:B------:R-:W-:-:S02]  /*db50*/  MOV R3, R26 ;  /* 0x0000001a00037202 */ /* 0x000fc40000000f00 */
[----:B------:R-:W-:Y:S02]  /*db60*/  ISETP.GE.U32.AND.EX P0, PT, R20, R21, PT, P0 ;  /* 0x000000151400720c */ /* 0x000fe40003f06100 */
[----:B------:R-:W-:-:S11]  /*db70*/  MOV R0, R17 ;  /* 0x0000001100007202 */ /* 0x000fd60000000f00 */
[----:B------:R-:W-:Y:S05]  /*db80*/  @!P0 BRA `(.L_x_1064) ;  /* 0xffffff2c00f88947 */ /* 0x000fea000383ffff */
[----:B------:R-:W-:Y:S05]  /*db90*/  EXIT ;  /* 0x000000000000794d */ /* 0x000fea0003800000 */
        .weak           $__internal_20_$__cuda_sm20_dblrcp_rn_slowpath_v3
        .type           $__internal_20_$__cuda_sm20_dblrcp_rn_slowpath_v3,@function
        .size           $__internal_20_$__cuda_sm20_dblrcp_rn_slowpath_v3,($__internal_21_$__cuda_sm20_div_u64 - $__internal_20_$__cuda_sm20_dblrcp_rn_slowpath_v3)
$__internal_20_$__cuda_sm20_dblrcp_rn_slowpath_v3:
        /* <DEDUP_REMOVED lines=23> */
.L_x_1067:
        /* <DEDUP_REMOVED lines=10> */
.L_x_1065:
[----:B------:R-:W-:Y:S02]  /*ddb0*/  LOP3.LUT R7, R5, 0x80000, RZ, 0xfc, !PT ;  /* 0x0008000005077812 */ /* 0x000fe400078efcff */
[----:B------:R-:W-:-:S07]  /*ddc0*/  MOV R6, R4 ;  /* 0x0000000400067202 */ /* 0x000fce0000000f00 */
.L_x_1066:
[----:B------:R-:W-:Y:S01]  /*ddd0*/  MOV R4, R12 ;  /* 0x0000000c00047202 */ /* 0x000fe20000000f00 */
[----:B------:R-:W-:-:S04]  /*dde0*/  IMAD.MOV.U32 R5, RZ, RZ, 0x0 ;  /* 0x00000000ff057424 */ /* 0x000fc800078e00ff */
[----:B------:R-:W-:Y:S05]  /*ddf0*/  RET.REL.NODEC R4 `(_ZN2at6native43_GLOBAL__N__7cc8d1ed_10_Dropout_cu_0e96ed3820fused_dropout_kernelIffmLin1ELin1EhEEvNS_4cuda6detail10TensorInfoIKT_T1_EENS5_IS6_S8_EENS5_IT4_S8_EES8_T0_NS_15PhiloxCudaStateE) ;  /* 0xffffff2004807950 */ /* 0x000fea0003c3ffff */
        .weak           $__internal_21_$__cuda_sm20_div_u64
        .type           $__internal_21_$__cuda_sm20_div_u64,@function
        .size           $__internal_21_$__cuda_sm20_div_u64,(.L_x_11550 - $__internal_21_$__cuda_sm20_div_u64)
$__internal_21_$__cuda_sm20_div_u64:
        /* <DEDUP_REMOVED lines=66> */
[----:B------:R-:W-:Y:S05]  /*e220*/  RET.REL.NODEC R34 `(_ZN2at6native43_GLOBAL__N__7cc8d1ed_10_Dropout_cu_0e96ed3820fused_dropout_kernelIffmLin1ELin1EhEEvNS_4cuda6detail10TensorInfoIKT_T1_EENS5_IS6_S8_EENS5_IT4_S8_EES8_T0_NS_15PhiloxCudaStateE) ;  /* 0xffffff1c22747950 */ /* 0x000fea0003c3ffff */
.L_x_1068:
        /* <DEDUP_REMOVED lines=13> */
.L_x_11550:


//--------------------- .text._ZN2at6native43_GLOBAL__N__7cc8d1ed_10_Dropout_cu_0e96ed3820fused_dropout_kernelIffmLin1ELi1EhEEvNS_4cuda6detail10TensorInfoIKT_T1_EENS5_IS6_S8_EENS5_IT4_S8_EES8_T0_NS_15PhiloxCudaStateE --------------------------
	.section	.text._ZN2at6native43_GLOBAL__N__7cc8d1ed_10_Dropout_cu_0e96ed3820fused_dropout_kernelIffmLin1ELi1EhEEvNS_4cuda6detail10TensorInfoIKT_T1_EENS5_IS6_S8_EENS5_IT4_S8_EES8_T0_NS_15PhiloxCudaStateE,"ax",@progbits
	.align	128
.text._ZN2at6native43_GLOBAL__N__7cc8d1ed_10_Dropout_cu_0e96ed3820fused_dropout_kernelIffmLin1ELi1EhEEvNS_4cuda6detail10TensorInfoIKT_T1_EENS5_IS6_S8_EENS5_IT4_S8_EES8_T0_NS_15PhiloxCudaStateE:
        .type           _ZN2at6native43_GLOBAL__N__7cc8d1ed_10_Dropout_cu_0e96ed3820fused_dropout_kernelIffmLin1ELi1EhEEvNS_4cuda6detail10TensorInfoIKT_T1_EENS5_IS6_S8_EENS5_IT4_S8_EES8_T0_NS_15PhiloxCudaStateE,@function
        .size           _ZN2at6native43_GLOBAL__N__7cc8d1ed_10_Dropout_cu_0e96ed3820fused_dropout_kernelIffmLin1ELi1EhEEvNS_4cuda6detail10TensorInfoIKT_T1_EENS5_IS6_S8_EENS5_IT4_S8_EES8_T0_NS_15PhiloxCudaStateE,(.L_x_11553 - _ZN2at6native43_GLOBAL__N__7cc8d1ed_10_Dropout_cu_0e96ed3820fused_dropout_kernelIffmLin1ELi1EhEEvNS_4cuda6detail10TensorInfoIKT_T1_EENS5_IS6_S8_EENS5_IT4_S8_EES8_T0_NS_15PhiloxCudaStateE)
        .other          _ZN2at6native43_GLOBAL__N__7cc8d1ed_10_Dropout_cu_0e96ed3820fused_dropout_kernelIffmLin1ELi1EhEEvNS_4cuda6detail10TensorInfoIKT_T1_EENS5_IS6_S8_EENS5_IT4_S8_EES8_T0_NS_15PhiloxCudaStateE,@"STO_CUDA_ENTRY STV_DEFAULT"
_ZN2at6native43_GLOBAL__N__7cc8d1ed_10_Dropout_cu_0e96ed3820fused_dropout_kernelIffmLin1ELi1EhEEvNS_4cuda6detail10TensorInfoIKT_T1_EENS5_IS6_S8_EENS5_IT4_S8_EES8_T0_NS_15PhiloxCudaStateE:
        /* <DEDUP_REMOVED lines=108> */
[----:B------:R-:W-:Y:S05]  /*06c0*/  CALL.REL.NOINC `($__internal_22_$__cuda_sm20_dblrcp_rn_slowpath_v3) ;  /* 0x0000007400d47944 */ /* 0x000fea0003c00000 */
.L_x_1069:
        /* <DEDUP_REMOVED lines=18> */
[----:B------:R-:W-:Y:S05]  /*07f0*/  CALL.REL.NOINC `($__internal_23_$__cuda_sm20_div_u64) ;  /* 0x0000007800207944 */ /* 0x000fea0003c00000 */
[----:B------:R-:W-:Y:S01]  /*0800*/  IMAD.MOV.U32 R9, RZ, RZ, R43 ;  /* 0x000000ffff097224 */ /* 0x000fe200078e002b */
[----:B------:R-:W-:Y:S06]  /*0810*/  BRA `(.L_x_1071) ;  /* 0x00000000005c7947 */ /* 0x000fec0003800000 */
.L_x_1070:
        /* <DEDUP_REMOVED lines=23> */
.L_x_1071:
        /* <DEDUP_REMOVED lines=24> */
.L_x_1187:
        /* <DEDUP_REMOVED lines=13> */
.L_x_1073:
[----:B------:R-:W-:Y:S05]  /*0be0*/  BSYNC B0 ;  /* 0x0000000000007941 */ /* 0x000fea0003800000 */
.L_x_1072:
        /* <DEDUP_REMOVED lines=72> */
.L_x_1075:
[----:B------:R-:W-:Y:S01]  /*1070*/  IMAD.MOV.U32 R7, RZ, RZ, R16 ;  /* 0x000000ffff077224 */ /* 0x000fe200078e0010 */
[----:B------:R-:W-:Y:S01]  /*1080*/  MOV R8, R21 ;  /* 0x0000001500087202 */ /* 0x000fe20000000f00 */
[----:B------:R-:W-:Y:S01]  /*1090*/  IMAD.MOV.U32 R18, RZ, RZ, R14 ;  /* 0x000000ffff127224 */ /* 0x000fe200078e000e */
[----:B------:R-:W-:-:S07]  /*10a0*/  MOV R19, R24 ;  /* 0x0000001800137202 */ /* 0x000fce0000000f00 */
.L_x_1074:
        /* <DEDUP_REMOVED lines=31> */
.L_x_1092:
        /* <DEDUP_REMOVED lines=11> */
[----:B------:R-:W-:Y:S05]  /*1350*/  CALL.REL.NOINC `($__internal_23_$__cuda_sm20_div_u64) ;  /* 0x0000006c00487944 */ /* 0x000fea0003c00000 */
        /* <DEDUP_REMOVED lines=10> */
.L_x_1081:
        /* <DEDUP_REMOVED lines=22> */
.L_x_1082:
[----:B------:R-:W-:Y:S05]  /*1560*/  BSYNC B1 ;  /* 0x0000000000017941 */ /* 0x000fea0003800000 */
.L_x_1080:
        /* <DEDUP_REMOVED lines=15> */
[----:B------:R-:W-:Y:S05]  /*1660*/  CALL.REL.NOINC `($__internal_23_$__cuda_sm20_div_u64) ;  /* 0x0000006800847944 */ /* 0x000fea0003c00000 */
        /* <DEDUP_REMOVED lines=12> */
.L_x_1084:
        /* <DEDUP_REMOVED lines=23> */
.L_x_1085:
[----:B------:R-:W-:Y:S05]  /*18a0*/  BSYNC B1 ;  /* 0x0000000000017941 */ /* 0x000fea0003800000 */
.L_x_1083:
        /* <DEDUP_REMOVED lines=29> */
.L_x_1087:
        /* <DEDUP_REMOVED lines=23> */
.L_x_1088:
[----:B------:R-:W-:Y:S05]  /*1bf0*/  BSYNC B1 ;  /* 0x0000000000017941 */ /* 0x000fea0003800000 */
.L_x_1086:
        /* <DEDUP_REMOVED lines=29> */
.L_x_1090:
        /* <DEDUP_REMOVED lines=23> */
.L_x_1091:
[----:B------:R-:W-:Y:S05]  /*1f40*/  BSYNC B1 ;  /* 0x0000000000017941 */ /* 0x000fea0003800000 */
.L_x_1089:
        /* <DEDUP_REMOVED lines=10> */
.L_x_1079:
        /* <DEDUP_REMOVED lines=13> */
[----:B------:R-:W-:Y:S05]  /*20c0*/  CALL.REL.NOINC `($__internal_23_$__cuda_sm20_div_u64) ;  /* 0x0000005c00ec7944 */ /* 0x000fea0003c00000 */
        /* <DEDUP_REMOVED lines=10> */
.L_x_1094:
        /* <DEDUP_REMOVED lines=23> */
.L_x_1095:
[----:B------:R-:W-:Y:S05]  /*22e0*/  BSYNC B1 ;  /* 0x0000000000017941 */ /* 0x000fea0003800000 */
.L_x_1093:
        /* <DEDUP_REMOVED lines=29> */
.L_x_1097:
        /* <DEDUP_REMOVED lines=23> */
.L_x_1098:
[----:B------:R-:W-:Y:S05]  /*2630*/  BSYNC B1 ;  /* 0x0000000000017941 */ /* 0x000fea0003800000 */
.L_x_1096:
        /* <DEDUP_REMOVED lines=29> */
.L_x_1100:
        /* <DEDUP_REMOVED lines=23> */
.L_x_1101:
[----:B------:R-:W-:Y:S05]  /*2980*/  BSYNC B1 ;  /* 0x0000000000017941 */ /* 0x000fea0003800000 */
.L_x_1099:
[----:B------:R-:W0:Y:S02]  /*2990*/  LDC.64 R6, c[0x0][R23+0x2c8] ;  /* 0x0000b20017067b82 */ /* 0x000e240000000a00 */
[-C--:B0-----:R-:W-:Y:S02]  /*29a0*/  IMAD R7, R7, R31.reuse, RZ ;  /* 0x0000001f07077224 */ /* 0x081fe400078e02ff */
[----:B------:R-:W-:-:S04]  /*29b0*/  IMAD.WIDE.U32 R20, R6, R31, R20 ;  /* 0x0000001f06147225 */ /* 0x000fc800078e0014 */
[----:B------:R-:W-:-:S05]  /*29c0*/  IMAD R7, R6, R27, R7 ;  /* 0x0000001b06077224 */ /* 0x000fca00078e0207 */
[----:B------:R-:W-:-:S07]  /*29d0*/  IADD3 R21, R21, R7, RZ ;  /* 0x0000000715157210 */ /* 0x000fce0007ffe0ff */
.L_x_1078:
        /* <DEDUP_REMOVED lines=9> */
.L_x_1077:
[----:B------:R-:W-:Y:S05]  /*2a70*/  BSYNC B0 ;  /* 0x0000000000007941 */ /* 0x000fea0003800000 */
.L_x_1076:
        /* <DEDUP_REMOVED lines=30> */
.L_x_1118:
        /* <DEDUP_REMOVED lines=11> */
[----:B-----5:R-:W-:Y:S05]  /*2d10*/  CALL.REL.NOINC `($__internal_23_$__cuda_sm20_div_u64) ;  /* 0x0000005000d87944 */ /* 0x020fea0003c00000 */
        /* <DEDUP_REMOVED lines=10> */
.L_x_1107:
        /* <DEDUP_REMOVED lines=22> */
.L_x_1108:
[----:B------:R-:W-:Y:S05]  /*2f20*/  BSYNC B1 ;  /* 0x0000000000017941 */ /* 0x000fea0003800000 */
.L_x_1106:
        /* <DEDUP_REMOVED lines=17> */
[----:B-----5:R-:W-:Y:S05]  /*3040*/  CALL.REL.NOINC `($__internal_23_$__cuda_sm20_div_u64) ;  /* 0x00000050000c7944 */ /* 0x020fea0003c00000 */
        /* <DEDUP_REMOVED lines=12> */
.L_x_1110:
        /* <DEDUP_REMOVED lines=23> */
.L_x_1111:
[----:B------:R-:W-:Y:S05]  /*3280*/  BSYNC B1 ;  /* 0x0000000000017941 */ /* 0x000fea0003800000 */
.L_x_1109:
        /* <DEDUP_REMOVED lines=29> */
.L_x_1113:
        /* <DEDUP_REMOVED lines=23> */
.L_x_1114:
[----:B------:R-:W-:Y:S05]  /*35d0*/  BSYNC B1 ;  /* 0x0000000000017941 */ /* 0x000fea0003800000 */
.L_x_1112:
        /* <DEDUP_REMOVED lines=29> */
.L_x_1116:
        /* <DEDUP_REMOVED lines=23> */
.L_x_1117:
[----:B------:R-:W-:Y:S05]  /*3920*/  BSYNC B1 ;  /* 0x0000000000017941 */ /* 0x000fea0003800000 */
.L_x_1115:
        /* <DEDUP_REMOVED lines=11> */
.L_x_1105:
        /* <DEDUP_REMOVED lines=24> */
.L_x_1120:
        /* <DEDUP_REMOVED lines=23> */
.L_x_1121:
[----:B------:R-:W-:Y:S05]  /*3cd0*/  BSYNC B1 ;  /* 0x0000000000017941 */ /* 0x000fea0003800000 */
.L_x_1119:
        /* <DEDUP_REMOVED lines=30> */
.L_x_1123:
        /* <DEDUP_REMOVED lines=23> */
.L_x_1124:
[----:B------:R-:W-:Y:S05]  /*4030*/  BSYNC B1 ;  /* 0x0000000000017941 */ /* 0x000fea0003800000 */
.L_x_1122:
        /* <DEDUP_REMOVED lines=29> */
.L_x_1126:
        /* <DEDUP_REMOVED lines=23> */
.L_x_1127:
[----:B------:R-:W-:Y:S05]  /*4380*/  BSYNC B1 ;  /* 0x0000000000017941 */ /* 0x000fea0003800000 */
.L_x_1125:
[----:B------:R-:W0:Y:S01]  /*4390*/  LDC.64 R30, c[0x0][R30+0x2c8] ;  /* 0x0000b2001e1e7b82 */ /* 0x000e220000000a00 */
[----:B------:R-:W-:Y:S01]  /*43a0*/  MOV R29, R27 ;  /* 0x0000001b001d7202 */ /* 0x000fe20000000f00 */
[-C--:B0-----:R-:W-:Y:S02]  /*43b0*/  IMAD R7, R31, R6.reuse, RZ ;  /* 0x000000061f077224 */ /* 0x081fe400078e02ff */
[----:B------:R-:W-:-:S04]  /*43c0*/  IMAD.WIDE.U32 R28, R30, R6, R28 ;  /* 0x000000061e1c7225 */ /* 0x000fc800078e001c */
[----:B------:R-:W-:-:S04]  /*43d0*/  IMAD R7, R30, R37, R7 ;  /* 0x000000251e077224 */ /* 0x000fc800078e0207 */
[----:B------:R-:W-:-:S07]  /*43e0*/  IMAD.IADD R27, R29, 0x1, R7 ;  /* 0x000000011d1b7824 */ /* 0x000fce00078e0207 */
.L_x_1104:
        /* <DEDUP_REMOVED lines=10> */
.L_x_1103:
[----:B------:R-:W-:Y:S05]  /*4490*/  BSYNC B0 ;  /* 0x0000000000007941 */ /* 0x000fea0003800000 */
.L_x_1102:
        /* <DEDUP_REMOVED lines=28> */
.L_x_1144:
        /* <DEDUP_REMOVED lines=23> */
.L_x_1133:
        /* <DEDUP_REMOVED lines=22> */
.L_x_1134:
[----:B------:R-:W-:Y:S05]  /*4930*/  BSYNC B1 ;  /* 0x0000000000017941 */ /* 0x000fea0003800000 */
.L_x_1132:
        /* <DEDUP_REMOVED lines=17> */
[----:B-----5:R-:W-:Y:S05]  /*4a50*/  CALL.REL.NOINC `($__internal_23_$__cuda_sm20_div_u64) ;  /* 0x0000003400887944 */ /* 0x020fea0003c00000 */
        /* <DEDUP_REMOVED lines=12> */
.L_x_1136:
        /* <DEDUP_REMOVED lines=23> */
.L_x_1137:
[----:B------:R-:W-:Y:S05]  /*4c90*/  BSYNC B1 ;  /* 0x0000000000017941 */ /* 0x000fea0003800000 */
.L_x_1135:
        /* <DEDUP_REMOVED lines=29> */
.L_x_1139:
        /* <DEDUP_REMOVED lines=23> */
.L_x_1140:
[----:B------:R-:W-:Y:S05]  /*4fe0*/  BSYNC B1 ;  /* 0x0000000000017941 */ /* 0x000fea0003800000 */
.L_x_1138:
        /* <DEDUP_REMOVED lines=29> */
.L_x_1142:
        /* <DEDUP_REMOVED lines=23> */
.L_x_1143:
[----:B------:R-:W-:Y:S05]  /*5330*/  BSYNC B1 ;  /* 0x0000000000017941 */ /* 0x000fea0003800000 */
.L_x_1141:
        /* <DEDUP_REMOVED lines=11> */
.L_x_1131:
        /* <DEDUP_REMOVED lines=13> */
[----:B-----5:R-:W-:Y:S05]  /*54c0*/  CALL.REL.NOINC `($__internal_23_$__cuda_sm20_div_u64) ;  /* 0x0000002800ec7944 */ /* 0x020fea0003c00000 */
        /* <DEDUP_REMOVED lines=11> */
.L_x_1146:
        /* <DEDUP_REMOVED lines=23> */
.L_x_1147:
[----:B------:R-:W-:Y:S05]  /*56f0*/  BSYNC B1 ;  /* 0x0000000000017941 */ /* 0x000fea0003800000 */
.L_x_1145:
        /* <DEDUP_REMOVED lines=31> */
.L_x_1149:
        /* <DEDUP_REMOVED lines=23> */
.L_x_1150:
[----:B------:R-:W-:Y:S05]  /*5a60*/  BSYNC B1 ;  /* 0x0000000000017941 */ /* 0x000fea0003800000 */
.L_x_1148:
        /* <DEDUP_REMOVED lines=30> */
.L_x_1152:
        /* <DEDUP_REMOVED lines=23> */
.L_x_1153:
[----:B------:R-:W-:Y:S05]  /*5dc0*/  BSYNC B1 ;  /* 0x0000000000017941 */ /* 0x000fea0003800000 */
.L_x_1151:
[----:B------:R-:W0:Y:S01]  /*5dd0*/  LDC.64 R30, c[0x0][R30+0x2c8] ;  /* 0x0000b2001e1e7b82 */ /* 0x000e220000000a00 */
[----:B------:R-:W-:Y:S01]  /*5de0*/  MOV R29, R27 ;  /* 0x0000001b001d7202 */ /* 0x000fe20000000f00 */
[-C--:B0-----:R-:W-:Y:S02]  /*5df0*/  IMAD R7, R31, R6.reuse, RZ ;  /* 0x000000061f077224 */ /* 0x081fe400078e02ff */
[----:B------:R-:W-:-:S04]  /*5e00*/  IMAD.WIDE.U32 R28, R30, R6, R28 ;  /* 0x000000061e1c7225 */ /* 0x000fc800078e001c */
[----:B------:R-:W-:-:S04]  /*5e10*/  IMAD R7, R30, R37, R7 ;  /* 0x000000251e077224 */ /* 0x000fc800078e0207 */
[----:B------:R-:W-:-:S07]  /*5e20*/  IMAD.IADD R27, R29, 0x1, R7 ;  /* 0x000000011d1b7824 */ /* 0x000fce00078e0207 */
.L_x_1130:
        /* <DEDUP_REMOVED lines=10> */
.L_x_1129:
[----:B------:R-:W-:Y:S05]  /*5ed0*/  BSYNC B0 ;  /* 0x0000000000007941 */ /* 0x000fea0003800000 */
.L_x_1128:
        /* <DEDUP_REMOVED lines=25> */
.L_x_1170:
        /* <DEDUP_REMOVED lines=22> */
.L_x_1159:
        /* <DEDUP_REMOVED lines=22> */
.L_x_1160:
[----:B------:R-:W-:Y:S05]  /*6330*/  BSYNC B1 ;  /* 0x0000000000017941 */ /* 0x000fea0003800000 */
.L_x_1158:
        /* <DEDUP_REMOVED lines=28> */
.L_x_1162:
        /* <DEDUP_REMOVED lines=22> */
.L_x_1163:
[----:B------:R-:W-:Y:S05]  /*6660*/  BSYNC B1 ;  /* 0x0000000000017941 */ /* 0x000fea0003800000 */
.L_x_1161:
        /* <DEDUP_REMOVED lines=29> */
.L_x_1165:
        /* <DEDUP_REMOVED lines=23> */
.L_x_1166:
[----:B------:R-:W-:Y:S05]  /*69b0*/  BSYNC B1 ;  /* 0x0000000000017941 */ /* 0x000fea0003800000 */
.L_x_1164:
        /* <DEDUP_REMOVED lines=28> */
.L_x_1168:
        /* <DEDUP_REMOVED lines=23> */
.L_x_1169:
[----:B------:R-:W-:Y:S05]  /*6cf0*/  BSYNC B1 ;  /* 0x0000000000017941 */ /* 0x000fea0003800000 */
.L_x_1167:
        /* <DEDUP_REMOVED lines=10> */
.L_x_1157:
        /* <DEDUP_REMOVED lines=24> */
.L_x_1172:
        /* <DEDUP_REMOVED lines=23> */
.L_x_1173:
[----:B------:R-:W-:Y:S05]  /*7090*/  BSYNC B1 ;  /* 0x0000000000017941 */ /* 0x000fea0003800000 */
.L_x_1171:
        /* <DEDUP_REMOVED lines=18> */
[----:B-----5:R-:W-:Y:S05]  /*71c0*/  CALL.REL.NOINC `($__internal_23_$__cuda_sm20_div_u64) ;  /* 0x0000000c00ac7944 */ /* 0x020fea0003c00000 */
        /* <DEDUP_REMOVED lines=10> */
.L_x_1175:
        /* <DEDUP_REMOVED lines=23> */
.L_x_1176:
[----:B------:R-:W-:Y:S05]  /*73e0*/  BSYNC B1 ;  /* 0x0000000000017941 */ /* 0x000fea0003800000 */
.L_x_1174:
        /* <DEDUP_REMOVED lines=28> */
.L_x_1178:
        /* <DEDUP_REMOVED lines=23> */
.L_x_1179:
[----:B------:R-:W-:Y:S05]  /*7720*/  BSYNC B1 ;  /* 0x0000000000017941 */ /* 0x000fea0003800000 */
.L_x_1177:
[----:B------:R-:W0:Y:S02]  /*7730*/  LDC.64 R38, c[0x0][R38+0x2c8] ;  /* 0x0000b20026267b82 */ /* 0x000e240000000a00 */
[-C--:B0-----:R-:W-:Y:S02]  /*7740*/  IMAD R7, R39, R6.reuse, RZ ;  /* 0x0000000627077224 */ /* 0x081fe400078e02ff */
[----:B------:R-:W-:-:S04]  /*7750*/  IMAD.WIDE.U32 R28, R38, R6, R28 ;  /* 0x00000006261c7225 */ /* 0x000fc800078e001c */
[----:B------:R-:W-:-:S05]  /*7760*/  IMAD R7, R38, R31, R7 ;  /* 0x0000001f26077224 */ /* 0x000fca00078e0207 */
[----:B------:R-:W-:-:S07]  /*7770*/  IADD3 R29, R29, R7, RZ ;  /* 0x000000071d1d7210 */ /* 0x000fce0007ffe0ff */
.L_x_1156:
        /* <DEDUP_REMOVED lines=9> */
.L_x_1155:
[----:B------:R-:W-:Y:S05]  /*7810*/  BSYNC B0 ;  /* 0x0000000000007941 */ /* 0x000fea0003800000 */
.L_x_1154:
[----:B------:R-:W-:Y:S01]  /*7820*/  ULDC.64 UR22, c[0x0][0x6f0] ;  /* 0x0001bc0000167ab9 */ /* 0x000fe20000000a00 */
[----:B------:R-:W-:Y:S01]  /*7830*/  BSSY B0, `(.L_x_1180) ;  /* 0x0000016000007945 */ /* 0x000fe20003800000 */
[----:B------:R-:W-:-:S04]  /*7840*/  ISETP.GE.U32.AND P3, PT, R11, UR22, PT ;  /* 0x000000160b007c0c */ /* 0x000fc8000bf66070 */
[----:B------:R-:W-:-:S13]  /*7850*/  ISETP.GE.U32.AND.EX P3, PT, R12, UR23, PT, P3 ;  /* 0x000000170c007c0c */ /* 0x000fda000bf66130 */
[----:B------:R-:W-:Y:S05]  /*7860*/  @P3 BRA `(.L_x_1181) ;  /* 0x0000000000483947 */ /* 0x000fea0003800000 */
[----:B------:R-:W-:Y:S01]  /*7870*/  ULDC.64 UR22, c[0x0][0x480] ;  /* 0x0001200000167ab9 */ /* 0x000fe20000000a00 */
[----:B------:R-:W-:Y:S01]  /*7880*/  ULDC UR24, c[0x0][0x6f8] ;  /* 0x0001be0000187ab9 */ /* 0x000fe20000000800 */
[----:B------:R-:W-:Y:S01]  /*7890*/  IMAD R6, R12, UR22, RZ ;  /* 0x000000160c067c24 */ /* 0x000fe2000f8e02ff */
[----:B-1----:R-:W-:Y:S01]  /*78a0*/  FSET.BF.LT.FTZ.AND R27, R16, UR24, PT ;  /* 0x00000018101b7c0a */ /* 0x002fe2000b811000 */
[C---:B------:R-:W-:Y:S01]  /*78b0*/  IMAD.WIDE.U32 R30, R11.reuse, UR22, RZ ;  /* 0x000000160b1e7c25 */ /* 0x040fe2000f8e00ff */
[----:B------:R-:W-:Y:S02]  /*78c0*/  ULDC.64 UR24, c[0x0][0x550] ;  /* 0x0001540000187ab9 */ /* 0x000fe40000000a00 */
[----:B------:R-:W1:Y:S01]  /*78d0*/  F2I.FTZ.U32.TRUNC.NTZ R39, R27 ;  /* 0x0000001b00277305 */ /* 0x000e62000021f000 */
[----:B------:R-:W-:Y:S01]  /*78e0*/  IMAD R7, R11, UR23, R6 ;  /* 0x000000170b077c24 */ /* 0x000fe2000f8e0206 */
[----:B------:R-:W-:Y:S01]  /*78f0*/  ULDC.64 UR22, c[0x0][0x3b0] ;  /* 0x0000ec0000167ab9 */ /* 0x000fe20000000a00 */
[----:B------:R-:W-:-:S02]  /*7900*/  IADD3 R6, P4, R30, UR24, RZ ;  /* 0x000000181e067c10 */ /* 0x000fc4000ff9e0ff */
[----:B0-----:R-:W-:Y:S02]  /*7910*/  LEA R28, P3, R30, UR22, 0x2 ;  /* 0x000000161e1c7c11 */ /* 0x001fe4000f8610ff */
[----:B------:R-:W-:Y:S01]  /*7920*/  IADD3 R7, R31, R7, RZ ;  /* 0x000000071f077210 */ /* 0x000fe20007ffe0ff */
[----:B-----5:R-:W-:-:S03]  /*7930*/  FMUL.FTZ R31, R20, R27 ;  /* 0x0000001b141f7220 */ /* 0x020fc60000410000 */
[----:B------:R-:W-:Y:S01]  /*7940*/  LEA.HI.X R29, R30, UR23, R7, 0x2, P3 ;  /* 0x000000171e1d7c11 */ /* 0x000fe200098f1407 */
[----:B------:R-:W-:Y:S01]  /*7950*/  FMUL.FTZ R31, R0, R31 ;  /* 0x0000001f001f7220 */ /* 0x000fe20000410000 */
[----:B------:R-:W-:-:S04]  /*7960*/  IADD3.X R7, R7, UR25, RZ, P4, !PT ;  /* 0x0000001907077c10 */ /* 0x000fc8000a7fe4ff */
[----:B------:R2:W-:Y:S04]  /*7970*/  STG.E desc[UR10][R28.64], R31 ;  /* 0x0000001f1c007986 */ /* 0x0005e8000c10190a */
[----:B-1----:R2:W-:Y:S02]  /*7980*/  STG.E.U8 desc[UR10][R6.64], R39 ;  /* 0x0000002706007986 */ /* 0x0025e4000c10110a */
.L_x_1181:
[----:B------:R-:W-:Y:S05]  /*7990*/  BSYNC B0 ;  /* 0x0000000000007941 */ /* 0x000fea0003800000 */
.L_x_1180:
[----:B------:R-:W-:Y:S04]  /*79a0*/  BSSY B0, `(.L_x_1182) ;  /* 0x0000014000007945 */ /* 0x000fe80003800000 */
[----:B------:R-:W-:Y:S05]  /*79b0*/  @P0 BRA `(.L_x_1183) ;  /* 0x0000000000480947 */ /* 0x000fea0003800000 */
[----:B------:R-:W-:Y:S01]  /*79c0*/  ULDC.64 UR24, c[0x0][0x480] ;  /* 0x0001200000187ab9 */ /* 0x000fe20000000a00 */
[----:B------:R-:W-:Y:S01]  /*79d0*/  ULDC UR22, c[0x0][0x6f8] ;  /* 0x0001be0000167ab9 */ /* 0x000fe20000000800 */
[----:B------:R-:W-:Y:S01]  /*79e0*/  IMAD R8, R23, UR24, RZ ;  /* 0x0000001817087c24 */ /* 0x000fe2000f8e02ff */
[----:B------:R-:W-:Y:S01]  /*79f0*/  FSET.BF.LT.FTZ.AND R23, R17, UR22, PT ;  /* 0x0000001611177c0a */ /* 0x000fe2000b811000 */
[----:B--2---:R-:W-:Y:S01]  /*7a00*/  IMAD.WIDE.U32 R6, R21, UR24, RZ ;  /* 0x0000001815067c25 */ /* 0x004fe2000f8e00ff */
[----:B------:R-:W-:-:S03]  /*7a10*/  ULDC.64 UR22, c[0x0][0x3b0] ;  /* 0x0000ec0000167ab9 */ /* 0x000fc60000000a00 */
[----:B------:R-:W-:Y:S01]  /*7a20*/  IMAD R17, R21, UR25, R8 ;  /* 0x0000001915117c24 */ /* 0x000fe2000f8e0208 */
[----:B------:R-:W-:Y:S01]  /*7a30*/  ULDC.64 UR24, c[0x0][0x550] ;  /* 0x0001540000187ab9 */ /* 0x000fe20000000a00 */
[----:B------:R-:W2:Y:S01]  /*7a40*/  F2I.FTZ.U32.TRUNC.NTZ R21, R23 ;  /* 0x0000001700157305 */ /* 0x000ea2000021f000 */
[----:B0-----:R-:W-:Y:S02]  /*7a50*/  LEA R28, P0, R6, UR22, 0x2 ;  /* 0x00000016061c7c11 */ /* 0x001fe4000f8010ff */
[----:B------:R-:W-:Y:S01]  /*7a60*/  IADD3 R17, R7, R17, RZ ;  /* 0x0000001107117210 */ /* 0x000fe20007ffe0ff */
[----:B-----5:R-:W-:Y:S01]  /*7a70*/  FMUL.FTZ R7, R32, R23 ;  /* 0x0000001720077220 */ /* 0x020fe20000410000 */
[C---:B------:R-:W-:Y:S02]  /*7a80*/  IADD3 R16, P3, R6.reuse, UR24, RZ ;  /* 0x0000001806107c10 */ /* 0x040fe4000ff7e0ff */
[----:B------:R-:W-:Y:S01]  /*7a90*/  LEA.HI.X R29, R6, UR23, R17, 0x2, P0 ;  /* 0x00000017061d7c11 */ /* 0x000fe200080f1411 */
[----:B------:R-:W-:Y:S01]  /*7aa0*/  FMUL.FTZ R7, R0, R7 ;  /* 0x0000000700077220 */ /* 0x000fe20000410000 */
[----:B------:R-:W-:-:S04]  /*7ab0*/  IADD3.X R17, R17, UR25, RZ, P3, !PT ;  /* 0x0000001911117c10 */ /* 0x000fc80009ffe4ff */
[----:B------:R3:W-:Y:S04]  /*7ac0*/  STG.E desc[UR10][R28.64], R7 ;  /* 0x000000071c007986 */ /* 0x0007e8000c10190a */
[----:B--2---:R3:W-:Y:S02]  /*7ad0*/  STG.E.U8 desc[UR10][R16.64], R21 ;  /* 0x0000001510007986 */ /* 0x0047e4000c10110a */
.L_x_1183:
[----:B------:R-:W-:Y:S05]  /*7ae0*/  BSYNC B0 ;  /* 0x0000000000007941 */ /* 0x000fea0003800000 */
.L_x_1182:
[----:B------:R-:W-:Y:S04]  /*7af0*/  BSSY B0, `(.L_x_1184) ;  /* 0x0000014000007945 */ /* 0x000fe80003800000 */
[----:B------:R-:W-:Y:S05]  /*7b00*/  @P1 BRA `(.L_x_1185) ;  /* 0x0000000000481947 */ /* 0x000fea0003800000 */
[----:B------:R-:W-:Y:S01]  /*7b10*/  ULDC.64 UR24, c[0x0][0x480] ;  /* 0x0001200000187ab9 */ /* 0x000fe20000000a00 */
[----:B------:R-:W-:Y:S01]  /*7b20*/  ULDC UR22, c[0x0][0x6f8] ;  /* 0x0001be0000167ab9 */ /* 0x000fe20000000800 */
[----:B------:R-:W-:Y:S01]  /*7b30*/  IMAD R34, R34, UR24, RZ ;  /* 0x0000001822227c24 */ /* 0x000fe2000f8e02ff */
[----:B------:R-:W-:Y:S01]  /*7b40*/  FSET.BF.LT.FTZ.AND R18, R18, UR22, PT ;  /* 0x0000001612127c0a */ /* 0x000fe2000b811000 */
[C---:B--23--:R-:W-:Y:S01]  /*7b50*/  IMAD.WIDE.U32 R6, R33.reuse, UR24, RZ ;  /* 0x0000001821067c25 */ /* 0x04cfe2000f8e00ff */
[----:B------:R-:W-:Y:S02]  /*7b60*/  ULDC.64 UR22, c[0x0][0x3b0] ;  /* 0x0000ec0000167ab9 */ /* 0x000fe40000000a00 */
[----:B------:R-:W2:Y:S01]  /*7b70*/  F2I.FTZ.U32.TRUNC.NTZ R21, R18 ;  /* 0x0000001200157305 */ /* 0x000ea2000021f000 */
[----:B------:R-:W-:Y:S01]  /*7b80*/  IMAD R17, R33, UR25, R34 ;  /* 0x0000001921117c24 */ /* 0x000fe2000f8e0222 */
[----:B------:R-:W-:Y:S01]  /*7b90*/  ULDC.64 UR24, c[0x0][0x550] ;  /* 0x0001540000187ab9 */ /* 0x000fe20000000a00 */
[----:B0-----:R-:W-:-:S02]  /*7ba0*/  LEA R28, P0, R6, UR22, 0x2 ;  /* 0x00000016061c7c11 */ /* 0x001fc4000f8010ff */
[----:B------:R-:W-:Y:S02]  /*7bb0*/  IMAD.IADD R17, R7, 0x1, R17 ;  /* 0x0000000107117824 */ /* 0x000fe400078e0211 */
[----:B-----5:R-:W-:Y:S01]  /*7bc0*/  FMUL.FTZ R7, R35, R18 ;  /* 0x0000001223077220 */ /* 0x020fe20000410000 */
[C---:B------:R-:W-:Y:S02]  /*7bd0*/  IADD3 R16, P1, R6.reuse, UR24, RZ ;  /* 0x0000001806107c10 */ /* 0x040fe4000ff3e0ff */
[----:B------:R-:W-:Y:S01]  /*7be0*/  LEA.HI.X R29, R6, UR23, R17, 0x2, P0 ;  /* 0x00000017061d7c11 */ /* 0x000fe200080f1411 */
[----:B------:R-:W-:Y:S01]  /*7bf0*/  FMUL.FTZ R7, R0, R7 ;  /* 0x0000000700077220 */ /* 0x000fe20000410000 */
[----:B------:R-:W-:-:S04]  /*7c00*/  IADD3.X R17, R17, UR25, RZ, P1, !PT ;  /* 0x0000001911117c10 */ /* 0x000fc80008ffe4ff */
[----:B------:R4:W-:Y:S04]  /*7c10*/  STG.E desc[UR10][R28.64], R7 ;  /* 0x000000071c007986 */ /* 0x0009e8000c10190a */
[----:B--2---:R4:W-:Y:S02]  /*7c20*/  STG.E.U8 desc[UR10][R16.64], R21 ;  /* 0x0000001510007986 */ /* 0x0049e4000c10110a */
.L_x_1185:
[----:B------:R-:W-:Y:S05]  /*7c30*/  BSYNC B0 ;  /* 0x0000000000007941 */ /* 0x000fea0003800000 */
.L_x_1184:
[----:B------:R-:W-:Y:S05]  /*7c40*/  @P2 BRA `(.L_x_1186) ;  /* 0x0000000000482947 */ /* 0x000fea0003800000 */
[----:B------:R-:W-:Y:S01]  /*7c50*/  ULDC.64 UR24, c[0x0][0x480] ;  /* 0x0001200000187ab9 */ /* 0x000fe20000000a00 */
[----:B------:R-:W-:Y:S01]  /*7c60*/  ULDC UR22, c[0x0][0x6f8] ;  /* 0x0001be0000167ab9 */ /* 0x000fe20000000800 */
[----:B------:R-:W-:Y:S01]  /*7c70*/  IMAD R37, R37, UR24, RZ ;  /* 0x0000001825257c24 */ /* 0x000fe2000f8e02ff */
[----:B---34-:R-:W-:Y:S01]  /*7c80*/  FSET.BF.LT.FTZ.AND R21, R19, UR22, PT ;  /* 0x0000001613157c0a */ /* 0x018fe2000b811000 */
[C---:B--2---:R-:W-:Y:S01]  /*7c90*/  IMAD.WIDE.U32 R6, R36.reuse, UR24, RZ ;  /* 0x0000001824067c25 */ /* 0x044fe2000f8e00ff */
[----:B------:R-:W-:Y:S02]  /*7ca0*/  ULDC.64 UR22, c[0x0][0x3b0] ;  /* 0x0000ec0000167ab9 */ /* 0x000fe40000000a00 */
[----:B------:R-:W2:Y:S01]  /*7cb0*/  F2I.FTZ.U32.TRUNC.NTZ R23, R21 ;  /* 0x0000001500177305 */ /* 0x000ea2000021f000 */
[----:B------:R-:W-:Y:S01]  /*7cc0*/  IMAD R19, R36, UR25, R37 ;  /* 0x0000001924137c24 */ /* 0x000fe2000f8e0225 */
[----:B------:R-:W-:Y:S01]  /*7cd0*/  ULDC.64 UR24, c[0x0][0x550] ;  /* 0x0001540000187ab9 */ /* 0x000fe20000000a00 */
[----:B------:R-:W-:-:S02]  /*7ce0*/  LEA R16, P0, R6, UR22, 0x2 ;  /* 0x0000001606107c11 */ /* 0x000fc4000f8010ff */
[----:B------:R-:W-:Y:S02]  /*7cf0*/  IADD3 R18, P1, R6, UR24, RZ ;  /* 0x0000001806127c10 */ /* 0x000fe4000ff3e0ff */
[----:B------:R-:W-:Y:S01]  /*7d00*/  IADD3 R19, R7, R19, RZ ;  /* 0x0000001307137210 */ /* 0x000fe20007ffe0ff */
[----:B-----5:R-:W-:-:S03]  /*7d10*/  FMUL.FTZ R7, R26, R21 ;  /* 0x000000151a077220 */ /* 0x020fc60000410000 */
[----:B------:R-:W-:Y:S01]  /*7d20*/  LEA.HI.X R17, R6, UR23, R19, 0x2, P0 ;  /* 0x0000001706117c11 */ /* 0x000fe200080f1413 */
[----:B------:R-:W-:Y:S01]  /*7d30*/  FMUL.FTZ R7, R0, R7 ;  /* 0x0000000700077220 */ /* 0x000fe20000410000 */
[----:B------:R-:W-:-:S04]  /*7d40*/  IADD3.X R19, R19, UR25, RZ, P1, !PT ;  /* 0x0000001913137c10 */ /* 0x000fc80008ffe4ff */
[----:B------:R3:W-:Y:S04]  /*7d50*/  STG.E desc[UR10][R16.64], R7 ;  /* 0x0000000710007986 */ /* 0x0007e8000c10190a */
[----:B--2---:R3:W-:Y:S02]  /*7d60*/  STG.E.U8 desc[UR10][R18.64], R23 ;  /* 0x0000001712007986 */ /* 0x0047e4000c10110a */
.L_x_1186:
        /* <DEDUP_REMOVED lines=11> */
        .weak           $__internal_22_$__cuda_sm20_dblrcp_rn_slowpath_v3
        .type           $__internal_22_$__cuda_sm20_dblrcp_rn_slowpath_v3,@function
        .size           $__internal_22_$__cuda_sm20_dblrcp_rn_slowpath_v3,($__internal_23_$__cuda_sm20_div_u64 - $__internal_22_$__cuda_sm20_dblrcp_rn_slowpath_v3)
$__internal_22_$__cuda_sm20_dblrcp_rn_slowpath_v3:
        /* <DEDUP_REMOVED lines=23> */
.L_x_1190:
        /* <DEDUP_REMOVED lines=10> */
.L_x_1188:
[----:B------:R-:W-:Y:S02]  /*8030*/  LOP3.LUT R9, R7, 0x80000, RZ, 0xfc, !PT ;  /* 0x0008000007097812 */ /* 0x000fe400078efcff */
[----:B------:R-:W-:-:S07]  /*8040*/  MOV R8, R6 ;  /* 0x0000000600087202 */ /* 0x000fce0000000f00 */
.L_x_1189:
[----:B------:R-:W-:Y:S01]  /*8050*/  IMAD.MOV.U32 R6, RZ, RZ, R10 ;  /* 0x000000ffff067224 */ /* 0x000fe200078e000a */
[----:B------:R-:W-:-:S04]  /*8060*/  MOV R7, 0x0 ;  /* 0x0000000000077802 */ /* 0x000fc80000000f00 */
[----:B------:R-:W-:Y:S05]  /*8070*/  RET.REL.NODEC R6 `(_ZN2at6native43_GLOBAL__N__7cc8d1ed_10_Dropout_cu_0e96ed3820fused_dropout_kernelIffmLin1ELi1EhEEvNS_4cuda6detail10TensorInfoIKT_T1_EENS5_IS6_S8_EENS5_IT4_S8_EES8_T0_NS_15PhiloxCudaStateE) ;  /* 0xffffff7c06e07950 */ /* 0x000fea0003c3ffff */
        .weak           $__internal_23_$__cuda_sm20_div_u64
        .type           $__internal_23_$__cuda_sm20_div_u64,@function
        .size           $__internal_23_$__cuda_sm20_div_u64,(.L_x_11553 - $__internal_23_$__cuda_sm20_div_u64)
$__internal_23_$__cuda_sm20_div_u64:
        /* <DEDUP_REMOVED lines=68> */
[----:B------:R-:W-:Y:S06]  /*84c0*/  RET.REL.NODEC R6 `(_ZN2at6native43_GLOBAL__N__7cc8d1ed_10_Dropout_cu_0e96ed3820fused_dropout_kernelIffmLin1ELi1EhEEvNS_4cuda6detail10TensorInfoIKT_T1_EENS5_IS6_S8_EENS5_IT4_S8_EES8_T0_NS_15PhiloxCudaStateE) ;  /* 0xffffff7806cc7950 */ /* 0x000fec0003c3ffff */
.L_x_1191:
        /* <DEDUP_REMOVED lines=11> */
.L_x_11553:


//--------------------- .text._ZN2at6native43_GLOBAL__N__7cc8d1ed_10_Dropout_cu_0e96ed3820fused_dropout_kernelIffmLi1ELi1EhEEvNS_4cuda6detail10TensorInfoIKT_T1_EENS5_IS6_S8_EENS5_IT4_S8_EES8_T0_NS_15PhiloxCudaStateE --------------------------
	.section	.text._ZN2at6native43_GLOBAL__N__7cc8d1ed_10_Dropout_cu_0e96ed3820fused_dropout_kernelIffmLi1ELi1EhEEvNS_4cuda6detail10TensorInfoIKT_T1_EENS5_IS6_S8_EENS5_IT4_S8_EES8_T0_NS_15PhiloxCudaStateE,"ax",@progbits
	.align	128
.text._ZN2at6native43_GLOBAL__N__7cc8d1ed_10_Dropout_cu_0e96ed3820fused_dropout_kernelIffmLi1ELi1EhEEvNS_4cuda6detail10TensorInfoIKT_T1_EENS5_IS6_S8_EENS5_IT4_S8_EES8_T0_NS_15PhiloxCudaStateE:
        .type           _ZN2at6native43_GLOBAL__N__7cc8d1ed_10_Dropout_cu_0e96ed3820fused_dropout_kernelIffmLi1ELi1EhEEvNS_4cuda6detail10TensorInfoIKT_T1_EENS5_IS6_S8_EENS5_IT4_S8_EES8_T0_NS_15PhiloxCudaStateE,@function
        .size           _ZN2at6native43_GLOBAL__N__7cc8d1ed_10_Dropout_cu_0e96ed3820fused_dropout_kernelIffmLi1ELi1EhEEvNS_4cuda6detail10TensorInfoIKT_T1_EENS5_IS6_S8_EENS5_IT4_S8_EES8_T0_NS_15PhiloxCudaStateE,(.L_x_11556 - _ZN2at6native43_GLOBAL__N__7cc8d1ed_10_Dropout_cu_0e96ed3820fused_dropout_kernelIffmLi1ELi1EhEEvNS_4cuda6detail10TensorInfoIKT_T1_EENS5_IS6_S8_EENS5_IT4_S8_EES8_T0_NS_15PhiloxCudaStateE)
        .other          _ZN2at6native43_GLOBAL__N__7cc8d1ed_10_Dropout_cu_0e96ed3820fused_dropout_kernelIffmLi1ELi1EhEEvNS_4cuda6detail10TensorInfoIKT_T1_EENS5_IS6_S8_EENS5_IT4_S8_EES8_T0_NS_15PhiloxCudaStateE,@"STO_CUDA_ENTRY STV_DEFAULT"
_ZN2at6native43_GLOBAL__N__7cc8d1ed_10_Dropout_cu_0e96ed3820fused_dropout_kernelIffmLi1ELi1EhEEvNS_4cuda6detail10TensorInfoIKT_T1_EENS5_IS6_S8_EENS5_IT4_S8_EES8_T0_NS_15PhiloxCudaStateE:
        /* <DEDUP_REMOVED lines=95> */
[----:B------:R-:W-:Y:S05]  /*05f0*/  CALL.REL.NOINC `($__internal_24_$__cuda_sm20_dblrcp_rn_slowpath_v3) ;  /* 0x00000010008c7944 */ /* 0x000fea0003c00000 */
.L_x_1192:
        /* <DEDUP_REMOVED lines=14> */
[----:B------:R-:W-:Y:S05]  /*06e0*/  CALL.REL.NOINC `($__internal_25_$__cuda_sm20_div_u64) ;  /* 0x0000001000e47944 */ /* 0x000fea0003c00000 */
[----:B------:R-:W-:Y:S01]  /*06f0*/  IMAD.MOV.U32 R16, RZ, RZ, R15 ;  /* 0x000000ffff107224 */ /* 0x000fe200078e000f */
[----:B------:R-:W-:Y:S01]  /*0700*/  MOV R17, R20 ;  /* 0x0000001400117202 */ /* 0x000fe20000000f00 */
[----:B------:R-:W-:Y:S06]  /*0710*/  BRA `(.L_x_1194) ;  /* 0x0000000000587947 */ /* 0x000fec0003800000 */
.L_x_1193:
        /* <DEDUP_REMOVED lines=22> */
.L_x_1194:
        /* <DEDUP_REMOVED lines=23> */
.L_x_1206:
        /* <DEDUP_REMOVED lines=13> */
.L_x_1196:
[----:B------:R-:W-:Y:S05]  /*0ac0*/  BSYNC B0 ;  /* 0x0000000000007941 */ /* 0x000fea0003800000 */
.L_x_1195:
        /* <DEDUP_REMOVED lines=70> */
.L_x_1198:
[----:B------:R-:W-:Y:S01]  /*0f30*/  IMAD.MOV.U32 R53, RZ, RZ, R26 ;  /* 0x000000ffff357224 */ /* 0x000fe200078e001a */
[----:B------:R-:W-:Y:S01]  /*0f40*/  MOV R51, R30 ;  /* 0x0000001e00337202 */ /* 0x000fe20000000f00 */
[----:B------:R-:W-:Y:S02]  /*0f50*/  IMAD.MOV.U32 R52, RZ, RZ, R21 ;  /* 0x000000ffff347224 */ /* 0x000fe400078e0015 */
[----:B------:R-:W-:-:S07]  /*0f60*/  IMAD.MOV.U32 R39, RZ, RZ, R22 ;  /* 0x000000ffff277224 */ /* 0x000fce00078e0016 */
.L_x_1197:
        /* <DEDUP_REMOVED lines=28> */
[----:B------:R2:W5:Y:S05]  /*1130*/  @!P0 LDG.E R46, desc[UR8][R30.64] ;  /* 0x000000081e2e8981 */ /* 0x00056a000c1e1900 */
        /* <DEDUP_REMOVED lines=12> */
[----:B------:R2:W5:Y:S01]  /*1200*/  @!P1 LDG.E R48, desc[UR8][R26.64] ;  /* 0x000000081a309981 */ /* 0x000562000c1e1900 */
        /* <DEDUP_REMOVED lines=9> */
[----:B------:R2:W5:Y:S03]  /*12a0*/  @!P2 LDG.E R49, desc[UR8][R34.64] ;  /* 0x000000082231a981 */ /* 0x000566000c1e1900 */
[----:B------:R-:W-:-:S05]  /*12b0*/  @!P3 LEA.HI.X R37, R32, R37, R28, 0x2, P4 ;  /* 0x000000252025b211 */ /* 0x000fca00020f141c */
[----:B------:R2:W5:Y:S01]  /*12c0*/  @!P3 LDG.E R50, desc[UR8][R36.64] ;  /* 0x000000082432b981 */ /* 0x000562000c1e1900 */
[----:B------:R-:W-:Y:S01]  /*12d0*/  I2FP.F32.U32 R53, R53 ;  /* 0x0000003500357245 */ /* 0x000fe20000201000 */
[----:B------:R-:W-:Y:S01]  /*12e0*/  IMAD.MOV.U32 R32, RZ, RZ, 0x2f800000 ;  /* 0x2f800000ff207424 */ /* 0x000fe200078e00ff */
[----:B------:R-:W-:Y:S01]  /*12f0*/  BSSY B0, `(.L_x_1199) ;  /* 0x0000013000007945 */ /* 0x000fe20003800000 */
[----:B------:R-:W-:Y:S02]  /*1300*/  I2FP.F32.U32 R51, R51 ;  /* 0x0000003300337245 */ /* 0x000fe40000201000 */
[----:B------:R-:W-:Y:S01]  /*1310*/  I2FP.F32.U32 R55, R52 ;  /* 0x0000003400377245 */ /* 0x000fe20000201000 */
[----:B------:R-:W-:Y:S01]  /*1320*/  FFMA.FTZ R33, R53, R32, 1.1641532182693481445e-10 ;  /* 0x2f00000035217423 */ /* 0x000fe20000010020 */
[----:B------:R-:W-:Y:S06]  /*1330*/  @P0 BRA `(.L_x_1200) ;  /* 0x0000000000380947 */ /* 0x000fec0003800000 */
[----:B--2---:R-:W-:Y:S01]  /*1340*/  IMAD R27, R19, UR6, RZ ;  /* 0x00000006131b7c24 */ /* 0x004fe2000f8e02ff */
[----:B------:R-:W-:Y:S01]  /*1350*/  FSET.BF.LT.FTZ.AND R33, R33, UR5, PT ;  /* 0x0000000521217c0a */ /* 0x000fe2000b811000 */
[----:B------:R-:W-:-:S03]  /*1360*/  IMAD.WIDE.U32 R30, R18, UR6, RZ ;  /* 0x00000006121e7c25 */ /* 0x000fc6000f8e00ff */
[----:B------:R-:W0:Y:S01]  /*1370*/  F2I.FTZ.U32.TRUNC.NTZ R35, R33 ;  /* 0x0000002100237305 */ /* 0x000e22000021f000 */
[----:B------:R-:W-:Y:S01]  /*1380*/  IMAD R27, R18, UR7, R27 ;  /* 0x00000007121b7c24 */ /* 0x000fe2000f8e021b */
[C---:B------:R-:W-:Y:S02]  /*1390*/  LEA R28, P0, R30.reuse, UR10, 0x2 ;  /* 0x0000000a1e1c7c11 */ /* 0x040fe4000f8010ff */
[----:B------:R-:W-:Y:S02]  /*13a0*/  IADD3 R26, P4, R30, UR12, RZ ;  /* 0x0000000c1e1a7c10 */ /* 0x000fe4000ff9e0ff */
[----:B------:R-:W-:Y:S01]  /*13b0*/  IADD3 R27, R31, R27, RZ ;  /* 0x0000001b1f1b7210 */ /* 0x000fe20007ffe0ff */
[----:B-----5:R-:W-:-:S03]  /*13c0*/  FMUL.FTZ R31, R46, R33 ;  /* 0x000000212e1f7220 */ /* 0x020fc60000410000 */
[----:B------:R-:W-:Y:S01]  /*13d0*/  LEA.HI.X R29, R30, UR11, R27, 0x2, P0 ;  /* 0x0000000b1e1d7c11 */ /* 0x000fe200080f141b */
[----:B------:R-:W-:Y:S01]  /*13e0*/  FMUL.FTZ R31, R14, R31 ;  /* 0x0000001f0e1f7220 */ /* 0x000fe20000410000 */
[----:B------:R-:W-:-:S04]  /*13f0*/  IADD3.X R27, R27, UR13, RZ, P4, !PT ;  /* 0x0000000d1b1b7c10 */ /* 0x000fc8000a7fe4ff */
[----:B------:R1:W-:Y:S04]  /*1400*/  STG.E desc[UR8][R28.64], R31 ;  /* 0x0000001f1c007986 */ /* 0x0003e8000c101908 */
[----:B0-----:R1:W-:Y:S02]  /*1410*/  STG.E.U8 desc[UR8][R26.64], R35 ;  /* 0x000000231a007986 */ /* 0x0013e4000c101108 */
.L_x_1200:
[----:B------:R-:W-:Y:S05]  /*1420*/  BSYNC B0 ;  /* 0x0000000000007941 */ /* 0x000fea0003800000 */
.L_x_1199:
[----:B------:R-:W-:Y:S01]  /*1430*/  BSSY B0, `(.L_x_1201) ;  /* 0x0000013000007945 */ /* 0x000fe20003800000 */
[----:B------:R-:W-:Y:S01]  /*1440*/  I2FP.F32.U32 R33, R39 ;  /* 0x0000002700217245 */ /* 0x000fe20000201000 */
[-C--:B--2---:R-:W-:Y:S01]  /*1450*/  FFMA.FTZ R34, R55, R32.reuse, 1.1641532182693481445e-10 ;  /* 0x2f00000037227423 */ /* 0x084fe20000010020 */
[----:B-1----:R-:W-:Y:S01]  /*1460*/  FFMA.FTZ R35, R51, R32, 1.1641532182693481445e-10 ;  /* 0x2f00000033237423 */ /* 0x002fe20000010020 */
[----:B------:R-:W-:Y:S06]  /*1470*/  @P1 BRA `(.L_x_1202) ;  /* 0x0000000000381947 */ /* 0x000fec0003800000 */
[----:B------:R-:W-:Y:S01]  /*1480*/  IMAD R43, R43, UR6, RZ ;  /* 0x000000062b2b7c24 */ /* 0x000fe2000f8e02ff */
[----:B------:R-:W-:Y:S01]  /*1490*/  FSET.BF.LT.FTZ.AND R35, R35, UR5, PT ;  /* 0x0000000523237c0a */ /* 0x000fe2000b811000 */
[----:B------:R-:W-:-:S03]  /*14a0*/  IMAD.WIDE.U32 R26, R40, UR6, RZ ;  /* 0x00000006281a7c25 */ /* 0x000fc6000f8e00ff */
[----:B------:R-:W0:Y:S01]  /*14b0*/  F2I.FTZ.U32.TRUNC.NTZ R37, R35 ;  /* 0x0000002300257305 */ /* 0x000e22000021f000 */
[----:B------:R-:W-:Y:S01]  /*14c0*/  IMAD R29, R40, UR7, R43 ;  /* 0x00000007281d7c24 */ /* 0x000fe2000f8e022b */
[C---:B------:R-:W-:Y:S02]  /*14d0*/  LEA R30, P0, R26.reuse, UR10, 0x2 ;  /* 0x0000000a1a1e7c11 */ /* 0x040fe4000f8010ff */
[----:B------:R-:W-:Y:S01]  /*14e0*/  IADD3 R28, P1, R26, UR12, RZ ;  /* 0x0000000c1a1c7c10 */ /* 0x000fe2000ff3e0ff */
[----:B------:R-:W-:Y:S02]  /*14f0*/  IMAD.IADD R29, R27, 0x1, R29 ;  /* 0x000000011b1d7824 */ /* 0x000fe400078e021d */
[----:B-----5:R-:W-:-:S03]  /*1500*/  FMUL.FTZ R27, R48, R35 ;  /* 0x00000023301b7220 */ /* 0x020fc60000410000 */
[----:B------:R-:W-:Y:S01]  /*1510*/  LEA.HI.X R31, R26, UR11, R29, 0x2, P0 ;  /* 0x0000000b1a1f7c11 */ /* 0x000fe200080f141d */
[----:B------:R-:W-:Y:S01]  /*1520*/  FMUL.FTZ R27, R14, R27 ;  /* 0x0000001b0e1b7220 */ /* 0x000fe20000410000 */
[----:B------:R-:W-:-:S04]  /*1530*/  IADD3.X R29, R29, UR13, RZ, P1, !PT ;  /* 0x0000000d1d1d7c10 */ /* 0x000fc80008ffe4ff */
[----:B------:R1:W-:Y:S04]  /*1540*/  STG.E desc[UR8][R30.64], R27 ;  /* 0x0000001b1e007986 */ /* 0x0003e8000c101908 */
[----:B0-----:R1:W-:Y:S02]  /*1550*/  STG.E.U8 desc[UR8][R28.64], R37 ;  /* 0x000000251c007986 */ /* 0x0013e4000c101108 */
.L_x_1202:
[----:B------:R-:W-:Y:S05]  /*1560*/  BSYNC B0 ;  /* 0x0000000000007941 */ /* 0x000fea0003800000 */
.L_x_1201:
[----:B------:R-:W-:Y:S04]  /*1570*/  BSSY B0, `(.L_x_1203) ;  /* 0x0000010000007945 */ /* 0x000fe80003800000 */
[----:B------:R-:W-:Y:S05]  /*1580*/  @P2 BRA `(.L_x_1204) ;  /* 0x0000000000382947 */ /* 0x000fea0003800000 */
[----:B------:R-:W-:Y:S01]  /*1590*/  IMAD R45, R45, UR6, RZ ;  /* 0x000000062d2d7c24 */ /* 0x000fe2000f8e02ff */
[----:B------:R-:W-:Y:S01]  /*15a0*/  FSET.BF.LT.FTZ.AND R34, R34, UR5, PT ;  /* 0x0000000522227c0a */ /* 0x000fe2000b811000 */
[----:B-1----:R-:W-:-:S03]  /*15b0*/  IMAD.WIDE.U32 R26, R42, UR6, RZ ;  /* 0x000000062a1a7c25 */ /* 0x002fc6000f8e00ff */
        /* <DEDUP_REMOVED lines=11> */
.L_x_1204:
[----:B------:R-:W-:Y:S05]  /*1670*/  BSYNC B0 ;  /* 0x0000000000007941 */ /* 0x000fea0003800000 */
.L_x_1203:
[----:B------:R-:W-:Y:S01]  /*1680*/  FFMA.FTZ R33, R33, R32, 1.1641532182693481445e-10 ;  /* 0x2f00000021217423 */ /* 0x000fe20000010020 */
[----:B------:R-:W-:Y:S06]  /*1690*/  @P3 BRA `(.L_x_1205) ;  /* 0x0000000000383947 */ /* 0x000fec0003800000 */
[----:B------:R-:W-:Y:S01]  /*16a0*/  IMAD R47, R47, UR6, RZ ;  /* 0x000000062f2f7c24 */ /* 0x000fe2000f8e02ff */
[----:B------:R-:W-:Y:S01]  /*16b0*/  FSET.BF.LT.FTZ.AND R33, R33, UR5, PT ;  /* 0x0000000521217c0a */ /* 0x000fe2000b811000 */
[----:B-12---:R-:W-:-:S03]  /*16c0*/  IMAD.WIDE.U32 R26, R44, UR6, RZ ;  /* 0x000000062c1a7c25 */ /* 0x006fc6000f8e00ff */
        /* <DEDUP_REMOVED lines=11> */
.L_x_1205:
        /* <DEDUP_REMOVED lines=11> */
        .weak           $__internal_24_$__cuda_sm20_dblrcp_rn_slowpath_v3
        .type           $__internal_24_$__cuda_sm20_dblrcp_rn_slowpath_v3,@function
        .size           $__internal_24_$__cuda_sm20_dblrcp_rn_slowpath_v3,($__internal_25_$__cuda_sm20_div_u64 - $__internal_24_$__cuda_sm20_dblrcp_rn_slowpath_v3)
$__internal_24_$__cuda_sm20_dblrcp_rn_slowpath_v3:
        /* <DEDUP_REMOVED lines=23> */
.L_x_1209:
        /* <DEDUP_REMOVED lines=10> */
.L_x_1207:
[----:B------:R-:W-:Y:S01]  /*1a40*/  LOP3.LUT R21, R15, 0x80000, RZ, 0xfc, !PT ;  /* 0x000800000f157812 */ /* 0x000fe200078efcff */
[----:B------:R-:W-:-:S07]  /*1a50*/  IMAD.MOV.U32 R20, RZ, RZ, R14 ;  /* 0x000000ffff147224 */ /* 0x000fce00078e000e */
.L_x_1208:
[----:B------:R-:W-:-:S04]  /*1a60*/  MOV R17, 0x0 ;  /* 0x0000000000117802 */ /* 0x000fc80000000f00 */
[----:B------:R-:W-:Y:S05]  /*1a70*/  RET.REL.NODEC R16 `(_ZN2at6native43_GLOBAL__N__7cc8d1ed_10_Dropout_cu_0e96ed3820fused_dropout_kernelIffmLi1ELi1EhEEvNS_4cuda6detail10TensorInfoIKT_T1_EENS5_IS6_S8_EENS5_IT4_S8_EES8_T0_NS_15PhiloxCudaStateE) ;  /* 0xffffffe410607950 */ /* 0x000fea0003c3ffff */
        .weak           $__internal_25_$__cuda_sm20_div_u64
        .type           $__internal_25_$__cuda_sm20_div_u64,@function
        .size           $__internal_25_$__cuda_sm20_div_u64,(.L_x_11556 - $__internal_25_$__cuda_sm20_div_u64)
$__internal_25_$__cuda_sm20_div_u64:
        /* <DEDUP_REMOVED lines=64> */
[----:B------:R-:W-:Y:S06]  /*1e80*/  RET.REL.NODEC R16 `(_ZN2at6native43_GLOBAL__N__7cc8d1ed_10_Dropout_cu_0e96ed3820fused_dropout_kernelIffmLi1ELi1EhEEvNS_4cuda6detail10TensorInfoIKT_T1_EENS5_IS6_S8_EENS5_IT4_S8_EES8_T0_NS_15PhiloxCudaStateE) ;  /* 0xffffffe0105c7950 */ /* 0x000fec0003c3ffff */
.L_x_1210:
        /* <DEDUP_REMOVED lines=15> */
.L_x_11556:


//--------------------- .text._ZN2at6native43_GLOBAL__N__7cc8d1ed_10_Dropout_cu_0e96ed3824fused_dropout_kernel_vecIffmLi1ELi2EhEEvNS_4cuda6detail10TensorInfoIKT_T1_EENS5_IS6_S8_EENS5_IT4_S8_EES8_T0_NS_15PhiloxCudaStateE --------------------------
	.section	.text._ZN2at6native43_GLOBAL__N__7cc8d1ed_10_Dropout_cu_0e96ed3824fused_dropout_kernel_vecIffmLi1ELi2EhEEvNS_4cuda6detail10TensorInfoIKT_T1_EENS5_IS6_S8_EENS5_IT4_S8_EES8_T0_NS_15PhiloxCudaStateE,"ax",@progbits
	.align	128
.text._ZN2at6native43_GLOBAL__N__7cc8d1ed_10_Dropout_cu_0e96ed3824fused_dropout_kernel_vecIffmLi1ELi2EhEEvNS_4cuda6detail10TensorInfoIKT_T1_EENS5_IS6_S8_EENS5_IT4_S8_EES8_T0_NS_15PhiloxCudaStateE:
        .type           _ZN2at6native43_GLOBAL__N__7cc8d1ed_10_Dropout_cu_0e96ed3824fused_dropout_kernel_vecIffmLi1ELi2EhEEvNS_4cuda6detail10TensorInfoIKT_T1_EENS5_IS6_S8_EENS5_IT4_S8_EES8_T0_NS_15PhiloxCudaStateE,@function
        .size           _ZN2at6native43_GLOBAL__N__7cc8d1ed_10_Dropout_cu_0e96ed3824fused_dropout_kernel_vecIffmLi1ELi2EhEEvNS_4cuda6detail10TensorInfoIKT_T1_EENS5_IS6_S8_EENS5_IT4_S8_EES8_T0_NS_15PhiloxCudaStateE,(.L_x_11559 - _ZN2at6native43_GLOBAL__N__7cc8d1ed_10_Dropout_cu_0e96ed3824fused_dropout_kernel_vecIffmLi1ELi2EhEEvNS_4cuda6detail10TensorInfoIKT_T1_EENS5_IS6_S8_EENS5_IT4_S8_EES8_T0_NS_15PhiloxCudaStateE)
        .other          _ZN2at6native43_GLOBAL__N__7cc8d1ed_10_Dropout_cu_0e96ed3824fused_dropout_kernel_vecIffmLi1ELi2EhEEvNS_4cuda6detail10TensorInfoIKT_T1_EENS5_IS6_S8_EENS5_IT4_S8_EES8_T0_NS_15PhiloxCudaStateE,@"STO_CUDA_ENTRY STV_DEFAULT"
_ZN2at6native43_GLOBAL__N__7cc8d1ed_10_Dropout_cu_0e96ed3824fused_dropout_kernel_vecIffmLi1ELi2EhEEvNS_4cuda6detail10TensorInfoIKT_T1_EENS5_IS6_S8_EENS5_IT4_S8_EES8_T0_NS_15PhiloxCudaStateE:
[----:B------:R-:W-:Y:S08]  /*0000*/  LDC R1, c[0x0][0x28] ;  /* 0x00000a00ff017b82 */ /* 0x000ff00000000800 */
[----:B------:R-:W0:Y:S01]  /*0010*/  LDC R35, c[0x0][0x70c] ;  /* 0x0001c300ff237b82 */ /* 0x000e220000000800 */
[----:B------:R-:W-:-:S07]  /*0020*/  ULDC.U8 UR4, c[0x0][0x714] ;  /* 0x0001c50000047ab9 */ /* 0x000fce0000000000 */
[----:B------:R-:W1:Y:S01]  /*0030*/  LDC R36, c[0x0][0x708] ;  /* 0x0001c200ff247b82 */ /* 0x000e620000000800 */
[----:B------:R-:W-:Y:S01]  /*0040*/  ISETP.NE.AND P1, PT, RZ, UR4, PT ;  /* 0x00000004ff007c0c */ /* 0x000fe2000bf25270 */
[----:B------:R-:W-:Y:S01]  /*0050*/  ULDC.64 UR4, c[0x0][0x208] ;  /* 0x0000820000047ab9 */ /* 0x000fe20000000a00 */
[----:B------:R-:W-:Y:S01]  /*0060*/  ULDC.64 UR6, c[0x0][0x700] ;  /* 0x0001c00000067ab9 */ /* 0x000fe20000000a00 */
[----:B------:R-:W2:Y:S01]  /*0070*/  S2R R41, SR_CTAID.X ;  /* 0x0000000000297919 */ /* 0x000ea20000002500 */
[----:B------:R-:W-:Y:S01]  /*0080*/  ULDC.64 UR8, c[0x0][0x6f0] ;  /* 0x0001bc0000087ab9 */ /* 0x000fe20000000a00 */
[----:B------:R-:W2:Y:S08]  /*0090*/  S2R R0, SR_TID.X ;  /* 0x0000000000007919 */ /* 0x000eb00000002100 */
[----:B------:R-:W3:Y:S01]  /*00a0*/  @P1 LDC R5, c[0x0][0x710] ;  /* 0x0001c400ff051b82 */ /* 0x000ee20000000800 */
[----:B0-----:R-:W-:-:S05]  /*00b0*/  @P1 IMAD.MOV.U32 R37, RZ, RZ, R35 ;  /* 0x000000ffff251224 */ /* 0x001fca00078e0023 */
[----:B-1----:R-:W3:Y:S01]  /*00c0*/  @P1 LDG.E.64 R2, desc[UR4][R36.64] ;  /* 0x0000000424021981 */ /* 0x002ee2000c1e1b00 */
[----:B------:R-:W-:Y:S01]  /*00d0*/  IMAD.U32 R18, RZ, RZ, UR6 ;  /* 0x00000006ff127e24 */ /* 0x000fe2000f8e00ff */
[----:B------:R-:W-:-:S06]  /*00e0*/  MOV R19, UR7 ;  /* 0x0000000700137c02 */ /* 0x000fcc0008000f00 */
[----:B------:R-:W5:Y:S01]  /*00f0*/  @P1 LDG.E.64 R18, desc[UR4][R18.64] ;  /* 0x0000000412121981 */ /* 0x000f62000c1e1b00 */
[----:B------:R-:W-:Y:S02]  /*0100*/  ULDC UR6, c[0x0][0x0] ;  /* 0x0000000000067ab9 */ /* 0x000fe40000000800 */
[----:B--2---:R-:W-:-:S04]  /*0110*/  IMAD R41, R41, UR6, R0 ;  /* 0x0000000629297c24 */ /* 0x004fc8000f8e0200 */
[----:B------:R-:W-:-:S03]  /*0120*/  IMAD.WIDE.U32 R38, R41, 0x2, RZ ;  /* 0x0000000229267825 */ /* 0x000fc600078e00ff */
[----:B------:R-:W-:-:S04]  /*0130*/  ISETP.GE.U32.AND P0, PT, R38, UR8, PT ;  /* 0x0000000826007c0c */ /* 0x000fc8000bf06070 */
[----:B------:R-:W-:Y:S02]  /*0140*/  ISETP.GE.U32.AND.EX P0, PT, R39, UR9, PT, P0 ;  /* 0x0000000927007c0c */ /* 0x000fe4000bf06100 */
[----:B---3--:R-:W-:Y:S01]  /*0150*/  @P1 IADD3 R36, P2, R2, R5, RZ ;  /* 0x0000000502241210 */ /* 0x008fe20007f5e0ff */
[----:B------:R-:W-:-:S04]  /*0160*/  IMAD.WIDE.U32 R4, R41, -0x326172a9, RZ ;  /* 0xcd9e8d5729047825 */ /* 0x000fc800078e00ff */
[----:B------:R-:W-:-:S05]  /*0170*/  @P1 IMAD.X R35, RZ, RZ, R3, P2 ;  /* 0x000000ffff231224 */ /* 0x000fca00010e0603 */
[----:B------:R-:W-:Y:S01]  /*0180*/  SHF.R.U64 R37, R36, 0x2, R35 ;  /* 0x0000000224257819 */ /* 0x000fe20000001223 */
[----:B------:R-:W-:Y:S06]  /*0190*/  @P0 EXIT ;  /* 0x000000000000094d */ /* 0x000fec0003800000 */
[----:B------:R-:W0:Y:S01]  /*01a0*/  LDC R20, c[0x0][0x6f8] ;  /* 0x0001be00ff147b82 */ /* 0x000e220000000800 */
[----:B------:R-:W-:Y:S01]  /*01b0*/  SHF.R.U32.HI R35, RZ, 0x2, R35 ;  /* 0x00000002ff237819 */ /* 0x000fe20000011623 */
[----:B------:R-:W-:Y:S01]  /*01c0*/  IMAD.WIDE.U32 R2, R37, -0x2daee0ad, RZ ;  /* 0xd2511f5325027825 */ /* 0x000fe200078e00ff */
[C---:B-----5:R-:W-:Y:S02]  /*01d0*/  IADD3 R33, R18.reuse, -0x61c88647, RZ ;  /* 0x9e3779b912217810 */ /* 0x060fe40007ffe0ff */
[----:B------:R-:W-:Y:S01]  /*01e0*/  LOP3.LUT R6, R5, R35, R18, 0x96, !PT ;  /* 0x0000002305067212 */ /* 0x000fe200078e9612 */
[----:B------:R-:W-:Y:S01]  /*01f0*/  VIADD R34, R19, 0xbb67ae85 ;  /* 0xbb67ae8513227836 */ /* 0x000fe20000000000 */
[----:B------:R-:W-:Y:S01]  /*0200*/  LOP3.LUT R8, R3, R19, RZ, 0x3c, !PT ;  /* 0x0000001303087212 */ /* 0x000fe200078e3cff */
[----:B------:R-:W-:Y:S01]  /*0210*/  VIADD R32, R18, 0x3c6ef372 ;  /* 0x3c6ef37212207836 */ /* 0x000fe20000000000 */
[----:B------:R-:W-:Y:S01]  /*0220*/  IADD3 R30, R19, 0x32370b8f, RZ ;  /* 0x32370b8f131e7810 */ /* 0x000fe20007ffe0ff */
[----:B------:R-:W-:Y:S01]  /*0230*/  IMAD.WIDE.U32 R6, R6, -0x2daee0ad, RZ ;  /* 0xd2511f5306067825 */ /* 0x000fe200078e00ff */
[----:B------:R-:W-:-:S02]  /*0240*/  IADD3 R17, R18, 0x78dde6e4, RZ ;  /* 0x78dde6e412117810 */ /* 0x000fc40007ffe0ff */
[----:B------:R-:W-:Y:S01]  /*0250*/  IADD3 R12, R19, 0x1fd5c5a3, RZ ;  /* 0x1fd5c5a3130c7810 */ /* 0x000fe20007ffe0ff */
[----:B------:R-:W-:Y:S01]  /*0260*/  IMAD.WIDE.U32 R8, R8, -0x326172a9, RZ ;  /* 0xcd9e8d5708087825 */ /* 0x000fe200078e00ff */
[----:B------:R-:W-:-:S03]  /*0270*/  LOP3.LUT R2, R7, R2, R34, 0x96, !PT ;  /* 0x0000000207027212 */ /* 0x000fc600078e9622 */
[----:B------:R-:W-:Y:S01]  /*0280*/  VIADD R31, R19, 0x76cf5d0a ;  /* 0x76cf5d0a131f7836 */ /* 0x000fe20000000000 */
[----:B------:R-:W-:Y:S01]  /*0290*/  LOP3.LUT R4, R9, R33, R4, 0x96, !PT ;  /* 0x0000002109047212 */ /* 0x000fe200078e9604 */
[----:B------:R-:W-:-:S04]  /*02a0*/  IMAD.WIDE.U32 R2, R2, -0x326172a9, RZ ;  /* 0xcd9e8d5702027825 */ /* 0x000fc800078e00ff */
[----:B------:R-:W-:-:S04]  /*02b0*/  IMAD.WIDE.U32 R4, R4, -0x2daee0ad, RZ ;  /* 0xd2511f5304047825 */ /* 0x000fc800078e00ff */
[----:B0-----:R-:W-:Y:S01]  /*02c0*/  FMUL.FTZ R20, R20, 1 ;  /* 0x3f80000014147820 */ /* 0x001fe20000410000 */
[----:B------:R-:W-:Y:S01]  /*02d0*/  LOP3.LUT R7, R3, R8, R32, 0x96, !PT ;  /* 0x0000000803077212 */ /* 0x000fe200078e9620 */
[----:B------:R-:W-:Y:S01]  /*02e0*/  VIADD R29, R18, 0xdaa66d2b ;  /* 0xdaa66d2b121d7836 */ /* 0x000fe20000000000 */
[----:B------:R-:W-:Y:S01]  /*02f0*/  LOP3.LUT R8, R5, R6, R31, 0x96, !PT ;  /* 0x0000000605087212 */ /* 0x000fe200078e961f */
[----:B------:R-:W-:Y:S02]  /*0300*/  VIADD R28, R19, 0xed9eba14 ;  /* 0xed9eba14131c7836 */ /* 0x000fe40000000000 */
[----:B------:R-:W0:Y:S01]  /*0310*/  F2F.F64.F32 R20, R20 ;  /* 0x0000001400147310 */ /* 0x000e220000201800 */
[----:B------:R-:W-:-:S04]  /*0320*/  IMAD.WIDE.U32 R6, R7, -0x2daee0ad, RZ ;  /* 0xd2511f5307067825 */ /* 0x000fc800078e00ff */
[----:B------:R-:W-:Y:S01]  /*0330*/  IMAD.WIDE.U32 R8, R8, -0x326172a9, RZ ;  /* 0xcd9e8d5708087825 */ /* 0x000fe200078e00ff */
[----:B------:R-:W-:-:S03]  /*0340*/  LOP3.LUT R3, R7, R4, R30, 0x96, !PT ;  /* 0x0000000407037212 */ /* 0x000fc600078e961e */
[----:B------:R-:W-:Y:S01]  /*0350*/  VIADD R16, R19, 0xa9066899 ;  /* 0xa906689913107836 */ /* 0x000fe20000000000 */
[----:B------:R-:W-:Y:S01]  /*0360*/  LOP3.LUT R4, R9, R2, R29, 0x96, !PT ;  /* 0x0000000209047212 */ /* 0x000fe200078e961d */
[----:B------:R-:W-:-:S04]  /*0370*/  IMAD.WIDE.U32 R2, R3, -0x326172a9, RZ ;  /* 0xcd9e8d5703027825 */ /* 0x000fc800078e00ff */
[----:B------:R-:W-:Y:S01]  /*0380*/  IMAD.WIDE.U32 R4, R4, -0x2daee0ad, RZ ;  /* 0xd2511f5304047825 */ /* 0x000fe200078e00ff */
[----:B------:R-:W-:Y:S01]  /*0390*/  LOP3.LUT R8, R3, R8, R17, 0x96, !PT ;  /* 0x0000000803087212 */ /* 0x000fe200078e9611 */
[----:B0-----:R-:W0:Y:S01]  /*03a0*/  MUFU.RCP64H R27, R21 ;  /* 0x00000015001b7308 */ /* 0x001e220000001800 */
[----:B------:R-:W-:Y:S01]  /*03b0*/  IADD3 R26, R21, 0x300402, RZ ;  /* 0x00300402151a7810 */ /* 0x000fe20007ffe0ff */
[----:B------:R-:W-:Y:S01]  /*03c0*/  VIADD R15, R18, 0x1715609d ;  /* 0x1715609d120f7836 */ /* 0x000fe20000000000 */
[----:B------:R-:W-:Y:S01]  /*03d0*/  LOP3.LUT R6, R5, R6, R28, 0x96, !PT ;  /* 0x0000000605067212 */ /* 0x000fe200078e961c */
[----:B------:R-:W-:Y:S01]  /*03e0*/  IMAD.WIDE.U32 R8, R8, -0x2daee0ad, RZ ;  /* 0xd2511f5308087825 */ /* 0x000fe200078e00ff */
[----:B------:R-:W-:-:S03]  /*03f0*/  FSETP.GEU.AND P0, PT, |R26|, 5.8789094863358348022e-39, PT ;  /* 0x004004021a00780b */ /* 0x000fc60003f0e200 */
[----:B------:R-:W-:Y:S01]  /*0400*/  IMAD.WIDE.U32 R6, R6, -0x326172a9, RZ ;  /* 0xcd9e8d5706067825 */ /* 0x000fe200078e00ff */
[----:B------:R-:W-:-:S03]  /*0410*/  LOP3.LUT R3, R9, R4, R16, 0x96, !PT ;  /* 0x0000000409037212 */ /* 0x000fc600078e9610 */
[----:B------:R-:W-:Y:S01]  /*0420*/  VIADD R14, R18, 0xb54cda56 ;  /* 0xb54cda56120e7836 */ /* 0x000fe20000000000 */
[----:B------:R-:W-:Y:S01]  /*0430*/  LOP3.LUT R4, R7, R2, R15, 0x96, !PT ;  /* 0x0000000207047212 */ /* 0x000fe200078e960f */
[----:B------:R-:W-:Y:S01]  /*0440*/  IMAD.WIDE.U32 R2, R3, -0x326172a9, RZ ;  /* 0xcd9e8d5703027825 */ /* 0x000fe200078e00ff */
[----:B0-----:R-:W-:-:S03]  /*0450*/  DFMA R24, -R20, R26, 1 ;  /* 0x3ff000001418742b */ /* 0x001fc6000000011a */
[----:B------:R-:W-:Y:S01]  /*0460*/  IMAD.WIDE.U32 R4, R4, -0x2daee0ad, RZ ;  /* 0xd2511f5304047825 */ /* 0x000fe200078e00ff */
[----:B------:R-:W-:-:S03]  /*0470*/  LOP3.LUT R6, R3, R6, R14, 0x96, !PT ;  /* 0x0000000603067212 */ /* 0x000fc600078e960e */
[----:B------:R-:W-:Y:S02]  /*0480*/  VIADD R13, R19, 0x646e171e ;  /* 0x646e171e130d7836 */ /* 0x000fe40000000000 */
[----:B------:R-:W-:Y:S01]  /*0490*/  IMAD.WIDE.U32 R6, R6, -0x2daee0ad, RZ ;  /* 0xd2511f5306067825 */ /* 0x000fe200078e00ff */
[----:B------:R-:W-:Y:S02]  /*04a0*/  DFMA R24, R24, R24, R24 ;  /* 0x000000181818722b */ /* 0x000fe40000000018 */
[----:B------:R-:W-:Y:S01]  /*04b0*/  LOP3.LUT R8, R5, R8, R13, 0x96, !PT ;  /* 0x0000000805087212 */ /* 0x000fe200078e960d */
[C---:B------:R-:W-:Y:S01]  /*04c0*/  VIADD R11, R18.reuse, 0x5384540f ;  /* 0x5384540f120b7836 */ /* 0x040fe20000000000 */
[----:B------:R-:W-:Y:S01]  /*04d0*/  LOP3.LUT R3, R7, R4, R12, 0x96, !PT ;  /* 0x0000000407037212 */ /* 0x000fe200078e960c */
[----:B------:R-:W-:Y:S02]  /*04e0*/  VIADD R10, R18, 0xf1bbcdc8 ;  /* 0xf1bbcdc8120a7836 */ /* 0x000fe40000000000 */
[----:B------:R-:W-:Y:S01]  /*04f0*/  IMAD.WIDE.U32 R8, R8, -0x326172a9, RZ ;  /* 0xcd9e8d5708087825 */ /* 0x000fe200078e00ff */
[----:B------:R-:W-:-:S03]  /*0500*/  DFMA R24, R26, R24, R26 ;  /* 0x000000181a18722b */ /* 0x000fc6000000001a */
[----:B------:R-:W-:Y:S01]  /*0510*/  VIADD R7, R18, 0x8ff34781 ;  /* 0x8ff3478112077836 */ /* 0x000fe20000000000 */
[----:B------:R-:W-:Y:S01]  /*0520*/  LOP3.LUT R4, R9, R2, R11, 0x96, !PT ;  /* 0x0000000209047212 */ /* 0x000fe200078e960b */
[----:B------:R-:W-:Y:S01]  /*0530*/  IMAD.WIDE.U32 R2, R3, -0x326172a9, RZ ;  /* 0xcd9e8d5703027825 */ /* 0x000fe200078e00ff */
[----:B------:R-:W-:Y:S02]  /*0540*/  IADD3 R9, R19, -0x24c28bd8, RZ ;  /* 0xdb3d742813097810 */ /* 0x000fe40007ffe0ff */
[----:B------:R-:W-:Y:S01]  /*0550*/  DFMA R22, -R20, R24, 1 ;  /* 0x3ff000001416742b */ /* 0x000fe20000000118 */
[----:B------:R-:W-:Y:S01]  /*0560*/  IMAD.WIDE.U32 R4, R4, -0x2daee0ad, RZ ;  /* 0xd2511f5304047825 */ /* 0x000fe200078e00ff */
[----:B------:R-:W-:-:S03]  /*0570*/  LOP3.LUT R0, R3, R8, R10, 0x96, !PT ;  /* 0x0000000803007212 */ /* 0x000fc600078e960a */
[----:B------:R-:W-:Y:S01]  /*0580*/  VIADD R8, R19, 0x96a522ad ;  /* 0x96a522ad13087836 */ /* 0x000fe20000000000 */
[----:B------:R-:W-:Y:S01]  /*0590*/  LOP3.LUT R40, R5, R6, R9, 0x96, !PT ;  /* 0x0000000605287212 */ /* 0x000fe200078e9609 */
[----:B------:R-:W-:Y:S01]  /*05a0*/  IMAD.HI.U32 R3, R0, -0x2daee0ad, RZ ;  /* 0xd2511f5300037827 */ /* 0x000fe200078e00ff */
[----:B------:R-:W-:Y:S01]  /*05b0*/  MOV R6, R38 ;  /* 0x0000002600067202 */ /* 0x000fe20000000f00 */
[----:B------:R-:W-:Y:S02]  /*05c0*/  DFMA R22, R24, R22, R24 ;  /* 0x000000161816722b */ /* 0x000fe40000000018 */
[----:B------:R-:W-:Y:S01]  /*05d0*/  IMAD.HI.U32 R27, R40, -0x326172a9, RZ ;  /* 0xcd9e8d57281b7827 */ /* 0x000fe200078e00ff */
[----:B------:R-:W-:Y:S02]  /*05e0*/  LOP3.LUT R38, R3, R4, R8, 0x96, !PT ;  /* 0x0000000403267212 */ /* 0x000fe400078e9608 */
[----:B------:R-:W-:Y:S01]  /*05f0*/  MOV R3, R37 ;  /* 0x0000002500037202 */ /* 0x000fe20000000f00 */
[----:B------:R-:W-:Y:S01]  /*0600*/  IMAD.MOV.U32 R5, RZ, RZ, R39 ;  /* 0x000000ffff057224 */ /* 0x000fe200078e0027 */
[----:B------:R-:W-:Y:S01]  /*0610*/  LOP3.LUT R39, R27, R2, R7, 0x96, !PT ;  /* 0x000000021b277212 */ /* 0x000fe200078e9607 */
[----:B------:R-:W-:-:S02]  /*0620*/  IMAD.MOV.U32 R4, RZ, RZ, R41 ;  /* 0x000000ffff047224 */ /* 0x000fc400078e0029 */
[----:B------:R-:W-:Y:S01]  /*0630*/  IMAD.MOV.U32 R2, RZ, RZ, R35 ;  /* 0x000000ffff027224 */ /* 0x000fe200078e0023 */
[----:B------:R-:W-:Y:S06]  /*0640*/  @P0 BRA `(.L_x_1211) ;  /* 0x0000000000100947 */ /* 0x000fec0003800000 */
[----:B------:R-:W-:Y:S02]  /*0650*/  LOP3.LUT R22, R21, 0x7fffffff, RZ, 0xc0, !PT ;  /* 0x7fffffff15167812 */ /* 0x000fe400078ec0ff */
[----:B------:R-:W-:-:S03]  /*0660*/  MOV R42, 0x690 ;  /* 0x00000690002a7802 */ /* 0x000fc60000000f00 */
[----:B------:R-:W-:-:S07]  /*0670*/  VIADD R22, R22, 0xfff00000 ;  /* 0xfff0000016167836 */ /* 0x000fce0000000000 */
[----:B------:R-:W-:Y:S05]  /*0680*/  CALL.REL.NOINC `($__internal_26_$__cuda_sm20_dblrcp_rn_slowpath_v3) ;  /* 0x0000000400e07944 */ /* 0x000fea0003c00000 */
.L_x_1211:
        /* <DEDUP_REMOVED lines=13> */
.L_x_1216:
[----:B------:R-:W-:Y:S01]  /*0760*/  VIADD R3, R3, 0x1 ;  /* 0x0000000103037836 */ /* 0x000fe20000000000 */
[----:B------:R-:W-:Y:S03]  /*0770*/  BSSY B0, `(.L_x_1212) ;  /* 0x000000c000007945 */ /* 0x000fe60003800000 */
[C---:B------:R-:W-:Y:S01]  /*0780*/  IMAD.HI.U32 R20, R3.reuse, -0x2daee0ad, RZ ;  /* 0xd2511f5303147827 */ /* 0x040fe200078e00ff */
[----:B------:R-:W-:-:S13]  /*0790*/  ISETP.NE.AND P0, PT, R3, RZ, PT ;  /* 0x000000ff0300720c */ /* 0x000fda0003f05270 */
        /* <DEDUP_REMOVED lines=9> */
.L_x_1213:
[----:B------:R-:W-:Y:S05]  /*0830*/  BSYNC B0 ;  /* 0x0000000000007941 */ /* 0x000fea0003800000 */
.L_x_1212:
        /* <DEDUP_REMOVED lines=50> */
[----:B------:R-:W-:Y:S01]  /*0b60*/  @P0 IMAD.MOV.U32 R26, RZ, RZ, R39 ;  /* 0x000000ffff1a0224 */ /* 0x000fe200078e0027 */
[----:B------:R-:W-:Y:S01]  /*0b70*/  @P0 MOV R38, R40 ;  /* 0x0000002800260202 */ /* 0x000fe20000000f00 */
[----:B------:R-:W-:Y:S06]  /*0b80*/  BRA `(.L_x_1214) ;  /* 0x0000000000087947 */ /* 0x000fec0003800000 */
.L_x_1215:
[----:B------:R-:W-:Y:S02]  /*0b90*/  IMAD.MOV.U32 R26, RZ, RZ, R38 ;  /* 0x000000ffff1a7224 */ /* 0x000fe400078e0026 */
[----:B------:R-:W-:-:S07]  /*0ba0*/  IMAD.MOV.U32 R38, RZ, RZ, R23 ;  /* 0x000000ffff267224 */ /* 0x000fce00078e0017 */
.L_x_1214:
[C---:B------:R-:W-:Y:S02]  /*0bb0*/  SHF.L.U32 R24, R6.reuse, 0x2, RZ ;  /* 0x0000000206187819 */ /* 0x040fe400000006ff */
[----:B------:R-:W-:Y:S02]  /*0bc0*/  SHF.L.U64.HI R25, R6, 0x2, R5 ;  /* 0x0000000206197819 */ /* 0x000fe40000010205 */
[----:B------:R-:W-:-:S04]  /*0bd0*/  IADD3 R22, P0, R24, UR8, RZ ;  /* 0x0000000818167c10 */ /* 0x000fc8000ff1e0ff */
[----:B------:R-:W-:-:S06]  /*0be0*/  IADD3.X R23, R25, UR9, RZ, P0, !PT ;  /* 0x0000000919177c10 */ /* 0x000fcc00087fe4ff */
[----:B------:R-:W2:Y:S01]  /*0bf0*/  LDG.E.64 R22, desc[UR4][R22.64] ;  /* 0x0000000416167981 */ /* 0x000ea2000c1e1b00 */
[----:B------:R-:W-:Y:S01]  /*0c00*/  I2FP.F32.U32 R21, R26 ;  /* 0x0000001a00157245 */ /* 0x000fe20000201000 */
[----:B------:R-:W-:Y:S01]  /*0c10*/  IMAD.MOV.U32 R27, RZ, RZ, 0x2f800000 ;  /* 0x2f800000ff1b7424 */ /* 0x000fe200078e00ff */
[----:B------:R-:W-:Y:S01]  /*0c20*/  I2FP.F32.U32 R26, R38 ;  /* 0x00000026001a7245 */ /* 0x000fe20000201000 */
[----:B------:R-:W-:Y:S05]  /*0c30*/  WARPSYNC.ALL ;  /* 0x0000000000007948 */ /* 0x000fea0003800000 */
[-C--:B------:R-:W-:Y:S01]  /*0c40*/  FFMA.FTZ R21, R21, R27.reuse, 1.1641532182693481445e-10 ;  /* 0x2f00000015157423 */ /* 0x080fe2000001001b */
[----:B------:R-:W-:Y:S01]  /*0c50*/  FFMA.FTZ R26, R26, R27, 1.1641532182693481445e-10 ;  /* 0x2f0000001a1a7423 */ /* 0x000fe2000001001b */
[----:B------:R-:W0:Y:S01]  /*0c60*/  LDC R38, c[0x0][0xc] ;  /* 0x00000300ff267b82 */ /* 0x000e220000000800 */
[----:B------:R-:W-:-:S02]  /*0c70*/  IADD3 R24, P0, R24, UR10, RZ ;  /* 0x0000000a18187c10 */ /* 0x000fc4000ff1e0ff */
[----:B------:R-:W-:Y:S02]  /*0c80*/  FSET.BF.LT.FTZ.AND R39, R21, UR7, PT ;  /* 0x0000000715277c0a */ /* 0x000fe4000b811000 */
[----:B------:R-:W-:Y:S02]  /*0c90*/  FSET.BF.LT.FTZ.AND R44, R26, UR7, PT ;  /* 0x000000071a2c7c0a */ /* 0x000fe4000b811000 */
[----:B------:R-:W-:Y:S01]  /*0ca0*/  F2I.FTZ.U32.TRUNC.NTZ R21, R39 ;  /* 0x0000002700157305 */ /* 0x000fe2000021f000 */
[----:B------:R-:W-:-:S07]  /*0cb0*/  IADD3.X R25, R25, UR11, RZ, P0, !PT ;  /* 0x0000000b19197c10 */ /* 0x000fce00087fe4ff */
[----:B------:R-:W1:Y:S02]  /*0cc0*/  F2I.FTZ.U32.TRUNC.NTZ R40, R44 ;  /* 0x0000002c00287305 */ /* 0x000e64000021f000 */
[----:B-1----:R-:W-:Y:S01]  /*0cd0*/  PRMT R43, R40, 0x7604, R21 ;  /* 0x00007604282b7816 */ /* 0x002fe20000000015 */
[----:B0-----:R-:W-:Y:S01]  /*0ce0*/  IMAD R21, R38, UR6, RZ ;  /* 0x0000000626157c24 */ /* 0x001fe2000f8e02ff */
[----:B------:R-:W-:Y:S01]  /*0cf0*/  MOV R40, R20 ;  /* 0x0000001400287202 */ /* 0x000fe20000000f00 */
[----:B------:R-:W-:Y:S02]  /*0d00*/  IMAD.MOV.U32 R38, RZ, RZ, R42 ;  /* 0x000000ffff267224 */ /* 0x000fe400078e002a */
[----:B--2---:R-:W-:Y:S01]  /*0d10*/  FMUL.FTZ R26, R44, R23 ;  /* 0x000000172c1a7220 */ /* 0x004fe20000410000 */
[----:B------:R-:W-:Y:S01]  /*0d20*/  FMUL.FTZ R22, R39, R22 ;  /* 0x0000001627167220 */ /* 0x000fe20000410000 */
[----:B------:R-:W-:Y:S02]  /*0d30*/  IMAD.MOV.U32 R39, RZ, RZ, R41 ;  /* 0x000000ffff277224 */ /* 0x000fe400078e0029 */
[C---:B------:R-:W-:Y:S01]  /*0d40*/  FMUL.FTZ R23, R35.reuse, R26 ;  /* 0x0000001a23177220 */ /* 0x040fe20000410000 */
[----:B------:R-:W-:Y:S01]  /*0d50*/  IADD3 R26, P0, R6, UR12, RZ ;  /* 0x0000000c061a7c10 */ /* 0x000fe2000ff1e0ff */
[----:B------:R-:W-:-:S03]  /*0d60*/  FMUL.FTZ R22, R35, R22 ;  /* 0x0000001623167220 */ /* 0x000fc60000410000 */
[----:B------:R-:W-:Y:S02]  /*0d70*/  IADD3.X R27, R5, UR13, RZ, P0, !PT ;  /* 0x0000000d051b7c10 */ /* 0x000fe400087fe4ff */
[----:B------:R-:W-:Y:S01]  /*0d80*/  LEA R6, P0, R21, R6, 0x1 ;  /* 0x0000000615067211 */ /* 0x000fe200078008ff */
[----:B------:R0:W-:Y:S04]  /*0d90*/  STG.E.64 desc[UR4][R24.64], R22 ;  /* 0x0000001618007986 */ /* 0x0001e8000c101b04 */
[----:B------:R-:W-:Y:S01]  /*0da0*/  IMAD.X R5, RZ, RZ, R5, P0 ;  /* 0x000000ffff057224 */ /* 0x000fe200000e0605 */
[----:B------:R-:W-:Y:S01]  /*0db0*/  ISETP.GE.U32.AND P0, PT, R6, UR14, PT ;  /* 0x0000000e06007c0c */ /* 0x000fe2000bf06070 */
[----:B------:R0:W-:Y:S01]  /*0dc0*/  STG.E.U16 desc[UR4][R26.64], R43 ;  /* 0x0000002b1a007986 */ /* 0x0001e2000c101504 */
[----:B------:R-:W-:Y:S02]  /*0dd0*/  BAR.SYNC.DEFER_BLOCKING 0x0 ;  /* 0x0000000000007b1d */ /* 0x000fe40000010000 */
[----:B------:R-:W-:-:S13]  /*0de0*/  ISETP.GE.U32.AND.EX P0, PT, R5, UR15, PT, P0 ;  /* 0x0000000f05007c0c */ /* 0x000fda000bf06100 */
[----:B0-----:R-:W-:Y:S05]  /*0df0*/  @!P0 BRA `(.L_x_1216) ;  /* 0xfffffff800588947 */ /* 0x001fea000383ffff */
[----:B------:R-:W-:Y:S05]  /*0e00*/  EXIT ;  /* 0x000000000000794d */ /* 0x000fea0003800000 */
        .weak           $__internal_26_$__cuda_sm20_dblrcp_rn_slowpath_v3
        .type           $__internal_26_$__cuda_sm20_dblrcp_rn_slowpath_v3,@function
        .size           $__internal_26_$__cuda_sm20_dblrcp_rn_slowpath_v3,(.L_x_11559 - $__internal_26_$__cuda_sm20_dblrcp_rn_slowpath_v3)
$__internal_26_$__cuda_sm20_dblrcp_rn_slowpath_v3:
        /* <DEDUP_REMOVED lines=25> */
.L_x_1219:
        /* <DEDUP_REMOVED lines=9> */
.L_x_1217:
[----:B------:R-:W-:Y:S01]  /*1030*/  LOP3.LUT R21, R27, 0x80000, RZ, 0xfc, !PT ;  /* 0x000800001b157812 */ /* 0x000fe200078efcff */
[----:B------:R-:W-:-:S07]  /*1040*/  IMAD.MOV.U32 R20, RZ, RZ, R26 ;  /* 0x000000ffff147224 */ /* 0x000fce00078e001a */
.L_x_1218:
[----:B------:R-:W-:Y:S01]  /*1050*/  MOV R43, 0x0 ;  /* 0x00000000002b7802 */ /* 0x000fe20000000f00 */
[----:B------:R-:W-:Y:S01]  /*1060*/  IMAD.MOV.U32 R23, RZ, RZ, R21 ;  /* 0x000000ffff177224 */ /* 0x000fe200078e0015 */
[----:B------:R-:W-:Y:S02]  /*1070*/  MOV R22, R20 ;  /* 0x0000001400167202 */ /* 0x000fe40000000f00 */
[----:B------:R-:W-:Y:S05]  /*1080*/  RET.REL.NODEC R42 `(_ZN2at6native43_GLOBAL__N__7cc8d1ed_10_Dropout_cu_0e96ed3824fused_dropout_kernel_vecIffmLi1ELi2EhEEvNS_4cuda6detail10TensorInfoIKT_T1_EENS5_IS6_S8_EENS5_IT4_S8_EES8_T0_NS_15PhiloxCudaStateE) ;  /* 0xffffffec2adc7950 */ /* 0x000fea0003c3ffff */
.L_x_1220:
        /* <DEDUP_REMOVED lines=15> */
.L_x_11559:


//--------------------- .text._ZN2at6native43_GLOBAL__N__7cc8d1ed_10_Dropout_cu_0e96ed3824fused_dropout_kernel_vecIffmLi1ELi4EhEEvNS_4cuda6detail10TensorInfoIKT_T1_EENS5_IS6_S8_EENS5_IT4_S8_EES8_T0_NS_15PhiloxCudaStateE --------------------------
	.section	.text._ZN2at6native43_GLOBAL__N__7cc8d1ed_10_Dropout_cu_0e96ed3824fused_dropout_kernel_vecIffmLi1ELi4EhEEvNS_4cuda6detail10TensorInfoIKT_T1_EENS5_IS6_S8_EENS5_IT4_S8_EES8_T0_NS_15PhiloxCudaStateE,"ax",@progbits
	.align	128
.text._ZN2at6native43_GLOBAL__N__7cc8d1ed_10_Dropout_cu_0e96ed3824fused_dropout_kernel_vecIffmLi1ELi4EhEEvNS_4cuda6detail10TensorInfoIKT_T1_EENS5_IS6_S8_EENS5_IT4_S8_EES8_T0_NS_15PhiloxCudaStateE:
        .type           _ZN2at6native43_GLOBAL__N__7cc8d1ed_10_Dropout_cu_0e96ed3824fused_dropout_kernel_vecIffmLi1ELi4EhEEvNS_4cuda6detail10TensorInfoIKT_T1_EENS5_IS6_S8_EENS5_IT4_S8_EES8_T0_NS_15PhiloxCudaStateE,@function
        .size           _ZN2at6native43_GLOBAL__N__7cc8d1ed_10_Dropout_cu_0e96ed3824fused_dropout_kernel_vecIffmLi1ELi4EhEEvNS_4cuda6detail10TensorInfoIKT_T1_EENS5_IS6_S8_EENS5_IT4_S8_EES8_T0_NS_15PhiloxCudaStateE,(.L_x_11561 - _ZN2at6native43_GLOBAL__N__7cc8d1ed_10_Dropout_cu_0e96ed3824fused_dropout_kernel_vecIffmLi1ELi4EhEEvNS_4cuda6detail10TensorInfoIKT_T1_EENS5_IS6_S8_EENS5_IT4_S8_EES8_T0_NS_15PhiloxCudaStateE)
        .other          _ZN2at6native43_GLOBAL__N__7cc8d1ed_10_Dropout_cu_0e96ed3824fused_dropout_kernel_vecIffmLi1ELi4EhEEvNS_4cuda6detail10TensorInfoIKT_T1_EENS5_IS6_S8_EENS5_IT4_S8_EES8_T0_NS_15PhiloxCudaStateE,@"STO_CUDA_ENTRY STV_DEFAULT"
_ZN2at6native43_GLOBAL__N__7cc8d1ed_10_Dropout_cu_0e96ed3824fused_dropout_kernel_vecIffmLi1ELi4EhEEvNS_4cuda6detail10TensorInfoIKT_T1_EENS5_IS6_S8_EENS5_IT4_S8_EES8_T0_NS_15PhiloxCudaStateE:
        /* <DEDUP_REMOVED lines=19> */
[----:B------:R-:W-:Y:S02]  /*0130*/  ISETP.GE.U32.AND.EX P0, PT, R25, UR7, PT, P0 ;  /* 0x0000000719007c0c */ /* 0x000fe4000bf06100 */
[----:B--2---:R-:W-:-:S04]  /*0140*/  @P1 IADD3 R42, P2, R2, R7, RZ ;  /* 0x00000007022a1210 */ /* 0x004fc80007f5e0ff */
[----:B------:R-:W-:Y:S01]  /*0150*/  @P1 IADD3.X R43, RZ, R3, RZ, P2, !PT ;  /* 0x00000003ff2b1210 */ /* 0x000fe200017fe4ff */
[----:B------:R-:W-:-:S03]  /*0160*/  IMAD.WIDE.U32 R6, R38, -0x326172a9, RZ ;  /* 0xcd9e8d5726067825 */ /* 0x000fc600078e00ff */
[----:B------:R-:W-:-:S03]  /*0170*/  SHF.R.U64 R36, R42, 0x2, R43 ;  /* 0x000000022a247819 */ /* 0x000fc6000000122b */
[----:B------:R-:W-:Y:S05]  /*0180*/  @P0 EXIT ;  /* 0x000000000000094d */ /* 0x000fea0003800000 */
[----:B------:R-:W-:Y:S01]  /*0190*/  SHF.R.U32.HI R37, RZ, 0x2, R43 ;  /* 0x00000002ff257819 */ /* 0x000fe2000001162b */
[----:B------:R-:W0:Y:S01]  /*01a0*/  LDC R14, c[0x0][0x6f8] ;  /* 0x0001be00ff0e7b82 */ /* 0x000e220000000800 */
[----:B------:R-:W-:Y:S01]  /*01b0*/  IMAD.WIDE.U32 R4, R36, -0x2daee0ad, RZ ;  /* 0xd2511f5324047825 */ /* 0x000fe200078e00ff */
[C---:B-----5:R-:W-:Y:S02]  /*01c0*/  IADD3 R3, R26.reuse, 0x3c6ef372, RZ ;  /* 0x3c6ef3721a037810 */ /* 0x060fe40007ffe0ff */
[----:B------:R-:W-:Y:S01]  /*01d0*/  LOP3.LUT R8, R7, R37, R26, 0x96, !PT ;  /* 0x0000002507087212 */ /* 0x000fe200078e961a */
[----:B------:R-:W-:Y:S01]  /*01e0*/  VIADD R0, R27, 0xbb67ae85 ;  /* 0xbb67ae851b007836 */ /* 0x000fe20000000000 */
[----:B------:R-:W-:Y:S01]  /*01f0*/  LOP3.LUT R10, R5, R27, RZ, 0x3c, !PT ;  /* 0x0000001b050a7212 */ /* 0x000fe200078e3cff */
[----:B------:R-:W-:Y:S02]  /*0200*/  VIADD R2, R26, 0x9e3779b9 ;  /* 0x9e3779b91a027836 */ /* 0x000fe40000000000 */
[----:B------:R-:W-:-:S04]  /*0210*/  IMAD.WIDE.U32 R8, R8, -0x2daee0ad, RZ ;  /* 0xd2511f5308087825 */ /* 0x000fc800078e00ff */
[----:B------:R-:W-:Y:S01]  /*0220*/  IMAD.WIDE.U32 R10, R10, -0x326172a9, RZ ;  /* 0xcd9e8d570a0a7825 */ /* 0x000fe200078e00ff */
[----:B------:R-:W-:Y:S02]  /*0230*/  LOP3.LUT R16, R9, R4, R0, 0x96, !PT ;  /* 0x0000000409107212 */ /* 0x000fe400078e9600 */
[C---:B------:R-:W-:Y:S01]  /*0240*/  IADD3 R9, R27.reuse, -0x56f99767, RZ ;  /* 0xa90668991b097810 */ /* 0x040fe20007ffe0ff */
[----:B------:R-:W-:Y:S01]  /*0250*/  VIADD R4, R27, 0x76cf5d0a ;  /* 0x76cf5d0a1b047836 */ /* 0x000fe20000000000 */
[----:B------:R-:W-:Y:S01]  /*0260*/  LOP3.LUT R12, R11, R2, R6, 0x96, !PT ;  /* 0x000000020b0c7212 */ /* 0x000fe200078e9606 */
[----:B------:R-:W-:Y:S01]  /*0270*/  IMAD.WIDE.U32 R16, R16, -0x326172a9, RZ ;  /* 0xcd9e8d5710107825 */ /* 0x000fe200078e00ff */
[----:B------:R-:W-:-:S03]  /*0280*/  IADD3 R6, R26, -0x255992d5, RZ ;  /* 0xdaa66d2b1a067810 */ /* 0x000fc60007ffe0ff */
        /* <DEDUP_REMOVED lines=8> */
[----:B------:R-:W-:Y:S02]  /*0310*/  LOP3.LUT R12, R11, R12, R5, 0x96, !PT ;  /* 0x0000000c0b0c7212 */ /* 0x000fe400078e9605 */
[C---:B------:R-:W-:Y:S01]  /*0320*/  IADD3 R11, R26.reuse, -0x4ab325aa, RZ ;  /* 0xb54cda561a0b7810 */ /* 0x040fe20007ffe0ff */
[----:B------:R-:W-:Y:S01]  /*0330*/  VIADD R8, R26, 0x78dde6e4 ;  /* 0x78dde6e41a087836 */ /* 0x000fe20000000000 */
[----:B------:R-:W-:Y:S01]  /*0340*/  LOP3.LUT R16, R19, R16, R6, 0x96, !PT ;  /* 0x0000001013107212 */ /* 0x000fe200078e9606 */
[----:B------:R-:W-:-:S04]  /*0350*/  IMAD.WIDE.U32 R12, R12, -0x326172a9, RZ ;  /* 0xcd9e8d570c0c7825 */ /* 0x000fc800078e00ff */
[----:B------:R-:W-:Y:S01]  /*0360*/  VIADD R7, R27, 0xed9eba14 ;  /* 0xed9eba141b077836 */ /* 0x000fe20000000000 */
[----:B------:R-:W-:Y:S01]  /*0370*/  LOP3.LUT R18, R13, R18, R8, 0x96, !PT ;  /* 0x000000120d127212 */ /* 0x000fe200078e9608 */
[----:B------:R-:W-:Y:S01]  /*0380*/  IMAD.WIDE.U32 R16, R16, -0x2daee0ad, RZ ;  /* 0xd2511f5310107825 */ /* 0x000fe200078e00ff */
[----:B0-----:R-:W0:Y:S03]  /*0390*/  MUFU.RCP64H R35, R15 ;  /* 0x0000000f00237308 */ /* 0x001e260000001800 */
[----:B------:R-:W-:Y:S01]  /*03a0*/  IMAD.WIDE.U32 R18, R18, -0x2daee0ad, RZ ;  /* 0xd2511f5312127825 */ /* 0x000fe200078e00ff */
[----:B------:R-:W-:-:S03]  /*03b0*/  LOP3.LUT R22, R17, R10, R7, 0x96, !PT ;  /* 0x0000000a11167212 */ /* 0x000fc600078e9607 */
[----:B------:R-:W-:Y:S01]  /*03c0*/  VIADD R10, R26, 0x1715609d ;  /* 0x1715609d1a0a7836 */ /* 0x000fe20000000000 */
[----:B------:R-:W-:Y:S01]  /*03d0*/  LOP3.LUT R13, R19, R16, R9, 0x96, !PT ;  /* 0x00000010130d7212 */ /* 0x000fe200078e9609 */
[----:B------:R-:W-:-:S04]  /*03e0*/  IMAD.WIDE.U32 R22, R22, -0x326172a9, RZ ;  /* 0xcd9e8d5716167825 */ /* 0x000fc800078e00ff */
[----:B------:R-:W-:Y:S01]  /*03f0*/  VIADD R34, R15, 0x300402 ;  /* 0x003004020f227836 */ /* 0x000fe20000000000 */
[----:B------:R-:W-:Y:S01]  /*0400*/  LOP3.LUT R20, R23, R12, R10, 0x96, !PT ;  /* 0x0000000c17147212 */ /* 0x000fe200078e960a */
[----:B------:R-:W-:-:S03]  /*0410*/  IMAD.WIDE.U32 R12, R13, -0x326172a9, RZ ;  /* 0xcd9e8d570d0c7825 */ /* 0x000fc600078e00ff */
[----:B------:R-:W-:Y:S01]  /*0420*/  FSETP.GEU.AND P0, PT, |R34|, 5.8789094863358348022e-39, PT ;  /* 0x004004022200780b */ /* 0x000fe20003f0e200 */
[----:B------:R-:W-:Y:S01]  /*0430*/  IMAD.WIDE.U32 R20, R20, -0x2daee0ad, RZ ;  /* 0xd2511f5314147825 */ /* 0x000fe200078e00ff */
[----:B------:R-:W-:Y:S01]  /*0440*/  LOP3.LUT R40, R13, R22, R11, 0x96, !PT ;  /* 0x000000160d287212 */ /* 0x000fe200078e960b */
[----:B0-----:R-:W-:Y:S02]  /*0450*/  DFMA R32, -R14, R34, 1 ;  /* 0x3ff000000e20742b */ /* 0x001fe40000000122 */
[C---:B------:R-:W-:Y:S02]  /*0460*/  VIADD R16, R27.reuse, 0x646e171e ;  /* 0x646e171e1b107836 */ /* 0x040fe40000000000 */
[----:B------:R-:W-:Y:S02]  /*0470*/  VIADD R17, R27, 0x1fd5c5a3 ;  /* 0x1fd5c5a31b117836 */ /* 0x000fe40000000000 */
[----:B------:R-:W-:Y:S01]  /*0480*/  IMAD.WIDE.U32 R40, R40, -0x2daee0ad, RZ ;  /* 0xd2511f5328287825 */ /* 0x000fe200078e00ff */
[----:B------:R-:W-:Y:S01]  /*0490*/  LOP3.LUT R22, R21, R18, R16, 0x96, !PT ;  /* 0x0000001215167212 */ /* 0x000fe200078e9610 */
[----:B------:R-:W-:Y:S01]  /*04a0*/  DFMA R32, R32, R32, R32 ;  /* 0x000000202020722b */ /* 0x000fe20000000020 */
[C---:B------:R-:W-:Y:S01]  /*04b0*/  IADD3 R18, R26.reuse, 0x5384540f, RZ ;  /* 0x5384540f1a127810 */ /* 0x040fe20007ffe0ff */
[----:B------:R-:W-:Y:S01]  /*04c0*/  VIADD R19, R26, 0xf1bbcdc8 ;  /* 0xf1bbcdc81a137836 */ /* 0x000fe20000000000 */
[----:B------:R-:W-:Y:S01]  /*04d0*/  LOP3.LUT R28, R41, R20, R17, 0x96, !PT ;  /* 0x00000014291c7212 */ /* 0x000fe200078e9611 */
        /* <DEDUP_REMOVED lines=8> */
[----:B------:R-:W-:Y:S01]  /*0560*/  DFMA R30, -R14, R32, 1 ;  /* 0x3ff000000e1e742b */ /* 0x000fe20000000120 */
[----:B------:R-:W-:Y:S01]  /*0570*/  LOP3.LUT R40, R13, R40, R20, 0x96, !PT ;  /* 0x000000280d287212 */ /* 0x000fe200078e9614 */
[----:B------:R-:W-:-:S04]  /*0580*/  IMAD.HI.U32 R13, R29, -0x2daee0ad, RZ ;  /* 0xd2511f531d0d7827 */ /* 0x000fc800078e00ff */
[----:B------:R-:W-:Y:S01]  /*0590*/  IMAD.HI.U32 R35, R40, -0x326172a9, RZ ;  /* 0xcd9e8d5728237827 */ /* 0x000fe200078e00ff */
[----:B------:R-:W-:Y:S01]  /*05a0*/  LOP3.LUT R41, R13, R12, R21, 0x96, !PT ;  /* 0x0000000c0d297212 */ /* 0x000fe200078e9615 */
[----:B------:R-:W-:Y:S02]  /*05b0*/  DFMA R12, R32, R30, R32 ;  /* 0x0000001e200c722b */ /* 0x000fe40000000020 */
[----:B------:R-:W-:Y:S02]  /*05c0*/  VIADD R22, R26, 0x8ff34781 ;  /* 0x8ff347811a167836 */ /* 0x000fe40000000000 */
[----:B------:R-:W-:Y:S01]  /*05d0*/  IMAD.MOV.U32 R23, RZ, RZ, R25 ;  /* 0x000000ffff177224 */ /* 0x000fe200078e0019 */
[----:B------:R-:W-:Y:S01]  /*05e0*/  MOV R25, R38 ;  /* 0x0000002600197202 */ /* 0x000fe20000000f00 */
[----:B------:R-:W-:Y:S01]  /*05f0*/  IMAD.MOV.U32 R32, RZ, RZ, R36 ;  /* 0x000000ffff207224 */ /* 0x000fe200078e0024 */
[----:B------:R-:W-:Y:S01]  /*0600*/  LOP3.LUT R39, R35, R28, R22, 0x96, !PT ;  /* 0x0000001c23277212 */ /* 0x000fe200078e9616 */
[----:B------:R-:W-:Y:S01]  /*0610*/  IMAD.MOV.U32 R33, RZ, RZ, R37 ;  /* 0x000000ffff217224 */ /* 0x000fe200078e0025 */
[----:B------:R-:W-:Y:S01]  /*0620*/  MOV R36, R29 ;  /* 0x0000001d00247202 */ /* 0x000fe20000000f00 */
[----:B------:R-:W-:Y:S01]  /*0630*/  IMAD.MOV.U32 R38, RZ, RZ, R41 ;  /* 0x000000ffff267224 */ /* 0x000fe200078e0029 */
[----:B------:R-:W-:Y:S06]  /*0640*/  @P0 BRA `(.L_x_1221) ;  /* 0x0000000000180947 */ /* 0x000fec0003800000 */
[----:B------:R-:W-:Y:S02]  /*0650*/  LOP3.LUT R12, R15, 0x7fffffff, RZ, 0xc0, !PT ;  /* 0x7fffffff0f0c7812 */ /* 0x000fe400078ec0ff */
[----:B------:R-:W-:-:S03]  /*0660*/  MOV R34, 0x690 ;  /* 0x0000069000227802 */ /* 0x000fc60000000f00 */
[----:B------:R-:W-:-:S07]  /*0670*/  VIADD R35, R12, 0xfff00000 ;  /* 0xfff000000c237836 */ /* 0x000fce0000000000 */
[----:B------:R-:W-:Y:S05]  /*0680*/  CALL.REL.NOINC `($__internal_27_$__cuda_sm20_dblrcp_rn_slowpath_v3) ;  /* 0x0000000800487944 */ /* 0x000fea0003c00000 */
[----:B------:R-:W-:Y:S01]  /*0690*/  MOV R12, R14 ;  /* 0x0000000e000c7202 */ /* 0x000fe20000000f00 */
[----:B------:R-:W-:-:S07]  /*06a0*/  IMAD.MOV.U32 R13, RZ, RZ, R15 ;  /* 0x000000ffff0d7224 */ /* 0x000fce00078e000f */
.L_x_1221:
        /* <DEDUP_REMOVED lines=13> */
.L_x_1226:
[----:B------:R-:W-:Y:S01]  /*0780*/  IADD3 R32, R32, 0x1, RZ ;  /* 0x0000000120207810 */ /* 0x000fe20007ffe0ff */
[----:B------:R-:W-:Y:S03]  /*0790*/  BSSY B0, `(.L_x_1222) ;  /* 0x000000c000007945 */ /* 0x000fe60003800000 */
[C---:B------:R-:W-:Y:S01]  /*07a0*/  ISETP.NE.AND P0, PT, R32.reuse, RZ, PT ;  /* 0x000000ff2000720c */ /* 0x040fe20003f05270 */
[----:B0-----:R-:W-:-:S12]  /*07b0*/  IMAD.HI.U32 R13, R32, -0x2daee0ad, RZ ;  /* 0xd2511f53200d7827 */ /* 0x001fd800078e00ff */
        /* <DEDUP_REMOVED lines=9> */
.L_x_1223:
[----:B------:R-:W-:Y:S05]  /*0850*/  BSYNC B0 ;  /* 0x0000000000007941 */ /* 0x000fea0003800000 */
.L_x_1222:
        /* <DEDUP_REMOVED lines=13> */
[----:B------:R-:W-:-:S03]  /*0930*/  IMAD.WIDE.U32 R12, R12, -0x326172a9, RZ ;  /* 0xcd9e8d570c0c7825 */ /* 0x000fc600078e00ff */
[----:B------:R-:W-:Y:S01]  /*0940*/  MOV R42, R46 ;  /* 0x0000002e002a7202 */ /* 0x000fe20000000f00 */
[----:B------:R-:W-:Y:S01]  /*0950*/  IMAD.MOV.U32 R43, RZ, RZ, R40 ;  /* 0x000000ffff2b7224 */ /* 0x000fe200078e0028 */
[----:B------:R-:W-:Y:S01]  /*0960*/  LOP3.LUT R30, R13, R28, R3, 0x96, !PT ;  /* 0x0000001c0d1e7212 */ /* 0x000fe200078e9603 */
[----:B------:R-:W-:-:S04]  /*0970*/  IMAD.WIDE.U32 R28, R29, -0x326172a9, RZ ;  /* 0xcd9e8d571d1c7825 */ /* 0x000fc800078e00ff */
[----:B------:R-:W-:Y:S01]  /*0980*/  IMAD.WIDE.U32 R30, R30, -0x2daee0ad, RZ ;  /* 0xd2511f531e1e7825 */ /* 0x000fe200078e00ff */
[----:B------:R-:W-:-:S03]  /*0990*/  LOP3.LUT R15, R29, R12, R6, 0x96, !PT ;  /* 0x0000000c1d0f7212 */ /* 0x000fc600078e9606 */
        /* <DEDUP_REMOVED lines=24> */
[----:B------:R-:W-:-:S04]  /*0b20*/  LOP3.LUT R41, R29, R14, R22, 0x96, !PT ;  /* 0x0000000e1d297212 */ /* 0x000fc800078e9616 */
        /* <DEDUP_REMOVED lines=15> */
.L_x_1225:
[----:B------:R-:W-:Y:S01]  /*0c20*/  IMAD.MOV.U32 R43, RZ, RZ, R38 ;  /* 0x000000ffff2b7224 */ /* 0x000fe200078e0026 */
[----:B------:R-:W-:Y:S01]  /*0c30*/  MOV R42, R41 ;  /* 0x00000029002a7202 */ /* 0x000fe20000000f00 */
[----:B------:R-:W-:Y:S02]  /*0c40*/  IMAD.MOV.U32 R45, RZ, RZ, R46 ;  /* 0x000000ffff2d7224 */ /* 0x000fe400078e002e */
[----:B------:R-:W-:-:S07]  /*0c50*/  IMAD.MOV.U32 R31, RZ, RZ, R28 ;  /* 0x000000ffff1f7224 */ /* 0x000fce00078e001c */
.L_x_1224:
        /* <DEDUP_REMOVED lines=9> */
[----:B------:R-:W-:Y:S01]  /*0cf0*/  IADD3 R30, P0, R30, UR10, RZ ;  /* 0x0000000a1e1e7c10 */ /* 0x000fe2000ff1e0ff */
[-C--:B------:R-:W-:Y:S01]  /*0d00*/  FFMA.FTZ R29, R43, R38.reuse, 1.1641532182693481445e-10 ;  /* 0x2f0000002b1d7423 */ /* 0x080fe20000010026 */
[----:B------:R-:W-:Y:S01]  /*0d10*/  I2FP.F32.U32 R43, R45 ;  /* 0x0000002d002b7245 */ /* 0x000fe20000201000 */
[----:B------:R-:W-:-:S03]  /*0d20*/  FFMA.FTZ R31, R31, R38, 1.1641532182693481445e-10 ;  /* 0x2f0000001f1f7423 */ /* 0x000fc60000010026 */
[----:B------:R-:W-:Y:S01]  /*0d30*/  FSET.BF.LT.FTZ.AND R29, R29, UR7, PT ;  /* 0x000000071d1d7c0a */ /* 0x000fe2000b811000 */
[----:B------:R-:W-:Y:S01]  /*0d40*/  FFMA.FTZ R40, R43, R38, 1.1641532182693481445e-10 ;  /* 0x2f0000002b287423 */ /* 0x000fe20000010026 */
[----:B------:R-:W-:Y:S02]  /*0d50*/  I2FP.F32.U32 R43, R42 ;  /* 0x0000002a002b7245 */ /* 0x000fe40000201000 */
[----:B------:R-:W-:Y:S01]  /*0d60*/  F2I.FTZ.U32.TRUNC.NTZ R42, R29 ;  /* 0x0000001d002a7305 */ /* 0x000fe2000021f000 */
[----:B------:R-:W-:Y:S02]  /*0d70*/  FSET.BF.LT.FTZ.AND R46, R31, UR7, PT ;  /* 0x000000071f2e7c0a */ /* 0x000fe4000b811000 */
[----:B------:R-:W-:Y:S01]  /*0d80*/  FFMA.FTZ R43, R43, R38, 1.1641532182693481445e-10 ;  /* 0x2f0000002b2b7423 */ /* 0x000fe20000010026 */
[----:B------:R-:W-:-:S04]  /*0d90*/  FSET.BF.LT.FTZ.AND R40, R40, UR7, PT ;  /* 0x0000000728287c0a */ /* 0x000fc8000b811000 */
[----:B------:R-:W0:Y:S01]  /*0da0*/  F2I.FTZ.U32.TRUNC.NTZ R45, R40 ;  /* 0x00000028002d7305 */ /* 0x000e22000021f000 */
[----:B------:R-:W-:-:S07]  /*0db0*/  FSET.BF.LT.FTZ.AND R43, R43, UR7, PT ;  /* 0x000000072b2b7c0a */ /* 0x000fce000b811000 */
[----:B------:R-:W1:Y:S01]  /*0dc0*/  F2I.FTZ.U32.TRUNC.NTZ R38, R43 ;  /* 0x0000002b00267305 */ /* 0x000e62000021f000 */
[----:B0-----:R-:W-:-:S07]  /*0dd0*/  PRMT R45, R45, 0x7604, R42 ;  /* 0x000076042d2d7816 */ /* 0x001fce000000002a */
[----:B------:R-:W0:Y:S01]  /*0de0*/  F2I.FTZ.U32.TRUNC.NTZ R31, R46 ;  /* 0x0000002e001f7305 */ /* 0x000e22000021f000 */
[----:B-1----:R-:W-:Y:S02]  /*0df0*/  PRMT R42, R38, 0x7054, R45 ;  /* 0x00007054262a7816 */ /* 0x002fe4000000002d */
[----:B------:R-:W1:Y:S01]  /*0e00*/  LDC R38, c[0x0][RZ] ;  /* 0x00000000ff267b82 */ /* 0x000e620000000800 */
[----:B------:R-:W-:Y:S01]  /*0e10*/  ULDC UR6, c[0x0][0xc] ;  /* 0x0000030000067ab9 */ /* 0x000fe20000000800 */
[----:B--2---:R-:W-:Y:S01]  /*0e20*/  FMUL.FTZ R45, R29, R12 ;  /* 0x0000000c1d2d7220 */ /* 0x004fe20000410000 */
[----:B0-----:R-:W-:Y:S01]  /*0e30*/  PRMT R29, R31, 0x654, R42 ;  /* 0x000006541f1d7816 */ /* 0x001fe2000000002a */
[----:B------:R-:W-:Y:S01]  /*0e40*/  FMUL.FTZ R47, R43, R14 ;  /* 0x0000000e2b2f7220 */ /* 0x000fe20000410000 */
[----:B------:R-:W-:Y:S01]  /*0e50*/  IADD3.X R31, R39, UR11, RZ, P0, !PT ;  /* 0x0000000b271f7c10 */ /* 0x000fe200087fe4ff */
[----:B-1----:R-:W-:Y:S01]  /*0e60*/  IMAD R39, R38, UR6, RZ ;  /* 0x0000000626277c24 */ /* 0x002fe2000f8e02ff */
[----:B------:R-:W-:Y:S01]  /*0e70*/  IADD3 R42, P1, R24, UR12, RZ ;  /* 0x0000000c182a7c10 */ /* 0x000fe2000ff3e0ff */
[----:B------:R-:W-:Y:S01]  /*0e80*/  FMUL.FTZ R13, R40, R13 ;  /* 0x0000000d280d7220 */ /* 0x000fe20000410000 */
[----:B------:R-:W-:Y:S01]  /*0e90*/  FMUL.FTZ R15, R46, R15 ;  /* 0x0000000f2e0f7220 */ /* 0x000fe20000410000 */
[C---:B------:R-:W-:Y:S01]  /*0ea0*/  FMUL.FTZ R12, R34.reuse, R45 ;  /* 0x0000002d220c7220 */ /* 0x040fe20000410000 */
[----:B------:R-:W-:Y:S01]  /*0eb0*/  LEA R24, P0, R39, R24, 0x2 ;  /* 0x0000001827187211 */ /* 0x000fe200078010ff */
[C---:B------:R-:W-:Y:S01]  /*0ec0*/  FMUL.FTZ R13, R34.reuse, R13 ;  /* 0x0000000d220d7220 */ /* 0x040fe20000410000 */
[----:B------:R-:W-:Y:S01]  /*0ed0*/  IADD3.X R43, R23, UR13, RZ, P1, !PT ;  /* 0x0000000d172b7c10 */ /* 0x000fe20008ffe4ff */
[C---:B------:R-:W-:Y:S01]  /*0ee0*/  FMUL.FTZ R14, R34.reuse, R47 ;  /* 0x0000002f220e7220 */ /* 0x040fe20000410000 */
[----:B------:R-:W-:Y:S01]  /*0ef0*/  FMUL.FTZ R15, R34, R15 ;  /* 0x0000000f220f7220 */ /* 0x000fe20000410000 */
[----:B------:R-:W-:Y:S01]  /*0f00*/  IMAD.X R23, RZ, RZ, R23, P0 ;  /* 0x000000ffff177224 */ /* 0x000fe200000e0617 */
[----:B------:R-:W-:Y:S01]  /*0f10*/  ISETP.GE.U32.AND P0, PT, R24, UR14, PT ;  /* 0x0000000e18007c0c */ /* 0x000fe2000bf06070 */
[----:B------:R-:W-:Y:S01]  /*0f20*/  IMAD.MOV.U32 R39, RZ, RZ, R41 ;  /* 0x000000ffff277224 */ /* 0x000fe200078e0029 */
[----:B------:R-:W-:Y:S01]  /*0f30*/  MOV R40, R28 ;  /* 0x0000001c00287202 */ /* 0x000fe20000000f00 */
[----:B------:R0:W-:Y:S01]  /*0f40*/  STG.E.128 desc[UR4][R30.64], R12 ;  /* 0x0000000c1e007986 */ /* 0x0001e2000c101d04 */
[----:B------:R-:W-:-:S02]  /*0f50*/  ISETP.GE.U32.AND.EX P0, PT, R23, UR15, PT, P0 ;  /* 0x0000000f17007c0c */ /* 0x000fc4000bf06100 */
[----:B------:R-:W-:Y:S01]  /*0f60*/  MOV R38, R44 ;  /* 0x0000002c00267202 */ /* 0x000fe20000000f00 */
[----:B------:R0:W-:Y:S01]  /*0f70*/  STG.E desc[UR4][R42.64], R29 ;  /* 0x0000001d2a007986 */ /* 0x0001e2000c101904 */
[----:B------:R-:W-:Y:S09]  /*0f80*/  BAR.SYNC.DEFER_BLOCKING 0x0 ;  /* 0x0000000000007b1d */ /* 0x000ff20000010000 */
[----:B------:R-:W-:Y:S05]  /*0f90*/  @!P0 BRA `(.L_x_1226) ;  /* 0xfffffff400f88947 */ /* 0x000fea000383ffff */
[----:B------:R-:W-:Y:S05]  /*0fa0*/  EXIT ;  /* 0x000000000000794d */ /* 0x000fea0003800000 */
        .weak           $__internal_27_$__cuda_sm20_dblrcp_rn_slowpath_v3
        .type           $__internal_27_$__cuda_sm20_dblrcp_rn_slowpath_v3,@function
        .size           $__internal_27_$__cuda_sm20_dblrcp_rn_slowpath_v3,(.L_x_11561 - $__internal_27_$__cuda_sm20_dblrcp_rn_slowpath_v3)
$__internal_27_$__cuda_sm20_dblrcp_rn_slowpath_v3:
        /* <DEDUP_REMOVED lines=26> */
.L_x_1229:
        /* <DEDUP_REMOVED lines=10> */
.L_x_1227:
[----:B------:R-:W-:Y:S01]  /*11f0*/  LOP3.LUT R13, R31, 0x80000, RZ, 0xfc, !PT ;  /* 0x000800001f0d7812 */ /* 0x000fe200078efcff */
[----:B------:R-:W-:-:S07]  /*1200*/  IMAD.MOV.U32 R12, RZ, RZ, R30 ;  /* 0x000000ffff0c7224 */ /* 0x000fce00078e001e */
.L_x_1228:
[----:B------:R-:W-:Y:S01]  /*1210*/  MOV R35, 0x0 ;  /* 0x0000000000237802 */ /* 0x000fe20000000f00 */
[----:B------:R-:W-:Y:S01]  /*1220*/  IMAD.MOV.U32 R15, RZ, RZ, R13 ;  /* 0x000000ffff0f7224 */ /* 0x000fe200078e000d */
[----:B------:R-:W-:Y:S02]  /*1230*/  MOV R14, R12 ;  /* 0x0000000c000e7202 */ /* 0x000fe40000000f00 */
[----:B------:R-:W-:Y:S05]  /*1240*/  RET.REL.NODEC R34 `(_ZN2at6native43_GLOBAL__N__7cc8d1ed_10_Dropout_cu_0e96ed3824fused_dropout_kernel_vecIffmLi1ELi4EhEEvNS_4cuda6detail10TensorInfoIKT_T1_EENS5_IS6_S8_EENS5_IT4_S8_EES8_T0_NS_15PhiloxCudaStateE) ;  /* 0xffffffec226c7950 */ /* 0x000fea0003c3ffff */
.L_x_1230:
        /* <DEDUP_REMOVED lines=11> */
.L_x_11561:


//--------------------- .text._ZN2at6native43_GLOBAL__N__7cc8d1ed_10_Dropout_cu_0e96ed3824fused_dropout_kernel_vecIffmLi1ELi8EhEEvNS_4cuda6detail10TensorInfoIKT_T1_EENS5_IS6_S8_EENS5_IT4_S8_EES8_T0_NS_15PhiloxCudaStateE --------------------------
	.section	.text._ZN2at6native43_GLOBAL__N__7cc8d1ed_10_Dropout_cu_0e96ed3824fused_dropout_kernel_vecIffmLi1ELi8EhEEvNS_4cuda6detail10TensorInfoIKT_T1_EENS5_IS6_S8_EENS5_IT4_S8_EES8_T0_NS_15PhiloxCudaStateE,"ax",@progbits
	.align	128
.text._ZN2at6native43_GLOBAL__N__7cc8d1ed_10_Dropout_cu_0e96ed3824fused_dropout_kernel_vecIffmLi1ELi8EhEEvNS_4cuda6detail10TensorInfoIKT_T1_EENS5_IS6_S8_EENS5_IT4_S8_EES8_T0_NS_15PhiloxCudaStateE:
        .type           _ZN2at6native43_GLOBAL__N__7cc8d1ed_10_Dropout_cu_0e96ed3824fused_dropout_kernel_vecIffmLi1ELi8EhEEvNS_4cuda6detail10TensorInfoIKT_T1_EENS5_IS6_S8_EENS5_IT4_S8_EES8_T0_NS_15PhiloxCudaStateE,@function
        .size           _ZN2at6native43_GLOBAL__N__7cc8d1ed_10_Dropout_cu_0e96ed3824fused_dropout_kernel_vecIffmLi1ELi8EhEEvNS_4cuda6detail10TensorInfoIKT_T1_EENS5_IS6_S8_EENS5_IT4_S8_EES8_T0_NS_15PhiloxCudaStateE,(.L_x_11563 - _ZN2at6native43_GLOBAL__N__7cc8d1ed_10_Dropout_cu_0e96ed3824fused_dropout_kernel_vecIffmLi1ELi8EhEEvNS_4cuda6detail10TensorInfoIKT_T1_EENS5_IS6_S8_EENS5_IT4_S8_EES8_T0_NS_15PhiloxCudaStateE)
        .other          _ZN2at6native43_GLOBAL__N__7cc8d1ed_10_Dropout_cu_0e96ed3824fused_dropout_kernel_vecIffmLi1ELi8EhEEvNS_4cuda6detail10TensorInfoIKT_T1_EENS5_IS6_S8_EENS5_IT4_S8_EES8_T0_NS_15PhiloxCudaStateE,@"STO_CUDA_ENTRY STV_DEFAULT"
_ZN2at6native43_GLOBAL__N__7cc8d1ed_10_Dropout_cu_0e96ed3824fused_dropout_kernel_vecIffmLi1ELi8EhEEvNS_4cuda6detail10TensorInfoIKT_T1_EENS5_IS6_S8_EENS5_IT4_S8_EES8_T0_NS_15PhiloxCudaStateE:
        /* <DEDUP_REMOVED lines=28> */
[----:B------:R-:W0:Y:S01]  /*01c0*/  LDC R18, c[0x0][0x6f8] ;  /* 0x0001be00ff127b82 */ /* 0x000e220000000800 */
[----:B------:R-:W-:Y:S01]  /*01d0*/  IMAD.WIDE.U32 R4, R38, -0x2daee0ad, RZ ;  /* 0xd2511f5326047825 */ /* 0x000fe200078e00ff */
        /* <DEDUP_REMOVED lines=35> */
[----:B------:R-:W-:Y:S01]  /*0410*/  VIADD R16, R19, 0x300402 ;  /* 0x0030040213107836 */ /* 0x000fe20000000000 */
[----:B------:R-:W-:Y:S01]  /*0420*/  LOP3.LUT R22, R27, R20, R10, 0x96, !PT ;  /* 0x000000141b167212 */ /* 0x000fe200078e960a */
[C---:B------:R-:W-:Y:S01]  /*0430*/  VIADD R11, R30.reuse, 0xb54cda56 ;  /* 0xb54cda561e0b7836 */ /* 0x040fe20000000000 */
[----:B------:R-:W-:Y:S01]  /*0440*/  IADD3 R15, R30, -0xe443238, RZ ;  /* 0xf1bbcdc81e0f7810 */ /* 0x000fe20007ffe0ff */
[----:B------:R-:W-:Y:S01]  /*0450*/  IMAD.WIDE.U32 R20, R21, -0x326172a9, RZ ;  /* 0xcd9e8d5715147825 */ /* 0x000fe200078e00ff */
[----:B------:R-:W-:Y:S01]  /*0460*/  FSETP.GEU.AND P0, PT, |R16|, 5.8789094863358348022e-39, PT ;  /* 0x004004021000780b */ /* 0x000fe20003f0e200 */
[----:B0-----:R-:W-:-:S02]  /*0470*/  DFMA R24, -R18, R16, 1 ;  /* 0x3ff000001218742b */ /* 0x001fc40000000110 */
[----:B------:R-:W-:Y:S01]  /*0480*/  IMAD.WIDE.U32 R22, R22, -0x2daee0ad, RZ ;  /* 0xd2511f5316167825 */ /* 0x000fe200078e00ff */
[----:B------:R-:W-:-:S03]  /*0490*/  LOP3.LUT R46, R21, R26, R11, 0x96, !PT ;  /* 0x0000001a152e7212 */ /* 0x000fc600078e960b */
[----:B------:R-:W-:Y:S01]  /*04a0*/  VIADD R13, R31, 0x1fd5c5a3 ;  /* 0x1fd5c5a31f0d7836 */ /* 0x000fe20000000000 */
[----:B------:R-:W-:Y:S01]  /*04b0*/  LOP3.LUT R26, R23, R14, R12, 0x96, !PT ;  /* 0x0000000e171a7212 */ /* 0x000fe200078e960c */
[----:B------:R-:W-:Y:S01]  /*04c0*/  IMAD.WIDE.U32 R46, R46, -0x2daee0ad, RZ ;  /* 0xd2511f532e2e7825 */ /* 0x000fe200078e00ff */
[----:B------:R-:W-:-:S03]  /*04d0*/  DFMA R24, R24, R24, R24 ;  /* 0x000000181818722b */ /* 0x000fc60000000018 */
[----:B------:R-:W-:Y:S01]  /*04e0*/  IMAD.WIDE.U32 R26, R26, -0x326172a9, RZ ;  /* 0xcd9e8d571a1a7825 */ /* 0x000fe200078e00ff */
[----:B------:R-:W-:Y:S02]  /*04f0*/  LOP3.LUT R22, R47, R22, R13, 0x96, !PT ;  /* 0x000000162f167212 */ /* 0x000fe400078e960d */
[----:B------:R-:W-:Y:S01]  /*0500*/  MOV R47, R38 ;  /* 0x00000026002f7202 */ /* 0x000fe20000000f00 */
[----:B------:R-:W-:Y:S02]  /*0510*/  VIADD R14, R30, 0x5384540f ;  /* 0x5384540f1e0e7836 */ /* 0x000fe40000000000 */
[----:B------:R-:W-:-:S03]  /*0520*/  IMAD.WIDE.U32 R22, R22, -0x326172a9, RZ ;  /* 0xcd9e8d5716167825 */ /* 0x000fc600078e00ff */
[----:B------:R-:W-:Y:S01]  /*0530*/  LOP3.LUT R32, R27, R20, R14, 0x96, !PT ;  /* 0x000000141b207212 */ /* 0x000fe200078e960e */
[----:B------:R-:W-:Y:S01]  /*0540*/  DFMA R20, R16, R24, R16 ;  /* 0x000000181014722b */ /* 0x000fe20000000010 */
[----:B------:R-:W-:Y:S01]  /*0550*/  LOP3.LUT R44, R23, R26, R15, 0x96, !PT ;  /* 0x0000001a172c7212 */ /* 0x000fe200078e960f */
[----:B------:R-:W-:Y:S01]  /*0560*/  VIADD R24, R31, 0xdb3d7428 ;  /* 0xdb3d74281f187836 */ /* 0x000fe20000000000 */
[----:B------:R-:W-:Y:S01]  /*0570*/  IADD3 R26, R30, -0x700cb87f, RZ ;  /* 0x8ff347811e1a7810 */ /* 0x000fe20007ffe0ff */
[----:B------:R-:W-:-:S04]  /*0580*/  IMAD.WIDE.U32 R32, R32, -0x2daee0ad, RZ ;  /* 0xd2511f5320207825 */ /* 0x000fc800078e00ff */
[----:B------:R-:W-:Y:S01]  /*0590*/  DFMA R36, -R18, R20, 1 ;  /* 0x3ff000001224742b */ /* 0x000fe20000000114 */
[----:B------:R-:W-:Y:S01]  /*05a0*/  LOP3.LUT R46, R33, R46, R24, 0x96, !PT ;  /* 0x0000002e212e7212 */ /* 0x000fe200078e9618 */
[----:B------:R-:W-:Y:S02]  /*05b0*/  VIADD R25, R31, 0x96a522ad ;  /* 0x96a522ad1f197836 */ /* 0x000fe40000000000 */
[----:B------:R-:W-:-:S04]  /*05c0*/  IMAD.HI.U32 R17, R44, -0x2daee0ad, RZ ;  /* 0xd2511f532c117827 */ /* 0x000fc800078e00ff */
[----:B------:R-:W-:Y:S01]  /*05d0*/  IMAD.HI.U32 R23, R46, -0x326172a9, RZ ;  /* 0xcd9e8d572e177827 */ /* 0x000fe200078e00ff */
[----:B------:R-:W-:Y:S01]  /*05e0*/  LOP3.LUT R41, R17, R32, R25, 0x96, !PT ;  /* 0x0000002011297212 */ /* 0x000fe200078e9619 */
[----:B------:R-:W-:Y:S02]  /*05f0*/  DFMA R16, R20, R36, R20 ;  /* 0x000000241410722b */ /* 0x000fe40000000014 */
[----:B------:R-:W-:Y:S01]  /*0600*/  IMAD.MOV.U32 R27, RZ, RZ, R29 ;  /* 0x000000ffff1b7224 */ /* 0x000fe200078e001d */
[----:B------:R-:W-:Y:S01]  /*0610*/  LOP3.LUT R45, R23, R22, R26, 0x96, !PT ;  /* 0x00000016172d7212 */ /* 0x000fe200078e961a */
[----:B------:R-:W-:Y:S02]  /*0620*/  IMAD.MOV.U32 R29, RZ, RZ, R35 ;  /* 0x000000ffff1d7224 */ /* 0x000fe400078e0023 */
[----:B------:R-:W-:Y:S01]  /*0630*/  IMAD.MOV.U32 R33, RZ, RZ, R39 ;  /* 0x000000ffff217224 */ /* 0x000fe200078e0027 */
[----:B------:R-:W-:Y:S06]  /*0640*/  @P0 BRA `(.L_x_1231) ;  /* 0x0000000000180947 */ /* 0x000fec0003800000 */
[----:B------:R-:W-:Y:S02]  /*0650*/  LOP3.LUT R16, R19, 0x7fffffff, RZ, 0xc0, !PT ;  /* 0x7fffffff13107812 */ /* 0x000fe400078ec0ff */
[----:B------:R-:W-:-:S03]  /*0660*/  MOV R32, 0x690 ;  /* 0x0000069000207802 */ /* 0x000fc60000000f00 */
[----:B------:R-:W-:-:S07]  /*0670*/  VIADD R21, R16, 0xfff00000 ;  /* 0xfff0000010157836 */ /* 0x000fce0000000000 */
[----:B------:R-:W-:Y:S05]  /*0680*/  CALL.REL.NOINC `($__internal_28_$__cuda_sm20_dblrcp_rn_slowpath_v3) ;  /* 0x0000001800487944 */ /* 0x000fea0003c00000 */
[----:B------:R-:W-:Y:S01]  /*0690*/  MOV R16, R18 ;  /* 0x0000001200107202 */ /* 0x000fe20000000f00 */
[----:B------:R-:W-:-:S07]  /*06a0*/  IMAD.MOV.U32 R17, RZ, RZ, R19 ;  /* 0x000000ffff117224 */ /* 0x000fce00078e0013 */
.L_x_1231:
        /* <DEDUP_REMOVED lines=13> */
.L_x_1243:
        /* <DEDUP_REMOVED lines=18> */
.L_x_1234:
[----:B------:R-:W-:Y:S05]  /*08a0*/  BSYNC B0 ;  /* 0x0000000000007941 */ /* 0x000fea0003800000 */
.L_x_1233:
[C---:B------:R-:W-:Y:S01]  /*08b0*/  IMAD.HI.U32 R17, R29.reuse, -0x326172a9, RZ ;  /* 0xcd9e8d571d117827 */ /* 0x040fe200078e00ff */
[----:B------:R-:W-:Y:S02]  /*08c0*/  LOP3.LUT R16, R16, R35, R31, 0x96, !PT ;  /* 0x0000002310107212 */ /* 0x000fe400078e961f */
[----:B------:R-:W-:Y:S01]  /*08d0*/  MOV R44, 0xd2511f53 ;  /* 0xd2511f53002c7802 */ /* 0x000fe20000000f00 */
[----:B------:R-:W-:Y:S01]  /*08e0*/  IMAD R37, R29, -0x326172a9, RZ ;  /* 0xcd9e8d571d257824 */ /* 0x000fe200078e02ff */
[----:B------:R-:W-:Y:S01]  /*08f0*/  LOP3.LUT R20, R17, R33, R30, 0x96, !PT ;  /* 0x0000002111147212 */ /* 0x000fe200078e961e */
[----:B------:R-:W-:Y:S01]  /*0900*/  IMAD.WIDE.U32 R18, R16, -0x326172a9, RZ ;  /* 0xcd9e8d5710127825 */ /* 0x000fe200078e00ff */
[----:B------:R-:W-:Y:S02]  /*0910*/  ISETP.NE.AND P0, PT, R34, 0x1, PT ;  /* 0x000000012200780c */ /* 0x000fe40003f05270 */
[C---:B------:R-:W-:Y:S01]  /*0920*/  ISETP.NE.AND P2, PT, R47.reuse, -0x2, PT ;  /* 0xfffffffe2f00780c */ /* 0x040fe20003f45270 */
        /* <DEDUP_REMOVED lines=32> */
[----:B------:R-:W-:Y:S01]  /*0b30*/  VIADD R36, R47, 0x2 ;  /* 0x000000022f247836 */ /* 0x000fe20000000000 */
[----:B------:R-:W-:Y:S01]  /*0b40*/  LOP3.LUT R41, R17, R18, R15, 0x96, !PT ;  /* 0x0000001211297212 */ /* 0x000fe200078e960f */
[----:B------:R-:W-:Y:S01]  /*0b50*/  IMAD.WIDE.U32 R38, R38, -0x326172a9, RZ ;  /* 0xcd9e8d5726267825 */ /* 0x000fe200078e00ff */
[----:B------:R-:W-:-:S03]  /*0b60*/  LOP3.LUT R18, R35, R31, RZ, 0x3c, !PT ;  /* 0x0000001f23127212 */ /* 0x000fc600078e3cff */
[----:B------:R-:W-:Y:S01]  /*0b70*/  IMAD.HI.U32 R17, R41, -0x2daee0ad, RZ ;  /* 0xd2511f5329117827 */ /* 0x000fe200078e00ff */
[----:B------:R-:W-:-:S04]  /*0b80*/  LOP3.LUT R16, R39, R16, R26, 0x96, !PT ;  /* 0x0000001027107212 */ /* 0x000fc800078e961a */
[----:B------:R-:W-:Y:S02]  /*0b90*/  LOP3.LUT R40, R17, R40, R25, 0x96, !PT ;  /* 0x0000002811287212 */ /* 0x000fe400078e9619 */
        /* <DEDUP_REMOVED lines=11> */
.L_x_1235:
[----:B------:R-:W-:Y:S01]  /*0c50*/  IMAD.WIDE.U32 R16, R29, -0x326172a9, RZ ;  /* 0xcd9e8d571d107825 */ /* 0x000fe200078e00ff */
[----:B------:R-:W-:Y:S03]  /*0c60*/  BSSY B0, `(.L_x_1236) ;  /* 0x0000014000007945 */ /* 0x000fe60003800000 */
[----:B------:R-:W-:Y:S01]  /*0c70*/  IMAD.HI.U32 R21, R36, -0x2daee0ad, RZ ;  /* 0xd2511f5324157827 */ /* 0x000fe200078e00ff */
[----:B------:R-:W-:Y:S02]  /*0c80*/  LOP3.LUT R19, R16, R2, RZ, 0x3c, !PT ;  /* 0x0000000210137212 */ /* 0x000fe400078e3cff */
[----:B------:R-:W-:Y:S01]  /*0c90*/  MOV R20, R17 ;  /* 0x0000001100147202 */ /* 0x000fe20000000f00 */
[----:B------:R-:W-:Y:S06]  /*0ca0*/  @P2 BRA `(.L_x_1237) ;  /* 0x00000000003c2947 */ /* 0x000fec0003800000 */
[----:B------:R-:W-:Y:S01]  /*0cb0*/  VIADD R33, R33, 0x1 ;  /* 0x0000000121217836 */ /* 0x000fe20000000000 */
[----:B------:R-:W-:Y:S01]  /*0cc0*/  LOP3.LUT R19, R16, R2, RZ, 0x3c, !PT ;  /* 0x0000000210137212 */ /* 0x000fe200078e3cff */
        /* <DEDUP_REMOVED lines=9> */
[----:B------:R-:W-:-:S09]  /*0d60*/  LOP3.LUT R19, R19, R2, RZ, 0x3c, !PT ;  /* 0x0000000213137212 */ /* 0x000fd200078e3cff */
[----:B------:R-:W-:-:S04]  /*0d70*/  @P1 IADD3 R17, R35, RZ, RZ ;  /* 0x000000ff23111210 */ /* 0x000fc80007ffe0ff */
[----:B------:R-:W-:Y:S02]  /*0d80*/  LOP3.LUT R18, R17, R31, RZ, 0x3c, !PT ;  /* 0x0000001f11127212 */ /* 0x000fe400078e3cff */
[----:B------:R-:W-:-:S07]  /*0d90*/  MOV R35, R17 ;  /* 0x0000001100237202 */ /* 0x000fce0000000f00 */
.L_x_1237:
[----:B------:R-:W-:Y:S05]  /*0da0*/  BSYNC B0 ;  /* 0x0000000000007941 */ /* 0x000fea0003800000 */
.L_x_1236:
[----:B------:R-:W-:Y:S01]  /*0db0*/  LOP3.LUT R20, R20, R33, R30, 0x96, !PT ;  /* 0x0000002114147212 */ /* 0x000fe200078e961e */
[----:B------:R-:W-:Y:S01]  /*0dc0*/  IMAD R17, R23, R44, -0x2daee0ad ;  /* 0xd2511f5317117424 */ /* 0x000fe200078e022c */
[----:B------:R-:W-:Y:S01]  /*0dd0*/  LOP3.LUT R21, R18, R21, RZ, 0x3c, !PT ;  /* 0x0000001512157212 */ /* 0x000fe200078e3cff */
[----:B------:R-:W-:Y:S01]  /*0de0*/  IMAD.MOV.U32 R47, RZ, RZ, R43 ;  /* 0x000000ffff2f7224 */ /* 0x000fe200078e002b */
        /* <DEDUP_REMOVED lines=39> */
[----:B------:R-:W-:Y:S01]  /*1060*/  MOV R55, R19 ;  /* 0x0000001300377202 */ /* 0x000fe20000000f00 */
        /* <DEDUP_REMOVED lines=17> */
.L_x_1232:
        /* <DEDUP_REMOVED lines=15> */
.L_x_1240:
[----:B------:R-:W-:Y:S05]  /*1270*/  BSYNC B0 ;  /* 0x0000000000007941 */ /* 0x000fea0003800000 */
.L_x_1239:
        /* <DEDUP_REMOVED lines=27> */
.L_x_1242:
[----:B------:R-:W-:Y:S05]  /*1430*/  BSYNC B0 ;  /* 0x0000000000007941 */ /* 0x000fea0003800000 */
.L_x_1241:
[----:B------:R-:W-:Y:S01]  /*1440*/  LOP3.LUT R18, R18, R39, RZ, 0x3c, !PT ;  /* 0x0000002712127212 */ /* 0x000fe200078e3cff */
[----:B------:R-:W-:Y:S01]  /*1450*/  IMAD R16, R47, -0x2daee0ad, RZ ;  /* 0xd2511f532f107824 */ /* 0x000fe200078e02ff */
[--C-:B------:R-:W-:Y:S01]  /*1460*/  LOP3.LUT R38, R20, R33, R30.reuse, 0x96, !PT ;  /* 0x0000002114267212 */ /* 0x100fe200078e961e */
[----:B------:R-:W-:Y:S01]  /*1470*/  IMAD R40, R40, -0x326172a9, RZ ;  /* 0xcd9e8d5728287824 */ /* 0x000fe200078e02ff */
[----:B------:R-:W-:Y:S01]  /*1480*/  LOP3.LUT R17, R17, R19, R30, 0x96, !PT ;  /* 0x0000001311117212 */ /* 0x000fe200078e961e */
[----:B------:R-:W-:Y:S01]  /*1490*/  IMAD.WIDE.U32 R20, R18, -0x326172a9, RZ ;  /* 0xcd9e8d5712147825 */ /* 0x000fe200078e00ff */
[----:B------:R-:W-:Y:S02]  /*14a0*/  IADD3 R41, R16, -0x2daee0ad, RZ ;  /* 0xd2511f5310297810 */ /* 0x000fe40007ffe0ff */
[----:B------:R-:W-:Y:S01]  /*14b0*/  LOP3.LUT R23, R44, R23, RZ, 0x3c, !PT ;  /* 0x000000172c177212 */ /* 0x000fe200078e3cff */
[----:B------:R-:W-:Y:S01]  /*14c0*/  IMAD.WIDE.U32 R38, R38, -0x2daee0ad, RZ ;  /* 0xd2511f5326267825 */ /* 0x000fe200078e00ff */
[----:B------:R-:W-:-:S02]  /*14d0*/  LOP3.LUT R18, R37, R21, RZ, 0x3c, !PT ;  /* 0x0000001525127212 */ /* 0x000fc400078e3cff */
[----:B------:R-:W-:Y:S01]  /*14e0*/  MOV R49, R43 ;  /* 0x0000002b00317202 */ /* 0x000fe20000000f00 */
        /* <DEDUP_REMOVED lines=49> */
[----:B------:R-:W-:Y:S01]  /*1800*/  IMAD.HI.U32 R19, R40, -0x326172a9, RZ ;  /* 0xcd9e8d5728137827 */ /* 0x000fe200078e00ff */
[----:B------:R-:W-:-:S03]  /*1810*/  LOP3.LUT R38, R17, R20, R11, 0x96, !PT ;  /* 0x0000001411267212 */ /* 0x000fc600078e960b */
[----:B------:R-:W-:Y:S02]  /*1820*/  IMAD R20, R23, -0x326172a9, RZ ;  /* 0xcd9e8d5717147824 */ /* 0x000fe400078e02ff */
[----:B------:R-:W-:-:S04]  /*1830*/  IMAD.HI.U32 R17, R21, -0x326172a9, RZ ;  /* 0xcd9e8d5715117827 */ /* 0x000fc800078e00ff */
[----:B------:R-:W-:Y:S01]  /*1840*/  IMAD R23, R21, -0x326172a9, RZ ;  /* 0xcd9e8d5715177824 */ /* 0x000fe200078e02ff */
[----:B------:R-:W-:Y:S01]  /*1850*/  LOP3.LUT R17, R17, R20, R11, 0x96, !PT ;  /* 0x0000001411117212 */ /* 0x000fe200078e960b */
[----:B------:R-:W-:-:S03]  /*1860*/  IMAD.WIDE.U32 R38, R38, -0x2daee0ad, RZ ;  /* 0xd2511f5326267825 */ /* 0x000fc600078e00ff */
[----:B------:R-:W-:Y:S01]  /*1870*/  LOP3.LUT R23, R19, R23, R14, 0x96, !PT ;  /* 0x0000001713177212 */ /* 0x000fe200078e960e */
        /* <DEDUP_REMOVED lines=19> */
[----:B------:R-:W-:Y:S01]  /*19b0*/  IMAD.WIDE.U32 R40, R39, -0x326172a9, RZ ;  /* 0xcd9e8d5727287825 */ /* 0x000fe200078e00ff */
[----:B------:R-:W-:-:S03]  /*19c0*/  MOV R39, R22 ;  /* 0x0000001600277202 */ /* 0x000fc60000000f00 */
[----:B------:R-:W-:Y:S01]  /*19d0*/  IMAD R20, R23, -0x2daee0ad, RZ ;  /* 0xd2511f5317147824 */ /* 0x000fe200078e02ff */
[----:B------:R-:W-:Y:S01]  /*19e0*/  LOP3.LUT R38, R41, R21, R26, 0x96, !PT ;  /* 0x0000001529267212 */ /* 0x000fe200078e961a */
[----:B------:R-:W-:-:S04]  /*19f0*/  IMAD.HI.U32 R17, R44, -0x2daee0ad, RZ ;  /* 0xd2511f532c117827 */ /* 0x000fc800078e00ff */
[----:B------:R-:W-:Y:S01]  /*1a00*/  IMAD.HI.U32 R55, R54, -0x2daee0ad, RZ ;  /* 0xd2511f5336377827 */ /* 0x000fe200078e00ff */
[----:B------:R-:W-:-:S03]  /*1a10*/  LOP3.LUT R41, R17, R18, R25, 0x96, !PT ;  /* 0x0000001211297212 */ /* 0x000fc600078e9619 */
[----:B------:R-:W-:Y:S01]  /*1a20*/  IMAD.MOV.U32 R47, RZ, RZ, R45 ;  /* 0x000000ffff2f7224 */ /* 0x000fe200078e002d */
[----:B------:R-:W-:Y:S01]  /*1a30*/  LOP3.LUT R55, R55, R20, R25, 0x96, !PT ;  /* 0x0000001437377212 */ /* 0x000fe200078e9619 */
[----:B------:R-:W-:Y:S02]  /*1a40*/  IMAD.MOV.U32 R37, RZ, RZ, R42 ;  /* 0x000000ffff257224 */ /* 0x000fe400078e002a */
[----:B------:R-:W-:Y:S02]  /*1a50*/  IMAD R54, R54, -0x2daee0ad, RZ ;  /* 0xd2511f5336367824 */ /* 0x000fe400078e02ff */
[----:B------:R-:W-:-:S07]  /*1a60*/  IMAD.MOV.U32 R45, RZ, RZ, R16 ;  /* 0x000000ffff2d7224 */ /* 0x000fce00078e0010 */
.L_x_1238:
        /* <DEDUP_REMOVED lines=8> */
[----:B------:R-:W-:-:S05]  /*1af0*/  I2FP.F32.U32 R38, R38 ;  /* 0x0000002600267245 */ /* 0x000fca0000201000 */
[----:B------:R-:W-:Y:S01]  /*1b00*/  FFMA.FTZ R53, R38, R37, 1.1641532182693481445e-10 ;  /* 0x2f00000026357423 */ /* 0x000fe20000010025 */
[----:B------:R-:W-:-:S05]  /*1b10*/  I2FP.F32.U32 R38, R40 ;  /* 0x0000002800267245 */ /* 0x000fca0000201000 */
[----:B------:R-:W-:Y:S01]  /*1b20*/  FFMA.FTZ R56, R38, R37, 1.1641532182693481445e-10 ;  /* 0x2f00000026387423 */ /* 0x000fe20000010025 */
[----:B------:R-:W-:-:S05]  /*1b30*/  I2FP.F32.U32 R38, R55 ;  /* 0x0000003700267245 */ /* 0x000fca0000201000 */
[-C--:B0-----:R-:W-:Y:S01]  /*1b40*/  FFMA.FTZ R43, R38, R37.reuse, 1.1641532182693481445e-10 ;  /* 0x2f000000262b7423 */ /* 0x081fe20000010025 */
[----:B------:R-:W-:Y:S01]  /*1b50*/  I2FP.F32.U32 R38, R54 ;  /* 0x0000003600267245 */ /* 0x000fe20000201000 */
[----:B------:R-:W-:-:S03]  /*1b60*/  FFMA.FTZ R51, R52, R37, 1.1641532182693481445e-10 ;  /* 0x2f00000034337423 */ /* 0x000fc60000010025 */
[----:B------:R-:W-:Y:S01]  /*1b70*/  FSET.BF.LT.FTZ.AND R43, R43, UR7, PT ;  /* 0x000000072b2b7c0a */ /* 0x000fe2000b811000 */
[----:B------:R-:W-:Y:S01]  /*1b80*/  FFMA.FTZ R38, R38, R37, 1.1641532182693481445e-10 ;  /* 0x2f00000026267423 */ /* 0x000fe20000010025 */
[----:B------:R-:W-:Y:S02]  /*1b90*/  FSET.BF.LT.FTZ.AND R42, R56, UR7, PT ;  /* 0x00000007382a7c0a */ /* 0x000fe4000b811000 */
[----:B------:R-:W0:Y:S02]  /*1ba0*/  F2I.FTZ.U32.TRUNC.NTZ R56, R43 ;  /* 0x0000002b00387305 */ /* 0x000e24000021f000 */
[----:B------:R-:W-:Y:S02]  /*1bb0*/  FSET.BF.LT.FTZ.AND R38, R38, UR7, PT ;  /* 0x0000000726267c0a */ /* 0x000fe4000b811000 */
[----:B------:R-:W-:-:S04]  /*1bc0*/  FSET.BF.LT.FTZ.AND R51, R51, UR7, PT ;  /* 0x0000000733337c0a */ /* 0x000fc8000b811000 */
[----:B------:R-:W1:Y:S01]  /*1bd0*/  F2I.FTZ.U32.TRUNC.NTZ R57, R38 ;  /* 0x0000002600397305 */ /* 0x000e62000021f000 */
[----:B------:R-:W-:-:S07]  /*1be0*/  I2FP.F32.U32 R60, R47 ;  /* 0x0000002f003c7245 */ /* 0x000fce0000201000 */
[----:B------:R-:W4:Y:S01]  /*1bf0*/  F2I.FTZ.U32.TRUNC.NTZ R52, R51 ;  /* 0x0000003300347305 */ /* 0x000f22000021f000 */
[----:B------:R-:W-:Y:S02]  /*1c00*/  FSET.BF.LT.FTZ.AND R53, R53, UR7, PT ;  /* 0x0000000735357c0a */ /* 0x000fe4000b811000 */
[----:B------:R-:W-:Y:S02]  /*1c10*/  I2FP.F32.U32 R58, R49 ;  /* 0x00000031003a7245 */ /* 0x000fe40000201000 */
[----:B------:R-:W-:Y:S01]  /*1c20*/  I2FP.F32.U32 R54, R39 ;  /* 0x0000002700367245 */ /* 0x000fe20000201000 */
[-C--:B------:R-:W-:Y:S01]  /*1c30*/  FFMA.FTZ R60, R60, R37.reuse, 1.1641532182693481445e-10 ;  /* 0x2f0000003c3c7423 */ /* 0x080fe20000010025 */
[----:B0-----:R-:W-:Y:S01]  /*1c40*/  LOP3.LUT R56, R56, 0xff, RZ, 0xc0, !PT ;  /* 0x000000ff38387812 */ /* 0x001fe200078ec0ff */
[----:B------:R-:W0:Y:S01]  /*1c50*/  F2I.FTZ.U32.TRUNC.NTZ R40, R53 ;  /* 0x0000003500287305 */ /* 0x000e22000021f000 */
[-C--:B------:R-:W-:Y:S01]  /*1c60*/  FFMA.FTZ R47, R58, R37.reuse, 1.1641532182693481445e-10 ;  /* 0x2f0000003a2f7423 */ /* 0x080fe20000010025 */
[----:B------:R-:W-:Y:S01]  /*1c70*/  FFMA.FTZ R54, R54, R37, 1.1641532182693481445e-10 ;  /* 0x2f00000036367423 */ /* 0x000fe20000010025 */
[----:B-1----:R-:W-:-:S02]  /*1c80*/  PRMT R37, R57, 0x7604, R56 ;  /* 0x0000760439257816 */ /* 0x002fc40000000038 */
[----:B------:R-:W-:-:S03]  /*1c90*/  FSET.BF.LT.FTZ.AND R57, R60, UR7, PT ;  /* 0x000000073c397c0a */ /* 0x000fc6000b811000 */
[----:B------:R-:W1:Y:S01]  /*1ca0*/  F2I.FTZ.U32.TRUNC.NTZ R55, R42 ;  /* 0x0000002a00377305 */ /* 0x000e62000021f000 */
[----:B----4-:R-:W-:Y:S02]  /*1cb0*/  LOP3.LUT R56, R52, 0xff, RZ, 0xc0, !PT ;  /* 0x000000ff34387812 */ /* 0x010fe400078ec0ff */
[----:B------:R-:W-:Y:S02]  /*1cc0*/  FSET.BF.LT.FTZ.AND R52, R47, UR7, PT ;  /* 0x000000072f347c0a */ /* 0x000fe4000b811000 */
[----:B------:R-:W-:-:S03]  /*1cd0*/  FSET.BF.LT.FTZ.AND R54, R54, UR7, PT ;  /* 0x0000000736367c0a */ /* 0x000fc6000b811000 */
[----:B------:R-:W4:Y:S01]  /*1ce0*/  F2I.FTZ.U32.TRUNC.NTZ R49, R57 ;  /* 0x0000003900317305 */ /* 0x000f22000021f000 */
[----:B0-----:R-:W-:-:S07]  /*1cf0*/  LOP3.LUT R40, R40, 0xff, RZ, 0xc0, !PT ;  /* 0x000000ff28287812 */ /* 0x001fce00078ec0ff */
[----:B------:R-:W0:Y:S01]  /*1d00*/  F2I.FTZ.U32.TRUNC.NTZ R39, R54 ;  /* 0x0000003600277305 */ /* 0x000e22000021f000 */
[----:B-1----:R-:W-:Y:S01]  /*1d10*/  PRMT R40, R55, 0x7604, R40 ;  /* 0x0000760437287816 */ /* 0x002fe20000000028 */
[----:B------:R-:W-:Y:S05]  /*1d20*/  WARPSYNC.ALL ;  /* 0x0000000000007948 */ /* 0x000fea0003800000 */
[----:B----4-:R-:W-:Y:S02]  /*1d30*/  LOP3.LUT R49, R49, 0xff, RZ, 0xc0, !PT ;  /* 0x000000ff31317812 */ /* 0x010fe400078ec0ff */
[----:B0-----:R-:W-:Y:S01]  /*1d40*/  PRMT R39, R39, 0x7604, R56 ;  /* 0x0000760427277816 */ /* 0x001fe20000000038 */
[----:B--2---:R-:W-:Y:S01]  /*1d50*/  FMUL.FTZ R21, R42, R21 ;  /* 0x000000152a157220 */ /* 0x004fe20000410000 */
[----:B------:R-:W-:-:S02]  /*1d60*/  IADD3 R42, P0, R48, UR10, RZ ;  /* 0x0000000a302a7c10 */ /* 0x000fc4000ff1e0ff */
[----:B------:R-:W0:Y:S01]  /*1d70*/  LDC R48, c[0x0][RZ] ;  /* 0x00000000ff307b82 */ /* 0x000e220000000800 */
[----:B---3--:R-:W-:Y:S02]  /*1d80*/  FMUL.FTZ R17, R52, R17 ;  /* 0x0000001134117220 */ /* 0x008fe40000410000 */
[----:B------:R-:W1:Y:S01]  /*1d90*/  F2I.FTZ.U32.TRUNC.NTZ R52, R52 ;  /* 0x0000003400347305 */ /* 0x000e62000021f000 */
[----:B------:R-:W-:Y:S01]  /*1da0*/  FMUL.FTZ R47, R57, R16 ;  /* 0x00000010392f7220 */ /* 0x000fe20000410000 */
[----:B------:R-:W-:Y:S01]  /*1db0*/  FMUL.FTZ R51, R51, R18 ;  /* 0x0000001233337220 */ /* 0x000fe20000410000 */
[----:B------:R-:W-:Y:S01]  /*1dc0*/  FMUL.FTZ R19, R54, R19 ;  /* 0x0000001336137220 */ /* 0x000fe20000410000 */
[----:B------:R-:W-:Y:S01]  /*1dd0*/  FMUL.FTZ R55, R43, R22 ;  /* 0x000000162b377220 */ /* 0x000fe20000410000 */
[----:B------:R-:W-:Y:S01]  /*1de0*/  IADD3.X R43, R50, UR11, RZ, P0, !PT ;  /* 0x0000000b322b7c10 */ /* 0x000fe200087fe4ff */
[C---:B------:R-:W-:Y:S01]  /*1df0*/  FMUL.FTZ R18, R32.reuse, R51 ;  /* 0x0000003320127220 */ /* 0x040fe20000410000 */
[C---:B------:R-:W-:Y:S01]  /*1e00*/  FMUL.FTZ R19, R32.reuse, R19 ;  /* 0x0000001320137220 */ /* 0x040fe20000410000 */
[C---:B------:R-:W-:Y:S01]  /*1e10*/  FMUL.FTZ R17, R32.reuse, R17 ;  /* 0x0000001120117220 */ /* 0x040fe20000410000 */
[----:B------:R-:W-:Y:S01]  /*1e20*/  FMUL.FTZ R16, R32, R47 ;  /* 0x0000002f20107220 */ /* 0x000fe20000410000 */
[----:B------:R-:W-:Y:S01]  /*1e30*/  ULDC UR6, c[0x0][0xc] ;  /* 0x0000030000067ab9 */ /* 0x000fe20000000800 */
[----:B------:R-:W-:Y:S01]  /*1e40*/  FMUL.FTZ R23, R38, R23 ;  /* 0x0000001726177220 */ /* 0x000fe20000410000 */
[----:B------:R-:W-:-:S02]  /*1e50*/  IADD3 R38, P0, R28, UR12, RZ ;  /* 0x0000000c1c267c10 */ /* 0x000fc4000ff1e0ff */
[----:B------:R2:W-:Y:S01]  /*1e60*/  STG.E.128 desc[UR4][R42.64], R16 ;  /* 0x000000102a007986 */ /* 0x0005e2000c101d04 */
[----:B-1----:R-:W-:Y:S01]  /*1e70*/  PRMT R52, R52, 0x7604, R49 ;  /* 0x0000760434347816 */ /* 0x002fe20000000031 */
[----:B------:R-:W-:Y:S01]  /*1e80*/  FMUL.FTZ R53, R53, R20 ;  /* 0x0000001435357220 */ /* 0x000fe20000410000 */
[----:B--2---:R-:W-:Y:S01]  /*1e90*/  PRMT R17, R40, 0x5410, R37 ;  /* 0x0000541028117816 */ /* 0x004fe20000000025 */
[----:B0-----:R-:W-:Y:S01]  /*1ea0*/  IMAD R37, R48, UR6, RZ ;  /* 0x0000000630257c24 */ /* 0x001fe2000f8e02ff */
[----:B------:R-:W-:Y:S02]  /*1eb0*/  PRMT R16, R52, 0x5410, R39 ;  /* 0x0000541034107816 */ /* 0x000fe40000000027 */
[----:B------:R-:W-:Y:S02]  /*1ec0*/  IADD3.X R39, R27, UR13, RZ, P0, !PT ;  /* 0x0000000d1b277c10 */ /* 0x000fe400087fe4ff */
[----:B------:R-:W-:-:S04]  /*1ed0*/  LEA R28, P0, R37, R28, 0x3 ;  /* 0x0000001c251c7211 */ /* 0x000fc800078018ff */
[----:B------:R-:W-:Y:S02]  /*1ee0*/  IADD3.X R27, RZ, R27, RZ, P0, !PT ;  /* 0x0000001bff1b7210 */ /* 0x000fe400007fe4ff */
[----:B------:R-:W-:-:S04]  /*1ef0*/  ISETP.GE.U32.AND P0, PT, R28, UR14, PT ;  /* 0x0000000e1c007c0c */ /* 0x000fc8000bf06070 */
[----:B------:R-:W-:Y:S01]  /*1f00*/  ISETP.GE.U32.AND.EX P0, PT, R27, UR15, PT, P0 ;  /* 0x0000000f1b007c0c */ /* 0x000fe2000bf06100 */
[C---:B------:R-:W-:Y:S01]  /*1f10*/  FMUL.FTZ R23, R32.reuse, R23 ;  /* 0x0000001720177220 */ /* 0x040fe20000410000 */
[C---:B------:R-:W-:Y:S01]  /*1f20*/  FMUL.FTZ R22, R32.reuse, R55 ;  /* 0x0000003720167220 */ /* 0x040fe20000410000 */
[C---:B------:R-:W-:Y:S01]  /*1f30*/  FMUL.FTZ R21, R32.reuse, R21 ;  /* 0x0000001520157220 */ /* 0x040fe20000410000 */
[----:B------:R-:W-:-:S05]  /*1f40*/  FMUL.FTZ R20, R32, R53 ;  /* 0x0000003520147220 */ /* 0x000fca0000410000 */
[----:B------:R0:W-:Y:S04]  /*1f50*/  STG.E.128 desc[UR4][R42.64+0x10], R20 ;  /* 0x000010142a007986 */ /* 0x0001e8000c101d04 */
[----:B------:R0:W-:Y:S01]  /*1f60*/  STG.E.64 desc[UR4][R38.64], R16 ;  /* 0x0000001026007986 */ /* 0x0001e2000c101b04 */
[----:B------:R-:W-:Y:S01]  /*1f70*/  IMAD.MOV.U32 R47, RZ, RZ, R36 ;  /* 0x000000ffff2f7224 */ /* 0x000fe200078e0024 */
[----:B------:R-:W-:Y:S06]  /*1f80*/  BAR.SYNC.DEFER_BLOCKING 0x0 ;  /* 0x0000000000007b1d */ /* 0x000fec0000010000 */
[----:B------:R-:W-:Y:S05]  /*1f90*/  @!P0 BRA `(.L_x_1243) ;  /* 0xffffffe400f88947 */ /* 0x000fea000383ffff */
[----:B------:R-:W-:Y:S05]  /*1fa0*/  EXIT ;  /* 0x000000000000794d */ /* 0x000fea0003800000 */
        .weak           $__internal_28_$__cuda_sm20_dblrcp_rn_slowpath_v3
        .type           $__internal_28_$__cuda_sm20_dblrcp_rn_slowpath_v3,@function
        .size           $__internal_28_$__cuda_sm20_dblrcp_rn_slowpath_v3,(.L_x_11563 - $__internal_28_$__cuda_sm20_dblrcp_rn_slowpath_v3)
$__internal_28_$__cuda_sm20_dblrcp_rn_slowpath_v3:
[----:B------:R-:W-:Y:S01]  /*1fb0*/  MOV R22, R18 ;  /* 0x0000001200167202 */ /* 0x000fe20000000f00 */
[----:B------:R-:W-:-:S06]  /*1fc0*/  IMAD.MOV.U32 R23, RZ, RZ, R19 ;  /* 0x000000ffff177224 */ /* 0x000fcc00078e0013 */
        /* <DEDUP_REMOVED lines=11> */
[----:B------:R-:W-:Y:S01]  /*2080*/  IMAD.MOV.U32 R16, RZ, RZ, R22 ;  /* 0x000000ffff107224 */ /* 0x000fe200078e0016 */
        /* <DEDUP_REMOVED lines=12> */
.L_x_1246:
        /* <DEDUP_REMOVED lines=10> */
.L_x_1244:
[----:B------:R-:W-:Y:S02]  /*21f0*/  LOP3.LUT R19, R23, 0x80000, RZ, 0xfc, !PT ;  /* 0x0008000017137812 */ /* 0x000fe400078efcff */
[----:B------:R-:W-:-:S07]  /*2200*/  MOV R18, R22 ;  /* 0x0000001600127202 */ /* 0x000fce0000000f00 */
.L_x_1245:
[----:B------:R-:W-:Y:S01]  /*2210*/  IMAD.MOV.U32 R16, RZ, RZ, R32 ;  /* 0x000000ffff107224 */ /* 0x000fe200078e0020 */
[----:B------:R-:W-:-:S04]  /*2220*/  MOV R17, 0x0 ;  /* 0x0000000000117802 */ /* 0x000fc80000000f00 */
[----:B------:R-:W-:Y:S05]  /*2230*/  RET.REL.NODEC R16 `(_ZN2at6native43_GLOBAL__N__7cc8d1ed_10_Dropout_cu_0e96ed3824fused_dropout_kernel_vecIffmLi1ELi8EhEEvNS_4cuda6detail10TensorInfoIKT_T1_EENS5_IS6_S8_EENS5_IT4_S8_EES8_T0_NS_15PhiloxCudaStateE) ;  /* 0xffffffdc10707950 */ /* 0x000fea0003c3ffff */
.L_x_1247:
        /* <DEDUP_REMOVED lines=12> */
.L_x_11563:


//--------------------- .text._ZN2at6native43_GLOBAL__N__7cc8d1ed_10_Dropout_cu_0e96ed3824fused_dropout_kernel_vecIffmLi1ELi16EhEEvNS_4cuda6detail10TensorInfoIKT_T1_EENS5_IS6_S8_EENS5_IT4_S8_EES8_T0_NS_15PhiloxCudaStateE --------------------------
	.section	.text._ZN2at6native43_GLOBAL__N__7cc8d1ed_10_Dropout_cu_0e96ed3824fused_dropout_kernel_vecIffmLi1ELi16EhEEvNS_4cuda6detail10TensorInfoIKT_T1_EENS5_IS6_S8_EENS5_IT4_S8_EES8_T0_NS_15PhiloxCudaStateE,"ax",@progbits
	.align	128
.text._ZN2at6native43_GLOBAL__N__7cc8d1ed_10_Dropout_cu_0e96ed3824fused_dropout_kernel_vecIffmLi1ELi16EhEEvNS_4cuda6detail10TensorInfoIKT_T1_EENS5_IS6_S8_EENS5_IT4_S8_EES8_T0_NS_15PhiloxCudaStateE:
        .type           _ZN2at6native43_GLOBAL__N__7cc8d1ed_10_Dropout_cu_0e96ed3824fused_dropout_kernel_vecIffmLi1ELi16EhEEvNS_4cuda6detail10TensorInfoIKT_T1_EENS5_IS6_S8_EENS5_IT4_S8_EES8_T0_NS_15PhiloxCudaStateE,@function
        .size           _ZN2at6native43_GLOBAL__N__7cc8d1ed_10_Dropout_cu_0e96ed3824fused_dropout_kernel_vecIffmLi1ELi16EhEEvNS_4cuda6detail10TensorInfoIKT_T1_EENS5_IS6_S8_EENS5_IT4_S8_EES8_T0_NS_15PhiloxCudaStateE,(.L_x_11565 - _ZN2at6native43_GLOBAL__N__7cc8d1ed_10_Dropout_cu_0e96ed3824fused_dropout_kernel_vecIffmLi1ELi16EhEEvNS_4cuda6detail10TensorInfoIKT_T1_EENS5_IS6_S8_EENS5_IT4_S8_EES8_T0_NS_15PhiloxCudaStateE)
        .other          _ZN2at6native43_GLOBAL__N__7cc8d1ed_10_Dropout_cu_0e96ed3824fused_dropout_kernel_vecIffmLi1ELi16EhEEvNS_4cuda6detail10TensorInfoIKT_T1_EENS5_IS6_S8_EENS5_IT4_S8_EES8_T0_NS_15PhiloxCudaStateE,@"STO_CUDA_ENTRY STV_DEFAULT"
_ZN2at6native43_GLOBAL__N__7cc8d1ed_10_Dropout_cu_0e96ed3824fused_dropout_kernel_vecIffmLi1ELi16EhEEvNS_4cuda6detail10TensorInfoIKT_T1_EENS5_IS6_S8_EENS5_IT4_S8_EES8_T0_NS_15PhiloxCudaStateE:
        /* <DEDUP_REMOVED lines=16> */
[----:B------:R-:W-:Y:S02]  /*0100*/  ULDC UR8, c[0x0][0x0] ;  /* 0x0000000000087ab9 */ /* 0x000fe40000000800 */
[----:B0-----:R-:W-:Y:S01]  /*0110*/  IMAD R20, R20, UR8, R7 ;  /* 0x0000000814147c24 */ /* 0x001fe2000f8e0207 */
[----:B------:R-:W-:-:S03]  /*0120*/  ULDC.64 UR8, c[0x0][0x6f0] ;  /* 0x0001bc0000087ab9 */ /* 0x000fc60000000a00 */
[----:B------:R-:W-:Y:S01]  /*0130*/  IMAD.WIDE.U32 R30, R20, 0x10, RZ ;  /* 0x00000010141e7825 */ /* 0x000fe200078e00ff */
[----:B--2---:R-:W-:Y:S02]  /*0140*/  @P0 R2UR UR6, R2 ;  /* 0x00000000020602ca */ /* 0x004fe400000e0000 */
[----:B------:R-:W-:Y:S02]  /*0150*/  @P0 R2UR UR7, R3 ;  /* 0x00000000030702ca */ /* 0x000fe400000e0000 */
[----:B---3--:R-:W-:-:S05]  /*0160*/  @P0 IADD3 R0, P1, R4, R9, RZ ;  /* 0x0000000904000210 */ /* 0x008fca0007f3e0ff */
[----:B------:R-:W-:-:S05]  /*0170*/  @P0 IMAD.X R23, RZ, RZ, R5, P1 ;  /* 0x000000ffff170224 */ /* 0x000fca00008e0605 */
[--C-:B------:R-:W-:Y:S01]  /*0180*/  SHF.R.U64 R8, R0, 0x2, R23.reuse ;  /* 0x0000000200087819 */ /* 0x100fe20000001217 */
[----:B------:R-:W-:Y:S01]  /*0190*/  IMAD.WIDE.U32 R4, R20, -0x326172a9, RZ ;  /* 0xcd9e8d5714047825 */ /* 0x000fe200078e00ff */
        /* <DEDUP_REMOVED lines=44> */
[----:B------:R-:W-:Y:S02]  /*0460*/  LOP3.LUT R5, R29, UR29, R2, 0x96, !PT ;  /* 0x0000001d1d057c12 */ /* 0x000fe4000f8e9602 */
[----:B------:R-:W-:Y:S02]  /*0470*/  ISETP.GE.U32.AND P0, PT, R30, UR8, PT ;  /* 0x000000081e007c0c */ /* 0x000fe4000bf06070 */
[----:B------:R-:W-:Y:S01]  /*0480*/  LOP3.LUT R2, R7, UR28, R4, 0x96, !PT ;  /* 0x0000001c07027c12 */ /* 0x000fe2000f8e9604 */
[----:B------:R-:W-:Y:S01]  /*0490*/  UIADD3 UR30, UR6, -0xe443238, URZ ;  /* 0xf1bbcdc8061e7890 */ /* 0x000fe2000fffe03f */
[----:B------:R-:W-:Y:S01]  /*04a0*/  IMAD.WIDE.U32 R4, R5, -0x326172a9, RZ ;  /* 0xcd9e8d5705047825 */ /* 0x000fe200078e00ff */
[----:B------:R-:W-:Y:S01]  /*04b0*/  UIADD3 UR31, UR7, -0x24c28bd8, URZ ;  /* 0xdb3d7428071f7890 */ /* 0x000fe2000fffe03f */
        /* <DEDUP_REMOVED lines=20> */
[----:B------:R-:W-:-:S08]  /*0600*/  DFMA R6, R4, R6, R4 ;  /* 0x000000060406722b */ /* 0x000fd00000000004 */
[----:B------:R-:W-:-:S08]  /*0610*/  DFMA R10, -R2, R6, 1 ;  /* 0x3ff00000020a742b */ /* 0x000fd00000000106 */
[----:B------:R-:W-:Y:S01]  /*0620*/  DFMA R6, R6, R10, R6 ;  /* 0x0000000a0606722b */ /* 0x000fe20000000006 */
[----:B------:R-:W-:Y:S10]  /*0630*/  @P0 BRA `(.L_x_1248) ;  /* 0x0000000000100947 */ /* 0x000ff40003800000 */
[----:B------:R-:W-:Y:S02]  /*0640*/  LOP3.LUT R4, R3, 0x7fffffff, RZ, 0xc0, !PT ;  /* 0x7fffffff03047812 */ /* 0x000fe400078ec0ff */
[----:B------:R-:W-:-:S03]  /*0650*/  MOV R9, 0x680 ;  /* 0x0000068000097802 */ /* 0x000fc60000000f00 */
[----:B------:R-:W-:-:S07]  /*0660*/  VIADD R6, R4, 0xfff00000 ;  /* 0xfff0000004067836 */ /* 0x000fce0000000000 */
[----:B------:R-:W-:Y:S05]  /*0670*/  CALL.REL.NOINC `($__internal_29_$__cuda_sm20_dblrcp_rn_slowpath_v3) ;  /* 0x0000003000287944 */ /* 0x000fea0003c00000 */
.L_x_1248:
[----:B------:R-:W0:Y:S01]  /*0680*/  F2F.F32.F64 R2, R6 ;  /* 0x0000000600027310 */ /* 0x000e220000301000 */
[----:B------:R-:W-:Y:S01]  /*0690*/  UMOV UR10, 0xf0000000 ;  /* 0xf0000000000a7882 */ /* 0x000fe20000000000 */
[----:B------:R-:W-:Y:S01]  /*06a0*/  UMOV UR11, 0x380fffff ;  /* 0x380fffff000b7882 */ /* 0x000fe20000000000 */
[----:B------:R-:W-:Y:S01]  /*06b0*/  IMAD R28, R28, -0x326172a9, RZ ;  /* 0xcd9e8d571c1c7824 */ /* 0x000fe200078e02ff */
[----:B------:R-:W-:Y:S01]  /*06c0*/  DSETP.GEU.AND P0, PT, |R6|, UR10, PT ;  /* 0x0000000a06007e2a */ /* 0x000fe2000bf0e200 */
[----:B------:R-:W-:Y:S01]  /*06d0*/  LOP3.LUT R27, R0, 0x3, RZ, 0xc0, !PT ;  /* 0x00000003001b7812 */ /* 0x000fe200078ec0ff */
[----:B------:R-:W-:Y:S01]  /*06e0*/  IMAD.MOV.U32 R22, RZ, RZ, RZ ;  /* 0x000000ffff167224 */ /* 0x000fe200078e00ff */
        /* <DEDUP_REMOVED lines=8> */
[----:B------:R-:W-:-:S15]  /*0770*/  @!P0 R2UR UR8, R2 ;  /* 0x00000000020882ca */ /* 0x000fde00000e0000 */
.L_x_1270:
[----:B------:R-:W-:Y:S01]  /*0780*/  ISETP.NE.AND P0, PT, R27, RZ, PT ;  /* 0x000000ff1b00720c */ /* 0x000fe20003f05270 */
[----:B-1----:R-:W-:Y:S01]  /*0790*/  IMAD R5, R24, -0x2daee0ad, RZ ;  /* 0xd2511f5318057824 */ /* 0x002fe200078e02ff */
        /* <DEDUP_REMOVED lines=16> */
.L_x_1251:
[----:B------:R-:W-:Y:S05]  /*08a0*/  BSYNC B0 ;  /* 0x0000000000007941 */ /* 0x000fea0003800000 */
.L_x_1250:
[C---:B------:R-:W-:Y:S01]  /*08b0*/  IMAD.HI.U32 R0, R20.reuse, -0x326172a9, RZ ;  /* 0xcd9e8d5714007827 */ /* 0x040fe200078e00ff */
[----:B------:R-:W-:Y:S01]  /*08c0*/  HFMA2.MMA R7, -RZ, RZ, -50.53125, 0.007152557373046875 ;  /* 0xd2511f53ff077435 */ /* 0x000fe200000001ff */
[----:B------:R-:W-:Y:S02]  /*08d0*/  LOP3.LUT R3, R3, UR7, R22, 0x96, !PT ;  /* 0x0000000703037c12 */ /* 0x000fe4000f8e9616 */
[----:B------:R-:W-:Y:S01]  /*08e0*/  IMAD R9, R20, -0x326172a9, RZ ;  /* 0xcd9e8d5714097824 */ /* 0x000fe200078e02ff */
[----:B------:R-:W-:Y:S02]  /*08f0*/  LOP3.LUT R0, R0, UR6, R23, 0x96, !PT ;  /* 0x0000000600007c12 */ /* 0x000fe4000f8e9617 */
[----:B------:R-:W-:Y:S01]  /*0900*/  IMAD.WIDE.U32 R12, R3, -0x326172a9, RZ ;  /* 0xcd9e8d57030c7825 */ /* 0x000fe200078e00ff */
[----:B------:R-:W-:Y:S02]  /*0910*/  ISETP.NE.AND P0, PT, R27, 0x1, PT ;  /* 0x000000011b00780c */ /* 0x000fe40003f05270 */
[----:B------:R-:W-:Y:S01]  /*0920*/  MOV R29, R5 ;  /* 0x00000005001d7202 */ /* 0x000fe20000000f00 */
[----:B------:R-:W-:Y:S01]  /*0930*/  IMAD R3, R8, R7, -0x2daee0ad ;  /* 0xd2511f5308037424 */ /* 0x000fe200078e0207 */
[----:B------:R-:W-:Y:S01]  /*0940*/  LOP3.LUT R9, R13, UR16, R9, 0x96, !PT ;  /* 0x000000100d097c12 */ /* 0x000fe2000f8e9609 */
[----:B------:R-:W-:-:S04]  /*0950*/  IMAD.WIDE.U32 R10, R0, -0x2daee0ad, RZ ;  /* 0xd2511f53000a7825 */ /* 0x000fc800078e00ff */
[----:B------:R-:W-:Y:S01]  /*0960*/  IMAD.WIDE.U32 R14, R9, -0x2daee0ad, RZ ;  /* 0xd2511f53090e7825 */ /* 0x000fe200078e00ff */
[----:B------:R-:W-:Y:S02]  /*0970*/  LOP3.LUT R3, R11, UR17, R3, 0x96, !PT ;  /* 0x000000110b037c12 */ /* 0x000fe4000f8e9603 */
[----:B------:R-:W-:Y:S02]  /*0980*/  LOP3.LUT R9, R22, UR7, RZ, 0x3c, !PT ;  /* 0x0000000716097c12 */ /* 0x000fe4000f8e3cff */
        /* <DEDUP_REMOVED lines=30> */
[----:B------:R-:W-:Y:S01]  /*0b70*/  IMAD.HI.U32 R3, R0, -0x2daee0ad, RZ ;  /* 0xd2511f5300037827 */ /* 0x000fe200078e00ff */
[----:B------:R-:W-:-:S04]  /*0b80*/  LOP3.LUT R14, R45, UR32, R14, 0x96, !PT ;  /* 0x000000202d0e7c12 */ /* 0x000fc8000f8e960e */
[----:B------:R-:W-:Y:S01]  /*0b90*/  LOP3.LUT R38, R3, UR33, R38, 0x96, !PT ;  /* 0x0000002103267c12 */ /* 0x000fe2000f8e9626 */
        /* <DEDUP_REMOVED lines=11> */
.L_x_1252:
[----:B------:R-:W-:Y:S01]  /*0c50*/  IMAD.WIDE.U32 R12, R20, -0x326172a9, RZ ;  /* 0xcd9e8d57140c7825 */ /* 0x000fe200078e00ff */
[----:B------:R-:W-:Y:S03]  /*0c60*/  BSSY B0, `(.L_x_1253) ;  /* 0x0000014000007945 */ /* 0x000fe60003800000 */
[----:B------:R-:W-:Y:S01]  /*0c70*/  IMAD.HI.U32 R14, R10, -0x2daee0ad, RZ ;  /* 0xd2511f530a0e7827 */ /* 0x000fe200078e00ff */
[----:B------:R-:W-:Y:S02]  /*0c80*/  LOP3.LUT R5, R12, UR16, RZ, 0x3c, !PT ;  /* 0x000000100c057c12 */ /* 0x000fe4000f8e3cff */
[----:B------:R-:W-:Y:S01]  /*0c90*/  MOV R10, R13 ;  /* 0x0000000d000a7202 */ /* 0x000fe20000000f00 */
[----:B------:R-:W-:Y:S06]  /*0ca0*/  @P2 BRA `(.L_x_1254) ;  /* 0x00000000003c2947 */ /* 0x000fec0003800000 */
[----:B------:R-:W-:Y:S01]  /*0cb0*/  VIADD R23, R23, 0x1 ;  /* 0x0000000117177836 */ /* 0x000fe20000000000 */
[----:B------:R-:W-:Y:S02]  /*0cc0*/  LOP3.LUT R5, R12, UR16, RZ, 0x3c, !PT ;  /* 0x000000100c057c12 */ /* 0x000fe4000f8e3cff */
        /* <DEDUP_REMOVED lines=13> */
.L_x_1254:
[----:B------:R-:W-:Y:S05]  /*0da0*/  BSYNC B0 ;  /* 0x0000000000007941 */ /* 0x000fea0003800000 */
.L_x_1253:
[----:B------:R-:W-:Y:S01]  /*0db0*/  LOP3.LUT R12, R10, UR6, R23, 0x96, !PT ;  /* 0x000000060a0c7c12 */ /* 0x000fe2000f8e9617 */
[----:B------:R-:W-:Y:S01]  /*0dc0*/  IMAD R11, R6, R7, -0x2daee0ad ;  /* 0xd2511f53060b7424 */ /* 0x000fe200078e0207 */
[----:B------:R-:W-:Y:S01]  /*0dd0*/  LOP3.LUT R14, R9, R14, RZ, 0x3c, !PT ;  /* 0x0000000e090e7212 */ /* 0x000fe200078e3cff */
[----:B------:R-:W-:Y:S02]  /*0de0*/  IMAD R0, R0, -0x2daee0ad, RZ ;  /* 0xd2511f5300007824 */ /* 0x000fe400078e02ff */
[----:B------:R-:W-:-:S03]  /*0df0*/  IMAD.WIDE.U32 R12, R12, -0x2daee0ad, RZ ;  /* 0xd2511f530c0c7825 */ /* 0x000fc600078e00ff */
[----:B------:R-:W-:Y:S01]  /*0e00*/  MOV R37, R0 ;  /* 0x0000000000257202 */ /* 0x000fe20000000f00 */
        /* <DEDUP_REMOVED lines=34> */
[----:B------:R-:W-:Y:S01]  /*1030*/  VIADD R14, R8, 0x3 ;  /* 0x00000003080e7836 */ /* 0x000fe20000000000 */
[----:B------:R-:W-:-:S03]  /*1040*/  LOP3.LUT R13, R35, UR32, R12, 0x96, !PT ;  /* 0x00000020230d7c12 */ /* 0x000fc6000f8e960c */
[C---:B------:R-:W-:Y:S01]  /*1050*/  IMAD.HI.U32 R12, R14.reuse, -0x2daee0ad, RZ ;  /* 0xd2511f530e0c7827 */ /* 0x040fe200078e00ff */
[----:B------:R-:W-:-:S03]  /*1060*/  ISETP.NE.AND P1, PT, R14, RZ, PT ;  /* 0x000000ff0e00720c */ /* 0x000fc60003f25270 */
[----:B------:R-:W-:Y:S01]  /*1070*/  IMAD.MOV.U32 R31, RZ, RZ, R13 ;  /* 0x000000ffff1f7224 */ /* 0x000fe200078e000d */
[----:B------:R-:W-:Y:S09]  /*1080*/  @!P0 BRA `(.L_x_1255) ;  /* 0x0000000000248947 */ /* 0x000ff20003800000 */
        /* <DEDUP_REMOVED lines=9> */
.L_x_1255:
[----:B------:R-:W-:Y:S04]  /*1120*/  BSSY B0, `(.L_x_1256) ;  /* 0x0000011000007945 */ /* 0x000fe80003800000 */
[----:B------:R-:W-:Y:S05]  /*1130*/  @P1 BRA `(.L_x_1257) ;  /* 0x00000000003c1947 */ /* 0x000fea0003800000 */
[----:B------:R-:W-:-:S04]  /*1140*/  IADD3 R23, R23, 0x1, RZ ;  /* 0x0000000117177810 */ /* 0x000fc80007ffe0ff */
        /* <DEDUP_REMOVED lines=14> */
.L_x_1257:
[----:B------:R-:W-:Y:S05]  /*1230*/  BSYNC B0 ;  /* 0x0000000000007941 */ /* 0x000fea0003800000 */
.L_x_1256:
[----:B------:R-:W-:Y:S01]  /*1240*/  LOP3.LUT R13, R10, UR6, R23, 0x96, !PT ;  /* 0x000000060a0d7c12 */ /* 0x000fe2000f8e9617 */
[----:B------:R-:W-:Y:S01]  /*1250*/  IMAD R15, R6, R7, -0x5b5dc15a ;  /* 0xa4a23ea6060f7424 */ /* 0x000fe200078e0207 */
[----:B------:R-:W-:Y:S01]  /*1260*/  LOP3.LUT R18, R9, R12, RZ, 0x3c, !PT ;  /* 0x0000000c09127212 */ /* 0x000fe200078e3cff */
[----:B------:R-:W-:Y:S01]  /*1270*/  IMAD R11, R11, -0x2daee0ad, RZ ;  /* 0xd2511f530b0b7824 */ /* 0x000fe200078e02ff */
[C---:B------:R-:W-:Y:S01]  /*1280*/  ISETP.NE.AND P1, PT, R8.reuse, -0x4, PT ;  /* 0xfffffffc0800780c */ /* 0x040fe20003f25270 */
[----:B------:R-:W-:Y:S01]  /*1290*/  IMAD.WIDE.U32 R12, R13, -0x2daee0ad, RZ ;  /* 0xd2511f530d0c7825 */ /* 0x000fe200078e00ff */
[----:B------:R-:W-:Y:S02]  /*12a0*/  IADD3 R0, R8, 0x4, RZ ;  /* 0x0000000408007810 */ /* 0x000fe40007ffe0ff */
        /* <DEDUP_REMOVED lines=49> */
.L_x_1258:
        /* <DEDUP_REMOVED lines=17> */
.L_x_1260:
[----:B------:R-:W-:Y:S05]  /*16d0*/  BSYNC B0 ;  /* 0x0000000000007941 */ /* 0x000fea0003800000 */
.L_x_1259:
[----:B------:R-:W-:Y:S01]  /*16e0*/  LOP3.LUT R10, R10, UR6, R23, 0x96, !PT ;  /* 0x000000060a0a7c12 */ /* 0x000fe2000f8e9617 */
[----:B------:R-:W-:Y:S01]  /*16f0*/  IMAD R13, R13, -0x2daee0ad, RZ ;  /* 0xd2511f530d0d7824 */ /* 0x000fe200078e02ff */
[----:B------:R-:W-:Y:S01]  /*1700*/  LOP3.LUT R11, R9, R12, RZ, 0x3c, !PT ;  /* 0x0000000c090b7212 */ /* 0x000fe200078e3cff */
[----:B------:R-:W-:Y:S01]  /*1710*/  IMAD R9, R6, R7, 0x76f35df9 ;  /* 0x76f35df906097424 */ /* 0x000fe200078e0207 */
[----:B------:R-:W-:Y:S01]  /*1720*/  MOV R35, R2 ;  /* 0x0000000200237202 */ /* 0x000fe20000000f00 */
[----:B------:R-:W-:-:S04]  /*1730*/  IMAD.WIDE.U32 R6, R10, -0x2daee0ad, RZ ;  /* 0xd2511f530a067825 */ /* 0x000fc800078e00ff */
[----:B------:R-:W-:Y:S01]  /*1740*/  IMAD.WIDE.U32 R10, R11, -0x326172a9, RZ ;  /* 0xcd9e8d570b0a7825 */ /* 0x000fe200078e00ff */
[----:B------:R-:W-:-:S03]  /*1750*/  LOP3.LUT R9, R7, UR17, R9, 0x96, !PT ;  /* 0x0000001107097c12 */ /* 0x000fc6000f8e9609 */
[----:B------:R-:W-:Y:S01]  /*1760*/  IMAD.MOV.U32 R40, RZ, RZ, R13 ;  /* 0x000000ffff287224 */ /* 0x000fe200078e000d */
        /* <DEDUP_REMOVED lines=32> */
[----:B------:R-:W-:-:S04]  /*1970*/  LOP3.LUT R26, R5, UR33, R10, 0x96, !PT ;  /* 0x00000021051a7c12 */ /* 0x000fc8000f8e960a */
        /* <DEDUP_REMOVED lines=19> */
.L_x_1249:
        /* <DEDUP_REMOVED lines=14> */
.L_x_1263:
[----:B------:R-:W-:Y:S05]  /*1b90*/  BSYNC B0 ;  /* 0x0000000000007941 */ /* 0x000fea0003800000 */
.L_x_1262:
[----:B------:R-:W-:Y:S01]  /*1ba0*/  VIADD R33, R8, 0x2 ;  /* 0x0000000208217836 */ /* 0x000fe20000000000 */
[----:B------:R-:W-:Y:S01]  /*1bb0*/  LOP3.LUT R10, R22, UR7, RZ, 0x3c, !PT ;  /* 0x00000007160a7c12 */ /* 0x000fe2000f8e3cff */
[----:B------:R-:W-:Y:S01]  /*1bc0*/  IMAD.WIDE.U32 R6, R20, -0x326172a9, RZ ;  /* 0xcd9e8d5714067825 */ /* 0x000fe200078e00ff */
[C---:B------:R-:W-:Y:S01]  /*1bd0*/  IADD3 R24, R8.reuse, 0x3, RZ ;  /* 0x0000000308187810 */ /* 0x040fe20007ffe0ff */
[----:B------:R-:W-:Y:S01]  /*1be0*/  BSSY B0, `(.L_x_1264) ;  /* 0x000001a000007945 */ /* 0x000fe20003800000 */
[----:B------:R-:W-:Y:S01]  /*1bf0*/  ISETP.NE.AND P2, PT, R33, RZ, PT ;  /* 0x000000ff2100720c */ /* 0x000fe20003f45270 */
[----:B------:R-:W-:Y:S01]  /*1c00*/  VIADD R0, R8, 0x4 ;  /* 0x0000000408007836 */ /* 0x000fe20000000000 */
[----:B------:R-:W-:Y:S01]  /*1c10*/  LOP3.LUT R12, R10, R3, RZ, 0x3c, !PT ;  /* 0x000000030a0c7212 */ /* 0x000fe200078e3cff */
[----:B------:R-:W-:Y:S01]  /*1c20*/  IMAD.MOV.U32 R11, RZ, RZ, R7 ;  /* 0x000000ffff0b7224 */ /* 0x000fe200078e0007 */
[----:B------:R-:W-:Y:S02]  /*1c30*/  LOP3.LUT R14, R6, UR16, RZ, 0x3c, !PT ;  /* 0x00000010060e7c12 */ /* 0x000fe4000f8e3cff */
[----:B------:R-:W-:Y:S01]  /*1c40*/  ISETP.NE.AND P0, PT, R24, RZ, PT ;  /* 0x000000ff1800720c */ /* 0x000fe20003f05270 */
[----:B------:R-:W-:Y:S01]  /*1c50*/  IMAD.HI.U32 R3, R12, -0x326172a9, RZ ;  /* 0xcd9e8d570c037827 */ /* 0x000fe200078e00ff */
[----:B------:R-:W-:-:S02]  /*1c60*/  ISETP.NE.AND P1, PT, R0, RZ, PT ;  /* 0x000000ff0000720c */ /* 0x000fc40003f25270 */
[----:B------:R-:W-:Y:S02]  /*1c70*/  MOV R16, R9 ;  /* 0x0000000900107202 */ /* 0x000fe40000000f00 */
[----:B------:R-:W-:Y:S01]  /*1c80*/  LOP3.LUT R3, R14, R3, RZ, 0x3c, !PT ;  /* 0x000000030e037212 */ /* 0x000fe200078e3cff */
[----:B------:R-:W-:Y:S08]  /*1c90*/  @P2 BRA `(.L_x_1265) ;  /* 0x0000000000382947 */ /* 0x000ff00003800000 */
        /* <DEDUP_REMOVED lines=14> */
.L_x_1265:
[----:B------:R-:W-:Y:S05]  /*1d80*/  BSYNC B0 ;  /* 0x0000000000007941 */ /* 0x000fea0003800000 */
.L_x_1264:
        /* <DEDUP_REMOVED lines=17> */
[C---:B------:R-:W-:Y:S01]  /*1ea0*/  ISETP.NE.AND P0, PT, R15.reuse, RZ, PT ;  /* 0x000000ff0f00720c */ /* 0x040fe20003f05270 */
[----:B------:R-:W-:Y:S02]  /*1eb0*/  IMAD R13, R20, R13, -0x326172a9 ;  /* 0xcd9e8d57140d7424 */ /* 0x000fe400078e020d */
[----:B------:R-:W-:-:S03]  /*1ec0*/  IMAD.HI.U32 R18, R15, -0x326172a9, RZ ;  /* 0xcd9e8d570f127827 */ /* 0x000fc600078e00ff */
[----:B------:R-:W-:Y:S01]  /*1ed0*/  LOP3.LUT R13, R13, UR16, RZ, 0x3c, !PT ;  /* 0x000000100d0d7c12 */ /* 0x000fe2000f8e3cff */
[----:B------:R-:W-:-:S06]  /*1ee0*/  IMAD.MOV.U32 R20, RZ, RZ, R15 ;  /* 0x000000ffff147224 */ /* 0x000fcc00078e000f */
[----:B------:R-:W-:-:S04]  /*1ef0*/  @P0 IADD3 R17, R22, RZ, RZ ;  /* 0x000000ff16110210 */ /* 0x000fc80007ffe0ff */
[----:B------:R-:W-:Y:S02]  /*1f00*/  LOP3.LUT R15, R17, UR7, RZ, 0x3c, !PT ;  /* 0x00000007110f7c12 */ /* 0x000fe4000f8e3cff */
[----:B------:R-:W-:-:S07]  /*1f10*/  MOV R22, R17 ;  /* 0x0000001100167202 */ /* 0x000fce0000000f00 */
.L_x_1267:
[----:B------:R-:W-:Y:S05]  /*1f20*/  BSYNC B0 ;  /* 0x0000000000007941 */ /* 0x000fea0003800000 */
.L_x_1266:
        /* <DEDUP_REMOVED lines=24> */
.L_x_1269:
[----:B------:R-:W-:Y:S05]  /*20b0*/  BSYNC B0 ;  /* 0x0000000000007941 */ /* 0x000fea0003800000 */
.L_x_1268:
        /* <DEDUP_REMOVED lines=8> */
[C---:B------:R-:W-:Y:S01]  /*2140*/  IADD3 R7, R6.reuse, -0x2daee0ad, RZ ;  /* 0xd2511f5306077810 */ /* 0x040fe20007ffe0ff */
[----:B------:R-:W-:Y:S01]  /*2150*/  IMAD.HI.U32 R18, R17, -0x2daee0ad, RZ ;  /* 0xd2511f5311127827 */ /* 0x000fe200078e00ff */
[----:B------:R-:W-:-:S02]  /*2160*/  IADD3 R16, R6, 0x76f35df9, RZ ;  /* 0x76f35df906107810 */ /* 0x000fc40007ffe0ff */
[----:B------:R-:W-:Y:S01]  /*2170*/  LOP3.LUT R32, R8, UR17, R7, 0x96, !PT ;  /* 0x0000001108207c12 */ /* 0x000fe2000f8e9607 */
[----:B------:R-:W-:Y:S01]  /*2180*/  VIADD R9, R6, 0xa4a23ea6 ;  /* 0xa4a23ea606097836 */ /* 0x000fe20000000000 */
[----:B------:R-:W-:Y:S01]  /*2190*/  LOP3.LUT R10, R28, UR6, R23, 0x96, !PT ;  /* 0x000000061c0a7c12 */ /* 0x000fe2000f8e9617 */
[----:B------:R-:W-:-:S03]  /*21a0*/  IMAD.HI.U32 R24, R24, -0x2daee0ad, RZ ;  /* 0xd2511f5318187827 */ /* 0x000fc600078e00ff */
[----:B------:R-:W-:Y:S01]  /*21b0*/  LOP3.LUT R18, R18, UR17, R9, 0x96, !PT ;  /* 0x0000001112127c12 */ /* 0x000fe2000f8e9609 */
[----:B------:R-:W-:Y:S01]  /*21c0*/  IMAD.WIDE.U32 R8, R26, -0x326172a9, RZ ;  /* 0xcd9e8d571a087825 */ /* 0x000fe200078e00ff */
[----:B------:R-:W-:-:S03]  /*21d0*/  LOP3.LUT R24, R15, R24, RZ, 0x3c, !PT ;  /* 0x000000180f187212 */ /* 0x000fc600078e3cff */
[----:B------:R-:W-:-:S04]  /*21e0*/  IMAD.HI.U32 R11, R19, -0x2daee0ad, RZ ;  /* 0xd2511f53130b7827 */ /* 0x000fc800078e00ff */
[----:B------:R-:W-:Y:S01]  /*21f0*/  VIADD R35, R6, 0x49447d4c ;  /* 0x49447d4c06237836 */ /* 0x000fe20000000000 */
[----:B------:R-:W-:Y:S01]  /*2200*/  LOP3.LUT R6, R29, R9, RZ, 0x3c, !PT ;  /* 0x000000091d067212 */ /* 0x000fe200078e3cff */
[----:B------:R-:W-:Y:S01]  /*2210*/  IMAD.HI.U32 R26, R3, -0x2daee0ad, RZ ;  /* 0xd2511f53031a7827 */ /* 0x000fe200078e00ff */
[----:B------:R-:W-:-:S03]  /*2220*/  LOP3.LUT R16, R11, UR17, R16, 0x96, !PT ;  /* 0x000000110b107c12 */ /* 0x000fc6000f8e9610 */
[----:B------:R-:W-:Y:S02]  /*2230*/  IMAD R15, R31, -0x2daee0ad, RZ ;  /* 0xd2511f531f0f7824 */ /* 0x000fe400078e02ff */
[----:B------:R-:W-:-:S03]  /*2240*/  IMAD.HI.U32 R34, R24, -0x326172a9, RZ ;  /* 0xcd9e8d5718227827 */ /* 0x000fc600078e00ff */
[----:B------:R-:W-:Y:S01]  /*2250*/  LOP3.LUT R15, R26, UR19, R15, 0x96, !PT ;  /* 0x000000131a0f7c12 */ /* 0x000fe2000f8e960f */
[----:B------:R-:W-:Y:S01]  /*2260*/  IMAD.WIDE.U32 R10, R10, -0x2daee0ad, RZ ;  /* 0xd2511f530a0a7825 */ /* 0x000fe200078e00ff */
[----:B------:R-:W-:-:S03]  /*2270*/  LOP3.LUT R26, R13, R34, RZ, 0x3c, !PT ;  /* 0x000000220d1a7212 */ /* 0x000fc600078e3cff */
[----:B------:R-:W-:Y:S01]  /*2280*/  IMAD.WIDE.U32 R6, R6, -0x2daee0ad, RZ ;  /* 0xd2511f5306067825 */ /* 0x000fe200078e00ff */
[----:B------:R-:W-:Y:S02]  /*2290*/  LOP3.LUT R13, R11, UR17, R35, 0x96, !PT ;  /* 0x000000110b0d7c12 */ /* 0x000fe4000f8e9623 */
[----:B------:R-:W-:Y:S01]  /*22a0*/  MOV R35, R25 ;  /* 0x0000001900237202 */ /* 0x000fe20000000f00 */
[----:B------:R-:W-:Y:S01]  /*22b0*/  IMAD.HI.U32 R9, R33, -0x326172a9, RZ ;  /* 0xcd9e8d5721097827 */ /* 0x000fe200078e00ff */
[----:B------:R-:W-:-:S03]  /*22c0*/  LOP3.LUT R29, R7, UR19, R10, 0x96, !PT ;  /* 0x00000013071d7c12 */ /* 0x000fc6000f8e960a */
[----:B------:R-:W-:Y:S01]  /*22d0*/  IMAD R7, R12, -0x326172a9, RZ ;  /* 0xcd9e8d570c077824 */ /* 0x000fe200078e02ff */
[----:B------:R-:W-:Y:S01]  /*22e0*/  LOP3.LUT R28, R14, R9, RZ, 0x3c, !PT ;  /* 0x000000090e1c7212 */ /* 0x000fe200078e3cff */
[----:B------:R-:W-:-:S04]  /*22f0*/  IMAD.WIDE.U32 R12, R13, -0x326172a9, RZ ;  /* 0xcd9e8d570d0c7825 */ /* 0x000fc800078e00ff */
        /* <DEDUP_REMOVED lines=102> */
[----:B------:R-:W-:-:S04]  /*2960*/  IMAD.HI.U32 R13, R16, -0x326172a9, RZ ;  /* 0xcd9e8d57100d7827 */ /* 0x000fc800078e00ff */
[----:B------:R-:W-:Y:S01]  /*2970*/  IMAD.WIDE.U32 R10, R10, -0x2daee0ad, RZ ;  /* 0xd2511f530a0a7825 */ /* 0x000fe200078e00ff */
[----:B------:R-:W-:-:S03]  /*2980*/  LOP3.LUT R18, R13, UR26, R24, 0x96, !PT ;  /* 0x0000001a0d127c12 */ /* 0x000fc6000f8e9618 */
[----:B------:R-:W-:Y:S01]  /*2990*/  IMAD.HI.U32 R31, R14, -0x2daee0ad, RZ ;  /* 0xd2511f530e1f7827 */ /* 0x000fe200078e00ff */
[----:B------:R-:W-:-:S03]  /*29a0*/  LOP3.LUT R34, R11, UR29, R12, 0x96, !PT ;  /* 0x0000001d0b227c12 */ /* 0x000fc6000f8e960c */
[----:B------:R-:W-:Y:S01]  /*29b0*/  IMAD.HI.U32 R8, R7, -0x2daee0ad, RZ ;  /* 0xd2511f5307087827 */ /* 0x000fe200078e00ff */
[----:B------:R-:W-:-:S03]  /*29c0*/  LOP3.LUT R28, R31, UR27, R28, 0x96, !PT ;  /* 0x0000001b1f1c7c12 */ /* 0x000fc6000f8e961c */
[----:B------:R-:W-:Y:S02]  /*29d0*/  IMAD R32, R29, -0x326172a9, RZ ;  /* 0xcd9e8d571d207824 */ /* 0x000fe400078e02ff */
        /* <DEDUP_REMOVED lines=9> */
[----:B------:R-:W-:-:S03]  /*2a70*/  IMAD.HI.U32 R26, R17, -0x2daee0ad, RZ ;  /* 0xd2511f53111a7827 */ /* 0x000fc600078e00ff */
        /* <DEDUP_REMOVED lines=9> */
[----:B------:R-:W-:-:S04]  /*2b10*/  IMAD.WIDE.U32 R8, R6, -0x2daee0ad, RZ ;  /* 0xd2511f5306087825 */ /* 0x000fc800078e00ff */
        /* <DEDUP_REMOVED lines=22> */
[----:B------:R-:W-:Y:S02]  /*2c80*/  LOP3.LUT R6, R29, UR32, R6, 0x96, !PT ;  /* 0x000000201d067c12 */ /* 0x000fe4000f8e9606 */
[----:B------:R-:W-:Y:S01]  /*2c90*/  MOV R29, R4 ;  /* 0x00000004001d7202 */ /* 0x000fe20000000f00 */
[----:B------:R-:W-:Y:S01]  /*2ca0*/  IMAD R3, R3, -0x2daee0ad, RZ ;  /* 0xd2511f5303037824 */ /* 0x000fe200078e02ff */
[----:B------:R-:W-:Y:S01]  /*2cb0*/  LOP3.LUT R44, R39, UR32, R17, 0x96, !PT ;  /* 0x00000020272c7c12 */ /* 0x000fe2000f8e9611 */
[----:B------:R-:W-:Y:S01]  /*2cc0*/  IMAD.HI.U32 R8, R31, -0x2daee0ad, RZ ;  /* 0xd2511f531f087827 */ /* 0x000fe200078e00ff */
[----:B------:R-:W-:-:S03]  /*2cd0*/  MOV R25, R6 ;  /* 0x0000000600197202 */ /* 0x000fc60000000f00 */
[----:B------:R-:W-:Y:S01]  /*2ce0*/  IMAD R32, R32, -0x2daee0ad, RZ ;  /* 0xd2511f5320207824 */ /* 0x000fe200078e02ff */
[----:B------:R-:W-:Y:S01]  /*2cf0*/  LOP3.LUT R37, R8, UR33, R3, 0x96, !PT ;  /* 0x0000002108257c12 */ /* 0x000fe2000f8e9603 */
[----:B------:R-:W-:-:S04]  /*2d00*/  IMAD.HI.U32 R51, R47, -0x2daee0ad, RZ ;  /* 0xd2511f532f337827 */ /* 0x000fc800078e00ff */
[----:B------:R-:W-:Y:S01]  /*2d10*/  IMAD R11, R11, -0x326172a9, RZ ;  /* 0xcd9e8d570b0b7824 */ /* 0x000fe200078e02ff */
[----:B------:R-:W-:Y:S01]  /*2d20*/  LOP3.LUT R51, R51, UR33, R32, 0x96, !PT ;  /* 0x0000002133337c12 */ /* 0x000fe2000f8e9620 */
[----:B------:R-:W-:Y:S02]  /*2d30*/  IMAD R15, R14, -0x326172a9, RZ ;  /* 0xcd9e8d570e0f7824 */ /* 0x000fe400078e02ff */
[----:B------:R-:W-:-:S04]  /*2d40*/  IMAD.WIDE.U32 R52, R7, -0x326172a9, RZ ;  /* 0xcd9e8d5707347825 */ /* 0x000fc800078e00ff */
[----:B------:R-:W-:Y:S01]  /*2d50*/  IMAD R13, R13, -0x2daee0ad, RZ ;  /* 0xd2511f530d0d7824 */ /* 0x000fe200078e02ff */
[----:B------:R-:W-:Y:S01]  /*2d60*/  LOP3.LUT R34, R53, UR32, R11, 0x96, !PT ;  /* 0x0000002035227c12 */ /* 0x000fe2000f8e960b */
[----:B------:R-:W-:-:S04]  /*2d70*/  IMAD.HI.U32 R40, R49, -0x2daee0ad, RZ ;  /* 0xd2511f5331287827 */ /* 0x000fc800078e00ff */
[----:B------:R-:W-:Y:S01]  /*2d80*/  IMAD.WIDE.U32 R60, R9, -0x326172a9, RZ ;  /* 0xcd9e8d57093c7825 */ /* 0x000fe200078e00ff */
[----:B------:R-:W-:-:S03]  /*2d90*/  LOP3.LUT R40, R40, UR33, R13, 0x96, !PT ;  /* 0x0000002128287c12 */ /* 0x000fc6000f8e960d */
[----:B------:R-:W-:Y:S01]  /*2da0*/  IMAD.MOV.U32 R39, RZ, RZ, R2 ;  /* 0x000000ffff277224 */ /* 0x000fe200078e0002 */
[----:B------:R-:W-:Y:S01]  /*2db0*/  LOP3.LUT R36, R61, UR32, R15, 0x96, !PT ;  /* 0x000000203d247c12 */ /* 0x000fe2000f8e960f */
[----:B------:R-:W-:Y:S02]  /*2dc0*/  IMAD.MOV.U32 R3, RZ, RZ, R5 ;  /* 0x000000ffff037224 */ /* 0x000fe400078e0005 */
[----:B------:R-:W-:Y:S02]  /*2dd0*/  IMAD R47, R47, -0x2daee0ad, RZ ;  /* 0xd2511f532f2f7824 */ /* 0x000fe400078e02ff */
[----:B------:R-:W-:Y:S02]  /*2de0*/  IMAD R31, R31, -0x2daee0ad, RZ ;  /* 0xd2511f531f1f7824 */ /* 0x000fe400078e02ff */
[----:B------:R-:W-:-:S07]  /*2df0*/  IMAD R49, R49, -0x2daee0ad, RZ ;  /* 0xd2511f5331317824 */ /* 0x000fce00078e02ff */
.L_x_1261:
[C---:B------:R-:W-:Y:S01]  /*2e00*/  IMAD.SHL.U32 R2, R30.reuse, 0x4, RZ ;  /* 0x000000041e027824 */ /* 0x040fe200078e00ff */
[----:B------:R-:W-:-:S04]  /*2e10*/  SHF.L.U64.HI R56, R30, 0x2, R21 ;  /* 0x000000021e387819 */ /* 0x000fc80000010215 */
[----:B------:R-:W-:-:S04]  /*2e20*/  IADD3 R32, P0, R2, UR10, RZ ;  /* 0x0000000a02207c10 */ /* 0x000fc8000ff1e0ff */
[----:B------:R-:W-:-:S05]  /*2e30*/  IADD3.X R33, R56, UR11, RZ, P0, !PT ;  /* 0x0000000b38217c10 */ /* 0x000fca00087fe4ff */
[----:B------:R-:W2:Y:S04]  /*2e40*/  LDG.E.128 R12, desc[UR4][R32.64+0x10] ;  /* 0x00001004200c7981 */ /* 0x000ea8000c1e1d00 */
[----:B------:R-:W3:Y:S04]  /*2e50*/  LDG.E.128 R8, desc[UR4][R32.64] ;  /* 0x0000000420087981 */ /* 0x000ee8000c1e1d00 */
[----:B------:R-:W4:Y:S04]  /*2e60*/  LDG.E.128 R4, desc[UR4][R32.64+0x30] ;  /* 0x0000300420047981 */ /* 0x000f28000c1e1d00 */
[----:B------:R0:W5:Y:S01]  /*2e70*/  LDG.E.128 R16, desc[UR4][R32.64+0x20] ;  /* 0x0000200420107981 */ /* 0x000162000c1e1d00 */
[----:B------:R-:W-:Y:S01]  /*2e80*/  HFMA2.MMA R42, -RZ, RZ, 0.1171875, 0 ;  /* 0x2f800000ff2a7435 */ /* 0x000fe200000001ff */
[----:B------:R-:W-:-:S02]  /*2e90*/  I2FP.F32.U32 R39, R39 ;  /* 0x0000002700277245 */ /* 0x000fc40000201000 */
[----:B------:R-:W-:Y:S02]  /*2ea0*/  I2FP.F32.U32 R35, R35 ;  /* 0x0000002300237245 */ /* 0x000fe40000201000 */
[----:B------:R-:W-:-:S05]  /*2eb0*/  I2FP.F32.U32 R37, R37 ;  /* 0x0000002500257245 */ /* 0x000fca0000201000 */
[-C--:B------:R-:W-:Y:S01]  /*2ec0*/  FFMA.FTZ R39, R39, R42.reuse, 1.1641532182693481445e-10 ;  /* 0x2f00000027277423 */ /* 0x080fe2000001002a */
[----:B------:R-:W-:Y:S01]  /*2ed0*/  I2FP.F32.U32 R29, R29 ;  /* 0x0000001d001d7245 */ /* 0x000fe20000201000 */
[----:B------:R-:W-:Y:S01]  /*2ee0*/  FFMA.FTZ R35, R35, R42, 1.1641532182693481445e-10 ;  /* 0x2f00000023237423 */ /* 0x000fe2000001002a */
[----:B0-----:R-:W-:Y:S02]  /*2ef0*/  I2FP.F32.U32 R33, R38 ;  /* 0x0000002600217245 */ /* 0x001fe40000201000 */
[----:B------:R-:W-:Y:S01]  /*2f00*/  FSET.BF.LT.FTZ.AND R50, R39, UR34, PT ;  /* 0x0000002227327c0a */ /* 0x000fe2000b811000 */
[----:B------:R-:W-:Y:S01]  /*2f10*/  FFMA.FTZ R37, R37, R42, 1.1641532182693481445e-10 ;  /* 0x2f00000025257423 */ /* 0x000fe2000001002a */
[----:B------:R-:W-:Y:S01]  /*2f20*/  I2FP.F32.U32 R39, R44 ;  /* 0x0000002c00277245 */ /* 0x000fe20000201000 */
[-C--:B------:R-:W-:Y:S01]  /*2f30*/  FFMA.FTZ R41, R29, R42.reuse, 1.1641532182693481445e-10 ;  /* 0x2f0000001d297423 */ /* 0x080fe2000001002a */
[----:B------:R-:W-:Y:S01]  /*2f40*/  FFMA.FTZ R33, R33, R42, 1.1641532182693481445e-10 ;  /* 0x2f00000021217423 */ /* 0x000fe2000001002a */
[----:B------:R-:W-:-:S02]  /*2f50*/  FSET.BF.LT.FTZ.AND R43, R35, UR34, PT ;  /* 0x00000022232b7c0a */ /* 0x000fc4000b811000 */
[-C--:B------:R-:W-:Y:S01]  /*2f60*/  FFMA.FTZ R39, R39, R42.reuse, 1.1641532182693481445e-10 ;  /* 0x2f00000027277423 */ /* 0x080fe2000001002a */
[----:B------:R-:W-:Y:S02]  /*2f70*/  I2FP.F32.U32 R3, R3 ;  /* 0x0000000300037245 */ /* 0x000fe40000201000 */
[----:B------:R-:W-:Y:S02]  /*2f80*/  FSET.BF.LT.FTZ.AND R37, R37, UR34, PT ;  /* 0x0000002225257c0a */ /* 0x000fe4000b811000 */
[----:B------:R-:W-:Y:S01]  /*2f90*/  I2FP.F32.U32 R51, R51 ;  /* 0x0000003300337245 */ /* 0x000fe20000201000 */
[----:B------:R-:W0:Y:S01]  /*2fa0*/  F2I.FTZ.U32.TRUNC.NTZ R35, R43 ;  /* 0x0000002b00237305 */ /* 0x000e22000021f000 */
[----:B------:R-:W-:Y:S02]  /*2fb0*/  FSET.BF.LT.FTZ.AND R41, R41, UR34, PT ;  /* 0x0000002229297c0a */ /* 0x000fe4000b811000 */
[----:B------:R-:W-:Y:S01]  /*2fc0*/  FSET.BF.LT.FTZ.AND R46, R33, UR34, PT ;  /* 0x00000022212e7c0a */ /* 0x000fe2000b811000 */
[----:B------:R-:W-:Y:S01]  /*2fd0*/  FFMA.FTZ R48, R3, R42, 1.1641532182693481445e-10 ;  /* 0x2f00000003307423 */ /* 0x000fe2000001002a */
[----:B------:R-:W-:-:S02]  /*2fe0*/  FSET.BF.LT.FTZ.AND R39, R39, UR34, PT ;  /* 0x0000002227277c0a */ /* 0x000fc4000b811000 */
[----:B------:R-:W-:Y:S02]  /*2ff0*/  I2FP.F32.U32 R45, R31 ;  /* 0x0000001f002d7245 */ /* 0x000fe40000201000 */
[----:B------:R-:W-:Y:S01]  /*3000*/  I2FP.F32.U32 R33, R34 ;  /* 0x0000002200217245 */ /* 0x000fe20000201000 */
[----:B------:R-:W1:Y:S01]  /*3010*/  F2I.FTZ.U32.TRUNC.NTZ R3, R41 ;  /* 0x0000002900037305 */ /* 0x000e62000021f000 */
[----:B------:R-:W-:Y:S01]  /*3020*/  I2FP.F32.U32 R47, R47 ;  /* 0x0000002f002f7245 */ /* 0x000fe20000201000 */
[-C--:B------:R-:W-:Y:S01]  /*3030*/  FFMA.FTZ R51, R51, R42.reuse, 1.1641532182693481445e-10 ;  /* 0x2f00000033337423 */ /* 0x080fe2000001002a */
[----:B------:R-:W-:-:S05]  /*3040*/  FFMA.FTZ R44, R45, R42, 1.1641532182693481445e-10 ;  /* 0x2f0000002d2c7423 */ /* 0x000fca000001002a */
[----:B------:R-:W-:Y:S01]  /*3050*/  F2I.FTZ.U32.TRUNC.NTZ R34, R37 ;  /* 0x0000002500227305 */ /* 0x000fe2000021f000 */
[-C--:B------:R-:W-:Y:S01]  /*3060*/  FFMA.FTZ R45, R33, R42.reuse, 1.1641532182693481445e-10 ;  /* 0x2f000000212d7423 */ /* 0x080fe2000001002a */
[----:B------:R-:W-:Y:S01]  /*3070*/  FFMA.FTZ R54, R47, R42, 1.1641532182693481445e-10 ;  /* 0x2f0000002f367423 */ /* 0x000fe2000001002a */
[----:B------:R-:W-:-:S05]  /*3080*/  I2FP.F32.U32 R59, R60 ;  /* 0x0000003c003b7245 */ /* 0x000fca0000201000 */
[----:B------:R-:W1:Y:S01]  /*3090*/  F2I.FTZ.U32.TRUNC.NTZ R29, R50 ;  /* 0x00000032001d7305 */ /* 0x000e62000021f000 */
[----:B------:R-:W-:Y:S02]  /*30a0*/  I2FP.F32.U32 R33, R52 ;  /* 0x0000003400217245 */ /* 0x000fe40000201000 */
[----:B------:R-:W-:-:S05]  /*30b0*/  FSET.BF.LT.FTZ.AND R47, R51, UR34, PT ;  /* 0x00000022332f7c0a */ /* 0x000fca000b811000 */
[----:B------:R-:W1:Y:S01]  /*30c0*/  F2I.FTZ.U32.TRUNC.NTZ R38, R39 ;  /* 0x0000002700267305 */ /* 0x000e62000021f000 */
[----:B------:R-:W-:Y:S02]  /*30d0*/  I2FP.F32.U32 R51, R36 ;  /* 0x0000002400337245 */ /* 0x000fe40000201000 */
[----:B------:R-:W-:Y:S01]  /*30e0*/  I2FP.F32.U32 R55, R40 ;  /* 0x0000002800377245 */ /* 0x000fe20000201000 */
[-C--:B------:R-:W-:Y:S01]  /*30f0*/  FFMA.FTZ R59, R59, R42.reuse, 1.1641532182693481445e-10 ;  /* 0x2f0000003b3b7423 */ /* 0x080fe2000001002a */
[----:B------:R-:W-:Y:S01]  /*3100*/  I2FP.F32.U32 R53, R49 ;  /* 0x0000003100357245 */ /* 0x000fe20000201000 */
[-C--:B------:R-:W-:Y:S01]  /*3110*/  FFMA.FTZ R33, R33, R42.reuse, 1.1641532182693481445e-10 ;  /* 0x2f00000021217423 */ /* 0x080fe2000001002a */
[----:B------:R-:W-:Y:S01]  /*3120*/  FSET.BF.LT.FTZ.AND R45, R45, UR34, PT ;  /* 0x000000222d2d7c0a */ /* 0x000fe2000b811000 */
[-C--:B------:R-:W-:Y:S01]  /*3130*/  FFMA.FTZ R49, R51, R42.reuse, 1.1641532182693481445e-10 ;  /* 0x2f00000033317423 */ /* 0x080fe2000001002a */
[-C--:B------:R-:W-:Y:S01]  /*3140*/  FFMA.FTZ R55, R55, R42.reuse, 1.1641532182693481445e-10 ;  /* 0x2f00000037377423 */ /* 0x080fe2000001002a */
[----:B0-----:R-:W-:Y:S01]  /*3150*/  LOP3.LUT R60, R35, 0xff, RZ, 0xc0, !PT ;  /* 0x000000ff233c7812 */ /* 0x001fe200078ec0ff */
[----:B------:R-:W-:Y:S01]  /*3160*/  FFMA.FTZ R40, R53, R42, 1.1641532182693481445e-10 ;  /* 0x2f00000035287423 */ /* 0x000fe2000001002a */
[----:B------:R-:W-:Y:S01]  /*3170*/  FSET.BF.LT.FTZ.AND R42, R59, UR34, PT ;  /* 0x000000223b2a7c0a */ /* 0x000fe2000b811000 */
[----:B------:R-:W0:Y:S01]  /*3180*/  F2I.FTZ.U32.TRUNC.NTZ R58, R45 ;  /* 0x0000002d003a7305 */ /* 0x000e22000021f000 */
[----:B------:R-:W-:-:S02]  /*3190*/  FSET.BF.LT.FTZ.AND R52, R33, UR34, PT ;  /* 0x0000002221347c0a */ /* 0x000fc4000b811000 */
[----:B-1----:R-:W-:Y:S02]  /*31a0*/  LOP3.LUT R59, R3, 0xff, RZ, 0xc0, !PT ;  /* 0x000000ff033b7812 */ /* 0x002fe400078ec0ff */
[----:B------:R-:W-:Y:S02]  /*31b0*/  FSET.BF.LT.FTZ.AND R49, R49, UR34, PT ;  /* 0x0000002231317c0a */ /* 0x000fe4000b811000 */
[----:B------:R-:W-:Y:S02]  /*31c0*/  PRMT R29, R29, 0x7604, R60 ;  /* 0x000076041d1d7816 */ /* 0x000fe4000000003c */
[----:B------:R-:W-:Y:S02]  /*31d0*/  FSET.BF.LT.FTZ.AND R3, R55, UR34, PT ;  /* 0x0000002237037c0a */ /* 0x000fe4000b811000 */
[----:B------:R-:W-:Y:S01]  /*31e0*/  LOP3.LUT R60, R38, 0xff, RZ, 0xc0, !PT ;  /* 0x000000ff263c7812 */ /* 0x000fe200078ec0ff */
[----:B------:R-:W1:Y:S01]  /*31f0*/  F2I.FTZ.U32.TRUNC.NTZ R33, R52 ;  /* 0x0000003400217305 */ /* 0x000e62000021f000 */
[----:B------:R-:W-:-:S02]  /*3200*/  FSET.BF.LT.FTZ.AND R38, R40, UR34, PT ;  /* 0x0000002228267c0a */ /* 0x000fc4000b811000 */
[----:B------:R-:W-:Y:S01]  /*3210*/  IADD3 R2, P0, R2, UR12, RZ ;  /* 0x0000000c02027c10 */ /* 0x000fe2000ff1e0ff */
[----:B------:R-:W-:Y:S05]  /*3220*/  WARPSYNC.ALL ;  /* 0x0000000000007948 */ /* 0x000fea0003800000 */
[----:B------:R-:W-:Y:S01]  /*3230*/  FSET.BF.LT.FTZ.AND R48, R48, UR34, PT ;  /* 0x0000002230307c0a */ /* 0x000fe2000b811000 */
[----:B------:R-:W1:Y:S01]  /*3240*/  F2I.FTZ.U32.TRUNC.NTZ R36, R47 ;  /* 0x0000002f00247305 */ /* 0x000e62000021f000 */
[----:B------:R-:W-:Y:S02]  /*3250*/  FSET.BF.LT.FTZ.AND R44, R44, UR34, PT ;  /* 0x000000222c2c7c0a */ /* 0x000fe4000b811000 */
[----:B------:R-:W-:-:S05]  /*3260*/  FSET.BF.LT.FTZ.AND R54, R54, UR34, PT ;  /* 0x0000002236367c0a */ /* 0x000fca000b811000 */
[----:B------:R-:W1:Y:S08]  /*3270*/  F2I.FTZ.U32.TRUNC.NTZ R53, R49 ;  /* 0x0000003100357305 */ /* 0x000e70000021f000 */
[----:B------:R-:W1:Y:S01]  /*3280*/  F2I.FTZ.U32.TRUNC.NTZ R55, R3 ;  /* 0x0000000300377305 */ /* 0x000e62000021f000 */
[----:B0-----:R-:W-:-:S07]  /*3290*/  LOP3.LUT R58, R58, 0xff, RZ, 0xc0, !PT ;  /* 0x000000ff3a3a7812 */ /* 0x001fce00078ec0ff */
[----:B------:R-:W-:Y:S08]  /*32a0*/  F2I.FTZ.U32.TRUNC.NTZ R40, R38 ;  /* 0x0000002600287305 */ /* 0x000ff0000021f000 */
[----:B------:R-:W0:Y:S08]  /*32b0*/  F2I.FTZ.U32.TRUNC.NTZ R32, R48 ;  /* 0x0000003000207305 */ /* 0x000e30000021f000 */
[----:B------:R-:W0:Y:S08]  /*32c0*/  F2I.FTZ.U32.TRUNC.NTZ R31, R46 ;  /* 0x0000002e001f7305 */ /* 0x000e30000021f000 */
[----:B------:R-:W0:Y:S08]  /*32d0*/  F2I.FTZ.U32.TRUNC.NTZ R57, R44 ;  /* 0x0000002c00397305 */ /* 0x000e30000021f000 */
[----:B------:R-:W0:Y:S08]  /*32e0*/  F2I.FTZ.U32.TRUNC.NTZ R51, R54 ;  /* 0x0000003600337305 */ /* 0x000e30000021f000 */
[----:B------:R-:W0:Y:S01]  /*32f0*/  F2I.FTZ.U32.TRUNC.NTZ R35, R42 ;  /* 0x0000002a00237305 */ /* 0x000e22000021f000 */
[----:B-1----:R-:W-:-:S02]  /*3300*/  PRMT R33, R33, 0x7604, R58 ;  /* 0x0000760421217816 */ /* 0x002fc4000000003a */
[----:B------:R-:W-:Y:S02]  /*3310*/  LOP3.LUT R34, R34, 0xff, RZ, 0xc0, !PT ;  /* 0x000000ff22227812 */ /* 0x000fe400078ec0ff */
[----:B------:R-:W-:Y:S02]  /*3320*/  LOP3.LUT R36, R36, 0xff, RZ, 0xc0, !PT ;  /* 0x000000ff24247812 */ /* 0x000fe400078ec0ff */
[----:B------:R-:W-:Y:S02]  /*3330*/  LOP3.LUT R58, R53, 0xff, RZ, 0xc0, !PT ;  /* 0x000000ff353a7812 */ /* 0x000fe400078ec0ff */
[----:B------:R-:W-:Y:S02]  /*3340*/  LOP3.LUT R55, R55, 0xff, RZ, 0xc0, !PT ;  /* 0x000000ff37377812 */ /* 0x000fe400078ec0ff */
[----:B0-----:R-:W-:Y:S02]  /*3350*/  PRMT R32, R32, 0x7604, R59 ;  /* 0x0000760420207816 */ /* 0x001fe4000000003b */
[----:B------:R-:W-:-:S02]  /*3360*/  PRMT R31, R31, 0x7604, R60 ;  /* 0x000076041f1f7816 */ /* 0x000fc4000000003c */
[----:B------:R-:W-:Y:S02]  /*3370*/  PRMT R34, R57, 0x7604, R34 ;  /* 0x0000760439227816 */ /* 0x000fe40000000022 */
[----:B------:R-:W-:Y:S02]  /*3380*/  PRMT R36, R51, 0x7604, R36 ;  /* 0x0000760433247816 */ /* 0x000fe40000000024 */
[----:B------:R-:W-:Y:S02]  /*3390*/  PRMT R35, R35, 0x7604, R58 ;  /* 0x0000760423237816 */ /* 0x000fe4000000003a */
[----:B------:R-:W-:Y:S01]  /*33a0*/  PRMT R40, R40, 0x7604, R55 ;  /* 0x0000760428287816 */ /* 0x000fe20000000037 */
[----:B--2---:R-:W-:Y:S02]  /*33b0*/  FMUL.FTZ R14, R37, R14 ;  /* 0x0000000e250e7220 */ /* 0x004fe40000410000 */
[----:B------:R-:W0:Y:S01]  /*33c0*/  LDC R37, c[0x0][RZ] ;  /* 0x00000000ff257b82 */ /* 0x000e220000000800 */
[----:B------:R-:W-:Y:S01]  /*33d0*/  ULDC UR9, c[0x0][0xc] ;  /* 0x0000030000097ab9 */ /* 0x000fe20000000800 */
[----:B---3--:R-:W-:Y:S01]  /*33e0*/  FMUL.FTZ R10, R41, R10 ;  /* 0x0000000a290a7220 */ /* 0x008fe20000410000 */
[----:B------:R-:W-:Y:S01]  /*33f0*/  FMUL.FTZ R8, R43, R8 ;  /* 0x000000082b087220 */ /* 0x000fe20000410000 */
[----:B----4-:R-:W-:Y:S01]  /*3400*/  FMUL.FTZ R41, R3, R6 ;  /* 0x0000000603297220 */ /* 0x010fe20000410000 */
[----:B------:R-:W-:Y:S01]  /*3410*/  IADD3.X R3, R56, UR13, RZ, P0, !PT ;  /* 0x0000000d38037c10 */ /* 0x000fe200087fe4ff */
[----:B------:R-:W-:Y:S01]  /*3420*/  FMUL.FTZ R43, R38, R7 ;  /* 0x00000007262b7220 */ /* 0x000fe20000410000 */
[----:B------:R-:W-:Y:S01]  /*3430*/  IADD3 R38, P0, R30, UR14, RZ ;  /* 0x0000000e1e267c10 */ /* 0x000fe2000ff1e0ff */
[----:B------:R-:W-:-:S03]  /*3440*/  FMUL.FTZ R12, R39, R12 ;  /* 0x0000000c270c7220 */ /* 0x000fc60000410000 */
[----:B------:R-:W-:Y:S01]  /*3450*/  IADD3.X R39, R21, UR15, RZ, P0, !PT ;  /* 0x0000000f15277c10 */ /* 0x000fe200087fe4ff */
[----:B0-----:R-:W-:-:S05]  /*3460*/  IMAD R37, R37, UR9, RZ ;  /* 0x0000000925257c24 */ /* 0x001fca000f8e02ff */
[----:B------:R-:W-:-:S05]  /*3470*/  LEA R30, P0, R37, R30, 0x4 ;  /* 0x0000001e251e7211 */ /* 0x000fca00078020ff */
[----:B------:R-:W-:Y:S01]  /*3480*/  IMAD.X R21, RZ, RZ, R21, P0 ;  /* 0x000000ffff157224 */ /* 0x000fe200000e0615 */
[----:B------:R-:W-:Y:S01]  /*3490*/  ISETP.GE.U32.AND P0, PT, R30, UR36, PT ;  /* 0x000000241e007c0c */ /* 0x000fe2000bf06070 */
[----:B------:R-:W-:Y:S01]  /*34a0*/  FMUL.FTZ R9, R50, R9 ;  /* 0x0000000932097220 */ /* 0x000fe20000410000 */
[----:B------:R-:W-:Y:S01]  /*34b0*/  FMUL.FTZ R11, R48, R11 ;  /* 0x0000000b300b7220 */ /* 0x000fe20000410000 */
[----:B------:R-:W-:Y:S01]  /*34c0*/  FMUL.FTZ R13, R46, R13 ;  /* 0x0000000d2e0d7220 */ /* 0x000fe20000410000 */
[----:B------:R-:W-:Y:S01]  /*34d0*/  ISETP.GE.U32.AND.EX P0, PT, R21, UR37, PT, P0 ;  /* 0x0000002515007c0c */ /* 0x000fe2000bf06100 */
[----:B------:R-:W-:Y:S01]  /*34e0*/  FMUL.FTZ R15, R44, R15 ;  /* 0x0000000f2c0f7220 */ /* 0x000fe20000410000 */
[----:B-----5:R-:W-:Y:S01]  /*34f0*/  FMUL.FTZ R16, R45, R16 ;  /* 0x000000102d107220 */ /* 0x020fe20000410000 */
[----:B------:R-:W-:Y:S01]  /*3500*/  FMUL.FTZ R17, R52, R17 ;  /* 0x0000001134117220 */ /* 0x000fe20000410000 */
[----:B------:R-:W-:Y:S01]  /*3510*/  FMUL.FTZ R18, R47, R18 ;  /* 0x000000122f127220 */ /* 0x000fe20000410000 */
[----:B------:R-:W-:Y:S01]  /*3520*/  FMUL.FTZ R19, R54, R19 ;  /* 0x0000001336137220 */ /* 0x000fe20000410000 */
[----:B------:R-:W-:Y:S01]  /*3530*/  FMUL.FTZ R49, R49, R4 ;  /* 0x0000000431317220 */ /* 0x000fe20000410000 */
[----:B------:R-:W-:Y:S01]  /*3540*/  FMUL.FTZ R42, R42, R5 ;  /* 0x000000052a2a7220 */ /* 0x000fe20000410000 */
[----:B------:R-:W-:Y:S01]  /*3550*/  PRMT R7, R40, 0x1054, R35 ;  /* 0x0000105428077816 */ /* 0x000fe20000000023 */
[----:B------:R-:W-:Y:S01]  /*3560*/  FMUL.FTZ R11, R11, UR8 ;  /* 0x000000080b0b7c20 */ /* 0x000fe20008410000 */
[----:B------:R-:W-:Y:S01]  /*3570*/  PRMT R6, R36, 0x1054, R33 ;  /* 0x0000105424067816 */ /* 0x000fe20000000021 */
[----:B------:R-:W-:Y:S01]  /*3580*/  FMUL.FTZ R10, R10, UR8 ;  /* 0x000000080a0a7c20 */ /* 0x000fe20008410000 */
[----:B------:R-:W-:Y:S01]  /*3590*/  PRMT R5, R34, 0x1054, R31 ;  /* 0x0000105422057816 */ /* 0x000fe2000000001f */
[----:B------:R-:W-:Y:S01]  /*35a0*/  FMUL.FTZ R9, R9, UR8 ;  /* 0x0000000809097c20 */ /* 0x000fe20008410000 */
[----:B------:R-:W-:Y:S01]  /*35b0*/  PRMT R4, R32, 0x1054, R29 ;  /* 0x0000105420047816 */ /* 0x000fe2000000001d */
[----:B------:R-:W-:Y:S01]  /*35c0*/  FMUL.FTZ R8, R8, UR8 ;  /* 0x0000000808087c20 */ /* 0x000fe20008410000 */
        /* <DEDUP_REMOVED lines=12> */
[----:B------:R0:W-:Y:S04]  /*3690*/  STG.E.128 desc[UR4][R2.64], R8 ;  /* 0x0000000802007986 */ /* 0x0001e8000c101d04 */
[----:B------:R1:W-:Y:S04]  /*36a0*/  STG.E.128 desc[UR4][R2.64+0x10], R12 ;  /* 0x0000100c02007986 */ /* 0x0003e8000c101d04 */
[----:B------:R1:W-:Y:S04]  /*36b0*/  STG.E.128 desc[UR4][R2.64+0x20], R16 ;  /* 0x0000201002007986 */ /* 0x0003e8000c101d04 */
[----:B------:R1:W-:Y:S04]  /*36c0*/  STG.E.128 desc[UR4][R2.64+0x30], R32 ;  /* 0x0000302002007986 */ /* 0x0003e8000c101d04 */
[----:B------:R1:W-:Y:S01]  /*36d0*/  STG.E.128 desc[UR4][R38.64], R4 ;  /* 0x0000000426007986 */ /* 0x0003e2000c101d04 */
[----:B0-----:R-:W-:Y:S01]  /*36e0*/  MOV R8, R0 ;  /* 0x0000000000087202 */ /* 0x001fe20000000f00 */
[----:B------:R-:W-:Y:S06]  /*36f0*/  BAR.SYNC.DEFER_BLOCKING 0x0 ;  /* 0x0000000000007b1d */ /* 0x000fec0000010000 */
[----:B------:R-:W-:Y:S05]  /*3700*/  @!P0 BRA `(.L_x_1270) ;  /* 0xffffffd0001c8947 */ /* 0x000fea000383ffff */
[----:B------:R-:W-:Y:S05]  /*3710*/  EXIT ;  /* 0x000000000000794d */ /* 0x000fea0003800000 */
        .weak           $__internal_29_$__cuda_sm20_dblrcp_rn_slowpath_v3
        .type           $__internal_29_$__cuda_sm20_dblrcp_rn_slowpath_v3,@function
        .size           $__internal_29_$__cuda_sm20_dblrcp_rn_slowpath_v3,(.L_x_11565 - $__internal_29_$__cuda_sm20_dblrcp_rn_slowpath_v3)
$__internal_29_$__cuda_sm20_dblrcp_rn_slowpath_v3:
        /* <DEDUP_REMOVED lines=23> */
.L_x_1273:
        /* <DEDUP_REMOVED lines=10> */
.L_x_1271:
[----:B------:R-:W-:Y:S02]  /*3930*/  LOP3.LUT R5, R3, 0x80000, RZ, 0xfc, !PT ;  /* 0x0008000003057812 */ /* 0x000fe400078efcff */
[----:B------:R-:W-:-:S07]  /*3940*/  MOV R4, R2 ;  /* 0x0000000200047202 */ /* 0x000fce0000000f00 */
.L_x_1272:
[----:B------:R-:W-:Y:S01]  /*3950*/  IMAD.MOV.U32 R2, RZ, RZ, R9 ;  /* 0x000000ffff027224 */ /* 0x000fe200078e0009 */
[----:B------:R-:W-:Y:S01]  /*3960*/  MOV R3, 0x0 ;  /* 0x0000000000037802 */ /* 0x000fe20000000f00 */
[----:B------:R-:W-:Y:S01]  /*3970*/  IMAD.MOV.U32 R6, RZ, RZ, R4 ;  /* 0x000000ffff067224 */ /* 0x000fe200078e0004 */
[----:B------:R-:W-:Y:S02]  /*3980*/  MOV R7, R5 ;  /* 0x0000000500077202 */ /* 0x000fe40000000f00 */
[----:B------:R-:W-:Y:S05]  /*3990*/  RET.REL.NODEC R2 `(_ZN2at6native43_GLOBAL__N__7cc8d1ed_10_Dropout_cu_0e96ed3824fused_dropout_kernel_vecIffmLi1ELi16EhEEvNS_4cuda6detail10TensorInfoIKT_T1_EENS5_IS6_S8_EENS5_IT4_S8_EES8_T0_NS_15PhiloxCudaStateE) ;  /* 0xffffffc402987950 */ /* 0x000fea0003c3ffff */
.L_x_1274:
        /* <DEDUP_REMOVED lines=14> */
.L_x_11565:


//--------------------- .text._ZN2at6native43_GLOBAL__N__7cc8d1ed_10_Dropout_cu_0e96ed3820fused_dropout_kernelIddmLin1ELin1EhEEvNS_4cuda6detail10TensorInfoIKT_T1_EENS5_IS6_S8_EENS5_IT4_S8_EES8_T0_NS_15PhiloxCudaStateE --------------------------
	.section	.text._ZN2at6native43_GLOBAL__N__7cc8d1ed_10_Dropout_cu_0e96ed3820fused_dropout_kernelIddmLin1ELin1EhEEvNS_4cuda6detail10TensorInfoIKT_T1_EENS5_IS6_S8_EENS5_IT4_S8_EES8_T0_NS_15PhiloxCudaStateE,"ax",@progbits
	.align	128
.text._ZN2at6native43_GLOBAL__N__7cc8d1ed_10_Dropout_cu_0e96ed3820fused_dropout_kernelIddmLin1ELin1EhEEvNS_4cuda6detail10TensorInfoIKT_T1_EENS5_IS6_S8_EENS5_IT4_S8_EES8_T0_NS_15PhiloxCudaStateE:
        .type           _ZN2at6native43_GLOBAL__N__7cc8d1ed_10_Dropout_cu_0e96ed3820fused_dropout_kernelIddmLin1ELin1EhEEvNS_4cuda6detail10TensorInfoIKT_T1_EENS5_IS6_S8_EENS5_IT4_S8_EES8_T0_NS_15PhiloxCudaStateE,@function
        .size           _ZN2at6native43_GLOBAL__N__7cc8d1ed_10_Dropout_cu_0e96ed3820fused_dropout_kernelIddmLin1ELin1EhEEvNS_4cuda6detail10TensorInfoIKT_T1_EENS5_IS6_S8_EENS5_IT4_S8_EES8_T0_NS_15PhiloxCudaStateE,(.L_x_11567 - _ZN2at6native43_GLOBAL__N__7cc8d1ed_10_Dropout_cu_0e96ed3820fused_dropout_kernelIddmLin1ELin1EhEEvNS_4cuda6detail10TensorInfoIKT_T1_EENS5_IS6_S8_EENS5_IT4_S8_EES8_T0_NS_15PhiloxCudaStateE)
        .other          _ZN2at6native43_GLOBAL__N__7cc8d1ed_10_Dropout_cu_0e96ed3820fused_dropout_kernelIddmLin1ELin1EhEEvNS_4cuda6detail10TensorInfoIKT_T1_EENS5_IS6_S8_EENS5_IT4_S8_EES8_T0_NS_15PhiloxCudaStateE,@"STO_CUDA_ENTRY STV_DEFAULT"
_ZN2at6native43_GLOBAL__N__7cc8d1ed_10_Dropout_cu_0e96ed3820fused_dropout_kernelIddmLin1ELin1EhEEvNS_4cuda6detail10TensorInfoIKT_T1_EENS5_IS6_S8_EENS5_IT4_S8_EES8_T0_NS_15PhiloxCudaStateE:
[----:B------:R-:W-:Y:S01]  /*0000*/  LDC R1, c[0x0][0x28] ;  /* 0x00000a00ff017b82 */ /* 0x000fe20000000800 */
[----:B------:R-:W-:Y:S01]  /*0010*/  ULDC.U8 UR4, c[0x0][0x714] ;  /* 0x0001c50000047ab9 */ /* 0x000fe20000000000 */
[----:B------:R-:W-:Y:S01]  /*0020*/  ULDC.64 UR6, c[0x0][0x708] ;  /* 0x0001c20000067ab9 */ /* 0x000fe20000000a00 */
[----:B------:R-:W-:Y:S01]  /*0030*/  UISETP.NE.AND UP0, UPT, UR4, URZ, UPT ;  /* 0x0000003f0400728c */ /* 0x000fe2000bf05270 */
[----:B------:R-:W-:-:S05]  /*0040*/  ULDC.64 UR14, c[0x0][0x208] ;  /* 0x00008200000e7ab9 */ /* 0x000fca0000000a00 */
        /* <DEDUP_REMOVED lines=12> */
[----:B------:R-:W-:Y:S01]  /*0110*/  ULDC UR10, c[0x0][0x0] ;  /* 0x00000000000a7ab9 */ /* 0x000fe20000000800 */
[----:B------:R-:W0:Y:S02]  /*0120*/  S2R R7, SR_TID.X ;  /* 0x0000000000077919 */ /* 0x000e240000002100 */
[----:B0-----:R-:W-:-:S04]  /*0130*/  IMAD R0, R0, UR10, R7 ;  /* 0x0000000a00007c24 */ /* 0x001fc8000f8e0207 */
[----:B------:R-:W-:Y:S01]  /*0140*/  IMAD.WIDE.U32 R6, R0, -0x326172a9, RZ ;  /* 0xcd9e8d5700067825 */ /* 0x000fe200078e00ff */
[----:B--2---:R-:W-:Y:S02]  /*0150*/  @P0 R2UR UR4, R4 ;  /* 0x00000000040402ca */ /* 0x004fe400000e0000 */
[----:B------:R-:W-:Y:S02]  /*0160*/  @P0 R2UR UR5, R5 ;  /* 0x00000000050502ca */ /* 0x000fe400000e0000 */
[----:B------:R-:W0:Y:S01]  /*0170*/  LDC R5, c[0x0][0x6fc] ;  /* 0x0001bf00ff057b82 */ /* 0x000e220000000800 */
[----:B---3--:R-:W-:Y:S02]  /*0180*/  @P0 R2UR UR12, R2 ;  /* 0x00000000020c02ca */ /* 0x008fe400000e0000 */
[----:B------:R-:W-:-:S06]  /*0190*/  @P0 R2UR UR13, R3 ;  /* 0x00000000030d02ca */ /* 0x000fcc00000e0000 */
[----:B------:R-:W-:-:S04]  /*01a0*/  @UP0 UIADD3 UR6, UP1, UR4, UR8, URZ ;  /* 0x0000000804060290 */ /* 0x000fc8000ff3e03f */
[----:B------:R-:W-:-:S04]  /*01b0*/  @UP0 UIADD3.X UR7, URZ, UR5, URZ, UP1, !UPT ;  /* 0x000000053f070290 */ /* 0x000fc80008ffe43f */
[----:B------:R-:W-:Y:S02]  /*01c0*/  USHF.R.U32.HI UR9, URZ, 0x2, UR7 ;  /* 0x000000023f097899 */ /* 0x000fe40008011607 */
[----:B------:R-:W-:Y:S02]  /*01d0*/  USHF.R.U64 UR7, UR6, 0x2, UR7 ;  /* 0x0000000206077899 */ /* 0x000fe40008001207 */
[----:B------:R-:W-:Y:S02]  /*01e0*/  UIADD3 UR8, UR12, -0x61c88647, URZ ;  /* 0x9e3779b90c087890 */ /* 0x000fe4000fffe03f */
[----:B------:R-:W-:Y:S01]  /*01f0*/  MOV R3, UR9 ;  /* 0x0000000900037c02 */ /* 0x000fe20008000f00 */
[----:B------:R-:W-:Y:S01]  /*0200*/  UIMAD.WIDE.U32 UR16, UR7, -0x2daee0ad, URZ ;  /* 0xd2511f53071078a5 */ /* 0x000fe2000f8e003f */
[----:B------:R-:W-:Y:S01]  /*0210*/  IMAD.U32 R4, RZ, RZ, UR9 ;  /* 0x00000009ff047e24 */ /* 0x000fe2000f8e00ff */
        /* <DEDUP_REMOVED lines=8> */
[----:B------:R-:W-:Y:S01]  /*02a0*/  UIADD3 UR16, UR13, 0x76cf5d0a, URZ ;  /* 0x76cf5d0a0d107890 */ /* 0x000fe2000fffe03f */
[----:B------:R-:W-:Y:S01]  /*02b0*/  MOV R3, UR17 ;  /* 0x0000001100037c02 */ /* 0x000fe20008000f00 */
[----:B------:R-:W-:-:S02]  /*02c0*/  UIADD3 UR17, UR13, 0x32370b8f, URZ ;  /* 0x32370b8f0d117890 */ /* 0x000fc4000fffe03f */
[----:B------:R-:W-:Y:S01]  /*02d0*/  LOP3.LUT R12, R9, UR11, R2, 0x96, !PT ;  /* 0x0000000b090c7c12 */ /* 0x000fe2000f8e9602 */
[----:B------:R-:W-:Y:S01]  /*02e0*/  UIADD3 UR18, UR13, -0x126145ec, URZ ;  /* 0xed9eba140d127890 */ /* 0x000fe2000fffe03f */
[----:B------:R-:W-:Y:S01]  /*02f0*/  LOP3.LUT R10, R7, UR5, R6, 0x96, !PT ;  /* 0x00000005070a7c12 */ /* 0x000fe2000f8e9606 */
[----:B------:R-:W1:Y:S01]  /*0300*/  LDC.64 R2, c[0x0][0x6f8] ;  /* 0x0001be00ff027b82 */ /* 0x000e620000000a00 */
[----:B------:R-:W-:Y:S01]  /*0310*/  MOV R9, UR8 ;  /* 0x0000000800097c02 */ /* 0x000fe20008000f00 */
[----:B------:R-:W-:Y:S01]  /*0320*/  IMAD.WIDE.U32 R12, R12, -0x326172a9, RZ ;  /* 0xcd9e8d570c0c7825 */ /* 0x000fe200078e00ff */
[----:B0-----:R-:W1:Y:S01]  /*0330*/  MUFU.RCP64H R7, R5 ;  /* 0x0000000500077308 */ /* 0x001e620000001800 */
[----:B------:R-:W-:Y:S02]  /*0340*/  UIADD3 UR19, UR13, -0x56f99767, URZ ;  /* 0xa90668990d137890 */ /* 0x000fe4000fffe03f */
[----:B------:R-:W-:Y:S01]  /*0350*/  IMAD.WIDE.U32 R10, R10, -0x2daee0ad, RZ ;  /* 0xd2511f530a0a7825 */ /* 0x000fe200078e00ff */
[----:B------:R-:W-:Y:S01]  /*0360*/  LOP3.LUT R14, R13, UR4, R9, 0x96, !PT ;  /* 0x000000040d0e7c12 */ /* 0x000fe2000f8e9609 */
[----:B------:R-:W-:-:S02]  /*0370*/  UIADD3 UR4, UR12, -0x255992d5, URZ ;  /* 0xdaa66d2b0c047890 */ /* 0x000fc4000fffe03f */
[----:B------:R-:W-:Y:S01]  /*0380*/  VIADD R6, R5, 0x300402 ;  /* 0x0030040205067836 */ /* 0x000fe20000000000 */
[----:B------:R-:W-:Y:S01]  /*0390*/  LOP3.LUT R16, R11, UR16, R8, 0x96, !PT ;  /* 0x000000100b107c12 */ /* 0x000fe2000f8e9608 */
[----:B------:R-:W-:Y:S01]  /*03a0*/  IMAD.WIDE.U32 R14, R14, -0x2daee0ad, RZ ;  /* 0xd2511f530e0e7825 */ /* 0x000fe200078e00ff */
[----:B------:R-:W-:Y:S02]  /*03b0*/  UIADD3 UR20, UR13, 0x646e171e, URZ ;  /* 0x646e171e0d147890 */ /* 0x000fe4000fffe03f */
[----:B------:R-:W-:Y:S01]  /*03c0*/  UIADD3 UR21, UR13, 0x1fd5c5a3, URZ ;  /* 0x1fd5c5a30d157890 */ /* 0x000fe2000fffe03f */
[----:B------:R-:W-:Y:S01]  /*03d0*/  IMAD.WIDE.U32 R16, R16, -0x326172a9, RZ ;  /* 0xcd9e8d5710107825 */ /* 0x000fe200078e00ff */
[----:B------:R-:W-:Y:S01]  /*03e0*/  LOP3.LUT R13, R15, UR17, R10, 0x96, !PT ;  /* 0x000000110f0d7c12 */ /* 0x000fe2000f8e960a */
[----:B------:R-:W-:Y:S01]  /*03f0*/  UIADD3 UR22, UR13, -0x24c28bd8, URZ ;  /* 0xdb3d74280d167890 */ /* 0x000fe2000fffe03f */
[----:B------:R-:W-:Y:S01]  /*0400*/  FSETP.GEU.AND P0, PT, |R6|, 5.8789094863358348022e-39, PT ;  /* 0x004004020600780b */ /* 0x000fe20003f0e200 */
[----:B------:R-:W-:Y:S01]  /*0410*/  UIADD3 UR8, UR12, -0x700cb87f, URZ ;  /* 0x8ff347810c087890 */ /* 0x000fe2000fffe03f */
[----:B------:R-:W-:Y:S01]  /*0420*/  LOP3.LUT R10, R17, UR4, R12, 0x96, !PT ;  /* 0x00000004110a7c12 */ /* 0x000fe2000f8e960c */
[----:B------:R-:W-:Y:S01]  /*0430*/  UIADD3 UR4, UR12, 0x78dde6e4, URZ ;  /* 0x78dde6e40c047890 */ /* 0x000fe2000fffe03f */
[----:B------:R-:W-:Y:S01]  /*0440*/  IMAD.WIDE.U32 R12, R13, -0x326172a9, RZ ;  /* 0xcd9e8d570d0c7825 */ /* 0x000fe200078e00ff */
[----:B-1----:R-:W-:Y:S01]  /*0450*/  DFMA R8, R6, -R2, 1 ;  /* 0x3ff000000608742b */ /* 0x002fe20000000802 */
[----:B------:R-:W-:-:S02]  /*0460*/  UIADD3 UR23, UR13, -0x695add53, URZ ;  /* 0x96a522ad0d177890 */ /* 0x000fc4000fffe03f */
        /* <DEDUP_REMOVED lines=14> */
[----:B------:R-:W-:-:S03]  /*0550*/  UIADD3 UR4, UR12, 0x5384540f, URZ ;  /* 0x5384540f0c047890 */ /* 0x000fc6000fffe03f */
[----:B------:R-:W-:Y:S01]  /*0560*/  LOP3.LUT R16, R11, UR20, R14, 0x96, !PT ;  /* 0x000000140b107c12 */ /* 0x000fe2000f8e960e */
[----:B------:R-:W-:Y:S01]  /*0570*/  IMAD.WIDE.U32 R14, R15, -0x2daee0ad, RZ ;  /* 0xd2511f530f0e7825 */ /* 0x000fe200078e00ff */
[----:B------:R-:W-:-:S03]  /*0580*/  DFMA R2, R8, -R2, 1 ;  /* 0x3ff000000802742b */ /* 0x000fc60000000802 */
[----:B------:R-:W-:Y:S01]  /*0590*/  IMAD.WIDE.U32 R16, R16, -0x326172a9, RZ ;  /* 0xcd9e8d5710107825 */ /* 0x000fe200078e00ff */
[----:B------:R-:W-:-:S04]  /*05a0*/  LOP3.LUT R13, R15, UR21, R10, 0x96, !PT ;  /* 0x000000150f0d7c12 */ /* 0x000fc8000f8e960a */
[----:B------:R-:W-:Y:S01]  /*05b0*/  LOP3.LUT R10, R17, UR4, R12, 0x96, !PT ;  /* 0x00000004110a7c12 */ /* 0x000fe2000f8e960c */
[----:B------:R-:W-:Y:S01]  /*05c0*/  UIADD3 UR4, UR12, -0xe443238, URZ ;  /* 0xf1bbcdc80c047890 */ /* 0x000fe2000fffe03f */
[----:B------:R-:W-:Y:S01]  /*05d0*/  DFMA R18, R8, R2, R8 ;  /* 0x000000020812722b */ /* 0x000fe20000000008 */
[----:B------:R-:W-:-:S04]  /*05e0*/  IMAD.WIDE.U32 R12, R13, -0x326172a9, RZ ;  /* 0xcd9e8d570d0c7825 */ /* 0x000fc800078e00ff */
[----:B------:R-:W-:Y:S01]  /*05f0*/  IMAD.WIDE.U32 R10, R10, -0x2daee0ad, RZ ;  /* 0xd2511f530a0a7825 */ /* 0x000fe200078e00ff */
[----:B------:R-:W-:-:S04]  /*0600*/  LOP3.LUT R2, R13, UR4, R16, 0x96, !PT ;  /* 0x000000040d027c12 */ /* 0x000fc8000f8e9610 */
[----:B------:R-:W-:Y:S01]  /*0610*/  LOP3.LUT R8, R11, UR22, R14, 0x96, !PT ;  /* 0x000000160b087c12 */ /* 0x000fe2000f8e960e */
[----:B------:R-:W-:Y:S01]  /*0620*/  IMAD.HI.U32 R13, R2, -0x2daee0ad, RZ ;  /* 0xd2511f53020d7827 */ /* 0x000fe200078e00ff */
[----:B------:R-:W-:Y:S02]  /*0630*/  R2UR UR4, R18 ;  /* 0x00000000120472ca */ /* 0x000fe400000e0000 */
[----:B------:R-:W-:Y:S01]  /*0640*/  R2UR UR5, R19 ;  /* 0x00000000130572ca */ /* 0x000fe200000e0000 */
[----:B------:R-:W-:Y:S01]  /*0650*/  IMAD.HI.U32 R3, R8, -0x326172a9, RZ ;  /* 0xcd9e8d5708037827 */ /* 0x000fe200078e00ff */
[----:B------:R-:W-:-:S04]  /*0660*/  LOP3.LUT R13, R13, UR23, R10, 0x96, !PT ;  /* 0x000000170d0d7c12 */ /* 0x000fc8000f8e960a */
[----:B------:R-:W-:Y:S02]  /*0670*/  LOP3.LUT R14, R3, UR8, R12, 0x96, !PT ;  /* 0x00000008030e7c12 */ /* 0x000fe4000f8e960c */
[----:B------:R-:W-:Y:S01]  /*0680*/  MOV R3, UR7 ;  /* 0x0000000700037c02 */ /* 0x000fe20008000f00 */
[----:B------:R-:W-:Y:S06]  /*0690*/  @P0 BRA `(.L_x_1275) ;  /* 0x0000000000100947 */ /* 0x000fec0003800000 */
[----:B------:R-:W-:-:S04]  /*06a0*/  LOP3.LUT R5, R5, 0x7fffffff, RZ, 0xc0, !PT ;  /* 0x7fffffff05057812 */ /* 0x000fc800078ec0ff */
[----:B------:R-:W-:Y:S02]  /*06b0*/  IADD3 R10, R5, -0x100000, RZ ;  /* 0xfff00000050a7810 */ /* 0x000fe40007ffe0ff */
[----:B------:R-:W-:-:S07]  /*06c0*/  MOV R5, 0x6e0 ;  /* 0x000006e000057802 */ /* 0x000fce0000000f00 */
[----:B------:R-:W-:Y:S05]  /*06d0*/  CALL.REL.NOINC `($__internal_30_$__cuda_sm20_dblrcp_rn_slowpath_v3) ;  /* 0x000000d8002c7944 */ /* 0x000fea0003c00000 */
.L_x_1275:
[----:B------:R-:W-:Y:S02]  /*06e0*/  ULDC.64 UR8, c[0x0][0x6f0] ;  /* 0x0001bc0000087ab9 */ /* 0x000fe40000000a00 */
[----:B------:R-:W-:-:S04]  /*06f0*/  UIADD3 UR8, UP0, UR8, -0x1, URZ ;  /* 0xffffffff08087890 */ /* 0x000fc8000ff1e03f */
[----:B------:R-:W-:-:S06]  /*0700*/  UIADD3.X UR9, UR9, -0x1, URZ, UP0, !UPT ;  /* 0xffffffff09097890 */ /* 0x000fcc00087fe43f */
[----:B------:R-:W-:-:S13]  /*0710*/  ISETP.NE.U32.AND P0, PT, RZ, UR9, PT ;  /* 0x00000009ff007c0c */ /* 0x000fda000bf05070 */
        /* <DEDUP_REMOVED lines=9> */
[----:B------:R-:W-:Y:S05]  /*07b0*/  CALL.REL.NOINC `($__internal_31_$__cuda_sm20_div_u64) ;  /* 0x000000d800b07944 */ /* 0x000fea0003c00000 */
[----:B------:R-:W-:Y:S05]  /*07c0*/  BRA `(.L_x_1277) ;  /* 0x0000000000587947 */ /* 0x000fea0003800000 */
.L_x_1276:
        /* <DEDUP_REMOVED lines=22> */
.L_x_1277:
        /* <DEDUP_REMOVED lines=16> */
[----:B------:R-:W-:Y:S01]  /*0a30*/  HFMA2.MMA R10, -RZ, RZ, 0, 0 ;  /* 0x00000000ff0a7435 */ /* 0x000fe200000001ff */
[----:B------:R-:W-:Y:S01]  /*0a40*/  ULOP3.LUT UR8, URZ, UR10, URZ, 0x33, !UPT ;  /* 0x0000000a3f087292 */ /* 0x000fe2000f8e333f */
[----:B------:R-:W-:Y:S01]  /*0a50*/  IMAD R6, R8, -0x326172a9, RZ ;  /* 0xcd9e8d5708067824 */ /* 0x000fe200078e02ff */
[----:B------:R-:W-:Y:S01]  /*0a60*/  UISETP.LT.AND UP0, UPT, UR7, -0x3, UPT ;  /* 0xfffffffd0700788c */ /* 0x000fe2000bf01270 */
[----:B------:R-:W-:Y:S01]  /*0a70*/  IMAD.MOV.U32 R8, RZ, RZ, R0 ;  /* 0x000000ffff087224 */ /* 0x000fe200078e0000 */
        /* <DEDUP_REMOVED lines=11> */
.L_x_1489:
[----:B------:R-:W-:Y:S01]  /*0b30*/  IADD3 R3, R3, 0x1, RZ ;  /* 0x0000000103037810 */ /* 0x000fe20007ffe0ff */
[----:B------:R-:W-:Y:S03]  /*0b40*/  BSSY B0, `(.L_x_1278) ;  /* 0x000000c000007945 */ /* 0x000fe60003800000 */
[C---:B------:R-:W-:Y:S01]  /*0b50*/  ISETP.NE.AND P0, PT, R3.reuse, RZ, PT ;  /* 0x000000ff0300720c */ /* 0x040fe20003f05270 */
[----:B------:R-:W-:-:S12]  /*0b60*/  IMAD.HI.U32 R12, R3, -0x2daee0ad, RZ ;  /* 0xd2511f53030c7827 */ /* 0x000fd800078e00ff */
[----:B0----5:R-:W-:Y:S05]  /*0b70*/  @P0 BRA `(.L_x_1279) ;  /* 0x0000000000200947 */ /* 0x021fea0003800000 */
        /* <DEDUP_REMOVED lines=8> */
.L_x_1279:
[----:B------:R-:W-:Y:S05]  /*0c00*/  BSYNC B0 ;  /* 0x0000000000007941 */ /* 0x000fea0003800000 */
.L_x_1278:
        /* <DEDUP_REMOVED lines=11> */
[----:B------:R-:W-:-:S03]  /*0cc0*/  PLOP3.LUT P0, PT, PT, PT, UP0, 0x80, 0x0 ;  /* 0x000000000000781c */ /* 0x000fc60003f0f008 */
[----:B------:R-:W-:Y:S01]  /*0cd0*/  LOP3.LUT R22, R17, UR11, R21, 0x96, !PT ;  /* 0x0000000b11167c12 */ /* 0x000fe2000f8e9615 */
[----:B------:R-:W-:-:S04]  /*0ce0*/  IMAD.WIDE.U32 R20, R15, -0x2daee0ad, RZ ;  /* 0xd2511f530f147825 */ /* 0x000fc800078e00ff */
[----:B------:R-:W-:Y:S01]  /*0cf0*/  IMAD.WIDE.U32 R22, R22, -0x326172a9, RZ ;  /* 0xcd9e8d5716167825 */ /* 0x000fe200078e00ff */
[----:B------:R-:W-:-:S04]  /*0d00*/  LOP3.LUT R19, R21, UR16, R16, 0x96, !PT ;  /* 0x0000001015137c12 */ /* 0x000fc8000f8e9610 */
        /* <DEDUP_REMOVED lines=25> */
[----:B------:R-:W-:Y:S02]  /*0ea0*/  UIADD3 UR26, UR12, -0xe443238, URZ ;  /* 0xf1bbcdc80c1a7890 */ /* 0x000fe4000fffe03f */
[----:B------:R-:W-:Y:S01]  /*0eb0*/  IMAD R19, R2, -0x2daee0ad, RZ ;  /* 0xd2511f5302137824 */ /* 0x000fe200078e02ff */
[----:B------:R-:W-:Y:S01]  /*0ec0*/  LOP3.LUT R22, R17, UR21, R20, 0x96, !PT ;  /* 0x0000001511167c12 */ /* 0x000fe2000f8e9614 */
[----:B------:R-:W-:-:S04]  /*0ed0*/  IMAD.WIDE.U32 R20, R21, -0x2daee0ad, RZ ;  /* 0xd2511f5315147825 */ /* 0x000fc800078e00ff */
[----:B------:R-:W-:Y:S01]  /*0ee0*/  IMAD.WIDE.U32 R22, R22, -0x326172a9, RZ ;  /* 0xcd9e8d5716167825 */ /* 0x000fe200078e00ff */
[----:B------:R-:W-:Y:S02]  /*0ef0*/  LOP3.LUT R28, R21, UR22, R16, 0x96, !PT ;  /* 0x00000016151c7c12 */ /* 0x000fe4000f8e9610 */
[----:B------:R-:W-:Y:S01]  /*0f00*/  MOV R16, R13 ;  /* 0x0000000d00107202 */ /* 0x000fe20000000f00 */
[----:B------:R-:W-:Y:S01]  /*0f10*/  IMAD.MOV.U32 R17, RZ, RZ, R19 ;  /* 0x000000ffff117224 */ /* 0x000fe200078e0013 */
        /* <DEDUP_REMOVED lines=23> */
.L_x_1281:
[----:B------:R-:W-:Y:S01]  /*1090*/  IMAD.MOV.U32 R15, RZ, RZ, R13 ;  /* 0x000000ffff0f7224 */ /* 0x000fe200078e000d */
[----:B------:R-:W-:Y:S01]  /*10a0*/  MOV R16, R19 ;  /* 0x0000001300107202 */ /* 0x000fe20000000f00 */
[----:B------:R-:W-:Y:S01]  /*10b0*/  IMAD.MOV.U32 R17, RZ, RZ, R11 ;  /* 0x000000ffff117224 */ /* 0x000fe200078e000b */
[----:B------:R-:W-:-:S07]  /*10c0*/  MOV R18, R28 ;  /* 0x0000001c00127202 */ /* 0x000fce0000000f00 */
.L_x_1280:
        /* <DEDUP_REMOVED lines=21> */
[----:B------:R-:W-:Y:S01]  /*1220*/  UIADD3 UR26, UR7, 0x1, URZ ;  /* 0x00000001071a7890 */ /* 0x000fe2000fffe03f */
[----:B------:R-:W-:Y:S01]  /*1230*/  MOV R18, RZ ;  /* 0x000000ff00127202 */ /* 0x000fe20000000f00 */
[----:B------:R-:W-:Y:S01]  /*1240*/  IMAD.MOV.U32 R17, RZ, RZ, RZ ;  /* 0x000000ffff117224 */ /* 0x000fe200078e00ff */
[----:B------:R-:W-:Y:S01]  /*1250*/  MOV R26, R8 ;  /* 0x00000008001a7202 */ /* 0x000fe20000000f00 */
[----:B------:R-:W-:Y:S01]  /*1260*/  UISETP.GE.U32.AND UP0, UPT, UR26, 0x3, UPT ;  /* 0x000000031a00788c */ /* 0x000fe2000bf06070 */
[----:B------:R-:W-:Y:S02]  /*1270*/  IMAD.MOV.U32 R43, RZ, RZ, R10 ;  /* 0x000000ffff2b7224 */ /* 0x000fe400078e000a */
[----:B------:R-:W-:Y:S02]  /*1280*/  ULDC UR26, c[0x0][0x3a8] ;  /* 0x0000ea00001a7ab9 */ /* 0x000fe40000000800 */
[----:B------:R-:W-:Y:S02]  /*1290*/  MOV R20, UR26 ;  /* 0x0000001a00147c02 */ /* 0x000fe40008000f00 */
[----:B------:R-:W-:-:S13]  /*12a0*/  PLOP3.LUT P0, PT, PT, PT, UP0, 0x80, 0x0 ;  /* 0x000000000000781c */ /* 0x000fda0003f0f008 */
[----:B------:R-:W-:Y:S05]  /*12b0*/  @!P0 BRA `(.L_x_1285) ;  /* 0x0000000c00588947 */ /* 0x000fea0003800000 */
[----:B------:R-:W-:-:S06]  /*12c0*/  UIADD3 UR26, UR9, -UR24, URZ ;  /* 0x80000018091a7290 */ /* 0x000fcc000fffe03f */
[----:B------:R-:W-:-:S07]  /*12d0*/  IMAD.U32 R21, RZ, RZ, UR26 ;  /* 0x0000001aff157e24 */ /* 0x000fce000f8e00ff */
.L_x_1298:
        /* <DEDUP_REMOVED lines=11> */
[----:B------:R-:W-:Y:S05]  /*1390*/  CALL.REL.NOINC `($__internal_31_$__cuda_sm20_div_u64) ;  /* 0x000000cc00b87944 */ /* 0x000fea0003c00000 */
[-C--:B------:R-:W-:Y:S01]  /*13a0*/  IADD3 R41, P0, RZ, -R38.reuse, RZ ;  /* 0x80000026ff297210 */ /* 0x080fe20007f1e0ff */
[----:B------:R-:W-:Y:S01]  /*13b0*/  IMAD.MOV.U32 R27, RZ, RZ, R43 ;  /* 0x000000ffff1b7224 */ /* 0x000fe200078e002b */
[----:B------:R-:W-:Y:S02]  /*13c0*/  MOV R30, R38 ;  /* 0x00000026001e7202 */ /* 0x000fe40000000f00 */
[----:B------:R-:W-:Y:S01]  /*13d0*/  IADD3.X R31, RZ, ~R39, RZ, P0, !PT ;  /* 0x80000027ff1f7210 */ /* 0x000fe200007fe4ff */
[----:B------:R-:W-:-:S04]  /*13e0*/  IMAD.WIDE.U32 R24, R22, R41, R26 ;  /* 0x0000002916187225 */ /* 0x000fc800078e001a */
[----:B------:R-:W-:-:S04]  /*13f0*/  IMAD R31, R31, R22, RZ ;  /* 0x000000161f1f7224 */ /* 0x000fc800078e02ff */
[----:B------:R-:W-:Y:S01]  /*1400*/  IMAD R31, R23, R41, R31 ;  /* 0x00000029171f7224 */ /* 0x000fe200078e021f */
[----:B------:R-:W-:-:S03]  /*1410*/  MOV R41, R24 ;  /* 0x0000001800297202 */ /* 0x000fc60000000f00 */
[----:B------:R-:W-:Y:S02]  /*1420*/  IMAD.IADD R43, R25, 0x1, R31 ;  /* 0x00000001192b7824 */ /* 0x000fe400078e021f */
[----:B------:R-:W-:Y:S01]  /*1430*/  IMAD.MOV.U32 R31, RZ, RZ, R39 ;  /* 0x000000ffff1f7224 */ /* 0x000fe200078e0027 */
[----:B------:R-:W-:Y:S06]  /*1440*/  BRA `(.L_x_1288) ;  /* 0x0000000000587947 */ /* 0x000fec0003800000 */
.L_x_1287:
        /* <DEDUP_REMOVED lines=22> */
.L_x_1288:
[----:B------:R-:W-:Y:S05]  /*15b0*/  BSYNC B1 ;  /* 0x0000000000017941 */ /* 0x000fea0003800000 */
.L_x_1286:
        /* <DEDUP_REMOVED lines=17> */
[----:B------:R-:W-:Y:S05]  /*16d0*/  CALL.REL.NOINC `($__internal_31_$__cuda_sm20_div_u64) ;  /* 0x000000c800e87944 */ /* 0x000fea0003c00000 */
        /* <DEDUP_REMOVED lines=12> */
.L_x_1290:
        /* <DEDUP_REMOVED lines=23> */
.L_x_1291:
[----:B------:R-:W-:Y:S05]  /*1910*/  BSYNC B1 ;  /* 0x0000000000017941 */ /* 0x000fea0003800000 */
.L_x_1289:
        /* <DEDUP_REMOVED lines=29> */
.L_x_1293:
        /* <DEDUP_REMOVED lines=23> */
.L_x_1294:
[----:B------:R-:W-:Y:S05]  /*1c60*/  BSYNC B1 ;  /* 0x0000000000017941 */ /* 0x000fea0003800000 */
.L_x_1292:
        /* <DEDUP_REMOVED lines=17> */
[----:B------:R-:W-:Y:S05]  /*1d80*/  CALL.REL.NOINC `($__internal_31_$__cuda_sm20_div_u64) ;  /* 0x000000c4003c7944 */ /* 0x000fea0003c00000 */
[----:B------:R-:W-:Y:S01]  /*1d90*/  IADD3 R41, P0, RZ, -R38, RZ ;  /* 0x80000026ff297210 */ /* 0x000fe20007f1e0ff */
[----:B------:R-:W-:Y:S02]  /*1da0*/  IMAD.MOV.U32 R26, RZ, RZ, R38 ;  /* 0x000000ffff1a7224 */ /* 0x000fe400078e0026 */
[----:B------:R-:W-:Y:S01]  /*1db0*/  IMAD.MOV.U32 R43, RZ, RZ, R39 ;  /* 0x000000ffff2b7224 */ /* 0x000fe200078e0027 */
[----:B------:R-:W-:Y:S01]  /*1dc0*/  IADD3.X R27, RZ, ~R39, RZ, P0, !PT ;  /* 0x80000027ff1b7210 */ /* 0x000fe200007fe4ff */
[----:B------:R-:W-:-:S04]  /*1dd0*/  IMAD.WIDE.U32 R30, R22, R41, R30 ;  /* 0x00000029161e7225 */ /* 0x000fc800078e001e */
[----:B------:R-:W-:-:S04]  /*1de0*/  IMAD R27, R27, R22, RZ ;  /* 0x000000161b1b7224 */ /* 0x000fc800078e02ff */
[----:B------:R-:W-:-:S05]  /*1df0*/  IMAD R27, R23, R41, R27 ;  /* 0x00000029171b7224 */ /* 0x000fca00078e021b */
[----:B------:R-:W-:Y:S01]  /*1e00*/  IADD3 R27, R31, R27, RZ ;  /* 0x0000001b1f1b7210 */ /* 0x000fe20007ffe0ff */
[----:B------:R-:W-:Y:S06]  /*1e10*/  BRA `(.L_x_1297) ;  /* 0x0000000000587947 */ /* 0x000fec0003800000 */
.L_x_1296:
        /* <DEDUP_REMOVED lines=11> */
[----:B------:R-:W-:Y:S02]  /*1ed0*/  IMAD.MOV R23, RZ, RZ, -R26 ;  /* 0x000000ffff177224 */ /* 0x000fe400078e0a1a */
[----:B------:R-:W-:Y:S02]  /*1ee0*/  IMAD.MOV.U32 R27, RZ, RZ, RZ ;  /* 0x000000ffff1b7224 */ /* 0x000fe400078e00ff */
        /* <DEDUP_REMOVED lines=9> */
.L_x_1297:
[----:B------:R-:W-:Y:S05]  /*1f80*/  BSYNC B1 ;  /* 0x0000000000017941 */ /* 0x000fea0003800000 */
.L_x_1295:
[----:B------:R-:W0:Y:S01]  /*1f90*/  LDC.64 R18, c[0x0][R19+0x2c0] ;  /* 0x0000b00013127b82 */ /* 0x000e220000000a00 */
[----:B------:R-:W-:Y:S01]  /*1fa0*/  MOV R22, R24 ;  /* 0x0000001800167202 */ /* 0x000fe20000000f00 */
[----:B------:R-:W-:Y:S02]  /*1fb0*/  IMAD.MOV.U32 R23, RZ, RZ, R17 ;  /* 0x000000ffff177224 */ /* 0x000fe400078e0011 */
[-C--:B0-----:R-:W-:Y:S02]  /*1fc0*/  IMAD R6, R19, R30.reuse, RZ ;  /* 0x0000001e13067224 */ /* 0x081fe400078e02ff */
[----:B------:R-:W-:-:S04]  /*1fd0*/  IMAD.WIDE.U32 R22, R18, R30, R22 ;  /* 0x0000001e12167225 */ /* 0x000fc800078e0016 */
[----:B------:R-:W-:Y:S01]  /*1fe0*/  IMAD R27, R18, R27, R6 ;  /* 0x0000001b121b7224 */ /* 0x000fe200078e0206 */
[----:B------:R-:W-:-:S03]  /*1ff0*/  MOV R18, R22 ;  /* 0x0000001600127202 */ /* 0x000fc60000000f00 */
[----:B------:R-:W-:Y:S01]  /*2000*/  IMAD.IADD R17, R23, 0x1, R27 ;  /* 0x0000000117117824 */ /* 0x000fe200078e021b */
[----:B------:R-:W-:Y:S06]  /*2010*/  @P3 BRA `(.L_x_1298) ;  /* 0xfffffff000b03947 */ /* 0x000fec000383ffff */
.L_x_1285:
        /* <DEDUP_REMOVED lines=11> */
[----:B------:R-:W-:Y:S05]  /*20d0*/  CALL.REL.NOINC `($__internal_31_$__cuda_sm20_div_u64) ;  /* 0x000000c000687944 */ /* 0x000fea0003c00000 */
[----:B------:R-:W-:Y:S02]  /*20e0*/  IADD3 R21, P0, RZ, -R38, RZ ;  /* 0x80000026ff157210 */ /* 0x000fe40007f1e0ff */
[----:B------:R-:W-:Y:S01]  /*20f0*/  MOV R27, R43 ;  /* 0x0000002b001b7202 */ /* 0x000fe20000000f00 */
[--C-:B------:R-:W-:Y:S02]  /*2100*/  IMAD.MOV.U32 R43, RZ, RZ, R39.reuse ;  /* 0x000000ffff2b7224 */ /* 0x100fe400078e0027 */
[----:B------:R-:W-:Y:S02]  /*2110*/  IMAD.X R19, RZ, RZ, ~R39, P0 ;  /* 0x000000ffff137224 */ /* 0x000fe400000e0e27 */
[----:B------:R-:W-:-:S04]  /*2120*/  IMAD.WIDE.U32 R24, R22, R21, R26 ;  /* 0x0000001516187225 */ /* 0x000fc800078e001a */
[----:B------:R-:W-:Y:S02]  /*2130*/  IMAD R19, R19, R22, RZ ;  /* 0x0000001613137224 */ /* 0x000fe400078e02ff */
[----:B------:R-:W-:Y:S02]  /*2140*/  IMAD.MOV.U32 R26, RZ, RZ, R38 ;  /* 0x000000ffff1a7224 */ /* 0x000fe400078e0026 */
[----:B------:R-:W-:-:S05]  /*2150*/  IMAD R19, R23, R21, R19 ;  /* 0x0000001517137224 */ /* 0x000fca00078e0213 */
[----:B------:R-:W-:Y:S01]  /*2160*/  IADD3 R21, R25, R19, RZ ;  /* 0x0000001319157210 */ /* 0x000fe20007ffe0ff */
[----:B------:R-:W-:Y:S06]  /*2170*/  BRA `(.L_x_1301) ;  /* 0x00000000005c7947 */ /* 0x000fec0003800000 */
.L_x_1300:
        /* <DEDUP_REMOVED lines=23> */
.L_x_1301:
[----:B------:R-:W-:Y:S05]  /*22f0*/  BSYNC B1 ;  /* 0x0000000000017941 */ /* 0x000fea0003800000 */
.L_x_1299:
        /* <DEDUP_REMOVED lines=28> */
.L_x_1303:
        /* <DEDUP_REMOVED lines=23> */
.L_x_1304:
[----:B------:R-:W-:Y:S05]  /*2630*/  BSYNC B1 ;  /* 0x0000000000017941 */ /* 0x000fea0003800000 */
.L_x_1302:
        /* <DEDUP_REMOVED lines=28> */
.L_x_1306:
        /* <DEDUP_REMOVED lines=23> */
.L_x_1307:
[----:B------:R-:W-:Y:S05]  /*2970*/  BSYNC B1 ;  /* 0x0000000000017941 */ /* 0x000fea0003800000 */
.L_x_1305:
[----:B------:R-:W0:Y:S01]  /*2980*/  LDC.64 R20, c[0x0][R20+0x2c8] ;  /* 0x0000b20014147b82 */ /* 0x000e220000000a00 */
[----:B------:R-:W-:Y:S02]  /*2990*/  IMAD.MOV.U32 R19, RZ, RZ, R17 ;  /* 0x000000ffff137224 */ /* 0x000fe400078e0011 */
[-C--:B0-----:R-:W-:Y:S02]  /*29a0*/  IMAD R6, R21, R24.reuse, RZ ;  /* 0x0000001815067224 */ /* 0x081fe400078e02ff */
[----:B------:R-:W-:-:S04]  /*29b0*/  IMAD.WIDE.U32 R18, R20, R24, R18 ;  /* 0x0000001814127225 */ /* 0x000fc800078e0012 */
[----:B------:R-:W-:-:S05]  /*29c0*/  IMAD R23, R20, R23, R6 ;  /* 0x0000001714177224 */ /* 0x000fca00078e0206 */
[----:B------:R-:W-:-:S07]  /*29d0*/  IADD3 R17, R19, R23, RZ ;  /* 0x0000001713117210 */ /* 0x000fce0007ffe0ff */
.L_x_1284:
[----:B------:R-:W-:Y:S01]  /*29e0*/  ULDC.64 UR26, c[0x0][0x2e0] ;  /* 0x0000b800001a7ab9 */ /* 0x000fe20000000a00 */
[----:B------:R-:W-:Y:S02]  /*29f0*/  IMAD.MOV.U32 R19, RZ, RZ, R17 ;  /* 0x000000ffff137224 */ /* 0x000fe400078e0011 */
[----:B------:R-:W-:Y:S02]  /*2a00*/  IMAD R21, R43, UR26, RZ ;  /* 0x0000001a2b157c24 */ /* 0x000fe4000f8e02ff */
[----:B------:R-:W-:-:S04]  /*2a10*/  IMAD.WIDE.U32 R18, R26, UR26, R18 ;  /* 0x0000001a1a127c25 */ /* 0x000fc8000f8e0012 */
[----:B------:R-:W-:Y:S01]  /*2a20*/  IMAD R17, R26, UR27, R21 ;  /* 0x0000001b1a117c24 */ /* 0x000fe2000f8e0215 */
[----:B------:R-:W-:Y:S02]  /*2a30*/  ULDC.64 UR26, c[0x0][0x210] ;  /* 0x00008400001a7ab9 */ /* 0x000fe40000000a00 */
[----:B------:R-:W-:Y:S02]  /*2a40*/  LEA R30, P0, R18, UR26, 0x3 ;  /* 0x0000001a121e7c11 */ /* 0x000fe4000f8018ff */
[----:B------:R-:W-:-:S04]  /*2a50*/  IADD3 R17, R19, R17, RZ ;  /* 0x0000001113117210 */ /* 0x000fc80007ffe0ff */
[----:B------:R-:W-:-:S06]  /*2a60*/  LEA.HI.X R31, R18, UR27, R17, 0x3, P0 ;  /* 0x0000001b121f7c11 */ /* 0x000fcc00080f1c11 */
[----:B------:R-:W5:Y:S02]  /*2a70*/  LDG.E.64 R30, desc[UR14][R30.64] ;  /* 0x0000000e1e1e7981 */ /* 0x000f64000c1e1b00 */
.L_x_1283:
[----:B------:R-:W-:Y:S05]  /*2a80*/  BSYNC B0 ;  /* 0x0000000000007941 */ /* 0x000fea0003800000 */
.L_x_1282:
[----:B------:R-:W-:Y:S01]  /*2a90*/  ULDC UR26, c[0x0][0xc] ;  /* 0x00000300001a7ab9 */ /* 0x000fe20000000800 */
[----:B------:R-:W0:Y:S01]  /*2aa0*/  LDC R17, c[0x0][RZ] ;  /* 0x00000000ff117b82 */ /* 0x000e220000000800 */
[----:B------:R-:W-:Y:S01]  /*2ab0*/  BSSY B0, `(.L_x_1308) ;  /* 0x000018b000007945 */ /* 0x000fe20003800000 */
[----:B0-----:R-:W-:Y:S01]  /*2ac0*/  IMAD R17, R17, UR26, RZ ;  /* 0x0000001a11117c24 */ /* 0x001fe2000f8e02ff */
[----:B------:R-:W-:-:S04]  /*2ad0*/  ULDC.64 UR26, c[0x0][0x6f0] ;  /* 0x0001bc00001a7ab9 */ /* 0x000fc80000000a00 */
[----:B------:R-:W-:-:S04]  /*2ae0*/  IADD3 R26, P0, R17, R8, RZ ;  /* 0x00000008111a7210 */ /* 0x000fc80007f1e0ff */
[----:B------:R-:W-:Y:S01]  /*2af0*/  ISETP.GE.U32.AND P5, PT, R26, UR26, PT ;  /* 0x0000001a1a007c0c */ /* 0x000fe2000bfa6070 */
[----:B------:R-:W-:Y:S01]  /*2b00*/  IMAD.X R43, RZ, RZ, R10, P0 ;  /* 0x000000ffff2b7224 */ /* 0x000fe200000e060a */
[----:B------:R-:W-:-:S03]  /*2b10*/  MOV R18, R26 ;  /* 0x0000001a00127202 */ /* 0x000fc60000000f00 */
[----:B------:R-:W-:Y:S01]  /*2b20*/  IMAD.MOV.U32 R19, RZ, RZ, R43 ;  /* 0x000000ffff137224 */ /* 0x000fe200078e002b */
[----:B------:R-:W-:-:S13]  /*2b30*/  ISETP.GE.U32.AND.EX P5, PT, R43, UR27, PT, P5 ;  /* 0x0000001b2b007c0c */ /* 0x000fda000bfa6150 */
        /* <DEDUP_REMOVED lines=14> */
.L_x_1324:
        /* <DEDUP_REMOVED lines=9> */
[----:B-----5:R-:W-:Y:S05]  /*2cb0*/  CALL.REL.NOINC `($__internal_31_$__cuda_sm20_div_u64) ;  /* 0x000000b400707944 */ /* 0x020fea0003c00000 */
[----:B------:R-:W-:Y:S01]  /*2cc0*/  IADD3 R41, P0, RZ, -R38, RZ ;  /* 0x80000026ff297210 */ /* 0x000fe20007f1e0ff */
[----:B------:R-:W-:Y:S01]  /*2cd0*/  IMAD.MOV.U32 R54, RZ, RZ, R38 ;  /* 0x000000ffff367224 */ /* 0x000fe200078e0026 */
[----:B------:R-:W-:Y:S02]  /*2ce0*/  MOV R27, R43 ;  /* 0x0000002b001b7202 */ /* 0x000fe40000000f00 */
[----:B------:R-:W-:Y:S01]  /*2cf0*/  MOV R55, R39 ;  /* 0x0000002700377202 */ /* 0x000fe20000000f00 */
[----:B------:R-:W-:Y:S02]  /*2d00*/  IMAD.X R25, RZ, RZ, ~R39, P0 ;  /* 0x000000ffff197224 */ /* 0x000fe400000e0e27 */
[----:B------:R-:W-:-:S04]  /*2d10*/  IMAD.WIDE.U32 R26, R32, R41, R26 ;  /* 0x00000029201a7225 */ /* 0x000fc800078e001a */
[----:B------:R-:W-:-:S04]  /*2d20*/  IMAD R25, R25, R32, RZ ;  /* 0x0000002019197224 */ /* 0x000fc800078e02ff */
[----:B------:R-:W-:Y:S02]  /*2d30*/  IMAD R25, R33, R41, R25 ;  /* 0x0000002921197224 */ /* 0x000fe400078e0219 */
[----:B------:R-:W-:-:S03]  /*2d40*/  IMAD.MOV.U32 R41, RZ, RZ, R26 ;  /* 0x000000ffff297224 */ /* 0x000fc600078e001a */
[----:B------:R-:W-:Y:S01]  /*2d50*/  IADD3 R25, R27, R25, RZ ;  /* 0x000000191b197210 */ /* 0x000fe20007ffe0ff */
[----:B------:R-:W-:Y:S06]  /*2d60*/  BRA `(.L_x_1314) ;  /* 0x0000000000587947 */ /* 0x000fec0003800000 */
.L_x_1313:
        /* <DEDUP_REMOVED lines=21> */
[----:B------:R-:W-:-:S07]  /*2ec0*/  IMAD R41, R32, R41, R26 ;  /* 0x0000002920297224 */ /* 0x000fce00078e021a */
.L_x_1314:
[----:B------:R-:W-:Y:S05]  /*2ed0*/  BSYNC B1 ;  /* 0x0000000000017941 */ /* 0x000fea0003800000 */
.L_x_1312:
        /* <DEDUP_REMOVED lines=15> */
[----:B-----5:R-:W-:Y:S05]  /*2fd0*/  CALL.REL.NOINC `($__internal_31_$__cuda_sm20_div_u64) ;  /* 0x000000b000a87944 */ /* 0x020fea0003c00000 */
        /* <DEDUP_REMOVED lines=12> */
.L_x_1316:
        /* <DEDUP_REMOVED lines=23> */
.L_x_1317:
[----:B------:R-:W-:Y:S05]  /*3210*/  BSYNC B1 ;  /* 0x0000000000017941 */ /* 0x000fea0003800000 */
.L_x_1315:
        /* <DEDUP_REMOVED lines=29> */
.L_x_1319:
        /* <DEDUP_REMOVED lines=23> */
.L_x_1320:
[----:B------:R-:W-:Y:S05]  /*3560*/  BSYNC B1 ;  /* 0x0000000000017941 */ /* 0x000fea0003800000 */
.L_x_1318:
        /* <DEDUP_REMOVED lines=28> */
.L_x_1322:
        /* <DEDUP_REMOVED lines=22> */
.L_x_1323:
[----:B------:R-:W-:Y:S05]  /*3890*/  BSYNC B1 ;  /* 0x0000000000017941 */ /* 0x000fea0003800000 */
.L_x_1321:
        /* <DEDUP_REMOVED lines=10> */
.L_x_1311:
        /* <DEDUP_REMOVED lines=22> */
.L_x_1326:
        /* <DEDUP_REMOVED lines=23> */
.L_x_1327:
[----:B------:R-:W-:Y:S05]  /*3c10*/  BSYNC B1 ;  /* 0x0000000000017941 */ /* 0x000fea0003800000 */
.L_x_1325:
        /* <DEDUP_REMOVED lines=16> */
[----:B-----5:R-:W-:Y:S05]  /*3d20*/  CALL.REL.NOINC `($__internal_31_$__cuda_sm20_div_u64) ;  /* 0x000000a400547944 */ /* 0x020fea0003c00000 */
        /* <DEDUP_REMOVED lines=10> */
.L_x_1329:
        /* <DEDUP_REMOVED lines=23> */
.L_x_1330:
[----:B------:R-:W-:Y:S05]  /*3f40*/  BSYNC B1 ;  /* 0x0000000000017941 */ /* 0x000fea0003800000 */
.L_x_1328:
        /* <DEDUP_REMOVED lines=27> */
.L_x_1332:
        /* <DEDUP_REMOVED lines=23> */
.L_x_1333:
[----:B------:R-:W-:Y:S05]  /*4270*/  BSYNC B1 ;  /* 0x0000000000017941 */ /* 0x000fea0003800000 */
.L_x_1331:
[----:B------:R-:W0:Y:S02]  /*4280*/  LDC.64 R22, c[0x0][R23+0x2c8] ;  /* 0x0000b20017167b82 */ /* 0x000e240000000a00 */
[-C--:B0-----:R-:W-:Y:S02]  /*4290*/  IMAD R6, R23, R32.reuse, RZ ;  /* 0x0000002017067224 */ /* 0x081fe400078e02ff */
[----:B------:R-:W-:-:S04]  /*42a0*/  IMAD.WIDE.U32 R20, R22, R32, R20 ;  /* 0x0000002016147225 */ /* 0x000fc800078e0014 */
[----:B------:R-:W-:-:S04]  /*42b0*/  IMAD R25, R22, R25, R6 ;  /* 0x0000001916197224 */ /* 0x000fc800078e0206 */
[----:B------:R-:W-:-:S07]  /*42c0*/  IMAD.IADD R21, R21, 0x1, R25 ;  /* 0x0000000115157824 */ /* 0x000fce00078e0219 */
.L_x_1310:
[----:B------:R-:W-:Y:S02]  /*42d0*/  ULDC.64 UR26, c[0x0][0x2e0] ;  /* 0x0000b800001a7ab9 */ /* 0x000fe40000000a00 */
        /* <DEDUP_REMOVED lines=8> */
.L_x_1309:
[----:B------:R-:W-:Y:S05]  /*4360*/  BSYNC B0 ;  /* 0x0000000000007941 */ /* 0x000fea0003800000 */
.L_x_1308:
[----:B------:R-:W-:Y:S01]  /*4370*/  IMAD.SHL.U32 R21, R17, 0x2, RZ ;  /* 0x0000000211157824 */ /* 0x000fe200078e00ff */
        /* <DEDUP_REMOVED lines=22> */
.L_x_1350:
        /* <DEDUP_REMOVED lines=9> */
[----:B-----5:R-:W-:Y:S05]  /*4570*/  CALL.REL.NOINC `($__internal_31_$__cuda_sm20_div_u64) ;  /* 0x0000009c00407944 */ /* 0x020fea0003c00000 */
[----:B------:R-:W-:Y:S01]  /*4580*/  IADD3 R45, P0, RZ, -R38, RZ ;  /* 0x80000026ff2d7210 */ /* 0x000fe20007f1e0ff */
[----:B------:R-:W-:Y:S01]  /*4590*/  IMAD.MOV.U32 R42, RZ, RZ, R26 ;  /* 0x000000ffff2a7224 */ /* 0x000fe200078e001a */
[-C--:B------:R-:W-:Y:S01]  /*45a0*/  MOV R57, R39.reuse ;  /* 0x0000002700397202 */ /* 0x080fe20000000f00 */
[----:B------:R-:W-:Y:S01]  /*45b0*/  IMAD.MOV.U32 R56, RZ, RZ, R38 ;  /* 0x000000ffff387224 */ /* 0x000fe200078e0026 */
[----:B------:R-:W-:Y:S01]  /*45c0*/  IADD3.X R35, RZ, ~R39, RZ, P0, !PT ;  /* 0x80000027ff237210 */ /* 0x000fe200007fe4ff */
[----:B------:R-:W-:-:S04]  /*45d0*/  IMAD.WIDE.U32 R42, R40, R45, R42 ;  /* 0x0000002d282a7225 */ /* 0x000fc800078e002a */
[----:B------:R-:W-:-:S04]  /*45e0*/  IMAD R35, R35, R40, RZ ;  /* 0x0000002823237224 */ /* 0x000fc800078e02ff */
[----:B------:R-:W-:-:S05]  /*45f0*/  IMAD R35, R41, R45, R35 ;  /* 0x0000002d29237224 */ /* 0x000fca00078e0223 */
[----:B------:R-:W-:Y:S01]  /*4600*/  IADD3 R35, R43, R35, RZ ;  /* 0x000000232b237210 */ /* 0x000fe20007ffe0ff */
[----:B------:R-:W-:Y:S06]  /*4610*/  BRA `(.L_x_1340) ;  /* 0x0000000000587947 */ /* 0x000fec0003800000 */
.L_x_1339:
        /* <DEDUP_REMOVED lines=22> */
.L_x_1340:
[----:B------:R-:W-:Y:S05]  /*4780*/  BSYNC B1 ;  /* 0x0000000000017941 */ /* 0x000fea0003800000 */
.L_x_1338:
        /* <DEDUP_REMOVED lines=27> */
.L_x_1342:
        /* <DEDUP_REMOVED lines=23> */
.L_x_1343:
[----:B------:R-:W-:Y:S05]  /*4ab0*/  BSYNC B1 ;  /* 0x0000000000017941 */ /* 0x000fea0003800000 */
.L_x_1341:
        /* <DEDUP_REMOVED lines=16> */
[----:B-----5:R-:W-:Y:S05]  /*4bc0*/  CALL.REL.NOINC `($__internal_31_$__cuda_sm20_div_u64) ;  /* 0x0000009400ac7944 */ /* 0x020fea0003c00000 */
        /* <DEDUP_REMOVED lines=11> */
.L_x_1345:
        /* <DEDUP_REMOVED lines=23> */
.L_x_1346:
[----:B------:R-:W-:Y:S05]  /*4df0*/  BSYNC B1 ;  /* 0x0000000000017941 */ /* 0x000fea0003800000 */
.L_x_1344:
        /* <DEDUP_REMOVED lines=28> */
.L_x_1348:
        /* <DEDUP_REMOVED lines=22> */
.L_x_1349:
[----:B------:R-:W-:Y:S05]  /*5120*/  BSYNC B1 ;  /* 0x0000000000017941 */ /* 0x000fea0003800000 */
.L_x_1347:
        /* <DEDUP_REMOVED lines=10> */
.L_x_1337:
        /* <DEDUP_REMOVED lines=14> */
[----:B------:R-:W-:Y:S02]  /*52b0*/  IMAD.MOV.U32 R26, RZ, RZ, R38 ;  /* 0x000000ffff1a7224 */ /* 0x000fe400078e0026 */
[----:B------:R-:W-:Y:S02]  /*52c0*/  IMAD.X R45, RZ, RZ, ~R39, P0 ;  /* 0x000000ffff2d7224 */ /* 0x000fe400000e0e27 */
[----:B------:R-:W-:-:S04]  /*52d0*/  IMAD.WIDE.U32 R40, R34, R47, R42 ;  /* 0x0000002f22287225 */ /* 0x000fc800078e002a */
[----:B------:R-:W-:Y:S02]  /*52e0*/  IMAD R45, R45, R34, RZ ;  /* 0x000000222d2d7224 */ /* 0x000fe400078e02ff */
[----:B------:R-:W-:Y:S02]  /*52f0*/  IMAD.MOV.U32 R43, RZ, RZ, R39 ;  /* 0x000000ffff2b7224 */ /* 0x000fe400078e0027 */
[----:B------:R-:W-:-:S05]  /*5300*/  IMAD R45, R35, R47, R45 ;  /* 0x0000002f232d7224 */ /* 0x000fca00078e022d */
[----:B------:R-:W-:Y:S01]  /*5310*/  IADD3 R41, R41, R45, RZ ;  /* 0x0000002d29297210 */ /* 0x000fe20007ffe0ff */
[----:B------:R-:W-:Y:S06]  /*5320*/  BRA `(.L_x_1353) ;  /* 0x00000000005c7947 */ /* 0x000fec0003800000 */
.L_x_1352:
        /* <DEDUP_REMOVED lines=23> */
.L_x_1353:
[----:B------:R-:W-:Y:S05]  /*54a0*/  BSYNC B1 ;  /* 0x0000000000017941 */ /* 0x000fea0003800000 */
.L_x_1351:
        /* <DEDUP_REMOVED lines=19> */
[----:B------:R-:W-:Y:S02]  /*55e0*/  MOV R26, R38 ;  /* 0x00000026001a7202 */ /* 0x000fe40000000f00 */
[----:B------:R-:W-:Y:S01]  /*55f0*/  IADD3.X R45, RZ, ~R39, RZ, P0, !PT ;  /* 0x80000027ff2d7210 */ /* 0x000fe200007fe4ff */
[----:B------:R-:W-:Y:S01]  /*5600*/  IMAD.WIDE.U32 R40, R34, R47, R42 ;  /* 0x0000002f22287225 */ /* 0x000fe200078e002a */
[----:B------:R-:W-:-:S03]  /*5610*/  MOV R43, R39 ;  /* 0x00000027002b7202 */ /* 0x000fc60000000f00 */
[----:B------:R-:W-:-:S04]  /*5620*/  IMAD R45, R45, R34, RZ ;  /* 0x000000222d2d7224 */ /* 0x000fc800078e02ff */
[----:B------:R-:W-:-:S04]  /*5630*/  IMAD R45, R35, R47, R45 ;  /* 0x0000002f232d7224 */ /* 0x000fc800078e022d */
[----:B------:R-:W-:Y:S01]  /*5640*/  IMAD.IADD R41, R41, 0x1, R45 ;  /* 0x0000000129297824 */ /* 0x000fe200078e022d */
[----:B------:R-:W-:Y:S06]  /*5650*/  BRA `(.L_x_1356) ;  /* 0x00000000005c7947 */ /* 0x000fec0003800000 */
.L_x_1355:
        /* <DEDUP_REMOVED lines=23> */
.L_x_1356:
[----:B------:R-:W-:Y:S05]  /*57d0*/  BSYNC B1 ;  /* 0x0000000000017941 */ /* 0x000fea0003800000 */
.L_x_1354:
        /* <DEDUP_REMOVED lines=27> */
.L_x_1358:
        /* <DEDUP_REMOVED lines=23> */
.L_x_1359:
[----:B------:R-:W-:Y:S05]  /*5b00*/  BSYNC B1 ;  /* 0x0000000000017941 */ /* 0x000fea0003800000 */
.L_x_1357:
[----:B------:R-:W0:Y:S02]  /*5b10*/  LDC.64 R34, c[0x0][R27+0x2c8] ;  /* 0x0000b2001b227b82 */ /* 0x000e240000000a00 */
[-C--:B0-----:R-:W-:Y:S02]  /*5b20*/  IMAD R6, R35, R40.reuse, RZ ;  /* 0x0000002823067224 */ /* 0x081fe400078e02ff */
[----:B------:R-:W-:-:S04]  /*5b30*/  IMAD.WIDE.U32 R24, R34, R40, R24 ;  /* 0x0000002822187225 */ /* 0x000fc800078e0018 */
[----:B------:R-:W-:-:S04]  /*5b40*/  IMAD R41, R34, R41, R6 ;  /* 0x0000002922297224 */ /* 0x000fc800078e0206 */
[----:B------:R-:W-:-:S07]  /*5b50*/  IMAD.IADD R25, R25, 0x1, R41 ;  /* 0x0000000119197824 */ /* 0x000fce00078e0229 */
.L_x_1336:
        /* <DEDUP_REMOVED lines=9> */
.L_x_1335:
[----:B------:R-:W-:Y:S05]  /*5bf0*/  BSYNC B0 ;  /* 0x0000000000007941 */ /* 0x000fea0003800000 */
.L_x_1334:
        /* <DEDUP_REMOVED lines=23> */
.L_x_1376:
        /* <DEDUP_REMOVED lines=11> */
[--C-:B------:R-:W-:Y:S01]  /*5e20*/  IMAD.MOV.U32 R59, RZ, RZ, R39.reuse ;  /* 0x000000ffff3b7224 */ /* 0x100fe200078e0027 */
[----:B------:R-:W-:Y:S02]  /*5e30*/  MOV R42, R26 ;  /* 0x0000001a002a7202 */ /* 0x000fe40000000f00 */
[----:B------:R-:W-:Y:S01]  /*5e40*/  MOV R58, R38 ;  /* 0x00000026003a7202 */ /* 0x000fe20000000f00 */
[----:B------:R-:W-:Y:S02]  /*5e50*/  IMAD.X R45, RZ, RZ, ~R39, P0 ;  /* 0x000000ffff2d7224 */ /* 0x000fe400000e0e27 */
[----:B------:R-:W-:-:S04]  /*5e60*/  IMAD.WIDE.U32 R42, R54, R47, R42 ;  /* 0x0000002f362a7225 */ /* 0x000fc800078e002a */
[----:B------:R-:W-:-:S04]  /*5e70*/  IMAD R45, R45, R54, RZ ;  /* 0x000000362d2d7224 */ /* 0x000fc800078e02ff */
[----:B------:R-:W-:-:S04]  /*5e80*/  IMAD R45, R55, R47, R45 ;  /* 0x0000002f372d7224 */ /* 0x000fc800078e022d */
[----:B------:R-:W-:Y:S01]  /*5e90*/  IMAD.IADD R43, R43, 0x1, R45 ;  /* 0x000000012b2b7824 */ /* 0x000fe200078e022d */
[----:B------:R-:W-:Y:S06]  /*5ea0*/  BRA `(.L_x_1366) ;  /* 0x0000000000587947 */ /* 0x000fec0003800000 */
.L_x_1365:
        /* <DEDUP_REMOVED lines=22> */
.L_x_1366:
[----:B------:R-:W-:Y:S05]  /*6010*/  BSYNC B1 ;  /* 0x0000000000017941 */ /* 0x000fea0003800000 */
.L_x_1364:
        /* <DEDUP_REMOVED lines=27> */
.L_x_1368:
        /* <DEDUP_REMOVED lines=23> */
.L_x_1369:
[----:B------:R-:W-:Y:S05]  /*6340*/  BSYNC B1 ;  /* 0x0000000000017941 */ /* 0x000fea0003800000 */
.L_x_1367:
        /* <DEDUP_REMOVED lines=28> */
.L_x_1371:
        /* <DEDUP_REMOVED lines=23> */
.L_x_1372:
[----:B------:R-:W-:Y:S05]  /*6680*/  BSYNC B1 ;  /* 0x0000000000017941 */ /* 0x000fea0003800000 */
.L_x_1370:
        /* <DEDUP_REMOVED lines=28> */
.L_x_1374:
        /* <DEDUP_REMOVED lines=22> */
.L_x_1375:
[----:B------:R-:W-:Y:S05]  /*69b0*/  BSYNC B1 ;  /* 0x0000000000017941 */ /* 0x000fea0003800000 */
.L_x_1373:
        /* <DEDUP_REMOVED lines=10> */
.L_x_1363:
        /* <DEDUP_REMOVED lines=20> */
[----:B------:R-:W-:Y:S01]  /*6ba0*/  MOV R43, R39 ;  /* 0x00000027002b7202 */ /* 0x000fe20000000f00 */
[----:B------:R-:W-:Y:S06]  /*6bb0*/  BRA `(.L_x_1379) ;  /* 0x00000000005c7947 */ /* 0x000fec0003800000 */
.L_x_1378:
        /* <DEDUP_REMOVED lines=23> */
.L_x_1379:
[----:B------:R-:W-:Y:S05]  /*6d30*/  BSYNC B1 ;  /* 0x0000000000017941 */ /* 0x000fea0003800000 */
.L_x_1377:
        /* <DEDUP_REMOVED lines=22> */
[----:B------:R-:W-:-:S04]  /*6ea0*/  IMAD R45, R45, R54, RZ ;  /* 0x000000362d2d7224 */ /* 0x000fc800078e02ff */
[----:B------:R-:W-:-:S05]  /*6eb0*/  IMAD R45, R55, R47, R45 ;  /* 0x0000002f372d7224 */ /* 0x000fca00078e022d */
[----:B------:R-:W-:Y:S01]  /*6ec0*/  IADD3 R45, R43, R45, RZ ;  /* 0x0000002d2b2d7210 */ /* 0x000fe20007ffe0ff */
[----:B------:R-:W-:Y:S01]  /*6ed0*/  IMAD.MOV.U32 R43, RZ, RZ, R39 ;  /* 0x000000ffff2b7224 */ /* 0x000fe200078e0027 */
[----:B------:R-:W-:Y:S06]  /*6ee0*/  BRA `(.L_x_1382) ;  /* 0x00000000005c7947 */ /* 0x000fec0003800000 */
.L_x_1381:
        /* <DEDUP_REMOVED lines=23> */
.L_x_1382:
[----:B------:R-:W-:Y:S05]  /*7060*/  BSYNC B1 ;  /* 0x0000000000017941 */ /* 0x000fea0003800000 */
.L_x_1380:
        /* <DEDUP_REMOVED lines=27> */
.L_x_1384:
        /* <DEDUP_REMOVED lines=23> */
.L_x_1385:
[----:B------:R-:W-:Y:S05]  /*7390*/  BSYNC B1 ;  /* 0x0000000000017941 */ /* 0x000fea0003800000 */
.L_x_1383:
[----:B------:R-:W0:Y:S02]  /*73a0*/  LDC.64 R36, c[0x0][R37+0x2c8] ;  /* 0x0000b20025247b82 */ /* 0x000e240000000a00 */
[-C--:B0-----:R-:W-:Y:S02]  /*73b0*/  IMAD R6, R37, R42.reuse, RZ ;  /* 0x0000002a25067224 */ /* 0x081fe400078e02ff */
[----:B------:R-:W-:-:S04]  /*73c0*/  IMAD.WIDE.U32 R40, R36, R42, R40 ;  /* 0x0000002a24287225 */ /* 0x000fc800078e0028 */
[----:B------:R-:W-:-:S05]  /*73d0*/  IMAD R45, R36, R45, R6 ;  /* 0x0000002d242d7224 */ /* 0x000fca00078e0206 */
[----:B------:R-:W-:-:S07]  /*73e0*/  IADD3 R41, R41, R45, RZ ;  /* 0x0000002d29297210 */ /* 0x000fce0007ffe0ff */
.L_x_1362:
        /* <DEDUP_REMOVED lines=8> */
[----:B------:R0:W5:Y:S02]  /*7470*/  LDG.E.64 R36, desc[UR14][R38.64] ;  /* 0x0000000e26247981 */ /* 0x000164000c1e1b00 */
.L_x_1361:
[----:B------:R-:W-:Y:S05]  /*7480*/  BSYNC B0 ;  /* 0x0000000000007941 */ /* 0x000fea0003800000 */
.L_x_1360:
[----:B------:R-:W-:Y:S01]  /*7490*/  ULDC.64 UR26, c[0x0][0x6f0] ;  /* 0x0001bc00001a7ab9 */ /* 0x000fe20000000a00 */
[----:B------:R-:W-:Y:S01]  /*74a0*/  BSSY B0, `(.L_x_1386) ;  /* 0x00001a6000007945 */ /* 0x000fe20003800000 */
[----:B------:R-:W-:-:S04]  /*74b0*/  ISETP.GE.U32.AND P0, PT, R8, UR26, PT ;  /* 0x0000001a08007c0c */ /* 0x000fc8000bf06070 */
[----:B------:R-:W-:-:S13]  /*74c0*/  ISETP.GE.U32.AND.EX P0, PT, R10, UR27, PT, P0 ;  /* 0x0000001b0a007c0c */ /* 0x000fda000bf06100 */
[----:B------:R-:W-:Y:S05]  /*74d0*/  @P0 BRA `(.L_x_1387) ;  /* 0x0000001800880947 */ /* 0x000fea0003800000 */
[----:B------:R-:W1:Y:S01]  /*74e0*/  LDC R6, c[0x0][0x548] ;  /* 0x00015200ff067b82 */ /* 0x000e620000000800 */
[----:B------:R-:W-:Y:S01]  /*74f0*/  HFMA2.MMA R24, -RZ, RZ, 0, 0 ;  /* 0x00000000ff187435 */ /* 0x000fe200000001ff */
[----:B------:R-:W-:Y:S01]  /*7500*/  IMAD.MOV.U32 R41, RZ, RZ, RZ ;  /* 0x000000ffff297224 */ /* 0x000fe200078e00ff */
[----:B------:R-:W-:Y:S01]  /*7510*/  MOV R26, R8 ;  /* 0x00000008001a7202 */ /* 0x000fe20000000f00 */
[----:B------:R-:W-:Y:S01]  /*7520*/  IMAD.MOV.U32 R43, RZ, RZ, R10 ;  /* 0x000000ffff2b7224 */ /* 0x000fe200078e000a */
[----:B-1----:R-:W-:-:S13]  /*7530*/  ISETP.GE.AND P0, PT, R6, 0x2, PT ;  /* 0x000000020600780c */ /* 0x002fda0003f06270 */
        /* <DEDUP_REMOVED lines=13> */
.L_x_1402:
[----:B------:R-:W-:Y:S01]  /*7610*/  UMOV UR26, 0x1a0 ;  /* 0x000001a0001a7882 */ /* 0x000fe20000000000 */
[----:B------:R-:W-:Y:S01]  /*7620*/  BSSY B1, `(.L_x_1390) ;  /* 0x000002b000017945 */ /* 0x000fe20003800000 */
[----:B------:R-:W-:-:S04]  /*7630*/  LEA R44, R40, UR26, 0x3 ;  /* 0x0000001a282c7c11 */ /* 0x000fc8000f8e18ff */
[----:B------:R-:W1:Y:S02]  /*7640*/  LDC.64 R54, c[0x0][R44+0x210] ;  /* 0x000084002c367b82 */ /* 0x000e640000000a00 */
[----:B-1----:R-:W-:-:S04]  /*7650*/  LOP3.LUT R6, R43, R55, RZ, 0xfc, !PT ;  /* 0x000000372b067212 */ /* 0x002fc800078efcff */
[----:B------:R-:W-:-:S13]  /*7660*/  ISETP.NE.U32.AND P0, PT, R6, RZ, PT ;  /* 0x000000ff0600720c */ /* 0x000fda0003f05070 */
[----:B------:R-:W-:Y:S05]  /*7670*/  @!P0 BRA `(.L_x_1391) ;  /* 0x00000000003c8947 */ /* 0x000fea0003800000 */
[----:B0-----:R-:W-:Y:S01]  /*7680*/  MOV R38, R54 ;  /* 0x0000003600267202 */ /* 0x001fe20000000f00 */
        /* <DEDUP_REMOVED lines=14> */
.L_x_1391:
[----:B------:R-:W1:Y:S01]  /*7770*/  I2F.U32.RP R6, R54 ;  /* 0x0000003600067306 */ /* 0x000e620000209000 */
[----:B------:R-:W-:Y:S01]  /*7780*/  IMAD.MOV R43, RZ, RZ, -R54 ;  /* 0x000000ffff2b7224 */ /* 0x000fe200078e0a36 */
[----:B------:R-:W-:Y:S01]  /*7790*/  ISETP.NE.U32.AND P2, PT, R54, RZ, PT ;  /* 0x000000ff3600720c */ /* 0x000fe20003f45070 */
[----:B------:R-:W-:-:S05]  /*77a0*/  IMAD.MOV.U32 R59, RZ, RZ, RZ ;  /* 0x000000ffff3b7224 */ /* 0x000fca00078e00ff */
[----:B-1----:R-:W0:Y:S02]  /*77b0*/  MUFU.RCP R6, R6 ;  /* 0x0000000600067308 */ /* 0x002e240000001000 */
        /* <DEDUP_REMOVED lines=17> */
.L_x_1392:
[----:B------:R-:W-:Y:S05]  /*78d0*/  BSYNC B1 ;  /* 0x0000000000017941 */ /* 0x000fea0003800000 */
.L_x_1390:
        /* <DEDUP_REMOVED lines=29> */
.L_x_1394:
        /* <DEDUP_REMOVED lines=23> */
.L_x_1395:
[----:B------:R-:W-:Y:S05]  /*7c20*/  BSYNC B1 ;  /* 0x0000000000017941 */ /* 0x000fea0003800000 */
.L_x_1393:
        /* <DEDUP_REMOVED lines=28> */
.L_x_1397:
        /* <DEDUP_REMOVED lines=23> */
.L_x_1398:
[----:B------:R-:W-:Y:S05]  /*7f60*/  BSYNC B1 ;  /* 0x0000000000017941 */ /* 0x000fea0003800000 */
.L_x_1396:
        /* <DEDUP_REMOVED lines=28> */
.L_x_1400:
        /* <DEDUP_REMOVED lines=22> */
.L_x_1401:
[----:B------:R-:W-:Y:S05]  /*8290*/  BSYNC B1 ;  /* 0x0000000000017941 */ /* 0x000fea0003800000 */
.L_x_1399:
        /* <DEDUP_REMOVED lines=12> */
.L_x_1389:
[----:B------:R-:W-:-:S13]  /*8360*/  ISETP.NE.AND P0, PT, RZ, UR25, PT ;  /* 0x00000019ff007c0c */ /* 0x000fda000bf05270 */
[----:B------:R-:W-:Y:S05]  /*8370*/  @!P0 BRA `(.L_x_1388) ;  /* 0x0000000800808947 */ /* 0x000fea0003800000 */
[----:B------:R-:W-:Y:S01]  /*8380*/  UMOV UR26, 0x1a0 ;  /* 0x000001a0001a7882 */ /* 0x000fe20000000000 */
[----:B------:R-:W-:Y:S01]  /*8390*/  BSSY B1, `(.L_x_1403) ;  /* 0x000002b000017945 */ /* 0x000fe20003800000 */
[----:B------:R-:W-:-:S04]  /*83a0*/  LEA R40, R40, UR26, 0x3 ;  /* 0x0000001a28287c11 */ /* 0x000fc8000f8e18ff */
[----:B------:R-:W1:Y:S02]  /*83b0*/  LDC.64 R54, c[0x0][R40+0x210] ;  /* 0x0000840028367b82 */ /* 0x000e640000000a00 */
[----:B-1----:R-:W-:-:S04]  /*83c0*/  LOP3.LUT R6, R43, R55, RZ, 0xfc, !PT ;  /* 0x000000372b067212 */ /* 0x002fc800078efcff */
[----:B------:R-:W-:-:S13]  /*83d0*/  ISETP.NE.U32.AND P0, PT, R6, RZ, PT ;  /* 0x000000ff0600720c */ /* 0x000fda0003f05070 */
[----:B------:R-:W-:Y:S05]  /*83e0*/  @!P0 BRA `(.L_x_1404) ;  /* 0x0000000000388947 */ /* 0x000fea0003800000 */
[----:B0-----:R-:W-:Y:S01]  /*83f0*/  IMAD.MOV.U32 R38, RZ, RZ, R54 ;  /* 0x000000ffff267224 */ /* 0x001fe200078e0036 */
        /* <DEDUP_REMOVED lines=13> */
.L_x_1404:
        /* <DEDUP_REMOVED lines=23> */
.L_x_1405:
[----:B------:R-:W-:Y:S05]  /*8640*/  BSYNC B1 ;  /* 0x0000000000017941 */ /* 0x000fea0003800000 */
.L_x_1403:
        /* <DEDUP_REMOVED lines=30> */
.L_x_1407:
        /* <DEDUP_REMOVED lines=23> */
.L_x_1408:
[----:B------:R-:W-:Y:S05]  /*89a0*/  BSYNC B1 ;  /* 0x0000000000017941 */ /* 0x000fea0003800000 */
.L_x_1406:
        /* <DEDUP_REMOVED lines=30> */
.L_x_1410:
        /* <DEDUP_REMOVED lines=23> */
.L_x_1411:
[----:B------:R-:W-:Y:S05]  /*8d00*/  BSYNC B1 ;  /* 0x0000000000017941 */ /* 0x000fea0003800000 */
.L_x_1409:
[----:B------:R0:W1:Y:S02]  /*8d10*/  LDC.64 R38, c[0x0][R40+0x2c8] ;  /* 0x0000b20028267b82 */ /* 0x0000640000000a00 */
[----:B0-----:R-:W-:Y:S02]  /*8d20*/  IMAD.MOV.U32 R40, RZ, RZ, R24 ;  /* 0x000000ffff287224 */ /* 0x001fe400078e0018 */
[-C--:B-1----:R-:W-:Y:S02]  /*8d30*/  IMAD R6, R39, R42.reuse, RZ ;  /* 0x0000002a27067224 */ /* 0x082fe400078e02ff */
[----:B------:R-:W-:-:S04]  /*8d40*/  IMAD.WIDE.U32 R44, R38, R42, R40 ;  /* 0x0000002a262c7225 */ /* 0x000fc800078e0028 */
[----:B------:R-:W-:Y:S01]  /*8d50*/  IMAD R47, R38, R47, R6 ;  /* 0x0000002f262f7224 */ /* 0x000fe200078e0206 */
[----:B------:R-:W-:-:S03]  /*8d60*/  MOV R24, R44 ;  /* 0x0000002c00187202 */ /* 0x000fc60000000f00 */
[----:B------:R-:W-:-:S07]  /*8d70*/  IMAD.IADD R41, R45, 0x1, R47 ;  /* 0x000000012d297824 */ /* 0x000fce00078e022f */
.L_x_1388:
[----:B------:R-:W-:Y:S01]  /*8d80*/  FMUL.FTZ R13, R13, 1 ;  /* 0x3f8000000d0d7820 */ /* 0x000fe20000410000 */
[----:B------:R-:W-:Y:S01]  /*8d90*/  ULDC.64 UR26, c[0x0][0x6f8] ;  /* 0x0001be00001a7ab9 */ /* 0x000fe20000000a00 */
[----:B------:R-:W-:Y:S01]  /*8da0*/  MOV R40, R24 ;  /* 0x0000001800287202 */ /* 0x000fe20000000f00 */
[----:B------:R-:W-:Y:S01]  /*8db0*/  ULDC.64 UR28, c[0x0][0x550] ;  /* 0x00015400001c7ab9 */ /* 0x000fe20000000a00 */
[----:B0-----:R-:W0:Y:S02]  /*8dc0*/  F2F.F64.F32 R38, R13 ;  /* 0x0000000d00267310 */ /* 0x001e240000201800 */
[----:B0-----:R-:W-:Y:S01]  /*8dd0*/  DSETP.GEU.AND P0, PT, R38, UR26, PT ;  /* 0x0000001a26007e2a */ /* 0x001fe2000bf0e000 */
[----:B------:R-:W-:Y:S02]  /*8de0*/  ULDC.64 UR26, c[0x0][0x480] ;  /* 0x00012000001a7ab9 */ /* 0x000fe40000000a00 */
[----:B------:R-:W-:Y:S02]  /*8df0*/  IMAD R43, R43, UR26, RZ ;  /* 0x0000001a2b2b7c24 */ /* 0x000fe4000f8e02ff */
[----:B------:R-:W-:Y:S01]  /*8e00*/  IMAD.WIDE.U32 R40, R26, UR26, R40 ;  /* 0x0000001a1a287c25 */ /* 0x000fe2000f8e0028 */
[----:B------:R-:W-:-:S03]  /*8e10*/  FSEL R6, RZ, 1, P0 ;  /* 0x3f800000ff067808 */ /* 0x000fc60000000000 */
[----:B------:R-:W-:Y:S01]  /*8e20*/  IMAD R43, R26, UR27, R43 ;  /* 0x0000001b1a2b7c24 */ /* 0x000fe2000f8e022b */
[----:B------:R-:W0:Y:S01]  /*8e30*/  F2I.FTZ.U32.TRUNC.NTZ R13, R6 ;  /* 0x00000006000d7305 */ /* 0x000e22000021f000 */
[----:B------:R-:W-:Y:S01]  /*8e40*/  FMUL.FTZ R38, R6, 1 ;  /* 0x3f80000006267820 */ /* 0x000fe20000410000 */
[----:B------:R-:W-:Y:S02]  /*8e50*/  ULDC.64 UR26, c[0x0][0x3b0] ;  /* 0x0000ec00001a7ab9 */ /* 0x000fe40000000a00 */
[----:B------:R-:W-:-:S04]  /*8e60*/  LEA R42, P0, R40, UR26, 0x3 ;  /* 0x0000001a282a7c11 */ /* 0x000fc8000f8018ff */
[----:B------:R-:W1:Y:S02]  /*8e70*/  F2F.F64.F32 R38, R38 ;  /* 0x0000002600267310 */ /* 0x000e640000201800 */
[----:B-1---5:R-:W-:Y:S01]  /*8e80*/  DMUL R44, R30, R38 ;  /* 0x000000261e2c7228 */ /* 0x022fe20000000000 */
[----:B------:R-:W-:Y:S01]  /*8e90*/  IMAD.IADD R39, R41, 0x1, R43 ;  /* 0x0000000129277824 */ /* 0x000fe200078e022b */
[----:B------:R-:W-:-:S04]  /*8ea0*/  IADD3 R38, P1, R40, UR28, RZ ;  /* 0x0000001c28267c10 */ /* 0x000fc8000ff3e0ff */
[----:B------:R-:W-:Y:S02]  /*8eb0*/  LEA.HI.X R43, R40, UR27, R39, 0x3, P0 ;  /* 0x0000001b282b7c11 */ /* 0x000fe400080f1c27 */
[----:B------:R-:W-:Y:S01]  /*8ec0*/  DMUL R44, R44, UR4 ;  /* 0x000000042c2c7c28 */ /* 0x000fe20008000000 */
[----:B------:R-:W-:-:S06]  /*8ed0*/  IADD3.X R39, R39, UR29, RZ, P1, !PT ;  /* 0x0000001d27277c10 */ /* 0x000fcc0008ffe4ff */
[----:B------:R1:W-:Y:S04]  /*8ee0*/  STG.E.64 desc[UR14][R42.64], R44 ;  /* 0x0000002c2a007986 */ /* 0x0003e8000c101b0e */
[----:B0-----:R1:W-:Y:S02]  /*8ef0*/  STG.E.U8 desc[UR14][R38.64], R13 ;  /* 0x0000000d26007986 */ /* 0x0013e4000c10110e */
.L_x_1387:
[----:B------:R-:W-:Y:S05]  /*8f00*/  BSYNC B0 ;  /* 0x0000000000007941 */ /* 0x000fea0003800000 */
.L_x_1386:
[----:B------:R-:W-:Y:S04]  /*8f10*/  BSSY B0, `(.L_x_1412) ;  /* 0x00001ad000007945 */ /* 0x000fe80003800000 */
[----:B------:R-:W-:Y:S05]  /*8f20*/  @P5 BRA `(.L_x_1413) ;  /* 0x0000001800ac5947 */ /* 0x000fea0003800000 */
[----:B------:R-:W2:Y:S01]  /*8f30*/  LDC R6, c[0x0][0x548] ;  /* 0x00015200ff067b82 */ /* 0x000ea20000000800 */
[----:B------:R-:W-:Y:S01]  /*8f40*/  MOV R24, RZ ;  /* 0x000000ff00187202 */ /* 0x000fe20000000f00 */
[----:B-1----:R-:W-:Y:S01]  /*8f50*/  IMAD.MOV.U32 R13, RZ, RZ, RZ ;  /* 0x000000ffff0d7224 */ /* 0x002fe200078e00ff */
[----:B--2---:R-:W-:-:S13]  /*8f60*/  ISETP.GE.AND P0, PT, R6, 0x2, PT ;  /* 0x000000020600780c */ /* 0x004fda0003f06270 */
[----:B------:R-:W-:Y:S05]  /*8f70*/  @!P0 BRA `(.L_x_1414) ;  /* 0x0000001800348947 */ /* 0x000fea0003800000 */
[----:B------:R-:W-:Y:S01]  /*8f80*/  UIADD3 UR26, UR8, 0x1, URZ ;  /* 0x00000001081a7890 */ /* 0x000fe2000fffe03f */
[----:B------:R-:W-:Y:S01]  /*8f90*/  IADD3 R18, P0, R17, R8, RZ ;  /* 0x0000000811127210 */ /* 0x000fe20007f1e0ff */
[----:B------:R-:W-:Y:S01]  /*8fa0*/  HFMA2.MMA R24, -RZ, RZ, 0, 0 ;  /* 0x00000000ff187435 */ /* 0x000fe200000001ff */
[----:B------:R-:W-:Y:S01]  /*8fb0*/  IMAD.MOV.U32 R13, RZ, RZ, RZ ;  /* 0x000000ffff0d7224 */ /* 0x000fe200078e00ff */
        /* <DEDUP_REMOVED lines=8> */
.L_x_1428:
[----:B------:R-:W-:Y:S01]  /*9040*/  UMOV UR26, 0x1a0 ;  /* 0x000001a0001a7882 */ /* 0x000fe20000000000 */
[----:B------:R-:W-:Y:S01]  /*9050*/  BSSY B1, `(.L_x_1416) ;  /* 0x000002c000017945 */ /* 0x000fe20003800000 */
[----:B------:R-:W-:-:S04]  /*9060*/  LEA R40, R41, UR26, 0x3 ;  /* 0x0000001a29287c11 */ /* 0x000fc8000f8e18ff */
[----:B------:R-:W1:Y:S02]  /*9070*/  LDC.64 R54, c[0x0][R40+0x210] ;  /* 0x0000840028367b82 */ /* 0x000e640000000a00 */
[----:B-1----:R-:W-:-:S04]  /*9080*/  LOP3.LUT R6, R19, R55, RZ, 0xfc, !PT ;  /* 0x0000003713067212 */ /* 0x002fc800078efcff */
[----:B------:R-:W-:-:S13]  /*9090*/  ISETP.NE.U32.AND P0, PT, R6, RZ, PT ;  /* 0x000000ff0600720c */ /* 0x000fda0003f05070 */
[----:B------:R-:W-:Y:S05]  /*90a0*/  @!P0 BRA `(.L_x_1417) ;  /* 0x0000000000408947 */ /* 0x000fea0003800000 */
[----:B------:R-:W-:Y:S01]  /*90b0*/  IMAD.MOV.U32 R26, RZ, RZ, R18 ;  /* 0x000000ffff1a7224 */ /* 0x000fe200078e0012 */
[----:B------:R-:W-:Y:S01]  /*90c0*/  MOV R43, R19 ;  /* 0x00000013002b7202 */ /* 0x000fe20000000f00 */
[----:B0-----:R-:W-:Y:S01]  /*90d0*/  IMAD.MOV.U32 R38, RZ, RZ, R54 ;  /* 0x000000ffff267224 */ /* 0x001fe200078e0036 */
[----:B------:R-:W-:Y:S02]  /*90e0*/  MOV R39, R55 ;  /* 0x0000003700277202 */ /* 0x000fe40000000f00 */
[----:B------:R-:W-:-:S07]  /*90f0*/  MOV R6, 0x9110 ;  /* 0x0000911000067802 */ /* 0x000fce0000000f00 */
[----:B-----5:R-:W-:Y:S05]  /*9100*/  CALL.REL.NOINC `($__internal_31_$__cuda_sm20_div_u64) ;  /* 0x00000050005c7944 */ /* 0x020fea0003c00000 */
        /* <DEDUP_REMOVED lines=10> */
.L_x_1417:
[----:B------:R-:W1:Y:S01]  /*91b0*/  I2F.U32.RP R6, R54 ;  /* 0x0000003600067306 */ /* 0x000e620000209000 */
[----:B------:R-:W-:Y:S01]  /*91c0*/  IMAD.MOV R19, RZ, RZ, -R54 ;  /* 0x000000ffff137224 */ /* 0x000fe200078e0a36 */
[----:B------:R-:W-:Y:S01]  /*91d0*/  ISETP.NE.U32.AND P2, PT, R54, RZ, PT ;  /* 0x000000ff3600720c */ /* 0x000fe20003f45070 */
[----:B------:R-:W-:Y:S01]  /*91e0*/  IMAD.MOV.U32 R57, RZ, RZ, RZ ;  /* 0x000000ffff397224 */ /* 0x000fe200078e00ff */
[----:B------:R-:W-:-:S04]  /*91f0*/  MOV R45, RZ ;  /* 0x000000ff002d7202 */ /* 0x000fc80000000f00 */
        /* <DEDUP_REMOVED lines=17> */
.L_x_1418:
[----:B------:R-:W-:Y:S05]  /*9310*/  BSYNC B1 ;  /* 0x0000000000017941 */ /* 0x000fea0003800000 */
.L_x_1416:
        /* <DEDUP_REMOVED lines=29> */
.L_x_1420:
        /* <DEDUP_REMOVED lines=23> */
.L_x_1421:
[----:B------:R-:W-:Y:S05]  /*9660*/  BSYNC B1 ;  /* 0x0000000000017941 */ /* 0x000fea0003800000 */
.L_x_1419:
        /* <DEDUP_REMOVED lines=28> */
.L_x_1423:
        /* <DEDUP_REMOVED lines=23> */
.L_x_1424:
[----:B------:R-:W-:Y:S05]  /*99a0*/  BSYNC B1 ;  /* 0x0000000000017941 */ /* 0x000fea0003800000 */
.L_x_1422:
        /* <DEDUP_REMOVED lines=29> */
.L_x_1426:
        /* <DEDUP_REMOVED lines=23> */
.L_x_1427:
[----:B------:R-:W-:Y:S05]  /*9cf0*/  BSYNC B1 ;  /* 0x0000000000017941 */ /* 0x000fea0003800000 */
.L_x_1425:
        /* <DEDUP_REMOVED lines=12> */
.L_x_1415:
        /* <DEDUP_REMOVED lines=25> */
.L_x_1430:
        /* <DEDUP_REMOVED lines=23> */
.L_x_1431:
[----:B------:R-:W-:Y:S05]  /*a0c0*/  BSYNC B1 ;  /* 0x0000000000017941 */ /* 0x000fea0003800000 */
.L_x_1429:
        /* <DEDUP_REMOVED lines=32> */
.L_x_1433:
        /* <DEDUP_REMOVED lines=23> */
.L_x_1434:
[----:B------:R-:W-:Y:S05]  /*a440*/  BSYNC B1 ;  /* 0x0000000000017941 */ /* 0x000fea0003800000 */
.L_x_1432:
        /* <DEDUP_REMOVED lines=32> */
.L_x_1436:
        /* <DEDUP_REMOVED lines=23> */
.L_x_1437:
[----:B------:R-:W-:Y:S05]  /*a7c0*/  BSYNC B1 ;  /* 0x0000000000017941 */ /* 0x000fea0003800000 */
.L_x_1435:
[----:B------:R-:W0:Y:S01]  /*a7d0*/  LDC.64 R38, c[0x0][R41+0x2c8] ;  /* 0x0000b20029267b82 */ /* 0x000e220000000a00 */
[----:B------:R-:W-:Y:S01]  /*a7e0*/  MOV R43, R13 ;  /* 0x0000000d002b7202 */ /* 0x000fe20000000f00 */
[----:B------:R-:W-:Y:S02]  /*a7f0*/  IMAD.MOV.U32 R42, RZ, RZ, R24 ;  /* 0x000000ffff2a7224 */ /* 0x000fe400078e0018 */
[-C--:B0-----:R-:W-:Y:S02]  /*a800*/  IMAD R6, R39, R55.reuse, RZ ;  /* 0x0000003727067224 */ /* 0x081fe400078e02ff */
[----:B------:R-:W-:-:S04]  /*a810*/  IMAD.WIDE.U32 R42, R38, R55, R42 ;  /* 0x00000037262a7225 */ /* 0x000fc800078e002a */
[----:B------:R-:W-:Y:S02]  /*a820*/  IMAD R45, R38, R45, R6 ;  /* 0x0000002d262d7224 */ /* 0x000fe400078e0206 */
[----:B------:R-:W-:-:S03]  /*a830*/  IMAD.MOV.U32 R24, RZ, RZ, R42 ;  /* 0x000000ffff187224 */ /* 0x000fc600078e002a */
[----:B------:R-:W-:-:S07]  /*a840*/  IADD3 R13, R43, R45, RZ ;  /* 0x0000002d2b0d7210 */ /* 0x000fce0007ffe0ff */
.L_x_1414:
[----:B------:R-:W-:Y:S01]  /*a850*/  FMUL.FTZ R14, R14, 1 ;  /* 0x3f8000000e0e7820 */ /* 0x000fe20000410000 */
[----:B------:R-:W-:Y:S01]  /*a860*/  ULDC.64 UR26, c[0x0][0x6f8] ;  /* 0x0001be00001a7ab9 */ /* 0x000fe20000000a00 */
[----:B------:R-:W-:Y:S01]  /*a870*/  MOV R41, R13 ;  /* 0x0000000d00297202 */ /* 0x000fe20000000f00 */
[----:B------:R-:W-:Y:S01]  /*a880*/  IMAD.MOV.U32 R40, RZ, RZ, R24 ;  /* 0x000000ffff287224 */ /* 0x000fe200078e0018 */
[----:B0-----:R-:W0:Y:S01]  /*a890*/  F2F.F64.F32 R38, R14 ;  /* 0x0000000e00267310 */ /* 0x001e220000201800 */
[----:B------:R-:W-:Y:S01]  /*a8a0*/  ULDC.64 UR28, c[0x0][0x550] ;  /* 0x00015400001c7ab9 */ /* 0x000fe20000000a00 */
        /* <DEDUP_REMOVED lines=8> */
[----:B------:R-:W-:Y:S01]  /*a930*/  ULDC.64 UR26, c[0x0][0x3b0] ;  /* 0x0000ec00001a7ab9 */ /* 0x000fe20000000a00 */
[----:B------:R-:W-:Y:S01]  /*a940*/  IMAD.IADD R41, R41, 0x1, R19 ;  /* 0x0000000129297824 */ /* 0x000fe200078e0213 */
[C---:B------:R-:W-:Y:S02]  /*a950*/  LEA R18, P0, R40.reuse, UR26, 0x3 ;  /* 0x0000001a28127c11 */ /* 0x040fe4000f8018ff */
[C---:B------:R-:W-:Y:S02]  /*a960*/  IADD3 R42, P1, R40.reuse, UR28, RZ ;  /* 0x0000001c282a7c10 */ /* 0x040fe4000ff3e0ff */
[----:B------:R-:W1:Y:S01]  /*a970*/  F2F.F64.F32 R38, R26 ;  /* 0x0000001a00267310 */ /* 0x000e620000201800 */
[----:B------:R-:W-:-:S02]  /*a980*/  LEA.HI.X R19, R40, UR27, R41, 0x3, P0 ;  /* 0x0000001b28137c11 */ /* 0x000fc400080f1c29 */
[----:B------:R-:W-:Y:S01]  /*a990*/  IADD3.X R43, R41, UR29, RZ, P1, !PT ;  /* 0x0000001d292b7c10 */ /* 0x000fe20008ffe4ff */
[----:B-1---5:R-:W-:-:S08]  /*a9a0*/  DMUL R38, R32, R38 ;  /* 0x0000002620267228 */ /* 0x022fd00000000000 */
[----:B------:R-:W-:-:S07]  /*a9b0*/  DMUL R38, R38, UR4 ;  /* 0x0000000426267c28 */ /* 0x000fce0008000000 */
[----:B------:R2:W-:Y:S04]  /*a9c0*/  STG.E.64 desc[UR14][R18.64], R38 ;  /* 0x0000002612007986 */ /* 0x0005e8000c101b0e */
[----:B0-----:R2:W-:Y:S02]  /*a9d0*/  STG.E.U8 desc[UR14][R42.64], R13 ;  /* 0x0000000d2a007986 */ /* 0x0015e4000c10110e */
.L_x_1413:
[----:B------:R-:W-:Y:S05]  /*a9e0*/  BSYNC B0 ;  /* 0x0000000000007941 */ /* 0x000fea0003800000 */
.L_x_1412:
[----:B------:R-:W-:Y:S04]  /*a9f0*/  BSSY B0, `(.L_x_1438) ;  /* 0x00001aa000007945 */ /* 0x000fe80003800000 */
[----:B------:R-:W-:Y:S05]  /*aa00*/  @P3 BRA `(.L_x_1439) ;  /* 0x0000001800a03947 */ /* 0x000fea0003800000 */
[----:B------:R-:W3:Y:S01]  /*aa10*/  LDC R6, c[0x0][0x548] ;  /* 0x00015200ff067b82 */ /* 0x000ee20000000800 */
[----:B------:R-:W-:Y:S01]  /*aa20*/  MOV R14, RZ ;  /* 0x000000ff000e7202 */ /* 0x000fe20000000f00 */
[----:B-12---:R-:W-:Y:S01]  /*aa30*/  IMAD.MOV.U32 R13, RZ, RZ, RZ ;  /* 0x000000ffff0d7224 */ /* 0x006fe200078e00ff */
[----:B---3--:R-:W-:-:S13]  /*aa40*/  ISETP.GE.AND P0, PT, R6, 0x2, PT ;  /* 0x000000020600780c */ /* 0x008fda0003f06270 */
        /* <DEDUP_REMOVED lines=13> */
.L_x_1454:
        /* <DEDUP_REMOVED lines=24> */
.L_x_1443:
[----:B------:R-:W1:Y:S01]  /*aca0*/  I2F.U32.RP R6, R40 ;  /* 0x0000002800067306 */ /* 0x000e620000209000 */
[----:B------:R-:W-:Y:S01]  /*acb0*/  IADD3 R23, RZ, -R40, RZ ;  /* 0x80000028ff177210 */ /* 0x000fe20007ffe0ff */
[----:B------:R-:W-:Y:S01]  /*acc0*/  HFMA2.MMA R57, -RZ, RZ, 0, 0 ;  /* 0x00000000ff397435 */ /* 0x000fe200000001ff */
[----:B------:R-:W-:-:S05]  /*acd0*/  ISETP.NE.U32.AND P2, PT, R40, RZ, PT ;  /* 0x000000ff2800720c */ /* 0x000fca0003f45070 */
[----:B-1----:R-:W0:Y:S02]  /*ace0*/  MUFU.RCP R6, R6 ;  /* 0x0000000600067308 */ /* 0x002e240000001000 */
        /* <DEDUP_REMOVED lines=17> */
.L_x_1444:
[----:B------:R-:W-:Y:S05]  /*ae00*/  BSYNC B1 ;  /* 0x0000000000017941 */ /* 0x000fea0003800000 */
.L_x_1442:
        /* <DEDUP_REMOVED lines=29> */
.L_x_1446:
        /* <DEDUP_REMOVED lines=23> */
.L_x_1447:
[----:B------:R-:W-:Y:S05]  /*b150*/  BSYNC B1 ;  /* 0x0000000000017941 */ /* 0x000fea0003800000 */
.L_x_1445:
        /* <DEDUP_REMOVED lines=28> */
.L_x_1449:
        /* <DEDUP_REMOVED lines=23> */
.L_x_1450:
[----:B------:R-:W-:Y:S05]  /*b490*/  BSYNC B1 ;  /* 0x0000000000017941 */ /* 0x000fea0003800000 */
.L_x_1448:
        /* <DEDUP_REMOVED lines=28> */
.L_x_1452:
        /* <DEDUP_REMOVED lines=22> */
.L_x_1453:
[----:B------:R-:W-:Y:S05]  /*b7c0*/  BSYNC B1 ;  /* 0x0000000000017941 */ /* 0x000fea0003800000 */
.L_x_1451:
        /* <DEDUP_REMOVED lines=11> */
.L_x_1441:
        /* <DEDUP_REMOVED lines=25> */
.L_x_1456:
[----:B------:R-:W1:Y:S01]  /*ba10*/  I2F.U32.RP R6, R40 ;  /* 0x0000002800067306 */ /* 0x000e620000209000 */
[----:B------:R-:W-:Y:S01]  /*ba20*/  IMAD.MOV R21, RZ, RZ, -R40 ;  /* 0x000000ffff157224 */ /* 0x000fe200078e0a28 */
[----:B------:R-:W-:Y:S02]  /*ba30*/  ISETP.NE.U32.AND P2, PT, R40, RZ, PT ;  /* 0x000000ff2800720c */ /* 0x000fe40003f45070 */
        /* <DEDUP_REMOVED lines=20> */
.L_x_1457:
[----:B------:R-:W-:Y:S05]  /*bb80*/  BSYNC B1 ;  /* 0x0000000000017941 */ /* 0x000fea0003800000 */
.L_x_1455:
        /* <DEDUP_REMOVED lines=32> */
.L_x_1459:
        /* <DEDUP_REMOVED lines=23> */
.L_x_1460:
[----:B------:R-:W-:Y:S05]  /*bf00*/  BSYNC B1 ;  /* 0x0000000000017941 */ /* 0x000fea0003800000 */
.L_x_1458:
        /* <DEDUP_REMOVED lines=32> */
.L_x_1462:
[----:B------:R-:W0:Y:S01]  /*c110*/  I2F.U32.RP R6, R40 ;  /* 0x0000002800067306 */ /* 0x000e220000209000 */
[----:B------:R-:W-:Y:S02]  /*c120*/  IADD3 R21, RZ, -R40, RZ ;  /* 0x80000028ff157210 */ /* 0x000fe40007ffe0ff */
        /* <DEDUP_REMOVED lines=21> */
.L_x_1463:
[----:B------:R-:W-:Y:S05]  /*c280*/  BSYNC B1 ;  /* 0x0000000000017941 */ /* 0x000fea0003800000 */
.L_x_1461:
        /* <DEDUP_REMOVED lines=8> */
.L_x_1440:
[----:B------:R-:W-:Y:S01]  /*c310*/  FMUL.FTZ R6, R15, 1 ;  /* 0x3f8000000f067820 */ /* 0x000fe20000410000 */
[----:B------:R-:W-:Y:S01]  /*c320*/  ULDC.64 UR26, c[0x0][0x6f8] ;  /* 0x0001be00001a7ab9 */ /* 0x000fe20000000a00 */
[----:B------:R-:W-:Y:S01]  /*c330*/  IMAD.MOV.U32 R15, RZ, RZ, R13 ;  /* 0x000000ffff0f7224 */ /* 0x000fe200078e000d */
[----:B------:R-:W-:Y:S01]  /*c340*/  ULDC.64 UR28, c[0x0][0x550] ;  /* 0x00015400001c7ab9 */ /* 0x000fe20000000a00 */
[----:B------:R-:W1:Y:S02]  /*c350*/  F2F.F64.F32 R18, R6 ;  /* 0x0000000600127310 */ /* 0x000e640000201800 */
[----:B-1----:R-:W-:Y:S01]  /*c360*/  DSETP.GEU.AND P0, PT, R18, UR26, PT ;  /* 0x0000001a12007e2a */ /* 0x002fe2000bf0e000 */
[----:B------:R-:W-:Y:S02]  /*c370*/  ULDC.64 UR26, c[0x0][0x480] ;  /* 0x00012000001a7ab9 */ /* 0x000fe40000000a00 */
[----:B------:R-:W-:Y:S02]  /*c380*/  IMAD R23, R23, UR26, RZ ;  /* 0x0000001a17177c24 */ /* 0x000fe4000f8e02ff */
[----:B------:R-:W-:Y:S01]  /*c390*/  IMAD.WIDE.U32 R14, R20, UR26, R14 ;  /* 0x0000001a140e7c25 */ /* 0x000fe2000f8e000e */
[----:B------:R-:W-:-:S03]  /*c3a0*/  FSEL R24, RZ, 1, P0 ;  /* 0x3f800000ff187808 */ /* 0x000fc60000000000 */
[----:B------:R-:W-:Y:S01]  /*c3b0*/  IMAD R23, R20, UR27, R23 ;  /* 0x0000001b14177c24 */ /* 0x000fe2000f8e0217 */
[----:B------:R-:W1:Y:S01]  /*c3c0*/  F2I.FTZ.U32.TRUNC.NTZ R13, R24 ;  /* 0x00000018000d7305 */ /* 0x000e62000021f000 */
[----:B------:R-:W-:Y:S01]  /*c3d0*/  FMUL.FTZ R26, R24, 1 ;  /* 0x3f800000181a7820 */ /* 0x000fe20000410000 */
[----:B------:R-:W-:Y:S01]  /*c3e0*/  ULDC.64 UR26, c[0x0][0x3b0] ;  /* 0x0000ec00001a7ab9 */ /* 0x000fe20000000a00 */
[C---:B0-----:R-:W-:Y:S02]  /*c3f0*/  IADD3 R38, P1, R14.reuse, UR28, RZ ;  /* 0x0000001c0e267c10 */ /* 0x041fe4000ff3e0ff */
[C---:B------:R-:W-:Y:S02]  /*c400*/  LEA R20, P0, R14.reuse, UR26, 0x3 ;  /* 0x0000001a0e147c11 */ /* 0x040fe4000f8018ff */
[----:B------:R-:W-:Y:S01]  /*c410*/  IADD3 R15, R15, R23, RZ ;  /* 0x000000170f0f7210 */ /* 0x000fe20007ffe0ff */
[----:B------:R-:W0:Y:S03]  /*c420*/  F2F.F64.F32 R18, R26 ;  /* 0x0000001a00127310 */ /* 0x000e260000201800 */
[----:B------:R-:W-:-:S02]  /*c430*/  LEA.HI.X R21, R14, UR27, R15, 0x3, P0 ;  /* 0x0000001b0e157c11 */ /* 0x000fc400080f1c0f */
[----:B------:R-:W-:Y:S01]  /*c440*/  IADD3.X R39, R15, UR29, RZ, P1, !PT ;  /* 0x0000001d0f277c10 */ /* 0x000fe20008ffe4ff */
[----:B0----5:R-:W-:-:S08]  /*c450*/  DMUL R18, R34, R18 ;  /* 0x0000001222127228 */ /* 0x021fd00000000000 */
[----:B------:R-:W-:-:S07]  /*c460*/  DMUL R18, R18, UR4 ;  /* 0x0000000412127c28 */ /* 0x000fce0008000000 */
[----:B------:R3:W-:Y:S04]  /*c470*/  STG.E.64 desc[UR14][R20.64], R18 ;  /* 0x0000001214007986 */ /* 0x0007e8000c101b0e */
[----:B-1----:R3:W-:Y:S02]  /*c480*/  STG.E.U8 desc[UR14][R38.64], R13 ;  /* 0x0000000d26007986 */ /* 0x0027e4000c10110e */
.L_x_1439:
[----:B------:R-:W-:Y:S05]  /*c490*/  BSYNC B0 ;  /* 0x0000000000007941 */ /* 0x000fea0003800000 */
.L_x_1438:
[----:B------:R-:W-:Y:S05]  /*c4a0*/  @P4 BRA `(.L_x_1464) ;  /* 0x00000018008c4947 */ /* 0x000fea0003800000 */
[----:B------:R-:W4:Y:S01]  /*c4b0*/  LDC R6, c[0x0][0x548] ;  /* 0x00015200ff067b82 */ /* 0x000f220000000800 */
[----:B------:R-:W-:Y:S01]  /*c4c0*/  MOV R14, RZ ;  /* 0x000000ff000e7202 */ /* 0x000fe20000000f00 */
[----:B-123--:R-:W-:Y:S01]  /*c4d0*/  IMAD.MOV.U32 R13, RZ, RZ, RZ ;  /* 0x000000ffff0d7224 */ /* 0x00efe200078e00ff */
[----:B----4-:R-:W-:-:S13]  /*c4e0*/  ISETP.GE.AND P0, PT, R6, 0x2, PT ;  /* 0x000000020600780c */ /* 0x010fda0003f06270 */
[----:B------:R-:W-:Y:S05]  /*c4f0*/  @!P0 BRA `(.L_x_1465) ;  /* 0x0000001800188947 */ /* 0x000fea0003800000 */
[----:B------:R-:W-:Y:S01]  /*c500*/  UIADD3 UR26, UR8, 0x1, URZ ;  /* 0x00000001081a7890 */ /* 0x000fe2000fffe03f */
[----:B------:R-:W-:Y:S01]  /*c510*/  IADD3 R22, P0, R25, R8, RZ ;  /* 0x0000000819167210 */ /* 0x000fe20007f1e0ff */
[----:B------:R-:W-:Y:S01]  /*c520*/  HFMA2.MMA R14, -RZ, RZ, 0, 0 ;  /* 0x00000000ff0e7435 */ /* 0x000fe200000001ff */
        /* <DEDUP_REMOVED lines=8> */
[----:B------:R-:W-:-:S07]  /*c5b0*/  MOV R19, UR26 ;  /* 0x0000001a00137c02 */ /* 0x000fce0008000f00 */
.L_x_1479:
[----:B------:R-:W-:Y:S01]  /*c5c0*/  UMOV UR26, 0x1a0 ;  /* 0x000001a0001a7882 */ /* 0x000fe20000000000 */
[----:B------:R-:W-:Y:S01]  /*c5d0*/  VIADD R19, R19, 0xfffffffc ;  /* 0xfffffffc13137836 */ /* 0x000fe20000000000 */
[----:B------:R-:W-:Y:S01]  /*c5e0*/  LEA R15, R18, UR26, 0x3 ;  /* 0x0000001a120f7c11 */ /* 0x000fe2000f8e18ff */
[----:B------:R-:W-:Y:S03]  /*c5f0*/  BSSY B0, `(.L_x_1467) ;  /* 0x000002e000007945 */ /* 0x000fe60003800000 */
[----:B------:R-:W1:Y:S01]  /*c600*/  LDC.64 R20, c[0x0][R15+0x210] ;  /* 0x000084000f147b82 */ /* 0x000e620000000a00 */
[----:B------:R-:W-:Y:S02]  /*c610*/  ISETP.NE.AND P3, PT, R19, RZ, PT ;  /* 0x000000ff1300720c */ /* 0x000fe40003f65270 */
[----:B-1----:R-:W-:-:S04]  /*c620*/  LOP3.LUT R6, R27, R21, RZ, 0xfc, !PT ;  /* 0x000000151b067212 */ /* 0x002fc800078efcff */
[----:B------:R-:W-:-:S13]  /*c630*/  ISETP.NE.U32.AND P0, PT, R6, RZ, PT ;  /* 0x000000ff0600720c */ /* 0x000fda0003f05070 */
[----:B------:R-:W-:Y:S05]  /*c640*/  @!P0 BRA `(.L_x_1468) ;  /* 0x0000000000448947 */ /* 0x000fea0003800000 */
[----:B------:R-:W-:Y:S01]  /*c650*/  MOV R26, R22 ;  /* 0x00000016001a7202 */ /* 0x000fe20000000f00 */
[----:B0-----:R-:W-:Y:S01]  /*c660*/  IMAD.MOV.U32 R38, RZ, RZ, R20 ;  /* 0x000000ffff267224 */ /* 0x001fe200078e0014 */
[----:B------:R-:W-:Y:S02]  /*c670*/  MOV R43, R27 ;  /* 0x0000001b002b7202 */ /* 0x000fe40000000f00 */
[----:B------:R-:W-:Y:S02]  /*c680*/  MOV R39, R21 ;  /* 0x0000001500277202 */ /* 0x000fe40000000f00 */
[----:B------:R-:W-:-:S07]  /*c690*/  MOV R6, 0xc6b0 ;  /* 0x0000c6b000067802 */ /* 0x000fce0000000f00 */
[----:B-----5:R-:W-:Y:S05]  /*c6a0*/  CALL.REL.NOINC `($__internal_31_$__cuda_sm20_div_u64) ;  /* 0x0000001800f47944 */ /* 0x020fea0003c00000 */
[----:B------:R-:W-:Y:S01]  /*c6b0*/  IADD3 R41, P0, RZ, -R38, RZ ;  /* 0x80000026ff297210 */ /* 0x000fe20007f1e0ff */
[----:B------:R-:W-:-:S03]  /*c6c0*/  IMAD.MOV.U32 R23, RZ, RZ, R27 ;  /* 0x000000ffff177224 */ /* 0x000fc600078e001b */
[----:B------:R-:W-:Y:S01]  /*c6d0*/  IADD3.X R25, RZ, ~R39, RZ, P0, !PT ;  /* 0x80000027ff197210 */ /* 0x000fe200007fe4ff */
[----:B------:R-:W-:-:S04]  /*c6e0*/  IMAD.WIDE.U32 R22, R20, R41, R22 ;  /* 0x0000002914167225 */ /* 0x000fc800078e0016 */
[----:B------:R-:W-:-:S04]  /*c6f0*/  IMAD R25, R25, R20, RZ ;  /* 0x0000001419197224 */ /* 0x000fc800078e02ff */
[----:B------:R-:W-:Y:S01]  /*c700*/  IMAD R25, R21, R41, R25 ;  /* 0x0000002915197224 */ /* 0x000fe200078e0219 */
[----:B------:R-:W-:Y:S01]  /*c710*/  MOV R41, R22 ;  /* 0x0000001600297202 */ /* 0x000fe20000000f00 */
[----:B------:R-:W-:-:S03]  /*c720*/  IMAD.MOV.U32 R22, RZ, RZ, R38 ;  /* 0x000000ffff167224 */ /* 0x000fc600078e0026 */
[----:B------:R-:W-:Y:S02]  /*c730*/  IADD3 R43, R23, R25, RZ ;  /* 0x00000019172b7210 */ /* 0x000fe40007ffe0ff */
[----:B------:R-:W-:Y:S01]  /*c740*/  MOV R23, R39 ;  /* 0x0000002700177202 */ /* 0x000fe20000000f00 */
[----:B------:R-:W-:Y:S06]  /*c750*/  BRA `(.L_x_1469) ;  /* 0x00000000005c7947 */ /* 0x000fec0003800000 */
.L_x_1468:
[----:B------:R-:W1:Y:S01]  /*c760*/  I2F.U32.RP R6, R20 ;  /* 0x0000001400067306 */ /* 0x000e620000209000 */
[----:B------:R-:W-:Y:S01]  /*c770*/  IMAD.MOV R21, RZ, RZ, -R20 ;  /* 0x000000ffff157224 */ /* 0x000fe200078e0a14 */
[----:B------:R-:W-:Y:S01]  /*c780*/  ISETP.NE.U32.AND P2, PT, R20, RZ, PT ;  /* 0x000000ff1400720c */ /* 0x000fe20003f45070 */
[----:B------:R-:W-:Y:S01]  /*c790*/  IMAD.MOV.U32 R23, RZ, RZ, RZ ;  /* 0x000000ffff177224 */ /* 0x000fe200078e00ff */
[----:B------:R-:W-:-:S04]  /*c7a0*/  MOV R43, RZ ;  /* 0x000000ff002b7202 */ /* 0x000fc80000000f00 */
[----:B-1----:R-:W1:Y:S02]  /*c7b0*/  MUFU.RCP R6, R6 ;  /* 0x0000000600067308 */ /* 0x002e640000001000 */
[----:B-1----:R-:W-:-:S06]  /*c7c0*/  IADD3 R24, R6, 0xffffffe, RZ ;  /* 0x0ffffffe06187810 */ /* 0x002fcc0007ffe0ff */
[----:B------:R1:W2:Y:S02]  /*c7d0*/  F2I.FTZ.U32.TRUNC.NTZ R25, R24 ;  /* 0x0000001800197305 */ /* 0x0002a4000021f000 */
[----:B-1----:R-:W-:Y:S01]  /*c7e0*/  HFMA2.MMA R24, -RZ, RZ, 0, 0 ;  /* 0x00000000ff187435 */ /* 0x002fe200000001ff */
[----:B--2---:R-:W-:-:S09]  /*c7f0*/  IMAD R21, R21, R25, RZ ;  /* 0x0000001915157224 */ /* 0x004fd200078e02ff */
        /* <DEDUP_REMOVED lines=13> */
.L_x_1469:
[----:B------:R-:W-:Y:S05]  /*c8d0*/  BSYNC B0 ;  /* 0x0000000000007941 */ /* 0x000fea0003800000 */
.L_x_1467:
[----:B------:R-:W1:Y:S01]  /*c8e0*/  LDC.64 R20, c[0x0][R15+0x208] ;  /* 0x000082000f147b82 */ /* 0x000e620000000a00 */
[----:B------:R-:W-:Y:S01]  /*c8f0*/  MOV R24, R14 ;  /* 0x0000000e00187202 */ /* 0x000fe20000000f00 */
[----:B------:R-:W-:Y:S01]  /*c900*/  BSSY B0, `(.L_x_1470) ;  /* 0x0000031000007945 */ /* 0x000fe20003800000 */
[----:B------:R-:W-:-:S05]  /*c910*/  MOV R25, R13 ;  /* 0x0000000d00197202 */ /* 0x000fca0000000f00 */
[----:B------:R-:W2:Y:S01]  /*c920*/  LDC.64 R26, c[0x0][R15+0x2d8] ;  /* 0x0000b6000f1a7b82 */ /* 0x000ea20000000a00 */
[----:B-1----:R-:W-:-:S04]  /*c930*/  LOP3.LUT R6, R23, R21, RZ, 0xfc, !PT ;  /* 0x0000001517067212 */ /* 0x002fc800078efcff */
[----:B------:R-:W-:Y:S01]  /*c940*/  ISETP.NE.U32.AND P0, PT, R6, RZ, PT ;  /* 0x000000ff0600720c */ /* 0x000fe20003f05070 */
[-C--:B--2---:R-:W-:Y:S02]  /*c950*/  IMAD R27, R27, R41.reuse, RZ ;  /* 0x000000291b1b7224 */ /* 0x084fe400078e02ff */
[----:B------:R-:W-:-:S04]  /*c960*/  IMAD.WIDE.U32 R24, R26, R41, R24 ;  /* 0x000000291a187225 */ /* 0x000fc800078e0018 */
[----:B------:R-:W-:-:S04]  /*c970*/  IMAD R27, R26, R43, R27 ;  /* 0x0000002b1a1b7224 */ /* 0x000fc800078e021b */
[----:B------:R-:W-:Y:S02]  /*c980*/  IMAD.IADD R13, R25, 0x1, R27 ;  /* 0x00000001190d7824 */ /* 0x000fe400078e021b */
[----:B------:R-:W-:Y:S05]  /*c990*/  @!P0 BRA `(.L_x_1471) ;  /* 0x0000000000408947 */ /* 0x000fea0003800000 */
[----:B------:R-:W-:Y:S01]  /*c9a0*/  MOV R26, R22 ;  /* 0x00000016001a7202 */ /* 0x000fe20000000f00 */
[----:B0-----:R-:W-:Y:S01]  /*c9b0*/  IMAD.MOV.U32 R38, RZ, RZ, R20 ;  /* 0x000000ffff267224 */ /* 0x001fe200078e0014 */
[----:B------:R-:W-:Y:S02]  /*c9c0*/  MOV R43, R23 ;  /* 0x00000017002b7202 */ /* 0x000fe40000000f00 */
[----:B------:R-:W-:Y:S02]  /*c9d0*/  MOV R39, R21 ;  /* 0x0000001500277202 */ /* 0x000fe40000000f00 */
[----:B------:R-:W-:-:S07]  /*c9e0*/  MOV R6, 0xca00 ;  /* 0x0000ca0000067802 */ /* 0x000fce0000000f00 */
[----:B-----5:R-:W-:Y:S05]  /*c9f0*/  CALL.REL.NOINC `($__internal_31_$__cuda_sm20_div_u64) ;  /* 0x0000001800207944 */ /* 0x020fea0003c00000 */
[----:B------:R-:W-:-:S04]  /*ca00*/  IADD3 R41, P0, RZ, -R38, RZ ;  /* 0x80000026ff297210 */ /* 0x000fc80007f1e0ff */
[----:B------:R-:W-:Y:S01]  /*ca10*/  IADD3.X R27, RZ, ~R39, RZ, P0, !PT ;  /* 0x80000027ff1b7210 */ /* 0x000fe200007fe4ff */
[----:B------:R-:W-:-:S04]  /*ca20*/  IMAD.WIDE.U32 R22, R20, R41, R22 ;  /* 0x0000002914167225 */ /* 0x000fc800078e0016 */
[----:B------:R-:W-:-:S04]  /*ca30*/  IMAD R27, R27, R20, RZ ;  /* 0x000000141b1b7224 */ /* 0x000fc800078e02ff */
[----:B------:R-:W-:Y:S02]  /*ca40*/  IMAD R27, R21, R41, R27 ;  /* 0x00000029151b7224 */ /* 0x000fe400078e021b */
[----:B------:R-:W-:Y:S01]  /*ca50*/  IMAD.MOV.U32 R41, RZ, RZ, R22 ;  /* 0x000000ffff297224 */ /* 0x000fe200078e0016 */
[----:B------:R-:W-:Y:S02]  /*ca60*/  MOV R22, R38 ;  /* 0x0000002600167202 */ /* 0x000fe40000000f00 */
[----:B------:R-:W-:Y:S01]  /*ca70*/  IADD3 R43, R23, R27, RZ ;  /* 0x0000001b172b7210 */ /* 0x000fe20007ffe0ff */
[----:B------:R-:W-:Y:S01]  /*ca80*/  IMAD.MOV.U32 R23, RZ, RZ, R39 ;  /* 0x000000ffff177224 */ /* 0x000fe200078e0027 */
[----:B------:R-:W-:Y:S06]  /*ca90*/  BRA `(.L_x_1472) ;  /* 0x00000000005c7947 */ /* 0x000fec0003800000 */
.L_x_1471:
[----:B------:R-:W1:Y:S01]  /*caa0*/  I2F.U32.RP R6, R20 ;  /* 0x0000001400067306 */ /* 0x000e620000209000 */
[----:B------:R-:W-:Y:S01]  /*cab0*/  IADD3 R21, RZ, -R20, RZ ;  /* 0x80000014ff157210 */ /* 0x000fe20007ffe0ff */
[----:B------:R-:W-:Y:S01]  /*cac0*/  HFMA2.MMA R23, -RZ, RZ, 0, 0 ;  /* 0x00000000ff177435 */ /* 0x000fe200000001ff */
[----:B------:R-:W-:Y:S01]  /*cad0*/  ISETP.NE.U32.AND P2, PT, R20, RZ, PT ;  /* 0x000000ff1400720c */ /* 0x000fe20003f45070 */
[----:B------:R-:W-:-:S04]  /*cae0*/  IMAD.MOV.U32 R43, RZ, RZ, RZ ;  /* 0x000000ffff2b7224 */ /* 0x000fc800078e00ff */
[----:B-1----:R-:W1:Y:S02]  /*caf0*/  MUFU.RCP R6, R6 ;  /* 0x0000000600067308 */ /* 0x002e640000001000 */
[----:B-1----:R-:W-:-:S06]  /*cb00*/  IADD3 R26, R6, 0xffffffe, RZ ;  /* 0x0ffffffe061a7810 */ /* 0x002fcc0007ffe0ff */
[----:B------:R1:W2:Y:S02]  /*cb10*/  F2I.FTZ.U32.TRUNC.NTZ R27, R26 ;  /* 0x0000001a001b7305 */ /* 0x0002a4000021f000 */
[----:B-1----:R-:W-:Y:S02]  /*cb20*/  IMAD.MOV.U32 R26, RZ, RZ, RZ ;  /* 0x000000ffff1a7224 */ /* 0x002fe400078e00ff */
[----:B--2---:R-:W-:-:S04]  /*cb30*/  IMAD R21, R21, R27, RZ ;  /* 0x0000001b15157224 */ /* 0x004fc800078e02ff */
        /* <DEDUP_REMOVED lines=13> */
.L_x_1472:
[----:B------:R-:W-:Y:S05]  /*cc10*/  BSYNC B0 ;  /* 0x0000000000007941 */ /* 0x000fea0003800000 */
.L_x_1470:
[----:B------:R-:W1:Y:S01]  /*cc20*/  LDC.64 R20, c[0x0][R15+0x200] ;  /* 0x000080000f147b82 */ /* 0x000e620000000a00 */
[----:B------:R-:W-:Y:S01]  /*cc30*/  IMAD.MOV.U32 R25, RZ, RZ, R13 ;  /* 0x000000ffff197224 */ /* 0x000fe200078e000d */
[----:B------:R-:W-:Y:S06]  /*cc40*/  BSSY B0, `(.L_x_1473) ;  /* 0x0000030000007945 */ /* 0x000fec0003800000 */
[----:B------:R-:W2:Y:S01]  /*cc50*/  LDC.64 R26, c[0x0][R15+0x2d0] ;  /* 0x0000b4000f1a7b82 */ /* 0x000ea20000000a00 */
[----:B-1----:R-:W-:-:S04]  /*cc60*/  LOP3.LUT R6, R23, R21, RZ, 0xfc, !PT ;  /* 0x0000001517067212 */ /* 0x002fc800078efcff */
[----:B------:R-:W-:Y:S01]  /*cc70*/  ISETP.NE.U32.AND P0, PT, R6, RZ, PT ;  /* 0x000000ff0600720c */ /* 0x000fe20003f05070 */
[-C--:B--2---:R-:W-:Y:S02]  /*cc80*/  IMAD R14, R27, R41.reuse, RZ ;  /* 0x000000291b0e7224 */ /* 0x084fe400078e02ff */
[----:B------:R-:W-:-:S04]  /*cc90*/  IMAD.WIDE.U32 R24, R26, R41, R24 ;  /* 0x000000291a187225 */ /* 0x000fc800078e0018 */
[----:B------:R-:W-:-:S05]  /*cca0*/  IMAD R13, R26, R43, R14 ;  /* 0x0000002b1a0d7224 */ /* 0x000fca00078e020e */
[----:B------:R-:W-:Y:S01]  /*ccb0*/  IADD3 R13, R25, R13, RZ ;  /* 0x0000000d190d7210 */ /* 0x000fe20007ffe0ff */
[----:B------:R-:W-:Y:S06]  /*ccc0*/  @!P0 BRA `(.L_x_1474) ;  /* 0x0000000000408947 */ /* 0x000fec0003800000 */
[----:B------:R-:W-:Y:S01]  /*ccd0*/  MOV R26, R22 ;  /* 0x00000016001a7202 */ /* 0x000fe20000000f00 */
[----:B------:R-:W-:Y:S01]  /*cce0*/  IMAD.MOV.U32 R43, RZ, RZ, R23 ;  /* 0x000000ffff2b7224 */ /* 0x000fe200078e0017 */
[----:B0-----:R-:W-:Y:S02]  /*ccf0*/  MOV R38, R20 ;  /* 0x0000001400267202 */ /* 0x001fe40000000f00 */
[----:B------:R-:W-:Y:S02]  /*cd00*/  MOV R39, R21 ;  /* 0x0000001500277202 */ /* 0x000fe40000000f00 */
[----:B------:R-:W-:-:S07]  /*cd10*/  MOV R6, 0xcd30 ;  /* 0x0000cd3000067802 */ /* 0x000fce0000000f00 */
[----:B-----5:R-:W-:Y:S05]  /*cd20*/  CALL.REL.NOINC `($__internal_31_$__cuda_sm20_div_u64) ;  /* 0x0000001400547944 */ /* 0x020fea0003c00000 */
[----:B------:R-:W-:-:S05]  /*cd30*/  IADD3 R41, P0, RZ, -R38, RZ ;  /* 0x80000026ff297210 */ /* 0x000fca0007f1e0ff */
[----:B------:R-:W-:Y:S02]  /*cd40*/  IMAD.X R27, RZ, RZ, ~R39, P0 ;  /* 0x000000ffff1b7224 */ /* 0x000fe400000e0e27 */
        /* <DEDUP_REMOVED lines=8> */
.L_x_1474:
        /* <DEDUP_REMOVED lines=23> */
.L_x_1475:
[----:B------:R-:W-:Y:S05]  /*cf40*/  BSYNC B0 ;  /* 0x0000000000007941 */ /* 0x000fea0003800000 */
.L_x_1473:
[----:B------:R-:W1:Y:S01]  /*cf50*/  LDC.64 R20, c[0x0][R15+0x1f8] ;  /* 0x00007e000f147b82 */ /* 0x000e620000000a00 */
[----:B------:R-:W-:Y:S01]  /*cf60*/  MOV R25, R13 ;  /* 0x0000000d00197202 */ /* 0x000fe20000000f00 */
[----:B------:R-:W-:Y:S01]  /*cf70*/  BSSY B0, `(.L_x_1476) ;  /* 0x0000032000007945 */ /* 0x000fe20003800000 */
[----:B------:R-:W-:-:S05]  /*cf80*/  IADD3 R18, R18, -0x4, RZ ;  /* 0xfffffffc12127810 */ /* 0x000fca0007ffe0ff */
        /* <DEDUP_REMOVED lines=25> */
.L_x_1477:
[----:B------:R-:W1:Y:S01]  /*d120*/  I2F.U32.RP R6, R20 ;  /* 0x0000001400067306 */ /* 0x000e620000209000 */
[----:B------:R-:W-:Y:S01]  /*d130*/  IMAD.MOV R21, RZ, RZ, -R20 ;  /* 0x000000ffff157224 */ /* 0x000fe200078e0a14 */
[----:B------:R-:W-:Y:S01]  /*d140*/  ISETP.NE.U32.AND P2, PT, R20, RZ, PT ;  /* 0x000000ff1400720c */ /* 0x000fe20003f45070 */
[----:B------:R-:W-:-:S05]  /*d150*/  HFMA2.MMA R23, -RZ, RZ, 0, 0 ;  /* 0x00000000ff177435 */ /* 0x000fca00000001ff */
[----:B-1----:R-:W1:Y:S02]  /*d160*/  MUFU.RCP R6, R6 ;  /* 0x0000000600067308 */ /* 0x002e640000001000 */
[----:B-1----:R-:W-:-:S06]  /*d170*/  IADD3 R26, R6, 0xffffffe, RZ ;  /* 0x0ffffffe061a7810 */ /* 0x002fcc0007ffe0ff */
[----:B------:R1:W2:Y:S02]  /*d180*/  F2I.FTZ.U32.TRUNC.NTZ R27, R26 ;  /* 0x0000001a001b7305 */ /* 0x0002a4000021f000 */
[----:B-1----:R-:W-:Y:S01]  /*d190*/  HFMA2.MMA R26, -RZ, RZ, 0, 0 ;  /* 0x00000000ff1a7435 */ /* 0x002fe200000001ff */
[----:B--2---:R-:W-:-:S09]  /*d1a0*/  IMAD R21, R21, R27, RZ ;  /* 0x0000001b15157224 */ /* 0x004fd200078e02ff */
[----:B------:R-:W-:-:S06]  /*d1b0*/  IMAD.HI.U32 R27, R27, R21, R26 ;  /* 0x000000151b1b7227 */ /* 0x000fcc00078e001a */
[----:B------:R-:W-:Y:S01]  /*d1c0*/  IMAD.HI.U32 R14, R27, R22, RZ ;  /* 0x000000161b0e7227 */ /* 0x000fe200078e00ff */
[----:B------:R-:W-:-:S04]  /*d1d0*/  MOV R27, RZ ;  /* 0x000000ff001b7202 */ /* 0x000fc80000000f00 */
        /* <DEDUP_REMOVED lines=9> */
[----:B------:R-:W-:Y:S02]  /*d270*/  IMAD R26, R20, R21, R22 ;  /* 0x00000015141a7224 */ /* 0x000fe400078e0216 */
[----:B------:R-:W-:-:S07]  /*d280*/  IMAD.MOV.U32 R22, RZ, RZ, R14 ;  /* 0x000000ffff167224 */ /* 0x000fce00078e000e */
.L_x_1478:
[----:B------:R-:W-:Y:S05]  /*d290*/  BSYNC B0 ;  /* 0x0000000000007941 */ /* 0x000fea0003800000 */
.L_x_1476:
[----:B------:R-:W1:Y:S01]  /*d2a0*/  LDC.64 R14, c[0x0][R15+0x2c0] ;  /* 0x0000b0000f0e7b82 */ /* 0x000e620000000a00 */
[----:B------:R-:W-:Y:S02]  /*d2b0*/  MOV R20, R24 ;  /* 0x0000001800147202 */ /* 0x000fe40000000f00 */
[----:B------:R-:W-:Y:S01]  /*d2c0*/  MOV R21, R13 ;  /* 0x0000000d00157202 */ /* 0x000fe20000000f00 */
[-C--:B-1----:R-:W-:Y:S02]  /*d2d0*/  IMAD R6, R15, R26.reuse, RZ ;  /* 0x0000001a0f067224 */ /* 0x082fe400078e02ff */
[----:B------:R-:W-:-:S04]  /*d2e0*/  IMAD.WIDE.U32 R20, R14, R26, R20 ;  /* 0x0000001a0e147225 */ /* 0x000fc800078e0014 */
[----:B------:R-:W-:Y:S02]  /*d2f0*/  IMAD R23, R14, R23, R6 ;  /* 0x000000170e177224 */ /* 0x000fe400078e0206 */
[----:B------:R-:W-:-:S03]  /*d300*/  IMAD.MOV.U32 R14, RZ, RZ, R20 ;  /* 0x000000ffff0e7224 */ /* 0x000fc600078e0014 */
[----:B------:R-:W-:Y:S01]  /*d310*/  IADD3 R13, R21, R23, RZ ;  /* 0x00000017150d7210 */ /* 0x000fe20007ffe0ff */
[----:B------:R-:W-:Y:S06]  /*d320*/  @P3 BRA `(.L_x_1479) ;  /* 0xfffffff000a43947 */ /* 0x000fec000383ffff */
.L_x_1466:
        /* <DEDUP_REMOVED lines=9> */
[----:B------:R-:W-:Y:S01]  /*d3c0*/  MOV R26, R22 ;  /* 0x00000016001a7202 */ /* 0x000fe20000000f00 */
[----:B------:R-:W-:Y:S01]  /*d3d0*/  IMAD.MOV.U32 R43, RZ, RZ, R27 ;  /* 0x000000ffff2b7224 */ /* 0x000fe200078e001b */
[----:B0-----:R-:W-:Y:S02]  /*d3e0*/  MOV R38, R20 ;  /* 0x0000001400267202 */ /* 0x001fe40000000f00 */
[----:B------:R-:W-:Y:S02]  /*d3f0*/  MOV R39, R21 ;  /* 0x0000001500277202 */ /* 0x000fe40000000f00 */
[----:B------:R-:W-:-:S07]  /*d400*/  MOV R6, 0xd420 ;  /* 0x0000d42000067802 */ /* 0x000fce0000000f00 */
[----:B-----5:R-:W-:Y:S05]  /*d410*/  CALL.REL.NOINC `($__internal_31_$__cuda_sm20_div_u64) ;  /* 0x0000000c00987944 */ /* 0x020fea0003c00000 */
[-C--:B------:R-:W-:Y:S02]  /*d420*/  IADD3 R19, P0, RZ, -R38.reuse, RZ ;  /* 0x80000026ff137210 */ /* 0x080fe40007f1e0ff */
[----:B------:R-:W-:Y:S02]  /*d430*/  MOV R23, R27 ;  /* 0x0000001b00177202 */ /* 0x000fe40000000f00 */
[----:B------:R-:W-:Y:S01]  /*d440*/  MOV R27, R39 ;  /* 0x00000027001b7202 */ /* 0x000fe20000000f00 */
[----:B------:R-:W-:Y:S02]  /*d450*/  IMAD.X R15, RZ, RZ, ~R39, P0 ;  /* 0x000000ffff0f7224 */ /* 0x000fe400000e0e27 */
[----:B------:R-:W-:Y:S01]  /*d460*/  IMAD.WIDE.U32 R24, R20, R19, R22 ;  /* 0x0000001314187225 */ /* 0x000fe200078e0016 */
[----:B------:R-:W-:-:S03]  /*d470*/  MOV R22, R38 ;  /* 0x0000002600167202 */ /* 0x000fc60000000f00 */
[----:B------:R-:W-:-:S04]  /*d480*/  IMAD R15, R15, R20, RZ ;  /* 0x000000140f0f7224 */ /* 0x000fc800078e02ff */
[----:B------:R-:W-:-:S04]  /*d490*/  IMAD R15, R21, R19, R15 ;  /* 0x00000013150f7224 */ /* 0x000fc800078e020f */
[----:B------:R-:W-:Y:S01]  /*d4a0*/  IMAD.IADD R19, R25, 0x1, R15 ;  /* 0x0000000119137824 */ /* 0x000fe200078e020f */
[----:B------:R-:W-:Y:S06]  /*d4b0*/  BRA `(.L_x_1482) ;  /* 0x00000000005c7947 */ /* 0x000fec0003800000 */
.L_x_1481:
[----:B------:R-:W1:Y:S01]  /*d4c0*/  I2F.U32.RP R6, R20 ;  /* 0x0000001400067306 */ /* 0x000e620000209000 */
[----:B------:R-:W-:Y:S01]  /*d4d0*/  IMAD.MOV R15, RZ, RZ, -R20 ;  /* 0x000000ffff0f7224 */ /* 0x000fe200078e0a14 */
[----:B------:R-:W-:Y:S01]  /*d4e0*/  ISETP.NE.U32.AND P2, PT, R20, RZ, PT ;  /* 0x000000ff1400720c */ /* 0x000fe20003f45070 */
[----:B------:R-:W-:Y:S01]  /*d4f0*/  HFMA2.MMA R19, -RZ, RZ, 0, 0 ;  /* 0x00000000ff137435 */ /* 0x000fe200000001ff */
        /* <DEDUP_REMOVED lines=19> */
.L_x_1482:
[----:B------:R-:W-:Y:S05]  /*d630*/  BSYNC B0 ;  /* 0x0000000000007941 */ /* 0x000fea0003800000 */
.L_x_1480:
[----:B------:R-:W1:Y:S01]  /*d640*/  LDC.64 R20, c[0x0][R18+0x2d8] ;  /* 0x0000b60012147b82 */ /* 0x000e620000000a00 */
[----:B------:R-:W-:Y:S01]  /*d650*/  UISETP.NE.AND UP0, UPT, UR25, 0x1, UPT ;  /* 0x000000011900788c */ /* 0x000fe2000bf05270 */
[----:B------:R-:W-:-:S05]  /*d660*/  MOV R15, R13 ;  /* 0x0000000d000f7202 */ /* 0x000fca0000000f00 */
[----:B------:R-:W-:Y:S01]  /*d670*/  PLOP3.LUT P0, PT, PT, PT, UP0, 0x80, 0x0 ;  /* 0x000000000000781c */ /* 0x000fe20003f0f008 */
[-C--:B-1----:R-:W-:Y:S02]  /*d680*/  IMAD R6, R21, R24.reuse, RZ ;  /* 0x0000001815067224 */ /* 0x082fe400078e02ff */
[----:B------:R-:W-:-:S04]  /*d690*/  IMAD.WIDE.U32 R14, R20, R24, R14 ;  /* 0x00000018140e7225 */ /* 0x000fc800078e000e */
[----:B------:R-:W-:-:S05]  /*d6a0*/  IMAD R19, R20, R19, R6 ;  /* 0x0000001314137224 */ /* 0x000fca00078e0206 */
[----:B------:R-:W-:Y:S01]  /*d6b0*/  IADD3 R13, R15, R19, RZ ;  /* 0x000000130f0d7210 */ /* 0x000fe20007ffe0ff */
[----:B------:R-:W-:Y:S06]  /*d6c0*/  @!P0 BRA `(.L_x_1465) ;  /* 0x0000000400a48947 */ /* 0x000fec0003800000 */
[----:B------:R-:W1:Y:S01]  /*d6d0*/  LDC.64 R20, c[0x0][R18+0x208] ;  /* 0x0000820012147b82 */ /* 0x000e620000000a00 */
[----:B------:R-:W-:Y:S01]  /*d6e0*/  BSSY B0, `(.L_x_1483) ;  /* 0x000002b000007945 */ /* 0x000fe20003800000 */
        /* <DEDUP_REMOVED lines=10> */
[----:B------:R-:W-:Y:S02]  /*d790*/  MOV R23, R27 ;  /* 0x0000001b00177202 */ /* 0x000fe40000000f00 */
        /* <DEDUP_REMOVED lines=8> */
.L_x_1484:
[----:B------:R-:W1:Y:S01]  /*d820*/  I2F.U32.RP R6, R20 ;  /* 0x0000001400067306 */ /* 0x000e620000209000 */
[----:B------:R-:W-:Y:S01]  /*d830*/  IADD3 R15, RZ, -R20, RZ ;  /* 0x80000014ff0f7210 */ /* 0x000fe20007ffe0ff */
[----:B------:R-:W-:Y:S01]  /*d840*/  IMAD.MOV.U32 R19, RZ, RZ, RZ ;  /* 0x000000ffff137224 */ /* 0x000fe200078e00ff */
[----:B------:R-:W-:Y:S02]  /*d850*/  ISETP.NE.U32.AND P2, PT, R20, RZ, PT ;  /* 0x000000ff1400720c */ /* 0x000fe40003f45070 */
[----:B------:R-:W-:-:S03]  /*d860*/  MOV R27, RZ ;  /* 0x000000ff001b7202 */ /* 0x000fc60000000f00 */
[----:B-1----:R-:W1:Y:S02]  /*d870*/  MUFU.RCP R6, R6 ;  /* 0x0000000600067308 */ /* 0x002e640000001000 */
[----:B-1----:R-:W-:-:S06]  /*d880*/  VIADD R24, R6, 0xffffffe ;  /* 0x0ffffffe06187836 */ /* 0x002fcc0000000000 */
[----:B------:R1:W2:Y:S02]  /*d890*/  F2I.FTZ.U32.TRUNC.NTZ R25, R24 ;  /* 0x0000001800197305 */ /* 0x0002a4000021f000 */
[----:B-1----:R-:W-:Y:S01]  /*d8a0*/  HFMA2.MMA R24, -RZ, RZ, 0, 0 ;  /* 0x00000000ff187435 */ /* 0x002fe200000001ff */
        /* <DEDUP_REMOVED lines=12> */
[----:B------:R-:W-:Y:S01]  /*d970*/  IMAD R24, R20, R15, R22 ;  /* 0x0000000f14187224 */ /* 0x000fe200078e0216 */
[----:B------:R-:W-:-:S07]  /*d980*/  MOV R22, R25 ;  /* 0x0000001900167202 */ /* 0x000fce0000000f00 */
.L_x_1485:
[----:B------:R-:W-:Y:S05]  /*d990*/  BSYNC B0 ;  /* 0x0000000000007941 */ /* 0x000fea0003800000 */
.L_x_1483:
[----:B------:R-:W1:Y:S01]  /*d9a0*/  LDC.64 R20, c[0x0][R18+0x2d0] ;  /* 0x0000b40012147b82 */ /* 0x000e620000000a00 */
[----:B------:R-:W-:Y:S01]  /*d9b0*/  UISETP.NE.AND UP0, UPT, UR25, 0x2, UPT ;  /* 0x000000021900788c */ /* 0x000fe2000bf05270 */
[----:B------:R-:W-:-:S05]  /*d9c0*/  MOV R15, R13 ;  /* 0x0000000d000f7202 */ /* 0x000fca0000000f00 */
[----:B------:R-:W-:Y:S01]  /*d9d0*/  PLOP3.LUT P0, PT, PT, PT, UP0, 0x80, 0x0 ;  /* 0x000000000000781c */ /* 0x000fe20003f0f008 */
[-C--:B-1----:R-:W-:Y:S02]  /*d9e0*/  IMAD R6, R21, R24.reuse, RZ ;  /* 0x0000001815067224 */ /* 0x082fe400078e02ff */
[----:B------:R-:W-:-:S04]  /*d9f0*/  IMAD.WIDE.U32 R14, R20, R24, R14 ;  /* 0x00000018140e7225 */ /* 0x000fc800078e000e */
[----:B------:R-:W-:-:S04]  /*da00*/  IMAD R19, R20, R19, R6 ;  /* 0x0000001314137224 */ /* 0x000fc800078e0206 */
[----:B------:R-:W-:Y:S02]  /*da10*/  IMAD.IADD R13, R15, 0x1, R19 ;  /* 0x000000010f0d7824 */ /* 0x000fe400078e0213 */
[----:B------:R-:W-:Y:S05]  /*da20*/  @!P0 BRA `(.L_x_1465) ;  /* 0x0000000000cc8947 */ /* 0x000fea0003800000 */
[----:B------:R-:W1:Y:S01]  /*da30*/  LDC.64 R20, c[0x0][R18+0x200] ;  /* 0x0000800012147b82 */ /* 0x000e620000000a00 */
[----:B------:R-:W-:Y:S01]  /*da40*/  BSSY B0, `(.L_x_1486) ;  /* 0x000002b000007945 */ /* 0x000fe20003800000 */
        /* <DEDUP_REMOVED lines=10> */
[----:B------:R-:W-:Y:S02]  /*daf0*/  IMAD.MOV.U32 R23, RZ, RZ, R27 ;  /* 0x000000ffff177224 */ /* 0x000fe400078e001b */
[----:B------:R-:W-:Y:S01]  /*db00*/  IMAD.MOV.U32 R27, RZ, RZ, R39 ;  /* 0x000000ffff1b7224 */ /* 0x000fe200078e0027 */
[----:B------:R-:W-:Y:S01]  /*db10*/  IADD3.X R15, RZ, ~R39, RZ, P0, !PT ;  /* 0x80000027ff0f7210 */ /* 0x000fe200007fe4ff */
[----:B------:R-:W-:Y:S01]  /*db20*/  IMAD.WIDE.U32 R24, R20, R19, R22 ;  /* 0x0000001314187225 */ /* 0x000fe200078e0016 */
[----:B------:R-:W-:-:S03]  /*db30*/  MOV R22, R38 ;  /* 0x0000002600167202 */ /* 0x000fc60000000f00 */
[----:B------:R-:W-:-:S04]  /*db40*/  IMAD R15, R15, R20, RZ ;  /* 0x000000140f0f7224 */ /* 0x000fc800078e02ff */
[----:B------:R-:W-:-:S05]  /*db50*/  IMAD R15, R21, R19, R15 ;  /* 0x00000013150f7224 */ /* 0x000fca00078e020f */
[----:B------:R-:W-:Y:S01]  /*db60*/  IADD3 R21, R25, R15, RZ ;  /* 0x0000000f19157210 */ /* 0x000fe20007ffe0ff */
[----:B------:R-:W-:Y:S06]  /*db70*/  BRA `(.L_x_1488) ;  /* 0x00000000005c7947 */ /* 0x000fec0003800000 */
.L_x_1487:
        /* <DEDUP_REMOVED lines=23> */
.L_x_1488:
[----:B------:R-:W-:Y:S05]  /*dcf0*/  BSYNC B0 ;  /* 0x0000000000007941 */ /* 0x000fea0003800000 */
.L_x_1486:
[----:B------:R-:W1:Y:S01]  /*dd00*/  LDC.64 R18, c[0x0][R18+0x2c8] ;  /* 0x0000b20012127b82 */ /* 0x000e620000000a00 */
[----:B------:R-:W-:Y:S02]  /*dd10*/  IMAD.MOV.U32 R15, RZ, RZ, R13 ;  /* 0x000000ffff0f7224 */ /* 0x000fe400078e000d */
[-C--:B-1----:R-:W-:Y:S02]  /*dd20*/  IMAD R6, R19, R24.reuse, RZ ;  /* 0x0000001813067224 */ /* 0x082fe400078e02ff */
[----:B------:R-:W-:-:S04]  /*dd30*/  IMAD.WIDE.U32 R14, R18, R24, R14 ;  /* 0x00000018120e7225 */ /* 0x000fc800078e000e */
[----:B------:R-:W-:-:S05]  /*dd40*/  IMAD R21, R18, R21, R6 ;  /* 0x0000001512157224 */ /* 0x000fca00078e0206 */
[----:B------:R-:W-:-:S07]  /*dd50*/  IADD3 R13, R15, R21, RZ ;  /* 0x000000150f0d7210 */ /* 0x000fce0007ffe0ff */
.L_x_1465:
[----:B------:R-:W-:Y:S01]  /*dd60*/  FMUL.FTZ R16, R16, 1 ;  /* 0x3f80000010107820 */ /* 0x000fe20000410000 */
[----:B------:R-:W-:Y:S01]  /*dd70*/  ULDC.64 UR26, c[0x0][0x6f8] ;  /* 0x0001be00001a7ab9 */ /* 0x000fe20000000a00 */
[----:B------:R-:W-:Y:S01]  /*dd80*/  MOV R15, R13 ;  /* 0x0000000d000f7202 */ /* 0x000fe20000000f00 */
        /* <DEDUP_REMOVED lines=11> */
[----:B------:R-:W-:Y:S01]  /*de40*/  IMAD.IADD R15, R15, 0x1, R27 ;  /* 0x000000010f0f7824 */ /* 0x000fe200078e021b */
[C---:B------:R-:W-:Y:S02]  /*de50*/  LEA R20, P0, R14.reuse, UR26, 0x3 ;  /* 0x0000001a0e147c11 */ /* 0x040fe4000f8018ff */
[C---:B------:R-:W-:Y:S02]  /*de60*/  IADD3 R22, P1, R14.reuse, UR28, RZ ;  /* 0x0000001c0e167c10 */ /* 0x040fe4000ff3e0ff */
[----:B------:R2:W3:Y:S01]  /*de70*/  F2F.F64.F32 R18, R23 ;  /* 0x0000001700127310 */ /* 0x0004e20000201800 */
[----:B------:R-:W-:-:S02]  /*de80*/  LEA.HI.X R21, R14, UR27, R15, 0x3, P0 ;  /* 0x0000001b0e157c11 */ /* 0x000fc400080f1c0f */
[----:B--2---:R-:W-:Y:S01]  /*de90*/  IADD3.X R23, R15, UR29, RZ, P1, !PT ;  /* 0x0000001d0f177c10 */ /* 0x004fe20008ffe4ff */
[----:B---3-5:R-:W-:-:S08]  /*dea0*/  DMUL R18, R36, R18 ;  /* 0x0000001224127228 */ /* 0x028fd00000000000 */
[----:B------:R-:W-:-:S07]  /*deb0*/  DMUL R18, R18, UR4 ;  /* 0x0000000412127c28 */ /* 0x000fce0008000000 */
[----:B------:R4:W-:Y:S04]  /*dec0*/  STG.E.64 desc[UR14][R20.64], R18 ;  /* 0x0000001214007986 */ /* 0x0009e8000c101b0e */
[----:B-1----:R4:W-:Y:S02]  /*ded0*/  STG.E.U8 desc[UR14][R22.64], R13 ;  /* 0x0000000d16007986 */ /* 0x0029e4000c10110e */
.L_x_1464:
[----:B------:R-:W-:Y:S01]  /*dee0*/  LEA R8, P0, R17, R8, 0x2 ;  /* 0x0000000811087211 */ /* 0x000fe200078010ff */
[----:B------:R-:W-:Y:S05]  /*def0*/  WARPSYNC.ALL ;  /* 0x0000000000007948 */ /* 0x000fea0003800000 */
[----:B------:R-:W-:Y:S01]  /*df00*/  IADD3.X R10, RZ, R10, RZ, P0, !PT ;  /* 0x0000000aff0a7210 */ /* 0x000fe200007fe4ff */
[----:B------:R-:W-:Y:S01]  /*df10*/  BAR.SYNC.DEFER_BLOCKING 0x0 ;  /* 0x0000000000007b1d */ /* 0x000fe20000010000 */
[----:B------:R-:W-:Y:S01]  /*df20*/  ISETP.GE.U32.AND P0, PT, R8, R5, PT ;  /* 0x000000050800720c */ /* 0x000fe20003f06070 */
[----:B------:R-:W-:Y:S01]  /*df30*/  IMAD.MOV.U32 R14, RZ, RZ, R11 ;  /* 0x000000ffff0e7224 */ /* 0x000fe200078e000b */
[----:B------:R-:W-:-:S02]  /*df40*/  MOV R6, R28 ;  /* 0x0000001c00067202 */ /* 0x000fc40000000f00 */
[----:B------:R-:W-:Y:S02]  /*df50*/  ISETP.GE.U32.AND.EX P0, PT, R10, R7, PT, P0 ;  /* 0x000000070a00720c */ /* 0x000fe40003f06100 */
[----:B-1234-:R-:W-:-:S11]  /*df60*/  MOV R13, R12 ;  /* 0x0000000c000d7202 */ /* 0x01efd60000000f00 */
[----:B------:R-:W-:Y:S05]  /*df70*/  @!P0 BRA `(.L_x_1489) ;  /* 0xffffff2800ec8947 */ /* 0x000fea000383ffff */
[----:B------:R-:W-:Y:S05]  /*df80*/  EXIT ;  /* 0x000000000000794d */ /* 0x000fea0003800000 */
        .weak           $__internal_30_$__cuda_sm20_dblrcp_rn_slowpath_v3
        .type           $__internal_30_$__cuda_sm20_dblrcp_rn_slowpath_v3,@function
        .size           $__internal_30_$__cuda_sm20_dblrcp_rn_slowpath_v3,($__internal_31_$__cuda_sm20_div_u64 - $__internal_30_$__cuda_sm20_dblrcp_rn_slowpath_v3)
$__internal_30_$__cuda_sm20_dblrcp_rn_slowpath_v3:
[----:B------:R-:W0:Y:S01]  /*df90*/  LDC.64 R18, c[0x0][0x6f8] ;  /* 0x0001be00ff127b82 */ /* 0x000e220000000a00 */
[----:B------:R-:W-:Y:S01]  /*dfa0*/  ULDC UR7, c[0x0][0x6fc] ;  /* 0x0001bf0000077ab9 */ /* 0x000fe20000000800 */
[----:B0-----:R-:W-:-:S14]  /*dfb0*/  DSETP.GTU.AND P0, PT, |R18|, +INF , PT ;  /* 0x7ff000001200742a */ /* 0x001fdc0003f0c200 */
[----:B------:R-:W-:Y:S05]  /*dfc0*/  @P0 BRA `(.L_x_1490) ;  /* 0x0000000000980947 */ /* 0x000fea0003800000 */
[----:B------:R-:W-:-:S04]  /*dfd0*/  ULOP3.LUT UR8, UR7, 0x7fffffff, URZ, 0xc0, !UPT ;  /* 0x7fffffff07087892 */ /* 0x000fc8000f8ec03f */
[----:B------:R-:W-:-:S04]  /*dfe0*/  UIADD3 UR4, UR8, -0x1, URZ ;  /* 0xffffffff08047890 */ /* 0x000fc8000fffe03f */
[----:B------:R-:W-:-:S06]  /*dff0*/  UISETP.GE.U32.AND UP0, UPT, UR4, 0x7fefffff, UPT ;  /* 0x7fefffff0400788c */ /* 0x000fcc000bf06070 */
[----:B------:R-:W-:-:S05]  /*e000*/  PLOP3.LUT P0, PT, PT, PT, UP0, 0x80, 0x0 ;  /* 0x000000000000781c */ /* 0x000fca0003f0f008 */
[----:B------:R-:W-:Y:S01]  /*e010*/  @UP0 ULOP3.LUT UR5, UR7, 0x7ff00000, URZ, 0x3c, !UPT ;  /* 0x7ff0000007050892 */ /* 0x000fe2000f8e3c3f */
[----:B------:R-:W-:-:S07]  /*e020*/  @UP0 UMOV UR4, URZ ;  /* 0x0000003f00040c82 */ /* 0x000fce0008000000 */
[----:B------:R-:W-:Y:S05]  /*e030*/  @P0 BRA `(.L_x_1491) ;  /* 0x0000000000840947 */ /* 0x000fea0003800000 */
[----:B------:R-:W-:-:S06]  /*e040*/  UISETP.GE.U32.AND UP0, UPT, UR8, 0x1000001, UPT ;  /* 0x010000010800788c */ /* 0x000fcc000bf06070 */
[----:B------:R-:W-:-:S13]  /*e050*/  PLOP3.LUT P0, PT, PT, PT, UP0, 0x80, 0x0 ;  /* 0x000000000000781c */ /* 0x000fda0003f0f008 */
[----:B------:R-:W-:Y:S05]  /*e060*/  @!P0 BRA `(.L_x_1492) ;  /* 0x0000000000448947 */ /* 0x000fea0003800000 */
[----:B------:R-:W-:Y:S01]  /*e070*/  UIADD3 UR4, UR7, -0x3fe00000, URZ ;  /* 0xc020000007047890 */ /* 0x000fe2000fffe03f */
[----:B------:R-:W-:Y:S02]  /*e080*/  ULDC UR5, c[0x0][0x6f8] ;  /* 0x0001be0000057ab9 */ /* 0x000fe40000000800 */
[----:B------:R-:W-:-:S03]  /*e090*/  MOV R6, UR5 ;  /* 0x0000000500067c02 */ /* 0x000fc60008000f00 */
[----:B------:R-:W-:-:S03]  /*e0a0*/  IMAD.U32 R7, RZ, RZ, UR4 ;  /* 0x00000004ff077e24 */ /* 0x000fc6000f8e00ff */
[----:B------:R-:W0:Y:S03]  /*e0b0*/  MUFU.RCP64H R11, UR4 ;  /* 0x00000004000b7d08 */ /* 0x000e260008001800 */
[----:B0-----:R-:W-:-:S08]  /*e0c0*/  DFMA R16, -R6, R10, 1 ;  /* 0x3ff000000610742b */ /* 0x001fd0000000010a */
[----:B------:R-:W-:-:S08]  /*e0d0*/  DFMA R16, R16, R16, R16 ;  /* 0x000000101010722b */ /* 0x000fd00000000010 */
[----:B------:R-:W-:-:S08]  /*e0e0*/  DFMA R16, R10, R16, R10 ;  /* 0x000000100a10722b */ /* 0x000fd0000000000a */
[----:B------:R-:W-:-:S08]  /*e0f0*/  DFMA R6, -R6, R16, 1 ;  /* 0x3ff000000606742b */ /* 0x000fd00000000110 */
[----:B------:R-:W-:-:S08]  /*e100*/  DFMA R6, R16, R6, R16 ;  /* 0x000000061006722b */ /* 0x000fd00000000010 */
[----:B------:R-:W-:-:S08]  /*e110*/  DMUL R6, R6, 2.2250738585072013831e-308 ;  /* 0x0010000006067828 */ /* 0x000fd00000000000 */
[----:B------:R-:W-:-:S08]  /*e120*/  DFMA R10, R6, -R18, 1 ;  /* 0x3ff00000060a742b */ /* 0x000fd00000000812 */
[----:B------:R-:W-:-:S08]  /*e130*/  DFMA R10, R10, R10, R10 ;  /* 0x0000000a0a0a722b */ /* 0x000fd0000000000a */
[----:B------:R-:W-:-:S10]  /*e140*/  DFMA R10, R6, R10, R6 ;  /* 0x0000000a060a722b */ /* 0x000fd40000000006 */
[----:B------:R-:W-:Y:S02]  /*e150*/  R2UR UR4, R10 ;  /* 0x000000000a0472ca */ /* 0x000fe400000e0000 */
[----:B------:R-:W-:Y:S01]  /*e160*/  R2UR UR5, R11 ;  /* 0x000000000b0572ca */ /* 0x000fe200000e0000 */
[----:B------:R-:W-:-:S14]  /*e170*/  BRA `(.L_x_1491) ;  /* 0x0000000000347947 */ /* 0x000fdc0003800000 */
.L_x_1492:
[----:B------:R-:W-:-:S06]  /*e180*/  DMUL R6, R18, 8.11296384146066816958e+31 ;  /* 0x4690000012067828 */ /* 0x000fcc0000000000 */
[----:B------:R-:W0:Y:S02]  /*e190*/  MUFU.RCP64H R11, R7 ;  /* 0x00000007000b7308 */ /* 0x000e240000001800 */
[----:B0-----:R-:W-:-:S08]  /*e1a0*/  DFMA R16, -R6, R10, 1 ;  /* 0x3ff000000610742b */ /* 0x001fd0000000010a */
[----:B------:R-:W-:-:S08]  /*e1b0*/  DFMA R16, R16, R16, R16 ;  /* 0x000000101010722b */ /* 0x000fd00000000010 */
[----:B------:R-:W-:-:S08]  /*e1c0*/  DFMA R16, R10, R16, R10 ;  /* 0x000000100a10722b */ /* 0x000fd0000000000a */
[----:B------:R-:W-:-:S08]  /*e1d0*/  DFMA R10, -R6, R16, 1 ;  /* 0x3ff00000060a742b */ /* 0x000fd00000000110 */
[----:B------:R-:W-:-:S08]  /*e1e0*/  DFMA R10, R16, R10, R16 ;  /* 0x0000000a100a722b */ /* 0x000fd00000000010 */
[----:B------:R-:W-:-:S10]  /*e1f0*/  DMUL R10, R10, 8.11296384146066816958e+31 ;  /* 0x469000000a0a7828 */ /* 0x000fd40000000000 */
[----:B------:R-:W-:Y:S02]  /*e200*/  R2UR UR4, R10 ;  /* 0x000000000a0472ca */ /* 0x000fe400000e0000 */
[----:B------:R-:W-:Y:S01]  /*e210*/  R2UR UR5, R11 ;  /* 0x000000000b0572ca */ /* 0x000fe200000e0000 */
[----:B------:R-:W-:-:S14]  /*e220*/  BRA `(.L_x_1491) ;  /* 0x0000000000087947 */ /* 0x000fdc0003800000 */
.L_x_1490:
[----:B------:R-:W-:Y:S01]  /*e230*/  ULOP3.LUT UR5, UR7, 0x80000, URZ, 0xfc, !UPT ;  /* 0x0008000007057892 */ /* 0x000fe2000f8efc3f */
[----:B------:R-:W-:-:S11]  /*e240*/  ULDC UR4, c[0x0][0x6f8] ;  /* 0x0001be0000047ab9 */ /* 0x000fd60000000800 */
.L_x_1491:
[----:B------:R-:W-:Y:S02]  /*e250*/  MOV R6, R5 ;  /* 0x0000000500067202 */ /* 0x000fe40000000f00 */
[----:B------:R-:W-:-:S04]  /*e260*/  MOV R7, 0x0 ;  /* 0x0000000000077802 */ /* 0x000fc80000000f00 */
[----:B------:R-:W-:Y:S05]  /*e270*/  RET.REL.NODEC R6 `(_ZN2at6native43_GLOBAL__N__7cc8d1ed_10_Dropout_cu_0e96ed3820fused_dropout_kernelIddmLin1ELin1EhEEvNS_4cuda6detail10TensorInfoIKT_T1_EENS5_IS6_S8_EENS5_IT4_S8_EES8_T0_NS_15PhiloxCudaStateE) ;  /* 0xffffff1c06607950 */ /* 0x000fea0003c3ffff */
        .weak           $__internal_31_$__cuda_sm20_div_u64
        .type           $__internal_31_$__cuda_sm20_div_u64,@function
        .size           $__internal_31_$__cuda_sm20_div_u64,(.L_x_11567 - $__internal_31_$__cuda_sm20_div_u64)
$__internal_31_$__cuda_sm20_div_u64:
[----:B------:R-:W0:Y:S08]  /*e280*/  I2F.U64.RP R47, R38 ;  /* 0x00000026002f7312 */ /* 0x000e300000309000 */
[----:B0-----:R-:W0:Y:S02]  /*e290*/  MUFU.RCP R50, R47 ;  /* 0x0000002f00327308 */ /* 0x001e240000001000 */
[----:B0-----:R-:W-:-:S06]  /*e2a0*/  VIADD R50, R50, 0x1ffffffe ;  /* 0x1ffffffe32327836 */ /* 0x001fcc0000000000 */
[----:B------:R-:W0:Y:S02]  /*e2b0*/  F2I.U64.TRUNC R50, R50 ;  /* 0x0000003200327311 */ /* 0x000e24000020d800 */
[----:B0-----:R-:W-:Y:S01]  /*e2c0*/  IMAD.WIDE.U32 R48, R50, R38, RZ ;  /* 0x0000002632307225 */ /* 0x001fe200078e00ff */
[----:B------:R-:W-:-:S03]  /*e2d0*/  MOV R53, R50 ;  /* 0x0000003200357202 */ /* 0x000fc60000000f00 */
[C---:B------:R-:W-:Y:S01]  /*e2e0*/  IMAD R45, R50.reuse, R39, R49 ;  /* 0x00000027322d7224 */ /* 0x040fe200078e0231 */
[----:B------:R-:W-:Y:S01]  /*e2f0*/  IADD3 R48, P0, RZ, -R48, RZ ;  /* 0x80000030ff307210 */ /* 0x000fe20007f1e0ff */
[----:B------:R-:W-:Y:S02]  /*e300*/  IMAD.MOV.U32 R49, RZ, RZ, RZ ;  /* 0x000000ffff317224 */ /* 0x000fe400078e00ff */
[----:B------:R-:W-:Y:S02]  /*e310*/  IMAD R46, R51, R38, R45 ;  /* 0x00000026332e7224 */ /* 0x000fe400078e022d */
[----:B------:R-:W-:-:S03]  /*e320*/  IMAD.HI.U32 R52, R50, R48, RZ ;  /* 0x0000003032347227 */ /* 0x000fc600078e00ff */
[----:B------:R-:W-:-:S05]  /*e330*/  IADD3.X R46, RZ, ~R46, RZ, P0, !PT ;  /* 0x8000002eff2e7210 */ /* 0x000fca00007fe4ff */
[----:B------:R-:W-:-:S04]  /*e340*/  IMAD.WIDE.U32 R52, P0, R50, R46, R52 ;  /* 0x0000002e32347225 */ /* 0x000fc80007800034 */
[C---:B------:R-:W-:Y:S02]  /*e350*/  IMAD R45, R51.reuse, R46, RZ ;  /* 0x0000002e332d7224 */ /* 0x040fe400078e02ff */
[----:B------:R-:W-:-:S04]  /*e360*/  IMAD.HI.U32 R48, P1, R51, R48, R52 ;  /* 0x0000003033307227 */ /* 0x000fc80007820034 */
[----:B------:R-:W-:Y:S01]  /*e370*/  IMAD.HI.U32 R46, R51, R46, RZ ;  /* 0x0000002e332e7227 */ /* 0x000fe200078e00ff */
[----:B------:R-:W-:-:S03]  /*e380*/  IADD3 R47, P2, R45, R48, RZ ;  /* 0x000000302d2f7210 */ /* 0x000fc60007f5e0ff */
[----:B------:R-:W-:Y:S02]  /*e390*/  IMAD.X R45, R46, 0x1, R51, P0 ;  /* 0x000000012e2d7824 */ /* 0x000fe400000e0633 */
        /* <DEDUP_REMOVED lines=21> */
[----:B------:R-:W-:-:S03]  /*e4f0*/  IMAD.WIDE.U32 R48, R45, R38, RZ ;  /* 0x000000262d307225 */ /* 0x000fc600078e00ff */
[----:B------:R-:W-:Y:S01]  /*e500*/  IADD3.X R47, RZ, R46, RZ, P1, !PT ;  /* 0x0000002eff2f7210 */ /* 0x000fe20000ffe4ff */
[C---:B------:R-:W-:Y:S01]  /*e510*/  IMAD R46, R45.reuse, R39, R49 ;  /* 0x000000272d2e7224 */ /* 0x040fe200078e0231 */
[----:B------:R-:W-:Y:S02]  /*e520*/  IADD3 R49, P1, -R48, R26, RZ ;  /* 0x0000001a30317210 */ /* 0x000fe40007f3e1ff */
[----:B------:R-:W-:Y:S01]  /*e530*/  IADD3 R48, P2, R45, 0x1, RZ ;  /* 0x000000012d307810 */ /* 0x000fe20007f5e0ff */
[-C--:B------:R-:W-:Y:S01]  /*e540*/  IMAD R46, R47, R38.reuse, R46 ;  /* 0x000000262f2e7224 */ /* 0x080fe200078e022e */
[----:B------:R-:W-:Y:S02]  /*e550*/  ISETP.GE.U32.AND P0, PT, R49, R38, PT ;  /* 0x000000263100720c */ /* 0x000fe40003f06070 */
[----:B------:R-:W-:Y:S01]  /*e560*/  IADD3.X R50, RZ, R47, RZ, P2, !PT ;  /* 0x0000002fff327210 */ /* 0x000fe200017fe4ff */
[----:B------:R-:W-:Y:S01]  /*e570*/  IMAD.X R46, R43, 0x1, ~R46, P1 ;  /* 0x000000012b2e7824 */ /* 0x000fe200008e0e2e */
[----:B------:R-:W-:-:S04]  /*e580*/  IADD3 R52, P1, -R38, R49, RZ ;  /* 0x0000003126347210 */ /* 0x000fc80007f3e1ff */
[----:B------:R-:W-:Y:S02]  /*e590*/  ISETP.GE.U32.AND.EX P0, PT, R46, R39, PT, P0 ;  /* 0x000000272e00720c */ /* 0x000fe40003f06100 */
[----:B------:R-:W-:Y:S02]  /*e5a0*/  IADD3.X R51, ~R39, R46, RZ, P1, !PT ;  /* 0x0000002e27337210 */ /* 0x000fe40000ffe5ff */
[----:B------:R-:W-:Y:S02]  /*e5b0*/  SEL R48, R48, R45, P0 ;  /* 0x0000002d30307207 */ /* 0x000fe40000000000 */
[----:B------:R-:W-:Y:S02]  /*e5c0*/  SEL R49, R52, R49, P0 ;  /* 0x0000003134317207 */ /* 0x000fe40000000000 */
[----:B------:R-:W-:Y:S02]  /*e5d0*/  SEL R50, R50, R47, P0 ;  /* 0x0000002f32327207 */ /* 0x000fe40000000000 */
[----:B------:R-:W-:-:S02]  /*e5e0*/  IADD3 R45, P2, R48, 0x1, RZ ;  /* 0x00000001302d7810 */ /* 0x000fc40007f5e0ff */
[----:B------:R-:W-:Y:S02]  /*e5f0*/  SEL R46, R51, R46, P0 ;  /* 0x0000002e332e7207 */ /* 0x000fe40000000000 */
[----:B------:R-:W-:Y:S01]  /*e600*/  ISETP.GE.U32.AND P0, PT, R49, R38, PT ;  /* 0x000000263100720c */ /* 0x000fe20003f06070 */
[----:B------:R-:W-:Y:S01]  /*e610*/  IMAD.X R47, RZ, RZ, R50, P2 ;  /* 0x000000ffff2f7224 */ /* 0x000fe200010e0632 */
[----:B------:R-:W-:Y:S02]  /*e620*/  ISETP.NE.U32.AND P1, PT, R38, RZ, PT ;  /* 0x000000ff2600720c */ /* 0x000fe40003f25070 */
[----:B------:R-:W-:Y:S02]  /*e630*/  ISETP.GE.U32.AND.EX P0, PT, R46, R39, PT, P0 ;  /* 0x000000272e00720c */ /* 0x000fe40003f06100 */
[----:B------:R-:W-:Y:S02]  /*e640*/  ISETP.NE.AND.EX P1, PT, R39, RZ, PT, P1 ;  /* 0x000000ff2700720c */ /* 0x000fe40003f25310 */
[----:B------:R-:W-:-:S02]  /*e650*/  SEL R47, R47, R50, P0 ;  /* 0x000000322f2f7207 */ /* 0x000fc40000000000 */
[----:B------:R-:W-:Y:S02]  /*e660*/  MOV R46, R6 ;  /* 0x00000006002e7202 */ /* 0x000fe40000000f00 */
[----:B------:R-:W-:Y:S01]  /*e670*/  SEL R39, R47, 0xffffffff, P1 ;  /* 0xffffffff2f277807 */ /* 0x000fe20000800000 */
[----:B------:R-:W-:Y:S01]  /*e680*/  HFMA2.MMA R47, -RZ, RZ, 0, 0 ;  /* 0x00000000ff2f7435 */ /* 0x000fe200000001ff */
[----:B------:R-:W-:-:S04]  /*e690*/  SEL R45, R45, R48, P0 ;  /* 0x000000302d2d7207 */ /* 0x000fc80000000000 */
[----:B------:R-:W-:Y:S01]  /*e6a0*/  SEL R38, R45, 0xffffffff, P1 ;  /* 0xffffffff2d267807 */ /* 0x000fe20000800000 */
[----:B------:R-:W-:Y:S06]  /*e6b0*/  RET.REL.NODEC R46 `(_ZN2at6native43_GLOBAL__N__7cc8d1ed_10_Dropout_cu_0e96ed3820fused_dropout_kernelIddmLin1ELin1EhEEvNS_4cuda6detail10TensorInfoIKT_T1_EENS5_IS6_S8_EENS5_IT4_S8_EES8_T0_NS_15PhiloxCudaStateE) ;  /* 0xffffff182e507950 */ /* 0x000fec0003c3ffff */
.L_x_1493:
        /* <DEDUP_REMOVED lines=12> */
.L_x_11567:


//--------------------- .text._ZN2at6native43_GLOBAL__N__7cc8d1ed_10_Dropout_cu_0e96ed3820fused_dropout_kernelIddmLin1ELi1EhEEvNS_4cuda6detail10TensorInfoIKT_T1_EENS5_IS6_S8_EENS5_IT4_S8_EES8_T0_NS_15PhiloxCudaStateE --------------------------
	.section	.text._ZN2at6native43_GLOBAL__N__7cc8d1ed_10_Dropout_cu_0e96ed3820fused_dropout_kernelIddmLin1ELi1EhEEvNS_4cuda6detail10TensorInfoIKT_T1_EENS5_IS6_S8_EENS5_IT4_S8_EES8_T0_NS_15PhiloxCudaStateE,"ax",@progbits
	.align	128
.text._ZN2at6native43_GLOBAL__N__7cc8d1ed_10_Dropout_cu_0e96ed3820fused_dropout_kernelIddmLin1ELi1EhEEvNS_4cuda6detail10TensorInfoIKT_T1_EENS5_IS6_S8_EENS5_IT4_S8_EES8_T0_NS_15PhiloxCudaStateE:
        .type           _ZN2at6native43_GLOBAL__N__7cc8d1ed_10_Dropout_cu_0e96ed3820fused_dropout_kernelIddmLin1ELi1EhEEvNS_4cuda6detail10TensorInfoIKT_T1_EENS5_IS6_S8_EENS5_IT4_S8_EES8_T0_NS_15PhiloxCudaStateE,@function
        .size           _ZN2at6native43_GLOBAL__N__7cc8d1ed_10_Dropout_cu_0e96ed3820fused_dropout_kernelIddmLin1ELi1EhEEvNS_4cuda6detail10TensorInfoIKT_T1_EENS5_IS6_S8_EENS5_IT4_S8_EES8_T0_NS_15PhiloxCudaStateE,(.L_x_11570 - _ZN2at6native43_GLOBAL__N__7cc8d1ed_10_Dropout_cu_0e96ed3820fused_dropout_kernelIddmLin1ELi1EhEEvNS_4cuda6detail10TensorInfoIKT_T1_EENS5_IS6_S8_EENS5_IT4_S8_EES8_T0_NS_15PhiloxCudaStateE)
        .other          _ZN2at6native43_GLOBAL__N__7cc8d1ed_10_Dropout_cu_0e96ed3820fused_dropout_kernelIddmLin1ELi1EhEEvNS_4cuda6detail10TensorInfoIKT_T1_EENS5_IS6_S8_EENS5_IT4_S8_EES8_T0_NS_15PhiloxCudaStateE,@"STO_CUDA_ENTRY STV_DEFAULT"
_ZN2at6native43_GLOBAL__N__7cc8d1ed_10_Dropout_cu_0e96ed3820fused_dropout_kernelIddmLin1ELi1EhEEvNS_4cuda6detail10TensorInfoIKT_T1_EENS5_IS6_S8_EENS5_IT4_S8_EES8_T0_NS_15PhiloxCudaStateE:
        /* <DEDUP_REMOVED lines=19> */
[----:B------:R-:W-:Y:S01]  /*0130*/  @P0 R2UR UR7, R5 ;  /* 0x00000000050702ca */ /* 0x000fe200000e0000 */
[----:B------:R-:W1:Y:S01]  /*0140*/  LDC R4, c[0x0][0x6fc] ;  /* 0x0001bf00ff047b82 */ /* 0x000e620000000800 */
[----:B---3--:R-:W-:Y:S02]  /*0150*/  @P0 R2UR UR8, R2 ;  /* 0x00000000020802ca */ /* 0x008fe400000e0000 */
[----:B------:R-:W-:-:S07]  /*0160*/  @P0 R2UR UR9, R3 ;  /* 0x00000000030902ca */ /* 0x000fce00000e0000 */
[----:B------:R-:W-:-:S03]  /*0170*/  @UP0 UIADD3 UR4, UP1, UR6, UR12, URZ ;  /* 0x0000000c06040290 */ /* 0x000fc6000ff3e03f */
[----:B------:R-:W-:Y:S01]  /*0180*/  ULDC UR12, c[0x0][0x0] ;  /* 0x00000000000c7ab9 */ /* 0x000fe20000000800 */
[----:B------:R-:W-:Y:S01]  /*0190*/  @UP0 UIADD3.X UR5, URZ, UR7, URZ, UP1, !UPT ;  /* 0x000000073f050290 */ /* 0x000fe20008ffe43f */
[----:B0-----:R-:W-:-:S03]  /*01a0*/  IMAD R34, R34, UR12, R7 ;  /* 0x0000000c22227c24 */ /* 0x001fc6000f8e0207 */
[----:B------:R-:W-:Y:S01]  /*01b0*/  USHF.R.U32.HI UR22, URZ, 0x2, UR5 ;  /* 0x000000023f167899 */ /* 0x000fe20008011605 */
[----:B------:R-:W-:Y:S01]  /*01c0*/  IMAD.WIDE.U32 R2, R34, -0x326172a9, RZ ;  /* 0xcd9e8d5722027825 */ /* 0x000fe200078e00ff */
        /* <DEDUP_REMOVED lines=9> */
[----:B------:R-:W-:Y:S01]  /*0260*/  MOV R9, UR17 ;  /* 0x0000001100097c02 */ /* 0x000fe20008000f00 */
[----:B------:R-:W-:Y:S01]  /*0270*/  IMAD.U32 R8, RZ, RZ, UR16 ;  /* 0x00000010ff087e24 */ /* 0x000fe2000f8e00ff */
[----:B------:R-:W-:Y:S01]  /*0280*/  UIMAD.WIDE.U32 UR6, UR6, -0x326172a9, URZ ;  /* 0xcd9e8d57060678a5 */ /* 0x000fe2000f8e003f */
[----:B------:R-:W-:Y:S01]  /*0290*/  IMAD.WIDE.U32 R6, R6, -0x2daee0ad, RZ ;  /* 0xd2511f5306067825 */ /* 0x000fe200078e00ff */
[----:B------:R-:W-:-:S02]  /*02a0*/  UIADD3 UR15, UR8, 0x3c6ef372, URZ ;  /* 0x3c6ef372080f7890 */ /* 0x000fc4000fffe03f */
[----:B------:R-:W-:Y:S01]  /*02b0*/  UIADD3 UR14, UR9, 0x76cf5d0a, URZ ;  /* 0x76cf5d0a090e7890 */ /* 0x000fe2000fffe03f */
[----:B------:R-:W-:Y:S01]  /*02c0*/  IMAD.U32 R19, RZ, RZ, UR22 ;  /* 0x00000016ff137e24 */ /* 0x000fe2000f8e00ff */
[----:B------:R-:W-:Y:S01]  /*02d0*/  LOP3.LUT R9, R7, UR13, R8, 0x96, !PT ;  /* 0x0000000d07097c12 */ /* 0x000fe2000f8e9608 */
[----:B------:R-:W-:Y:S01]  /*02e0*/  UIADD3 UR16, UR9, -0x126145ec, URZ ;  /* 0xed9eba1409107890 */ /* 0x000fe2000fffe03f */
[----:B------:R-:W-:Y:S01]  /*02f0*/  LOP3.LUT R8, R3, UR7, R2, 0x96, !PT ;  /* 0x0000000703087c12 */ /* 0x000fe2000f8e9602 */
[----:B------:R-:W-:Y:S01]  /*0300*/  UIADD3 UR17, UR9, -0x56f99767, URZ ;  /* 0xa906689909117890 */ /* 0x000fe2000fffe03f */
[----:B------:R-:W-:Y:S01]  /*0310*/  MOV R7, UR15 ;  /* 0x0000000f00077c02 */ /* 0x000fe20008000f00 */
[----:B------:R-:W-:Y:S01]  /*0320*/  IMAD.WIDE.U32 R10, R9, -0x326172a9, RZ ;  /* 0xcd9e8d57090a7825 */ /* 0x000fe200078e00ff */
[----:B------:R-:W-:Y:S01]  /*0330*/  UIADD3 UR15, UR9, 0x32370b8f, URZ ;  /* 0x32370b8f090f7890 */ /* 0x000fe2000fffe03f */
[----:B------:R-:W0:Y:S01]  /*0340*/  LDC.64 R2, c[0x0][0x6f8] ;  /* 0x0001be00ff027b82 */ /* 0x000e220000000a00 */
[----:B------:R-:W-:Y:S01]  /*0350*/  UIADD3 UR18, UR9, 0x646e171e, URZ ;  /* 0x646e171e09127890 */ /* 0x000fe2000fffe03f */
[----:B------:R-:W-:Y:S01]  /*0360*/  IMAD.WIDE.U32 R8, R8, -0x2daee0ad, RZ ;  /* 0xd2511f5308087825 */ /* 0x000fe200078e00ff */
[----:B------:R-:W-:Y:S01]  /*0370*/  LOP3.LUT R7, R11, UR6, R7, 0x96, !PT ;  /* 0x000000060b077c12 */ /* 0x000fe2000f8e9607 */
[----:B------:R-:W-:-:S02]  /*0380*/  UIADD3 UR6, UR8, -0x255992d5, URZ ;  /* 0xdaa66d2b08067890 */ /* 0x000fc4000fffe03f */
[----:B------:R-:W-:Y:S01]  /*0390*/  UIADD3 UR19, UR9, 0x1fd5c5a3, URZ ;  /* 0x1fd5c5a309137890 */ /* 0x000fe2000fffe03f */
[----:B------:R-:W-:Y:S01]  /*03a0*/  LOP3.LUT R12, R9, UR14, R6, 0x96, !PT ;  /* 0x0000000e090c7c12 */ /* 0x000fe2000f8e9606 */
[----:B------:R-:W-:Y:S01]  /*03b0*/  IMAD.WIDE.U32 R6, R7, -0x2daee0ad, RZ ;  /* 0xd2511f5307067825 */ /* 0x000fe200078e00ff */
[----:B------:R-:W-:Y:S02]  /*03c0*/  UIADD3 UR20, UR9, -0x24c28bd8, URZ ;  /* 0xdb3d742809147890 */ /* 0x000fe4000fffe03f */
[----:B------:R-:W-:Y:S01]  /*03d0*/  UIADD3 UR21, UR9, -0x695add53, URZ ;  /* 0x96a522ad09157890 */ /* 0x000fe2000fffe03f */
[----:B------:R-:W-:Y:S01]  /*03e0*/  IMAD.WIDE.U32 R12, R12, -0x326172a9, RZ ;  /* 0xcd9e8d570c0c7825 */ /* 0x000fe200078e00ff */
[----:B------:R-:W-:Y:S02]  /*03f0*/  LOP3.LUT R11, R7, UR15, R8, 0x96, !PT ;  /* 0x0000000f070b7c12 */ /* 0x000fe4000f8e9608 */
[----:B-1----:R-:W0:Y:S02]  /*0400*/  MUFU.RCP64H R7, R4 ;  /* 0x0000000400077308 */ /* 0x002e240000001800 */
[----:B------:R-:W-:Y:S01]  /*0410*/  LOP3.LUT R8, R13, UR6, R10, 0x96, !PT ;  /* 0x000000060d087c12 */ /* 0x000fe2000f8e960a */
[----:B------:R-:W-:Y:S01]  /*0420*/  UIADD3 UR6, UR8, 0x78dde6e4, URZ ;  /* 0x78dde6e408067890 */ /* 0x000fe2000fffe03f */
[----:B------:R-:W-:-:S04]  /*0430*/  IMAD.WIDE.U32 R10, R11, -0x326172a9, RZ ;  /* 0xcd9e8d570b0a7825 */ /* 0x000fc800078e00ff */
[----:B------:R-:W-:Y:S01]  /*0440*/  IMAD.WIDE.U32 R8, R8, -0x2daee0ad, RZ ;  /* 0xd2511f5308087825 */ /* 0x000fe200078e00ff */
[----:B------:R-:W-:Y:S01]  /*0450*/  LOP3.LUT R12, R11, UR6, R12, 0x96, !PT ;  /* 0x000000060b0c7c12 */ /* 0x000fe2000f8e960c */
[----:B------:R-:W-:-:S03]  /*0460*/  UIADD3 UR6, UR8, 0x1715609d, URZ ;  /* 0x1715609d08067890 */ /* 0x000fc6000fffe03f */
[----:B------:R-:W-:Y:S01]  /*0470*/  LOP3.LUT R14, R9, UR16, R6, 0x96, !PT ;  /* 0x00000010090e7c12 */ /* 0x000fe2000f8e9606 */
[----:B------:R-:W-:-:S04]  /*0480*/  IMAD.WIDE.U32 R12, R12, -0x2daee0ad, RZ ;  /* 0xd2511f530c0c7825 */ /* 0x000fc800078e00ff */
[----:B------:R-:W-:Y:S01]  /*0490*/  IMAD.WIDE.U32 R14, R14, -0x326172a9, RZ ;  /* 0xcd9e8d570e0e7825 */ /* 0x000fe200078e00ff */
[----:B------:R-:W-:-:S03]  /*04a0*/  LOP3.LUT R16, R13, UR17, R8, 0x96, !PT ;  /* 0x000000110d107c12 */ /* 0x000fc6000f8e9608 */
[----:B------:R-:W-:Y:S01]  /*04b0*/  VIADD R6, R4, 0x300402 ;  /* 0x0030040204067836 */ /* 0x000fe20000000000 */
[----:B------:R-:W-:Y:S01]  /*04c0*/  LOP3.LUT R10, R15, UR6, R10, 0x96, !PT ;  /* 0x000000060f0a7c12 */ /* 0x000fe2000f8e960a */
[----:B------:R-:W-:Y:S01]  /*04d0*/  UIADD3 UR6, UR8, -0x4ab325aa, URZ ;  /* 0xb54cda5608067890 */ /* 0x000fe2000fffe03f */
[----:B------:R-:W-:Y:S02]  /*04e0*/  IMAD.WIDE.U32 R16, R16, -0x326172a9, RZ ;  /* 0xcd9e8d5710107825 */ /* 0x000fe400078e00ff */
[----:B------:R-:W-:Y:S01]  /*04f0*/  FSETP.GEU.AND P0, PT, |R6|, 5.8789094863358348022e-39, PT ;  /* 0x004004020600780b */ /* 0x000fe20003f0e200 */
[----:B0-----:R-:W-:Y:S01]  /*0500*/  DFMA R8, R6, -R2, 1 ;  /* 0x3ff000000608742b */ /* 0x001fe20000000802 */
        /* <DEDUP_REMOVED lines=14> */
[----:B------:R-:W-:Y:S01]  /*05f0*/  DFMA R22, R8, -R2, 1 ;  /* 0x3ff000000816742b */ /* 0x000fe20000000802 */
        /* <DEDUP_REMOVED lines=11> */
[----:B------:R-:W-:Y:S05]  /*06b0*/  CALL.REL.NOINC `($__internal_32_$__cuda_sm20_dblrcp_rn_slowpath_v3) ;  /* 0x0000007000c47944 */ /* 0x000fea0003c00000 */
.L_x_1494:
        /* <DEDUP_REMOVED lines=13> */
[----:B------:R-:W-:Y:S05]  /*0790*/  CALL.REL.NOINC `($__internal_33_$__cuda_sm20_div_u64) ;  /* 0x00000074003c7944 */ /* 0x000fea0003c00000 */
[----:B------:R-:W-:Y:S05]  /*07a0*/  BRA `(.L_x_1496) ;  /* 0x0000000000587947 */ /* 0x000fea0003800000 */
.L_x_1495:
        /* <DEDUP_REMOVED lines=22> */
.L_x_1496:
        /* <DEDUP_REMOVED lines=24> */
.L_x_1612:
[----:B------:R-:W-:Y:S01]  /*0a90*/  IADD3 R32, R32, 0x1, RZ ;  /* 0x0000000120207810 */ /* 0x000fe20007ffe0ff */
[----:B------:R-:W-:Y:S03]  /*0aa0*/  BSSY B0, `(.L_x_1497) ;  /* 0x000000c000007945 */ /* 0x000fe60003800000 */
[C---:B------:R-:W-:Y:S01]  /*0ab0*/  ISETP.NE.AND P0, PT, R32.reuse, RZ, PT ;  /* 0x000000ff2000720c */ /* 0x040fe20003f05270 */
[----:B------:R-:W-:-:S12]  /*0ac0*/  IMAD.HI.U32 R5, R32, -0x2daee0ad, RZ ;  /* 0xd2511f5320057827 */ /* 0x000fd800078e00ff */
[----:B-12--5:R-:W-:Y:S05]  /*0ad0*/  @P0 BRA `(.L_x_1498) ;  /* 0x0000000000200947 */ /* 0x026fea0003800000 */
        /* <DEDUP_REMOVED lines=8> */
.L_x_1498:
[----:B------:R-:W-:Y:S05]  /*0b60*/  BSYNC B0 ;  /* 0x0000000000007941 */ /* 0x000fea0003800000 */
.L_x_1497:
[C---:B------:R-:W-:Y:S01]  /*0b70*/  IMAD.HI.U32 R4, R34.reuse, -0x326172a9, RZ ;  /* 0xcd9e8d5722047827 */ /* 0x040fe200078e00ff */
        /* <DEDUP_REMOVED lines=12> */
[----:B------:R-:W-:-:S04]  /*0c40*/  LOP3.LUT R11, R9, UR13, R11, 0x96, !PT ;  /* 0x0000000d090b7c12 */ /* 0x000fc8000f8e960b */
        /* <DEDUP_REMOVED lines=35> */
[----:B------:R-:W-:-:S04]  /*0e80*/  IMAD.WIDE.U32 R24, R24, -0x326172a9, RZ ;  /* 0xcd9e8d5718187825 */ /* 0x000fc800078e00ff */
[----:B------:R-:W-:Y:S01]  /*0e90*/  IMAD.HI.U32 R5, R33, -0x2daee0ad, RZ ;  /* 0xd2511f5321057827 */ /* 0x000fe200078e00ff */
[----:B------:R-:W-:-:S03]  /*0ea0*/  LOP3.LUT R13, R25, UR22, R6, 0x96, !PT ;  /* 0x00000016190d7c12 */ /* 0x000fc6000f8e9606 */
[----:B------:R-:W-:Y:S01]  /*0eb0*/  IMAD.MOV.U32 R4, RZ, RZ, R3 ;  /* 0x000000ffff047224 */ /* 0x000fe200078e0003 */
[----:B------:R-:W-:Y:S01]  /*0ec0*/  LOP3.LUT R12, R5, UR21, R12, 0x96, !PT ;  /* 0x00000015050c7c12 */ /* 0x000fe2000f8e960c */
[----:B------:R-:W-:Y:S01]  /*0ed0*/  IMAD.MOV.U32 R6, RZ, RZ, R8 ;  /* 0x000000ffff067224 */ /* 0x000fe200078e0008 */
[----:B------:R-:W-:Y:S02]  /*0ee0*/  MOV R5, R0 ;  /* 0x0000000000057202 */ /* 0x000fe40000000f00 */
        /* <DEDUP_REMOVED lines=16> */
.L_x_1500:
[----:B------:R-:W-:Y:S01]  /*0ff0*/  IMAD.MOV.U32 R4, RZ, RZ, R0 ;  /* 0x000000ffff047224 */ /* 0x000fe200078e0000 */
[----:B------:R-:W-:Y:S01]  /*1000*/  MOV R5, R8 ;  /* 0x0000000800057202 */ /* 0x000fe20000000f00 */
[----:B------:R-:W-:Y:S01]  /*1010*/  IMAD.MOV.U32 R6, RZ, RZ, R13 ;  /* 0x000000ffff067224 */ /* 0x000fe200078e000d */
[----:B------:R-:W-:-:S07]  /*1020*/  MOV R7, R24 ;  /* 0x0000001800077202 */ /* 0x000fce0000000f00 */
.L_x_1499:
        /* <DEDUP_REMOVED lines=31> */
.L_x_1517:
        /* <DEDUP_REMOVED lines=9> */
[----:B------:R-:W-:Y:S05]  /*12b0*/  CALL.REL.NOINC `($__internal_33_$__cuda_sm20_div_u64) ;  /* 0x0000006800747944 */ /* 0x000fea0003c00000 */
        /* <DEDUP_REMOVED lines=9> */
.L_x_1506:
        /* <DEDUP_REMOVED lines=22> */
.L_x_1507:
[----:B------:R-:W-:Y:S05]  /*14b0*/  BSYNC B1 ;  /* 0x0000000000017941 */ /* 0x000fea0003800000 */
.L_x_1505:
        /* <DEDUP_REMOVED lines=15> */
[----:B------:R-:W-:Y:S05]  /*15b0*/  CALL.REL.NOINC `($__internal_33_$__cuda_sm20_div_u64) ;  /* 0x0000006400b47944 */ /* 0x000fea0003c00000 */
        /* <DEDUP_REMOVED lines=11> */
.L_x_1509:
        /* <DEDUP_REMOVED lines=23> */
.L_x_1510:
[----:B------:R-:W-:Y:S05]  /*17e0*/  BSYNC B1 ;  /* 0x0000000000017941 */ /* 0x000fea0003800000 */
.L_x_1508:
        /* <DEDUP_REMOVED lines=16> */
[----:B------:R-:W-:Y:S05]  /*18f0*/  CALL.REL.NOINC `($__internal_33_$__cuda_sm20_div_u64) ;  /* 0x0000006000e47944 */ /* 0x000fea0003c00000 */
        /* <DEDUP_REMOVED lines=11> */
.L_x_1512:
        /* <DEDUP_REMOVED lines=23> */
.L_x_1513:
[----:B------:R-:W-:Y:S05]  /*1b20*/  BSYNC B1 ;  /* 0x0000000000017941 */ /* 0x000fea0003800000 */
.L_x_1511:
        /* <DEDUP_REMOVED lines=28> */
.L_x_1515:
        /* <DEDUP_REMOVED lines=22> */
.L_x_1516:
[----:B------:R-:W-:Y:S05]  /*1e50*/  BSYNC B1 ;  /* 0x0000000000017941 */ /* 0x000fea0003800000 */
.L_x_1514:
        /* <DEDUP_REMOVED lines=10> */
.L_x_1504:
        /* <DEDUP_REMOVED lines=21> */
.L_x_1519:
        /* <DEDUP_REMOVED lines=23> */
.L_x_1520:
[----:B------:R-:W-:Y:S05]  /*21c0*/  BSYNC B1 ;  /* 0x0000000000017941 */ /* 0x000fea0003800000 */
.L_x_1518:
        /* <DEDUP_REMOVED lines=26> */
.L_x_1522:
        /* <DEDUP_REMOVED lines=23> */
.L_x_1523:
[----:B------:R-:W-:Y:S05]  /*24e0*/  BSYNC B1 ;  /* 0x0000000000017941 */ /* 0x000fea0003800000 */
.L_x_1521:
        /* <DEDUP_REMOVED lines=26> */
.L_x_1525:
        /* <DEDUP_REMOVED lines=23> */
.L_x_1526:
[----:B------:R-:W-:Y:S05]  /*2800*/  BSYNC B1 ;  /* 0x0000000000017941 */ /* 0x000fea0003800000 */
.L_x_1524:
[----:B------:R-:W0:Y:S02]  /*2810*/  LDC.64 R4, c[0x0][R4+0x2c8] ;  /* 0x0000b20004047b82 */ /* 0x000e240000000a00 */
[-C--:B0-----:R-:W-:Y:S02]  /*2820*/  IMAD R0, R5, R26.reuse, RZ ;  /* 0x0000001a05007224 */ /* 0x081fe400078e02ff */
[----:B------:R-:W-:-:S04]  /*2830*/  IMAD.WIDE.U32 R2, R4, R26, R2 ;  /* 0x0000001a04027225 */ /* 0x000fc800078e0002 */
[----:B------:R-:W-:-:S05]  /*2840*/  IMAD R7, R4, R7, R0 ;  /* 0x0000000704077224 */ /* 0x000fca00078e0200 */
[----:B------:R-:W-:-:S07]  /*2850*/  IADD3 R3, R3, R7, RZ ;  /* 0x0000000703037210 */ /* 0x000fce0007ffe0ff */
.L_x_1503:
[----:B------:R-:W-:Y:S02]  /*2860*/  ULDC.64 UR22, c[0x0][0x2e0] ;  /* 0x0000b80000167ab9 */ /* 0x000fe40000000a00 */
[----:B------:R-:W-:Y:S02]  /*2870*/  IMAD R5, R49, UR22, RZ ;  /* 0x0000001631057c24 */ /* 0x000fe4000f8e02ff */
[----:B------:R-:W-:-:S04]  /*2880*/  IMAD.WIDE.U32 R2, R48, UR22, R2 ;  /* 0x0000001630027c25 */ /* 0x000fc8000f8e0002 */
[----:B------:R-:W-:Y:S01]  /*2890*/  IMAD R5, R48, UR23, R5 ;  /* 0x0000001730057c24 */ /* 0x000fe2000f8e0205 */
[----:B------:R-:W-:Y:S02]  /*28a0*/  ULDC.64 UR22, c[0x0][0x210] ;  /* 0x0000840000167ab9 */ /* 0x000fe40000000a00 */
[----:B------:R-:W-:Y:S01]  /*28b0*/  LEA R26, P0, R2, UR22, 0x3 ;  /* 0x00000016021a7c11 */ /* 0x000fe2000f8018ff */
[----:B------:R-:W-:-:S05]  /*28c0*/  IMAD.IADD R3, R3, 0x1, R5 ;  /* 0x0000000103037824 */ /* 0x000fca00078e0205 */
[----:B------:R-:W-:-:S06]  /*28d0*/  LEA.HI.X R27, R2, UR23, R3, 0x3, P0 ;  /* 0x00000017021b7c11 */ /* 0x000fcc00080f1c03 */
[----:B------:R-:W5:Y:S02]  /*28e0*/  LDG.E.64 R26, desc[UR10][R26.64] ;  /* 0x0000000a1a1a7981 */ /* 0x000f64000c1e1b00 */
.L_x_1502:
[----:B------:R-:W-:Y:S05]  /*28f0*/  BSYNC B0 ;  /* 0x0000000000007941 */ /* 0x000fea0003800000 */
.L_x_1501:
[----:B------:R-:W0:Y:S01]  /*2900*/  LDC R7, c[0x0][0xc] ;  /* 0x00000300ff077b82 */ /* 0x000e220000000800 */
[----:B------:R-:W-:Y:S01]  /*2910*/  ULDC.64 UR22, c[0x0][0x6f0] ;  /* 0x0001bc0000167ab9 */ /* 0x000fe20000000a00 */
[----:B------:R-:W-:Y:S01]  /*2920*/  BSSY B0, `(.L_x_1527) ;  /* 0x0000187000007945 */ /* 0x000fe20003800000 */
[----:B0-----:R-:W-:-:S05]  /*2930*/  IMAD R7, R7, UR12, RZ ;  /* 0x0000000c07077c24 */ /* 0x001fca000f8e02ff */
[----:B------:R-:W-:-:S04]  /*2940*/  IADD3 R6, P1, R7, R16, RZ ;  /* 0x0000001007067210 */ /* 0x000fc80007f3e0ff */
[----:B------:R-:W-:Y:S02]  /*2950*/  ISETP.GE.U32.AND P0, PT, R6, UR22, PT ;  /* 0x0000001606007c0c */ /* 0x000fe4000bf06070 */
[----:B------:R-:W-:-:S04]  /*2960*/  IADD3.X R5, RZ, R15, RZ, P1, !PT ;  /* 0x0000000fff057210 */ /* 0x000fc80000ffe4ff */
[----:B------:R-:W-:-:S13]  /*2970*/  ISETP.GE.U32.AND.EX P0, PT, R5, UR23, PT, P0 ;  /* 0x0000001705007c0c */ /* 0x000fda000bf06100 */
[----:B------:R-:W-:Y:S05]  /*2980*/  @P0 BRA `(.L_x_1528) ;  /* 0x0000001800000947 */ /* 0x000fea0003800000 */
[----:B------:R-:W0:Y:S01]  /*2990*/  LDC R0, c[0x0][0x3a8] ;  /* 0x0000ea00ff007b82 */ /* 0x000e220000000800 */
[----:B------:R-:W-:Y:S01]  /*29a0*/  CS2R R2, SRZ ;  /* 0x0000000000027805 */ /* 0x000fe2000001ff00 */
[----:B------:R-:W-:Y:S01]  /*29b0*/  IMAD.MOV.U32 R48, RZ, RZ, R6 ;  /* 0x000000ffff307224 */ /* 0x000fe200078e0006 */
[----:B------:R-:W-:Y:S02]  /*29c0*/  MOV R49, R5 ;  /* 0x0000000500317202 */ /* 0x000fe40000000f00 */
[----:B0-----:R-:W-:-:S13]  /*29d0*/  ISETP.GE.AND P1, PT, R0, 0x2, PT ;  /* 0x000000020000780c */ /* 0x001fda0003f26270 */
[----:B------:R-:W-:Y:S05]  /*29e0*/  @!P1 BRA `(.L_x_1529) ;  /* 0x0000001400c49947 */ /* 0x000fea0003800000 */
[----:B------:R-:W0:Y:S01]  /*29f0*/  LDC R0, c[0x0][0xc] ;  /* 0x00000300ff007b82 */ /* 0x000e220000000800 */
[----:B------:R-:W-:-:S04]  /*2a00*/  UIADD3 UR22, UR5, 0x1, URZ ;  /* 0x0000000105167890 */ /* 0x000fc8000fffe03f */
[----:B------:R-:W-:-:S03]  /*2a10*/  UISETP.GE.U32.AND UP0, UPT, UR22, 0x3, UPT ;  /* 0x000000031600788c */ /* 0x000fc6000bf06070 */
[----:B------:R-:W-:Y:S02]  /*2a20*/  ULDC UR22, c[0x0][0x3a8] ;  /* 0x0000ea0000167ab9 */ /* 0x000fe40000000800 */
[----:B------:R-:W-:Y:S01]  /*2a30*/  IMAD.U32 R4, RZ, RZ, UR22 ;  /* 0x00000016ff047e24 */ /* 0x000fe2000f8e00ff */
[----:B------:R-:W-:Y:S01]  /*2a40*/  PLOP3.LUT P2, PT, PT, PT, UP0, 0x80, 0x0 ;  /* 0x000000000000781c */ /* 0x000fe20003f4f008 */
[----:B0-----:R-:W-:-:S05]  /*2a50*/  IMAD R3, R0, UR12, RZ ;  /* 0x0000000c00037c24 */ /* 0x001fca000f8e02ff */
[----:B------:R-:W-:Y:S02]  /*2a60*/  IADD3 R48, P1, R3, R16, RZ ;  /* 0x0000001003307210 */ /* 0x000fe40007f3e0ff */
[----:B------:R-:W-:Y:S02]  /*2a70*/  CS2R R2, SRZ ;  /* 0x0000000000027805 */ /* 0x000fe4000001ff00 */
[----:B------:R-:W-:-:S03]  /*2a80*/  IADD3.X R49, RZ, R15, RZ, P1, !PT ;  /* 0x0000000fff317210 */ /* 0x000fc60000ffe4ff */
[----:B------:R-:W-:Y:S06]  /*2a90*/  @!P2 BRA `(.L_x_1530) ;  /* 0x0000000c0040a947 */ /* 0x000fec0003800000 */
[----:B------:R-:W-:-:S06]  /*2aa0*/  UIADD3 UR22, UR6, -UR7, URZ ;  /* 0x8000000706167290 */ /* 0x000fcc000fffe03f */
[----:B------:R-:W-:-:S07]  /*2ab0*/  IMAD.U32 R28, RZ, RZ, UR22 ;  /* 0x00000016ff1c7e24 */ /* 0x000fce000f8e00ff */
.L_x_1543:
        /* <DEDUP_REMOVED lines=9> */
[----:B-----5:R-:W-:Y:S05]  /*2b50*/  CALL.REL.NOINC `($__internal_33_$__cuda_sm20_div_u64) ;  /* 0x00000050004c7944 */ /* 0x020fea0003c00000 */
        /* <DEDUP_REMOVED lines=9> */
.L_x_1532:
        /* <DEDUP_REMOVED lines=22> */
.L_x_1533:
[----:B------:R-:W-:Y:S05]  /*2d50*/  BSYNC B1 ;  /* 0x0000000000017941 */ /* 0x000fea0003800000 */
.L_x_1531:
        /* <DEDUP_REMOVED lines=15> */
[----:B-----5:R-:W-:Y:S05]  /*2e50*/  CALL.REL.NOINC `($__internal_33_$__cuda_sm20_div_u64) ;  /* 0x0000004c008c7944 */ /* 0x020fea0003c00000 */
        /* <DEDUP_REMOVED lines=11> */
.L_x_1535:
        /* <DEDUP_REMOVED lines=23> */
.L_x_1536:
[----:B------:R-:W-:Y:S05]  /*3080*/  BSYNC B1 ;  /* 0x0000000000017941 */ /* 0x000fea0003800000 */
.L_x_1534:
        /* <DEDUP_REMOVED lines=16> */
[----:B-----5:R-:W-:Y:S05]  /*3190*/  CALL.REL.NOINC `($__internal_33_$__cuda_sm20_div_u64) ;  /* 0x0000004800bc7944 */ /* 0x020fea0003c00000 */
        /* <DEDUP_REMOVED lines=11> */
.L_x_1538:
        /* <DEDUP_REMOVED lines=23> */
.L_x_1539:
[----:B------:R-:W-:Y:S05]  /*33c0*/  BSYNC B1 ;  /* 0x0000000000017941 */ /* 0x000fea0003800000 */
.L_x_1537:
        /* <DEDUP_REMOVED lines=28> */
.L_x_1541:
        /* <DEDUP_REMOVED lines=22> */
.L_x_1542:
[----:B------:R-:W-:Y:S05]  /*36f0*/  BSYNC B1 ;  /* 0x0000000000017941 */ /* 0x000fea0003800000 */
.L_x_1540:
        /* <DEDUP_REMOVED lines=10> */
.L_x_1530:
        /* <DEDUP_REMOVED lines=21> */
.L_x_1545:
        /* <DEDUP_REMOVED lines=23> */
.L_x_1546:
[----:B------:R-:W-:Y:S05]  /*3a60*/  BSYNC B1 ;  /* 0x0000000000017941 */ /* 0x000fea0003800000 */
.L_x_1544:
        /* <DEDUP_REMOVED lines=26> */
.L_x_1548:
        /* <DEDUP_REMOVED lines=23> */
.L_x_1549:
[----:B------:R-:W-:Y:S05]  /*3d80*/  BSYNC B1 ;  /* 0x0000000000017941 */ /* 0x000fea0003800000 */
.L_x_1547:
        /* <DEDUP_REMOVED lines=26> */
.L_x_1551:
        /* <DEDUP_REMOVED lines=23> */
.L_x_1552:
[----:B------:R-:W-:Y:S05]  /*40a0*/  BSYNC B1 ;  /* 0x0000000000017941 */ /* 0x000fea0003800000 */
.L_x_1550:
[----:B------:R-:W0:Y:S02]  /*40b0*/  LDC.64 R20, c[0x0][R4+0x2c8] ;  /* 0x0000b20004147b82 */ /* 0x000e240000000a00 */
[-C--:B0-----:R-:W-:Y:S02]  /*40c0*/  IMAD R0, R21, R36.reuse, RZ ;  /* 0x0000002415007224 */ /* 0x081fe400078e02ff */
[----:B------:R-:W-:-:S04]  /*40d0*/  IMAD.WIDE.U32 R2, R20, R36, R2 ;  /* 0x0000002414027225 */ /* 0x000fc800078e0002 */
[----:B------:R-:W-:-:S05]  /*40e0*/  IMAD R29, R20, R29, R0 ;  /* 0x0000001d141d7224 */ /* 0x000fca00078e0200 */
[----:B------:R-:W-:-:S07]  /*40f0*/  IADD3 R3, R3, R29, RZ ;  /* 0x0000001d03037210 */ /* 0x000fce0007ffe0ff */
.L_x_1529:
        /* <DEDUP_REMOVED lines=9> */
.L_x_1528:
[----:B------:R-:W-:Y:S05]  /*4190*/  BSYNC B0 ;  /* 0x0000000000007941 */ /* 0x000fea0003800000 */
.L_x_1527:
[----:B------:R-:W-:Y:S01]  /*41a0*/  LEA R4, P2, R7, R16, 0x1 ;  /* 0x0000001007047211 */ /* 0x000fe200078408ff */
[----:B------:R-:W-:Y:S01]  /*41b0*/  ULDC.64 UR22, c[0x0][0x6f0] ;  /* 0x0001bc0000167ab9 */ /* 0x000fe20000000a00 */
[----:B------:R-:W-:Y:S02]  /*41c0*/  BSSY B0, `(.L_x_1553) ;  /* 0x0000185000007945 */ /* 0x000fe40003800000 */
        /* <DEDUP_REMOVED lines=11> */
[----:B------:R-:W-:Y:S01]  /*4280*/  UIADD3 UR22, UR5, 0x1, URZ ;  /* 0x0000000105167890 */ /* 0x000fe2000fffe03f */
[----:B------:R-:W-:-:S03]  /*4290*/  CS2R R30, SRZ ;  /* 0x00000000001e7805 */ /* 0x000fc6000001ff00 */
        /* <DEDUP_REMOVED lines=10> */
.L_x_1569:
        /* <DEDUP_REMOVED lines=19> */
.L_x_1558:
        /* <DEDUP_REMOVED lines=22> */
.L_x_1559:
[----:B------:R-:W-:Y:S05]  /*45d0*/  BSYNC B1 ;  /* 0x0000000000017941 */ /* 0x000fea0003800000 */
.L_x_1557:
        /* <DEDUP_REMOVED lines=27> */
.L_x_1561:
        /* <DEDUP_REMOVED lines=23> */
.L_x_1562:
[----:B------:R-:W-:Y:S05]  /*4900*/  BSYNC B1 ;  /* 0x0000000000017941 */ /* 0x000fea0003800000 */
.L_x_1560:
        /* <DEDUP_REMOVED lines=28> */
.L_x_1564:
        /* <DEDUP_REMOVED lines=23> */
.L_x_1565:
[----:B------:R-:W-:Y:S05]  /*4c40*/  BSYNC B1 ;  /* 0x0000000000017941 */ /* 0x000fea0003800000 */
.L_x_1563:
        /* <DEDUP_REMOVED lines=28> */
.L_x_1567:
        /* <DEDUP_REMOVED lines=22> */
.L_x_1568:
[----:B------:R-:W-:Y:S05]  /*4f70*/  BSYNC B1 ;  /* 0x0000000000017941 */ /* 0x000fea0003800000 */
.L_x_1566:
        /* <DEDUP_REMOVED lines=10> */
.L_x_1556:
        /* <DEDUP_REMOVED lines=21> */
.L_x_1571:
        /* <DEDUP_REMOVED lines=23> */
.L_x_1572:
[----:B------:R-:W-:Y:S05]  /*52e0*/  BSYNC B1 ;  /* 0x0000000000017941 */ /* 0x000fea0003800000 */
.L_x_1570:
        /* <DEDUP_REMOVED lines=26> */
.L_x_1574:
        /* <DEDUP_REMOVED lines=23> */
.L_x_1575:
[----:B------:R-:W-:Y:S05]  /*5600*/  BSYNC B1 ;  /* 0x0000000000017941 */ /* 0x000fea0003800000 */
.L_x_1573:
        /* <DEDUP_REMOVED lines=26> */
.L_x_1577:
        /* <DEDUP_REMOVED lines=23> */
.L_x_1578:
[----:B------:R-:W-:Y:S05]  /*5920*/  BSYNC B1 ;  /* 0x0000000000017941 */ /* 0x000fea0003800000 */
.L_x_1576:
[----:B------:R-:W0:Y:S02]  /*5930*/  LDC.64 R20, c[0x0][R2+0x2c8] ;  /* 0x0000b20002147b82 */ /* 0x000e240000000a00 */
[-C--:B0-----:R-:W-:Y:S02]  /*5940*/  IMAD R0, R21, R36.reuse, RZ ;  /* 0x0000002415007224 */ /* 0x081fe400078e02ff */
[----:B------:R-:W-:-:S04]  /*5950*/  IMAD.WIDE.U32 R30, R20, R36, R30 ;  /* 0x00000024141e7225 */ /* 0x000fc800078e001e */
[----:B------:R-:W-:-:S05]  /*5960*/  IMAD R35, R20, R35, R0 ;  /* 0x0000002314237224 */ /* 0x000fca00078e0200 */
[----:B------:R-:W-:-:S07]  /*5970*/  IADD3 R31, R31, R35, RZ ;  /* 0x000000231f1f7210 */ /* 0x000fce0007ffe0ff */
.L_x_1555:
        /* <DEDUP_REMOVED lines=9> */
.L_x_1554:
[----:B------:R-:W-:Y:S05]  /*5a10*/  BSYNC B0 ;  /* 0x0000000000007941 */ /* 0x000fea0003800000 */
.L_x_1553:
        /* <DEDUP_REMOVED lines=25> */
.L_x_1595:
        /* <DEDUP_REMOVED lines=9> */
[----:B-----5:R-:W-:Y:S05]  /*5c40*/  CALL.REL.NOINC `($__internal_33_$__cuda_sm20_div_u64) ;  /* 0x0000002000107944 */ /* 0x020fea0003c00000 */
        /* <DEDUP_REMOVED lines=9> */
.L_x_1584:
[----:B------:R-:W0:Y:S01]  /*5ce0*/  I2F.U32.RP R35, R52 ;  /* 0x0000003400237306 */ /* 0x000e220000209000 */
[----:B------:R-:W-:Y:S01]  /*5cf0*/  IMAD.MOV R37, RZ, RZ, -R52 ;  /* 0x000000ffff257224 */ /* 0x000fe200078e0a34 */
        /* <DEDUP_REMOVED lines=20> */
.L_x_1585:
[----:B------:R-:W-:Y:S05]  /*5e40*/  BSYNC B1 ;  /* 0x0000000000017941 */ /* 0x000fea0003800000 */
.L_x_1583:
        /* <DEDUP_REMOVED lines=27> */
.L_x_1587:
        /* <DEDUP_REMOVED lines=23> */
.L_x_1588:
[----:B------:R-:W-:Y:S05]  /*6170*/  BSYNC B1 ;  /* 0x0000000000017941 */ /* 0x000fea0003800000 */
.L_x_1586:
        /* <DEDUP_REMOVED lines=28> */
.L_x_1590:
        /* <DEDUP_REMOVED lines=23> */
.L_x_1591:
[----:B------:R-:W-:Y:S05]  /*64b0*/  BSYNC B1 ;  /* 0x0000000000017941 */ /* 0x000fea0003800000 */
.L_x_1589:
        /* <DEDUP_REMOVED lines=28> */
.L_x_1593:
        /* <DEDUP_REMOVED lines=22> */
.L_x_1594:
[----:B------:R-:W-:Y:S05]  /*67e0*/  BSYNC B1 ;  /* 0x0000000000017941 */ /* 0x000fea0003800000 */
.L_x_1592:
        /* <DEDUP_REMOVED lines=10> */
.L_x_1582:
        /* <DEDUP_REMOVED lines=21> */
.L_x_1597:
        /* <DEDUP_REMOVED lines=23> */
.L_x_1598:
[----:B------:R-:W-:Y:S05]  /*6b50*/  BSYNC B1 ;  /* 0x0000000000017941 */ /* 0x000fea0003800000 */
.L_x_1596:
        /* <DEDUP_REMOVED lines=26> */
.L_x_1600:
[----:B------:R-:W0:Y:S01]  /*6d00*/  I2F.U32.RP R35, R52 ;  /* 0x0000003400237306 */ /* 0x000e220000209000 */
[----:B------:R-:W-:Y:S02]  /*6d10*/  IADD3 R37, RZ, -R52, RZ ;  /* 0x80000034ff257210 */ /* 0x000fe40007ffe0ff */
[----:B------:R-:W-:Y:S02]  /*6d20*/  ISETP.NE.U32.AND P5, PT, R52, RZ, PT ;  /* 0x000000ff3400720c */ /* 0x000fe40003fa5070 */
[----:B------:R-:W-:-:S03]  /*6d30*/  MOV R49, RZ ;  /* 0x000000ff00317202 */ /* 0x000fc60000000f00 */
[----:B0-----:R-:W0:Y:S02]  /*6d40*/  MUFU.RCP R35, R35 ;  /* 0x0000002300237308 */ /* 0x001e240000001000 */
[----:B0-----:R-:W-:Y:S02]  /*6d50*/  VIADD R20, R35, 0xffffffe ;  /* 0x0ffffffe23147836 */ /* 0x001fe40000000000 */
[----:B------:R-:W-:-:S04]  /*6d60*/  IMAD.MOV.U32 R35, RZ, RZ, RZ ;  /* 0x000000ffff237224 */ /* 0x000fc800078e00ff */
        /* <DEDUP_REMOVED lines=16> */
.L_x_1601:
[----:B------:R-:W-:Y:S05]  /*6e70*/  BSYNC B1 ;  /* 0x0000000000017941 */ /* 0x000fea0003800000 */
.L_x_1599:
        /* <DEDUP_REMOVED lines=26> */
.L_x_1603:
        /* <DEDUP_REMOVED lines=23> */
.L_x_1604:
[----:B------:R-:W-:Y:S05]  /*7190*/  BSYNC B1 ;  /* 0x0000000000017941 */ /* 0x000fea0003800000 */
.L_x_1602:
[----:B------:R-:W0:Y:S02]  /*71a0*/  LDC.64 R44, c[0x0][R44+0x2c8] ;  /* 0x0000b2002c2c7b82 */ /* 0x000e240000000a00 */
[-C--:B0-----:R-:W-:Y:S02]  /*71b0*/  IMAD R20, R45, R36.reuse, RZ ;  /* 0x000000242d147224 */ /* 0x081fe400078e02ff */
[----:B------:R-:W-:-:S04]  /*71c0*/  IMAD.WIDE.U32 R50, R44, R36, R50 ;  /* 0x000000242c327225 */ /* 0x000fc800078e0032 */
[----:B------:R-:W-:-:S05]  /*71d0*/  IMAD R35, R44, R35, R20 ;  /* 0x000000232c237224 */ /* 0x000fca00078e0214 */
[----:B------:R-:W-:-:S07]  /*71e0*/  IADD3 R51, R51, R35, RZ ;  /* 0x0000002333337210 */ /* 0x000fce0007ffe0ff */
.L_x_1581:
        /* <DEDUP_REMOVED lines=9> */
.L_x_1580:
[----:B------:R-:W-:Y:S05]  /*7280*/  BSYNC B0 ;  /* 0x0000000000007941 */ /* 0x000fea0003800000 */
.L_x_1579:
[----:B------:R-:W-:Y:S01]  /*7290*/  ULDC.64 UR22, c[0x0][0x6f0] ;  /* 0x0001bc0000167ab9 */ /* 0x000fe20000000a00 */
[----:B------:R-:W-:Y:S01]  /*72a0*/  BSSY B0, `(.L_x_1605) ;  /* 0x000001b000007945 */ /* 0x000fe20003800000 */
[----:B------:R-:W-:-:S04]  /*72b0*/  ISETP.GE.U32.AND P3, PT, R16, UR22, PT ;  /* 0x0000001610007c0c */ /* 0x000fc8000bf66070 */
[----:B------:R-:W-:-:S13]  /*72c0*/  ISETP.GE.U32.AND.EX P3, PT, R15, UR23, PT, P3 ;  /* 0x000000170f007c0c */ /* 0x000fda000bf66130 */
[----:B------:R-:W-:Y:S05]  /*72d0*/  @P3 BRA `(.L_x_1606) ;  /* 0x00000000005c3947 */ /* 0x000fea0003800000 */
[----:B------:R-:W-:Y:S01]  /*72e0*/  FMUL.FTZ R11, R11, 1 ;  /* 0x3f8000000b0b7820 */ /* 0x000fe20000410000 */
[----:B------:R-:W-:Y:S01]  /*72f0*/  ULDC.64 UR22, c[0x0][0x6f8] ;  /* 0x0001be0000167ab9 */ /* 0x000fe20000000a00 */
[----:B------:R-:W-:Y:S02]  /*7300*/  ULDC.64 UR24, c[0x0][0x550] ;  /* 0x0001540000187ab9 */ /* 0x000fe40000000a00 */
[----:B------:R-:W0:Y:S02]  /*7310*/  F2F.F64.F32 R20, R11 ;  /* 0x0000000b00147310 */ /* 0x000e240000201800 */
[----:B0-----:R-:W-:Y:S01]  /*7320*/  DSETP.GEU.AND P3, PT, R20, UR22, PT ;  /* 0x0000001614007e2a */ /* 0x001fe2000bf6e000 */
[----:B------:R-:W-:Y:S02]  /*7330*/  ULDC.64 UR22, c[0x0][0x480] ;  /* 0x0001200000167ab9 */ /* 0x000fe40000000a00 */
[----:B------:R-:W-:Y:S02]  /*7340*/  IMAD R21, R15, UR22, RZ ;  /* 0x000000160f157c24 */ /* 0x000fe4000f8e02ff */
[----:B------:R-:W-:Y:S01]  /*7350*/  IMAD.WIDE.U32 R38, R16, UR22, RZ ;  /* 0x0000001610267c25 */ /* 0x000fe2000f8e00ff */
[----:B------:R-:W-:-:S03]  /*7360*/  FSEL R35, RZ, 1, P3 ;  /* 0x3f800000ff237808 */ /* 0x000fc60001800000 */
[----:B------:R-:W-:Y:S01]  /*7370*/  IMAD R21, R16, UR23, R21 ;  /* 0x0000001710157c24 */ /* 0x000fe2000f8e0215 */
[----:B------:R-:W-:Y:S01]  /*7380*/  ULDC.64 UR22, c[0x0][0x3b0] ;  /* 0x0000ec0000167ab9 */ /* 0x000fe20000000a00 */
[----:B------:R-:W-:Y:S01]  /*7390*/  FMUL.FTZ R20, R35, 1 ;  /* 0x3f80000023147820 */ /* 0x000fe20000410000 */
[----:B------:R-:W-:Y:S01]  /*73a0*/  LEA R36, P3, R38, UR22, 0x3 ;  /* 0x0000001626247c11 */ /* 0x000fe2000f8618ff */
[----:B------:R-:W0:Y:S01]  /*73b0*/  F2I.FTZ.U32.TRUNC.NTZ R35, R35 ;  /* 0x0000002300237305 */ /* 0x000e22000021f000 */
[----:B------:R-:W-:-:S04]  /*73c0*/  IADD3 R11, R39, R21, RZ ;  /* 0x00000015270b7210 */ /* 0x000fc80007ffe0ff */
[----:B------:R-:W-:-:S03]  /*73d0*/  LEA.HI.X R37, R38, UR23, R11, 0x3, P3 ;  /* 0x0000001726257c11 */ /* 0x000fc600098f1c0b */
[----:B------:R1:W2:Y:S02]  /*73e0*/  F2F.F64.F32 R40, R20 ;  /* 0x0000001400287310 */ /* 0x0002a40000201800 */
[----:B-1----:R-:W-:-:S04]  /*73f0*/  IADD3 R20, P4, R38, UR24, RZ ;  /* 0x0000001826147c10 */ /* 0x002fc8000ff9e0ff */
[----:B------:R-:W-:Y:S01]  /*7400*/  IADD3.X R21, R11, UR25, RZ, P4, !PT ;  /* 0x000000190b157c10 */ /* 0x000fe2000a7fe4ff */
[----:B--2--5:R-:W-:-:S08]  /*7410*/  DMUL R40, R26, R40 ;  /* 0x000000281a287228 */ /* 0x024fd00000000000 */
[----:B------:R-:W-:-:S07]  /*7420*/  DMUL R40, R40, R22 ;  /* 0x0000001628287228 */ /* 0x000fce0000000000 */
[----:B------:R1:W-:Y:S04]  /*7430*/  STG.E.64 desc[UR10][R36.64], R40 ;  /* 0x0000002824007986 */ /* 0x0003e8000c101b0a */
[----:B0-----:R1:W-:Y:S02]  /*7440*/  STG.E.U8 desc[UR10][R20.64], R35 ;  /* 0x0000002314007986 */ /* 0x0013e4000c10110a */
.L_x_1606:
[----:B------:R-:W-:Y:S05]  /*7450*/  BSYNC B0 ;  /* 0x0000000000007941 */ /* 0x000fea0003800000 */
.L_x_1605:
[----:B------:R-:W-:Y:S04]  /*7460*/  BSSY B0, `(.L_x_1607) ;  /* 0x0000019000007945 */ /* 0x000fe80003800000 */
[----:B------:R-:W-:Y:S05]  /*7470*/  @P0 BRA `(.L_x_1608) ;  /* 0x00000000005c0947 */ /* 0x000fea0003800000 */
[----:B-1----:R-:W-:Y:S01]  /*7480*/  FMUL.FTZ R20, R10, 1 ;  /* 0x3f8000000a147820 */ /* 0x002fe20000410000 */
        /* <DEDUP_REMOVED lines=11> */
[C---:B------:R-:W-:Y:S01]  /*7540*/  LEA R36, P0, R10.reuse, UR22, 0x3 ;  /* 0x000000160a247c11 */ /* 0x040fe2000f8018ff */
[----:B------:R-:W0:Y:S01]  /*7550*/  F2I.FTZ.U32.TRUNC.NTZ R35, R35 ;  /* 0x0000002300237305 */ /* 0x000e22000021f000 */
[----:B------:R-:W-:Y:S02]  /*7560*/  IADD3 R5, R11, R5, RZ ;  /* 0x000000050b057210 */ /* 0x000fe40007ffe0ff */
[C---:B------:R-:W-:Y:S02]  /*7570*/  IADD3 R20, P3, R10.reuse, UR24, RZ ;  /* 0x000000180a147c10 */ /* 0x040fe4000ff7e0ff */
[----:B------:R-:W-:-:S03]  /*7580*/  LEA.HI.X R37, R10, UR23, R5, 0x3, P0 ;  /* 0x000000170a257c11 */ /* 0x000fc600080f1c05 */
[----:B------:R1:W2:Y:S02]  /*7590*/  F2F.F64.F32 R38, R21 ;  /* 0x0000001500267310 */ /* 0x0002a40000201800 */
[----:B-1----:R-:W-:Y:S01]  /*75a0*/  IADD3.X R21, R5, UR25, RZ, P3, !PT ;  /* 0x0000001905157c10 */ /* 0x002fe20009ffe4ff */
[----:B--2--5:R-:W-:-:S08]  /*75b0*/  DMUL R38, R28, R38 ;  /* 0x000000261c267228 */ /* 0x024fd00000000000 */
[----:B------:R-:W-:-:S07]  /*75c0*/  DMUL R38, R38, R22 ;  /* 0x0000001626267228 */ /* 0x000fce0000000000 */
[----:B------:R2:W-:Y:S04]  /*75d0*/  STG.E.64 desc[UR10][R36.64], R38 ;  /* 0x0000002624007986 */ /* 0x0005e8000c101b0a */
[----:B0-----:R2:W-:Y:S02]  /*75e0*/  STG.E.U8 desc[UR10][R20.64], R35 ;  /* 0x0000002314007986 */ /* 0x0015e4000c10110a */
.L_x_1608:
[----:B------:R-:W-:Y:S05]  /*75f0*/  BSYNC B0 ;  /* 0x0000000000007941 */ /* 0x000fea0003800000 */
.L_x_1607:
[----:B------:R-:W-:Y:S04]  /*7600*/  BSSY B0, `(.L_x_1609) ;  /* 0x0000019000007945 */ /* 0x000fe80003800000 */
        /* <DEDUP_REMOVED lines=10> */
[----:B-12---:R-:W-:Y:S01]  /*76b0*/  IMAD R37, R4, UR23, R3 ;  /* 0x0000001704257c24 */ /* 0x006fe2000f8e0203 */
[----:B------:R-:W-:Y:S01]  /*76c0*/  ULDC.64 UR22, c[0x0][0x3b0] ;  /* 0x0000ec0000167ab9 */ /* 0x000fe20000000a00 */
[----:B------:R-:W-:Y:S01]  /*76d0*/  FMUL.FTZ R35, R6, 1 ;  /* 0x3f80000006237820 */ /* 0x000fe20000410000 */
[----:B------:R-:W0:Y:S01]  /*76e0*/  F2I.FTZ.U32.TRUNC.NTZ R3, R6 ;  /* 0x0000000600037305 */ /* 0x000e22000021f000 */
[----:B------:R-:W-:Y:S01]  /*76f0*/  IMAD.IADD R9, R11, 0x1, R37 ;  /* 0x000000010b097824 */ /* 0x000fe200078e0225 */
[----:B------:R-:W-:-:S04]  /*7700*/  IADD3 R36, P1, R10, UR24, RZ ;  /* 0x000000180a247c10 */ /* 0x000fc8000ff3e0ff */
[----:B------:R-:W-:Y:S02]  /*7710*/  IADD3.X R37, R9, UR25, RZ, P1, !PT ;  /* 0x0000001909257c10 */ /* 0x000fe40008ffe4ff */
[----:B------:R-:W1:Y:S02]  /*7720*/  F2F.F64.F32 R20, R35 ;  /* 0x0000002300147310 */ /* 0x000e640000201800 */
[----:B-1---5:R-:W-:Y:S01]  /*7730*/  DMUL R4, R30, R20 ;  /* 0x000000141e047228 */ /* 0x022fe20000000000 */
[----:B------:R-:W-:-:S04]  /*7740*/  LEA R20, P0, R10, UR22, 0x3 ;  /* 0x000000160a147c11 */ /* 0x000fc8000f8018ff */
[----:B------:R-:W-:-:S03]  /*7750*/  LEA.HI.X R21, R10, UR23, R9, 0x3, P0 ;  /* 0x000000170a157c11 */ /* 0x000fc600080f1c09 */
[----:B------:R-:W-:-:S07]  /*7760*/  DMUL R4, R4, R22 ;  /* 0x0000001604047228 */ /* 0x000fce0000000000 */
[----:B------:R3:W-:Y:S04]  /*7770*/  STG.E.64 desc[UR10][R20.64], R4 ;  /* 0x0000000414007986 */ /* 0x0007e8000c101b0a */
[----:B0-----:R3:W-:Y:S02]  /*7780*/  STG.E.U8 desc[UR10][R36.64], R3 ;  /* 0x0000000324007986 */ /* 0x0017e4000c10110a */
.L_x_1610:
[----:B------:R-:W-:Y:S05]  /*7790*/  BSYNC B0 ;  /* 0x0000000000007941 */ /* 0x000fea0003800000 */
.L_x_1609:
[----:B------:R-:W-:Y:S05]  /*77a0*/  @P2 BRA `(.L_x_1611) ;  /* 0x00000000005c2947 */ /* 0x000fea0003800000 */
[----:B---3--:R-:W-:Y:S01]  /*77b0*/  FMUL.FTZ R3, R8, 1 ;  /* 0x3f80000008037820 */ /* 0x008fe20000410000 */
        /* <DEDUP_REMOVED lines=9> */
[----:B-12---:R-:W0:Y:S01]  /*7850*/  F2I.FTZ.U32.TRUNC.NTZ R21, R6 ;  /* 0x0000000600157305 */ /* 0x006e22000021f000 */
[----:B------:R-:W-:Y:S01]  /*7860*/  FMUL.FTZ R10, R6, 1 ;  /* 0x3f800000060a7820 */ /* 0x000fe20000410000 */
[----:B------:R-:W-:Y:S02]  /*7870*/  ULDC.64 UR22, c[0x0][0x3b0] ;  /* 0x0000ec0000167ab9 */ /* 0x000fe40000000a00 */
[C---:B------:R-:W-:Y:S02]  /*7880*/  LEA R2, P0, R4.reuse, UR22, 0x3 ;  /* 0x0000001604027c11 */ /* 0x040fe4000f8018ff */
[----:B------:R-:W-:Y:S02]  /*7890*/  IADD3 R5, R5, R11, RZ ;  /* 0x0000000b05057210 */ /* 0x000fe40007ffe0ff */
[----:B------:R1:W2:Y:S02]  /*78a0*/  F2F.F64.F32 R8, R10 ;  /* 0x0000000a00087310 */ /* 0x0002a40000201800 */
[----:B------:R-:W-:-:S02]  /*78b0*/  LEA.HI.X R3, R4, UR23, R5, 0x3, P0 ;  /* 0x0000001704037c11 */ /* 0x000fc400080f1c05 */
[----:B-1----:R-:W-:-:S04]  /*78c0*/  IADD3 R10, P1, R4, UR24, RZ ;  /* 0x00000018040a7c10 */ /* 0x002fc8000ff3e0ff */
[----:B------:R-:W-:Y:S01]  /*78d0*/  IADD3.X R11, R5, UR25, RZ, P1, !PT ;  /* 0x00000019050b7c10 */ /* 0x000fe20008ffe4ff */
[----:B--2--5:R-:W-:-:S08]  /*78e0*/  DMUL R8, R50, R8 ;  /* 0x0000000832087228 */ /* 0x024fd00000000000 */
[----:B------:R-:W-:-:S07]  /*78f0*/  DMUL R8, R8, R22 ;  /* 0x0000001608087228 */ /* 0x000fce0000000000 */
[----:B------:R4:W-:Y:S04]  /*7900*/  STG.E.64 desc[UR10][R2.64], R8 ;  /* 0x0000000802007986 */ /* 0x0009e8000c101b0a */
[----:B0-----:R4:W-:Y:S02]  /*7910*/  STG.E.U8 desc[UR10][R10.64], R21 ;  /* 0x000000150a007986 */ /* 0x0019e4000c10110a */
.L_x_1611:
[----:B------:R-:W-:Y:S01]  /*7920*/  LEA R16, P0, R7, R16, 0x2 ;  /* 0x0000001007107211 */ /* 0x000fe200078010ff */
[----:B------:R-:W-:Y:S05]  /*7930*/  WARPSYNC.ALL ;  /* 0x0000000000007948 */ /* 0x000fea0003800000 */
[----:B------:R-:W-:Y:S01]  /*7940*/  IADD3.X R15, RZ, R15, RZ, P0, !PT ;  /* 0x0000000fff0f7210 */ /* 0x000fe200007fe4ff */
[----:B------:R-:W-:Y:S01]  /*7950*/  BAR.SYNC.DEFER_BLOCKING 0x0 ;  /* 0x0000000000007b1d */ /* 0x000fe20000010000 */
[----:B------:R-:W-:Y:S01]  /*7960*/  ISETP.GE.U32.AND P0, PT, R16, R17, PT ;  /* 0x000000111000720c */ /* 0x000fe20003f06070 */
[----:B---34-:R-:W-:Y:S01]  /*7970*/  IMAD.MOV.U32 R3, RZ, RZ, R24 ;  /* 0x000000ffff037224 */ /* 0x018fe200078e0018 */
[----:B------:R-:W-:-:S02]  /*7980*/  MOV R2, R13 ;  /* 0x0000000d00027202 */ /* 0x000fc40000000f00 */
[----:B------:R-:W-:Y:S02]  /*7990*/  ISETP.GE.U32.AND.EX P0, PT, R15, R18, PT, P0 ;  /* 0x000000120f00720c */ /* 0x000fe40003f06100 */
[----:B------:R-:W-:-:S11]  /*79a0*/  MOV R0, R12 ;  /* 0x0000000c00007202 */ /* 0x000fd60000000f00 */
[----:B------:R-:W-:Y:S05]  /*79b0*/  @!P0 BRA `(.L_x_1612) ;  /* 0xffffff9000348947 */ /* 0x000fea000383ffff */
[----:B------:R-:W-:Y:S05]  /*79c0*/  EXIT ;  /* 0x000000000000794d */ /* 0x000fea0003800000 */
        .weak           $__internal_32_$__cuda_sm20_dblrcp_rn_slowpath_v3
        .type           $__internal_32_$__cuda_sm20_dblrcp_rn_slowpath_v3,@function
        .size           $__internal_32_$__cuda_sm20_dblrcp_rn_slowpath_v3,($__internal_33_$__cuda_sm20_div_u64 - $__internal_32_$__cuda_sm20_dblrcp_rn_slowpath_v3)
$__internal_32_$__cuda_sm20_dblrcp_rn_slowpath_v3:
[----:B------:R-:W0:Y:S08]  /*79d0*/  LDC.64 R10, c[0x0][0x6f8] ;  /* 0x0001be00ff0a7b82 */ /* 0x000e300000000a00 */
[----:B------:R-:W1:Y:S01]  /*79e0*/  LDC R6, c[0x0][0x6fc] ;  /* 0x0001bf00ff067b82 */ /* 0x000e620000000800 */
[----:B0-----:R-:W-:-:S14]  /*79f0*/  DSETP.GTU.AND P0, PT, |R10|, +INF , PT ;  /* 0x7ff000000a00742a */ /* 0x001fdc0003f0c200 */
[----:B-1----:R-:W-:Y:S05]  /*7a00*/  @P0 BRA `(.L_x_1613) ;  /* 0x0000000000840947 */ /* 0x002fea0003800000 */
        /* <DEDUP_REMOVED lines=9> */
[----:B------:R-:W-:Y:S01]  /*7aa0*/  ULDC UR5, c[0x0][0x6f8] ;  /* 0x0001be0000057ab9 */ /* 0x000fe20000000800 */
[----:B------:R-:W-:Y:S01]  /*7ab0*/  MOV R6, R9 ;  /* 0x0000000900067202 */ /* 0x000fe20000000f00 */
[----:B------:R-:W-:Y:S01]  /*7ac0*/  IMAD.U32 R4, RZ, RZ, UR5 ;  /* 0x00000005ff047e24 */ /* 0x000fe2000f8e00ff */
[----:B------:R-:W0:Y:S05]  /*7ad0*/  MUFU.RCP64H R7, R5 ;  /* 0x0000000500077308 */ /* 0x000e2a0000001800 */
        /* <DEDUP_REMOVED lines=8> */
[----:B------:R-:W-:Y:S01]  /*7b60*/  DFMA R4, R6, R4, R6 ;  /* 0x000000040604722b */ /* 0x000fe20000000006 */
[----:B------:R-:W-:Y:S10]  /*7b70*/  BRA `(.L_x_1614) ;  /* 0x0000000000307947 */ /* 0x000ff40003800000 */
.L_x_1615:
        /* <DEDUP_REMOVED lines=10> */
.L_x_1613:
[----:B------:R-:W0:Y:S01]  /*7c20*/  LDC R4, c[0x0][0x6f8] ;  /* 0x0001be00ff047b82 */ /* 0x000e220000000800 */
[----:B------:R-:W-:-:S07]  /*7c30*/  LOP3.LUT R5, R6, 0x80000, RZ, 0xfc, !PT ;  /* 0x0008000006057812 */ /* 0x000fce00078efcff */
.L_x_1614:
[----:B0-----:R-:W-:Y:S01]  /*7c40*/  IMAD.MOV.U32 R22, RZ, RZ, R4 ;  /* 0x000000ffff167224 */ /* 0x001fe200078e0004 */
[----:B------:R-:W-:Y:S01]  /*7c50*/  MOV R23, R5 ;  /* 0x0000000500177202 */ /* 0x000fe20000000f00 */
[----:B------:R-:W-:Y:S01]  /*7c60*/  IMAD.MOV.U32 R5, RZ, RZ, 0x0 ;  /* 0x00000000ff057424 */ /* 0x000fe200078e00ff */
[----:B------:R-:W-:-:S04]  /*7c70*/  MOV R4, R12 ;  /* 0x0000000c00047202 */ /* 0x000fc80000000f00 */
[----:B------:R-:W-:Y:S05]  /*7c80*/  RET.REL.NODEC R4 `(_ZN2at6native43_GLOBAL__N__7cc8d1ed_10_Dropout_cu_0e96ed3820fused_dropout_kernelIddmLin1ELi1EhEEvNS_4cuda6detail10TensorInfoIKT_T1_EENS5_IS6_S8_EENS5_IT4_S8_EES8_T0_NS_15PhiloxCudaStateE) ;  /* 0xffffff8004dc7950 */ /* 0x000fea0003c3ffff */
        .weak           $__internal_33_$__cuda_sm20_div_u64
        .type           $__internal_33_$__cuda_sm20_div_u64,@function
        .size           $__internal_33_$__cuda_sm20_div_u64,(.L_x_11570 - $__internal_33_$__cuda_sm20_div_u64)
$__internal_33_$__cuda_sm20_div_u64:
        /* <DEDUP_REMOVED lines=27> */
[----:B------:R-:W-:-:S03]  /*7e40*/  MOV R59, RZ ;  /* 0x000000ff003b7202 */ /* 0x000fc60000000f00 */
        /* <DEDUP_REMOVED lines=38> */
[----:B------:R-:W-:Y:S05]  /*80b0*/  RET.REL.NODEC R36 `(_ZN2at6native43_GLOBAL__N__7cc8d1ed_10_Dropout_cu_0e96ed3820fused_dropout_kernelIddmLin1ELi1EhEEvNS_4cuda6detail10TensorInfoIKT_T1_EENS5_IS6_S8_EENS5_IT4_S8_EES8_T0_NS_15PhiloxCudaStateE) ;  /* 0xffffff7c24d07950 */ /* 0x000fea0003c3ffff */
.L_x_1616:
        /* <DEDUP_REMOVED lines=12> */
.L_x_11570:


//--------------------- .text._ZN2at6native43_GLOBAL__N__7cc8d1ed_10_Dropout_cu_0e96ed3820fused_dropout_kernelIddmLi1ELi1EhEEvNS_4cuda6detail10TensorInfoIKT_T1_EENS5_IS6_S8_EENS5_IT4_S8_EES8_T0_NS_15PhiloxCudaStateE --------------------------
	.section	.text._ZN2at6native43_GLOBAL__N__7cc8d1ed_10_Dropout_cu_0e96ed3820fused_dropout_kernelIddmLi1ELi1EhEEvNS_4cuda6detail10TensorInfoIKT_T1_EENS5_IS6_S8_EENS5_IT4_S8_EES8_T0_NS_15PhiloxCudaStateE,"ax",@progbits
	.align	128
.text._ZN2at6native43_GLOBAL__N__7cc8d1ed_10_Dropout_cu_0e96ed3820fused_dropout_kernelIddmLi1ELi1EhEEvNS_4cuda6detail10TensorInfoIKT_T1_EENS5_IS6_S8_EENS5_IT4_S8_EES8_T0_NS_15PhiloxCudaStateE:
        .type           _ZN2at6native43_GLOBAL__N__7cc8d1ed_10_Dropout_cu_0e96ed3820fused_dropout_kernelIddmLi1ELi1EhEEvNS_4cuda6detail10TensorInfoIKT_T1_EENS5_IS6_S8_EENS5_IT4_S8_EES8_T0_NS_15PhiloxCudaStateE,@function
        .size           _ZN2at6native43_GLOBAL__N__7cc8d1ed_10_Dropout_cu_0e96ed3820fused_dropout_kernelIddmLi1ELi1EhEEvNS_4cuda6detail10TensorInfoIKT_T1_EENS5_IS6_S8_EENS5_IT4_S8_EES8_T0_NS_15PhiloxCudaStateE,(.L_x_11573 - _ZN2at6native43_GLOBAL__N__7cc8d1ed_10_Dropout_cu_0e96ed3820fused_dropout_kernelIddmLi1ELi1EhEEvNS_4cuda6detail10TensorInfoIKT_T1_EENS5_IS6_S8_EENS5_IT4_S8_EES8_T0_NS_15PhiloxCudaStateE)
        .other          _ZN2at6native43_GLOBAL__N__7cc8d1ed_10_Dropout_cu_0e96ed3820fused_dropout_kernelIddmLi1ELi1EhEEvNS_4cuda6detail10TensorInfoIKT_T1_EENS5_IS6_S8_EENS5_IT4_S8_EES8_T0_NS_15PhiloxCudaStateE,@"STO_CUDA_ENTRY STV_DEFAULT"
_ZN2at6native43_GLOBAL__N__7cc8d1ed_10_Dropout_cu_0e96ed3820fused_dropout_kernelIddmLi1ELi1EhEEvNS_4cuda6detail10TensorInfoIKT_T1_EENS5_IS6_S8_EENS5_IT4_S8_EES8_T0_NS_15PhiloxCudaStateE:
        /* <DEDUP_REMOVED lines=10> */
[----:B0-----:R-:W-:Y:S01]  /*00a0*/  @P0 IMAD.MOV.U32 R2, RZ, RZ, R16 ;  /* 0x000000ffff020224 */ /* 0x001fe200078e0010 */
[----:B------:R-:W-:-:S06]  /*00b0*/  ULDC UR10, c[0x0][0x0] ;  /* 0x00000000000a7ab9 */ /* 0x000fcc0000000800 */
[----:B------:R-:W0:Y:S01]  /*00c0*/  LDC R14, c[0x0][0x6fc] ;  /* 0x0001bf00ff0e7b82 */ /* 0x000e220000000800 */
[----:B-1----:R-:W-:-:S06]  /*00d0*/  @P0 IMAD.MOV.U32 R3, RZ, RZ, R17 ;  /* 0x000000ffff030224 */ /* 0x002fcc00078e0011 */
[----:B------:R-:W3:Y:S01]  /*00e0*/  @P0 LDG.E.64 R2, desc[UR8][R2.64] ;  /* 0x0000000802020981 */ /* 0x000ee2000c1e1b00 */
[----:B------:R-:W-:Y:S01]  /*00f0*/  MOV R24, UR4 ;  /* 0x0000000400187c02 */ /* 0x000fe20008000f00 */
[----:B------:R-:W-:-:S06]  /*0100*/  IMAD.U32 R25, RZ, RZ, UR5 ;  /* 0x00000005ff197e24 */ /* 0x000fcc000f8e00ff */
[----:B------:R-:W4:Y:S01]  /*0110*/  @P0 LDG.E.64 R24, desc[UR8][R24.64] ;  /* 0x0000000818180981 */ /* 0x000f22000c1e1b00 */
[----:B--2---:R-:W-:-:S04]  /*0120*/  IMAD R0, R0, UR10, R5 ;  /* 0x0000000a00007c24 */ /* 0x004fc8000f8e0205 */
[----:B------:R-:W-:Y:S01]  /*0130*/  IMAD.WIDE.U32 R8, R0, -0x326172a9, RZ ;  /* 0xcd9e8d5700087825 */ /* 0x000fe200078e00ff */
[----:B---3--:R-:W-:-:S05]  /*0140*/  @P0 IADD3 R16, P1, R2, R7, RZ ;  /* 0x0000000702100210 */ /* 0x008fca0007f3e0ff */
[----:B------:R-:W-:Y:S01]  /*0150*/  @P0 IMAD.X R17, RZ, RZ, R3, P1 ;  /* 0x000000ffff110224 */ /* 0x000fe200008e0603 */
[----:B----4-:R-:W-:Y:S01]  /*0160*/  IADD3 R4, R25, -0x4498517b, RZ ;  /* 0xbb67ae8519047810 */ /* 0x010fe20007ffe0ff */
[----:B------:R-:W-:-:S03]  /*0170*/  VIADD R5, R24, 0x9e3779b9 ;  /* 0x9e3779b918057836 */ /* 0x000fc60000000000 */
[--C-:B------:R-:W-:Y:S01]  /*0180*/  SHF.R.U64 R2, R16, 0x2, R17.reuse ;  /* 0x0000000210027819 */ /* 0x100fe20000001211 */
[----:B------:R-:W-:Y:S01]  /*0190*/  VIADD R15, R24, 0xb54cda56 ;  /* 0xb54cda56180f7836 */ /* 0x000fe20000000000 */
        /* <DEDUP_REMOVED lines=13> */
[----:B------:R-:W1:Y:S01]  /*0270*/  LDC.64 R12, c[0x0][0x6f8] ;  /* 0x0001be00ff0c7b82 */ /* 0x000e620000000a00 */
[----:B------:R-:W-:Y:S01]  /*0280*/  VIADD R6, R25, 0x32370b8f ;  /* 0x32370b8f19067836 */ /* 0x000fe20000000000 */
[----:B------:R-:W-:Y:S01]  /*0290*/  LOP3.LUT R20, R9, R10, R5, 0x96, !PT ;  /* 0x0000000a09147212 */ /* 0x000fe200078e9605 */
[----:B------:R-:W-:Y:S01]  /*02a0*/  IMAD.WIDE.U32 R10, R7, -0x2daee0ad, RZ ;  /* 0xd2511f53070a7825 */ /* 0x000fe200078e00ff */
[----:B0-----:R-:W1:Y:S03]  /*02b0*/  MUFU.RCP64H R19, R14 ;  /* 0x0000000e00137308 */ /* 0x001e660000001800 */
[----:B------:R-:W-:Y:S01]  /*02c0*/  IMAD.WIDE.U32 R20, R20, -0x326172a9, RZ ;  /* 0xcd9e8d5714147825 */ /* 0x000fe200078e00ff */
[----:B------:R-:W-:-:S02]  /*02d0*/  LOP3.LUT R26, R11, R8, R6, 0x96, !PT ;  /* 0x000000080b1a7212 */ /* 0x000fc400078e9606 */
[----:B------:R-:W-:Y:S01]  /*02e0*/  IADD3 R8, R25, -0x56f99767, RZ ;  /* 0xa906689919087810 */ /* 0x000fe20007ffe0ff */
[C---:B------:R-:W-:Y:S02]  /*02f0*/  VIADD R7, R24.reuse, 0xdaa66d2b ;  /* 0xdaa66d2b18077836 */ /* 0x040fe40000000000 */
[----:B------:R-:W-:Y:S02]  /*0300*/  VIADD R9, R24, 0x78dde6e4 ;  /* 0x78dde6e418097836 */ /* 0x000fe40000000000 */
[----:B------:R-:W-:Y:S01]  /*0310*/  IMAD.WIDE.U32 R26, R26, -0x326172a9, RZ ;  /* 0xcd9e8d571a1a7825 */ /* 0x000fe200078e00ff */
[----:B------:R-:W-:Y:S02]  /*0320*/  LOP3.LUT R7, R21, R18, R7, 0x96, !PT ;  /* 0x0000001215077212 */ /* 0x000fe400078e9607 */
[----:B------:R-:W-:Y:S02]  /*0330*/  IADD3 R18, R14, 0x300402, RZ ;  /* 0x003004020e127810 */ /* 0x000fe40007ffe0ff */
[----:B------:R-:W-:Y:S01]  /*0340*/  LOP3.LUT R20, R27, R20, R9, 0x96, !PT ;  /* 0x000000141b147212 */ /* 0x000fe200078e9609 */
[----:B------:R-:W-:Y:S01]  /*0350*/  IMAD.WIDE.U32 R22, R7, -0x2daee0ad, RZ ;  /* 0xd2511f5307167825 */ /* 0x000fe200078e00ff */
[----:B------:R-:W-:-:S03]  /*0360*/  FSETP.GEU.AND P0, PT, |R18|, 5.8789094863358348022e-39, PT ;  /* 0x004004021200780b */ /* 0x000fc60003f0e200 */
[----:B------:R-:W-:Y:S02]  /*0370*/  VIADD R7, R25, 0xed9eba14 ;  /* 0xed9eba1419077836 */ /* 0x000fe40000000000 */
[----:B------:R-:W-:Y:S02]  /*0380*/  VIADD R9, R24, 0x1715609d ;  /* 0x1715609d18097836 */ /* 0x000fe40000000000 */
[----:B------:R-:W-:Y:S01]  /*0390*/  IMAD.WIDE.U32 R20, R20, -0x2daee0ad, RZ ;  /* 0xd2511f5314147825 */ /* 0x000fe200078e00ff */
[----:B------:R-:W-:Y:S01]  /*03a0*/  LOP3.LUT R28, R23, R10, R7, 0x96, !PT ;  /* 0x0000000a171c7212 */ /* 0x000fe200078e9607 */
[----:B-1----:R-:W-:-:S03]  /*03b0*/  DFMA R10, R18, -R12, 1 ;  /* 0x3ff00000120a742b */ /* 0x002fc6000000080c */
[----:B------:R-:W-:Y:S01]  /*03c0*/  LOP3.LUT R30, R21, R22, R8, 0x96, !PT ;  /* 0x00000016151e7212 */ /* 0x000fe200078e9608 */
[----:B------:R-:W-:-:S04]  /*03d0*/  IMAD.WIDE.U32 R28, R28, -0x326172a9, RZ ;  /* 0xcd9e8d571c1c7825 */ /* 0x000fc800078e00ff */
[----:B------:R-:W-:Y:S01]  /*03e0*/  IMAD.WIDE.U32 R30, R30, -0x326172a9, RZ ;  /* 0xcd9e8d571e1e7825 */ /* 0x000fe200078e00ff */
[----:B------:R-:W-:Y:S01]  /*03f0*/  LOP3.LUT R26, R29, R26, R9, 0x96, !PT ;  /* 0x0000001a1d1a7212 */ /* 0x000fe200078e9609 */
[----:B------:R-:W-:Y:S01]  /*0400*/  DFMA R22, R10, R10, R10 ;  /* 0x0000000a0a16722b */ /* 0x000fe2000000000a */
[----:B------:R-:W-:Y:S01]  /*0410*/  IADD3 R9, R25, 0x646e171e, RZ ;  /* 0x646e171e19097810 */ /* 0x000fe20007ffe0ff */
[----:B------:R-:W-:Y:S01]  /*0420*/  VIADD R11, R24, 0x5384540f ;  /* 0x5384540f180b7836 */ /* 0x000fe20000000000 */
[----:B------:R-:W-:Y:S01]  /*0430*/  LOP3.LUT R28, R31, R28, R15, 0x96, !PT ;  /* 0x0000001c1f1c7212 */ /* 0x000fe200078e960f */
[----:B------:R-:W-:Y:S01]  /*0440*/  IMAD.WIDE.U32 R26, R26, -0x2daee0ad, RZ ;  /* 0xd2511f531a1a7825 */ /* 0x000fe200078e00ff */
[----:B------:R-:W-:-:S03]  /*0450*/  IADD3 R15, R24, -0xe443238, RZ ;  /* 0xf1bbcdc8180f7810 */ /* 0x000fc60007ffe0ff */
[----:B------:R-:W-:Y:S01]  /*0460*/  VIADD R10, R25, 0x1fd5c5a3 ;  /* 0x1fd5c5a3190a7836 */ /* 0x000fe20000000000 */
[----:B------:R-:W-:Y:S01]  /*0470*/  LOP3.LUT R32, R27, R20, R9, 0x96, !PT ;  /* 0x000000141b207212 */ /* 0x000fe200078e9609 */
[----:B------:R-:W-:Y:S01]  /*0480*/  IMAD.WIDE.U32 R28, R28, -0x2daee0ad, RZ ;  /* 0xd2511f531c1c7825 */ /* 0x000fe200078e00ff */
[----:B------:R-:W-:-:S03]  /*0490*/  DFMA R22, R18, R22, R18 ;  /* 0x000000161216722b */ /* 0x000fc60000000012 */
[----:B------:R-:W-:Y:S01]  /*04a0*/  IMAD.WIDE.U32 R32, R32, -0x326172a9, RZ ;  /* 0xcd9e8d5720207825 */ /* 0x000fe200078e00ff */
[----:B------:R-:W-:-:S04]  /*04b0*/  LOP3.LUT R20, R29, R26, R10, 0x96, !PT ;  /* 0x0000001a1d147212 */ /* 0x000fc800078e960a */
[----:B------:R-:W-:Y:S01]  /*04c0*/  LOP3.LUT R11, R33, R30, R11, 0x96, !PT ;  /* 0x0000001e210b7212 */ /* 0x000fe200078e960b */
[----:B------:R-:W-:Y:S01]  /*04d0*/  IMAD.WIDE.U32 R20, R20, -0x326172a9, RZ ;  /* 0xcd9e8d5714147825 */ /* 0x000fe200078e00ff */
[----:B------:R-:W-:-:S03]  /*04e0*/  DFMA R26, R22, -R12, 1 ;  /* 0x3ff00000161a742b */ /* 0x000fc6000000080c */
[----:B------:R-:W-:Y:S01]  /*04f0*/  IMAD.WIDE.U32 R34, R11, -0x2daee0ad, RZ ;  /* 0xd2511f530b227825 */ /* 0x000fe200078e00ff */
[----:B------:R-:W-:-:S03]  /*0500*/  LOP3.LUT R12, R21, R32, R15, 0x96, !PT ;  /* 0x00000020150c7212 */ /* 0x000fc600078e960f */
[C---:B------:R-:W-:Y:S01]  /*0510*/  VIADD R11, R25.reuse, 0xdb3d7428 ;  /* 0xdb3d7428190b7836 */ /* 0x040fe20000000000 */
[----:B------:R-:W-:Y:S01]  /*0520*/  DFMA R22, R22, R26, R22 ;  /* 0x0000001a1616722b */ /* 0x000fe20000000016 */
[----:B------:R-:W-:Y:S02]  /*0530*/  VIADD R13, R25, 0x96a522ad ;  /* 0x96a522ad190d7836 */ /* 0x000fe40000000000 */
[----:B------:R-:W-:Y:S01]  /*0540*/  IMAD.HI.U32 R15, R12, -0x2daee0ad, RZ ;  /* 0xd2511f530c0f7827 */ /* 0x000fe200078e00ff */
[----:B------:R-:W-:Y:S02]  /*0550*/  LOP3.LUT R45, R35, R28, R11, 0x96, !PT ;  /* 0x0000001c232d7212 */ /* 0x000fe400078e960b */
[----:B------:R-:W-:Y:S02]  /*0560*/  IADD3 R35, R24, -0x700cb87f, RZ ;  /* 0x8ff3478118237810 */ /* 0x000fe40007ffe0ff */
[----:B------:R-:W-:Y:S01]  /*0570*/  LOP3.LUT R34, R15, R34, R13, 0x96, !PT ;  /* 0x000000220f227212 */ /* 0x000fe200078e960d */
[----:B------:R-:W-:-:S05]  /*0580*/  IMAD.HI.U32 R17, R45, -0x326172a9, RZ ;  /* 0xcd9e8d572d117827 */ /* 0x000fca00078e00ff */
[----:B------:R-:W-:Y:S01]  /*0590*/  LOP3.LUT R35, R17, R20, R35, 0x96, !PT ;  /* 0x0000001411237212 */ /* 0x000fe200078e9623 */
[----:B------:R-:W-:Y:S06]  /*05a0*/  @P0 BRA `(.L_x_1617) ;  /* 0x0000000000100947 */ /* 0x000fec0003800000 */
[----:B------:R-:W-:Y:S02]  /*05b0*/  LOP3.LUT R14, R14, 0x7fffffff, RZ, 0xc0, !PT ;  /* 0x7fffffff0e0e7812 */ /* 0x000fe400078ec0ff */
[----:B------:R-:W-:-:S03]  /*05c0*/  MOV R18, 0x5f0 ;  /* 0x000005f000127802 */ /* 0x000fc60000000f00 */
[----:B------:R-:W-:-:S07]  /*05d0*/  VIADD R22, R14, 0xfff00000 ;  /* 0xfff000000e167836 */ /* 0x000fce0000000000 */
[----:B------:R-:W-:Y:S05]  /*05e0*/  CALL.REL.NOINC `($__internal_34_$__cuda_sm20_dblrcp_rn_slowpath_v3) ;  /* 0x0000001000c87944 */ /* 0x000fea0003c00000 */
.L_x_1617:
[----:B------:R-:W-:Y:S02]  /*05f0*/  ULDC.64 UR6, c[0x0][0x6f0] ;  /* 0x0001bc0000067ab9 */ /* 0x000fe40000000a00 */
[----:B------:R-:W-:-:S04]  /*0600*/  UIADD3 UR6, UP0, UR6, -0x1, URZ ;  /* 0xffffffff06067890 */ /* 0x000fc8000ff1e03f */
[----:B------:R-:W-:-:S06]  /*0610*/  UIADD3.X UR7, UR7, -0x1, URZ, UP0, !UPT ;  /* 0xffffffff07077890 */ /* 0x000fcc00087fe43f */
[----:B------:R-:W-:-:S13]  /*0620*/  ISETP.NE.U32.AND P0, PT, RZ, UR7, PT ;  /* 0x00000007ff007c0c */ /* 0x000fda000bf05070 */
[----:B------:R-:W-:Y:S05]  /*0630*/  @!P0 BRA `(.L_x_1618) ;  /* 0x0000000000208947 */ /* 0x000fea0003800000 */
[----:B------:R-:W-:Y:S01]  /*0640*/  ULDC UR4, c[0x0][0xc] ;  /* 0x0000030000047ab9 */ /* 0x000fe20000000800 */
[----:B------:R-:W-:Y:S01]  /*0650*/  MOV R14, 0x690 ;  /* 0x00000690000e7802 */ /* 0x000fe20000000f00 */
[----:B------:R-:W-:-:S04]  /*0660*/  UIMAD UR4, UR10, UR4, URZ ;  /* 0x000000040a0472a4 */ /* 0x000fc8000f8e023f */
[----:B------:R-:W-:-:S12]  /*0670*/  USHF.L.U32 UR4, UR4, 0x2, URZ ;  /* 0x0000000204047899 */ /* 0x000fd8000800063f */
[----:B------:R-:W-:Y:S05]  /*0680*/  CALL.REL.NOINC `($__internal_35_$__cuda_sm20_div_u64) ;  /* 0x0000001400487944 */ /* 0x000fea0003c00000 */
[----:B------:R-:W-:Y:S01]  /*0690*/  IMAD.MOV.U32 R14, RZ, RZ, R17 ;  /* 0x000000ffff0e7224 */ /* 0x000fe200078e0011 */
[----:B------:R-:W-:Y:S01]  /*06a0*/  MOV R15, R18 ;  /* 0x00000012000f7202 */ /* 0x000fe20000000f00 */
[----:B------:R-:W-:Y:S06]  /*06b0*/  BRA `(.L_x_1619) ;  /* 0x0000000000587947 */ /* 0x000fec0003800000 */
.L_x_1618:
        /* <DEDUP_REMOVED lines=13> */
[----:B------:R-:W-:-:S03]  /*0790*/  HFMA2.MMA R15, -RZ, RZ, 0, 0 ;  /* 0x00000000ff0f7435 */ /* 0x000fc600000001ff */
        /* <DEDUP_REMOVED lines=8> */
.L_x_1619:
        /* <DEDUP_REMOVED lines=13> */
[----:B------:R-:W-:Y:S01]  /*08f0*/  IMAD R45, R45, -0x326172a9, RZ ;  /* 0xcd9e8d572d2d7824 */ /* 0x000fe200078e02ff */
[----:B------:R-:W-:Y:S01]  /*0900*/  LOP3.LUT R16, R16, 0x3, RZ, 0xc0, !PT ;  /* 0x0000000310107812 */ /* 0x000fe200078ec0ff */
[----:B------:R-:W-:Y:S01]  /*0910*/  IMAD.MOV.U32 R18, RZ, RZ, R0 ;  /* 0x000000ffff127224 */ /* 0x000fe200078e0000 */
[----:B------:R-:W-:Y:S01]  /*0920*/  MOV R19, RZ ;  /* 0x000000ff00137202 */ /* 0x000fe20000000f00 */
[----:B------:R-:W-:Y:S01]  /*0930*/  IMAD.MOV.U32 R17, RZ, RZ, RZ ;  /* 0x000000ffff117224 */ /* 0x000fe200078e00ff */
[----:B------:R-:W-:Y:S01]  /*0940*/  ULDC.64 UR16, c[0x0][0x6f8] ;  /* 0x0001be0000107ab9 */ /* 0x000fe20000000a00 */
[----:B------:R-:W-:Y:S01]  /*0950*/  ULDC.64 UR6, c[0x0][0x480] ;  /* 0x0001200000067ab9 */ /* 0x000fe20000000a00 */
[----:B------:R-:W-:Y:S01]  /*0960*/  ULDC.64 UR10, c[0x0][0x3b0] ;  /* 0x0000ec00000a7ab9 */ /* 0x000fe20000000a00 */
[----:B------:R-:W-:Y:S01]  /*0970*/  ULDC.64 UR12, c[0x0][0x550] ;  /* 0x00015400000c7ab9 */ /* 0x000fe20000000a00 */
[----:B------:R-:W-:-:S05]  /*0980*/  ULDC.64 UR14, c[0x0][0x6f0] ;  /* 0x0001bc00000e7ab9 */ /* 0x000fca0000000a00 */
.L_x_1631:
[----:B------:R-:W-:Y:S01]  /*0990*/  VIADD R2, R2, 0x1 ;  /* 0x0000000102027836 */ /* 0x000fe20000000000 */
[----:B------:R-:W-:Y:S03]  /*09a0*/  BSSY B0, `(.L_x_1620) ;  /* 0x000000c000007945 */ /* 0x000fe60003800000 */
[C---:B------:R-:W-:Y:S01]  /*09b0*/  IMAD.HI.U32 R21, R2.reuse, -0x2daee0ad, RZ ;  /* 0xd2511f5302157827 */ /* 0x040fe200078e00ff */
[----:B------:R-:W-:-:S13]  /*09c0*/  ISETP.NE.AND P0, PT, R2, RZ, PT ;  /* 0x000000ff0200720c */ /* 0x000fda0003f05270 */
[----:B-1---5:R-:W-:Y:S05]  /*09d0*/  @P0 BRA `(.L_x_1621) ;  /* 0x0000000000200947 */ /* 0x022fea0003800000 */
        /* <DEDUP_REMOVED lines=8> */
.L_x_1621:
[----:B------:R-:W-:Y:S05]  /*0a60*/  BSYNC B0 ;  /* 0x0000000000007941 */ /* 0x000fea0003800000 */
.L_x_1620:
        /* <DEDUP_REMOVED lines=10> */
[----:B------:R-:W-:-:S04]  /*0b10*/  IMAD.WIDE.U32 R38, R38, -0x2daee0ad, RZ ;  /* 0xd2511f5326267825 */ /* 0x000fc800078e00ff */
[----:B------:R-:W-:Y:S01]  /*0b20*/  IMAD.MOV.U32 R52, RZ, RZ, R45 ;  /* 0x000000ffff347224 */ /* 0x000fe200078e002d */
[----:B------:R-:W-:Y:S01]  /*0b30*/  LOP3.LUT R36, R39, R41, R4, 0x96, !PT ;  /* 0x0000002927247212 */ /* 0x000fe200078e9604 */
[----:B------:R-:W-:Y:S01]  /*0b40*/  IMAD.WIDE.U32 R40, R37, -0x2daee0ad, RZ ;  /* 0xd2511f5325287825 */ /* 0x000fe200078e00ff */
[----:B------:R-:W-:-:S03]  /*0b50*/  IADD3 R39, R24, 0x3c6ef372, RZ ;  /* 0x3c6ef37218277810 */ /* 0x000fc60007ffe0ff */
        /* <DEDUP_REMOVED lines=11> */
[----:B------:R-:W-:-:S05]  /*0c10*/  VIADD R39, R24, 0x78dde6e4 ;  /* 0x78dde6e418277836 */ /* 0x000fca0000000000 */
[----:B------:R-:W-:Y:S01]  /*0c20*/  LOP3.LUT R38, R37, R20, R39, 0x96, !PT ;  /* 0x0000001425267212 */ /* 0x000fe200078e9627 */
[----:B------:R-:W-:Y:S01]  /*0c30*/  IMAD.WIDE.U32 R20, R21, -0x326172a9, RZ ;  /* 0xcd9e8d5715147825 */ /* 0x000fe200078e00ff */
[----:B------:R-:W-:-:S03]  /*0c40*/  IADD3 R37, R24, 0x1715609d, RZ ;  /* 0x1715609d18257810 */ /* 0x000fc60007ffe0ff */
[----:B------:R-:W-:Y:S01]  /*0c50*/  IMAD.WIDE.U32 R38, R38, -0x2daee0ad, RZ ;  /* 0xd2511f5326267825 */ /* 0x000fe200078e00ff */
[----:B------:R-:W-:-:S04]  /*0c60*/  LOP3.LUT R36, R21, R36, R37, 0x96, !PT ;  /* 0x0000002415247212 */ /* 0x000fc800078e9625 */
[----:B------:R-:W-:Y:S01]  /*0c70*/  LOP3.LUT R40, R39, R40, R8, 0x96, !PT ;  /* 0x0000002827287212 */ /* 0x000fe200078e9608 */
[----:B------:R-:W-:-:S04]  /*0c80*/  IMAD.WIDE.U32 R36, R36, -0x2daee0ad, RZ ;  /* 0xd2511f5324247825 */ /* 0x000fc800078e00ff */
[----:B------:R-:W-:Y:S01]  /*0c90*/  IMAD.WIDE.U32 R40, R40, -0x326172a9, RZ ;  /* 0xcd9e8d5728287825 */ /* 0x000fe200078e00ff */
[----:B------:R-:W-:-:S03]  /*0ca0*/  LOP3.LUT R21, R37, R38, R9, 0x96, !PT ;  /* 0x0000002625157212 */ /* 0x000fc600078e9609 */
[C---:B------:R-:W-:Y:S02]  /*0cb0*/  VIADD R39, R24.reuse, 0xb54cda56 ;  /* 0xb54cda5618277836 */ /* 0x040fe40000000000 */
[----:B------:R-:W-:-:S03]  /*0cc0*/  VIADD R37, R24, 0x5384540f ;  /* 0x5384540f18257836 */ /* 0x000fc60000000000 */
[----:B------:R-:W-:Y:S01]  /*0cd0*/  LOP3.LUT R38, R41, R20, R39, 0x96, !PT ;  /* 0x0000001429267212 */ /* 0x000fe200078e9627 */
[----:B------:R-:W-:-:S04]  /*0ce0*/  IMAD.WIDE.U32 R20, R21, -0x326172a9, RZ ;  /* 0xcd9e8d5715147825 */ /* 0x000fc800078e00ff */
[----:B------:R-:W-:Y:S01]  /*0cf0*/  IMAD.WIDE.U32 R38, R38, -0x2daee0ad, RZ ;  /* 0xd2511f5326267825 */ /* 0x000fe200078e00ff */
[----:B------:R-:W-:-:S04]  /*0d00*/  LOP3.LUT R37, R21, R40, R37, 0x96, !PT ;  /* 0x0000002815257212 */ /* 0x000fc800078e9625 */
[----:B------:R-:W-:Y:S01]  /*0d10*/  LOP3.LUT R42, R39, R36, R10, 0x96, !PT ;  /* 0x00000024272a7212 */ /* 0x000fe200078e960a */
[----:B------:R-:W-:Y:S01]  /*0d20*/  IMAD.WIDE.U32 R36, R37, -0x2daee0ad, RZ ;  /* 0xd2511f5325247825 */ /* 0x000fe200078e00ff */
[----:B------:R-:W-:-:S03]  /*0d30*/  IADD3 R39, R24, -0xe443238, RZ ;  /* 0xf1bbcdc818277810 */ /* 0x000fc60007ffe0ff */
        /* <DEDUP_REMOVED lines=25> */
.L_x_1623:
[----:B------:R-:W-:Y:S01]  /*0ed0*/  IMAD.MOV.U32 R52, RZ, RZ, R34 ;  /* 0x000000ffff347224 */ /* 0x000fe200078e0022 */
[----:B------:R-:W-:Y:S01]  /*0ee0*/  MOV R50, R37 ;  /* 0x0000002500327202 */ /* 0x000fe20000000f00 */
[----:B------:R-:W-:Y:S02]  /*0ef0*/  IMAD.MOV.U32 R51, RZ, RZ, R42 ;  /* 0x000000ffff337224 */ /* 0x000fe400078e002a */
[----:B------:R-:W-:-:S07]  /*0f00*/  IMAD.MOV.U32 R44, RZ, RZ, R20 ;  /* 0x000000ffff2c7224 */ /* 0x000fce00078e0014 */
.L_x_1622:
[----:B------:R-:W-:Y:S01]  /*0f10*/  ULDC UR4, c[0x0][0xc] ;  /* 0x0000030000047ab9 */ /* 0x000fe20000000800 */
[----:B------:R-:W0:Y:S01]  /*0f20*/  LDC R45, c[0x0][RZ] ;  /* 0x00000000ff2d7b82 */ /* 0x000e220000000800 */
[----:B------:R-:W-:-:S04]  /*0f30*/  ISETP.GE.U32.AND P0, PT, R18, UR14, PT ;  /* 0x0000000e12007c0c */ /* 0x000fc8000bf06070 */
[----:B------:R-:W-:-:S13]  /*0f40*/  ISETP.GE.U32.AND.EX P0, PT, R17, UR15, PT, P0 ;  /* 0x0000000f11007c0c */ /* 0x000fda000bf06100 */
[----:B------:R-:W1:Y:S01]  /*0f50*/  @!P0 LDC.64 R36, c[0x0][0x2e0] ;  /* 0x0000b800ff248b82 */ /* 0x000e620000000a00 */
[----:B0-----:R-:W-:-:S07]  /*0f60*/  IMAD R45, R45, UR4, RZ ;  /* 0x000000042d2d7c24 */ /* 0x001fce000f8e02ff */
[----:B------:R-:W0:Y:S01]  /*0f70*/  @!P0 LDC.64 R38, c[0x0][0x210] ;  /* 0x00008400ff268b82 */ /* 0x000e220000000a00 */
[CC--:B------:R-:W-:Y:S02]  /*0f80*/  IADD3 R46, P2, R45.reuse, R18.reuse, RZ ;  /* 0x000000122d2e7210 */ /* 0x0c0fe40007f5e0ff */
[----:B------:R-:W-:Y:S02]  /*0f90*/  LEA R48, P3, R45, R18, 0x1 ;  /* 0x000000122d307211 */ /* 0x000fe400078608ff */
[----:B------:R-:W-:Y:S02]  /*0fa0*/  ISETP.GE.U32.AND P1, PT, R46, UR14, PT ;  /* 0x0000000e2e007c0c */ /* 0x000fe4000bf26070 */
[----:B------:R-:W-:Y:S01]  /*0fb0*/  IADD3.X R47, RZ, R17, RZ, P2, !PT ;  /* 0x00000011ff2f7210 */ /* 0x000fe200017fe4ff */
[----:B------:R-:W-:Y:S01]  /*0fc0*/  IMAD.X R49, RZ, RZ, R17, P3 ;  /* 0x000000ffff317224 */ /* 0x000fe200018e0611 */
[----:B------:R-:W-:Y:S02]  /*0fd0*/  ISETP.GE.U32.AND P2, PT, R48, UR14, PT ;  /* 0x0000000e30007c0c */ /* 0x000fe4000bf46070 */
[----:B------:R-:W-:-:S02]  /*0fe0*/  ISETP.GE.U32.AND.EX P1, PT, R47, UR15, PT, P1 ;  /* 0x0000000f2f007c0c */ /* 0x000fc4000bf26110 */
[----:B------:R-:W-:Y:S01]  /*0ff0*/  ISETP.GE.U32.AND.EX P2, PT, R49, UR15, PT, P2 ;  /* 0x0000000f31007c0c */ /* 0x000fe2000bf46120 */
[-C--:B-1----:R-:W-:Y:S02]  /*1000*/  @!P0 IMAD R53, R17, R36.reuse, RZ ;  /* 0x0000002411358224 */ /* 0x082fe400078e02ff */
[----:B------:R-:W-:-:S04]  /*1010*/  @!P0 IMAD.WIDE.U32 R40, R18, R36, RZ ;  /* 0x0000002412288225 */ /* 0x000fc800078e00ff */
[----:B------:R-:W-:Y:S01]  /*1020*/  @!P0 IMAD R53, R18, R37, R53 ;  /* 0x0000002512358224 */ /* 0x000fe200078e0235 */
[----:B0-----:R-:W-:-:S03]  /*1030*/  @!P0 LEA R54, P3, R40, R38, 0x3 ;  /* 0x0000002628368211 */ /* 0x001fc600078618ff */
[----:B------:R-:W0:Y:S01]  /*1040*/  @!P1 LDC.64 R34, c[0x0][0x2e0] ;  /* 0x0000b800ff229b82 */ /* 0x000e220000000a00 */
[----:B------:R-:W-:Y:S02]  /*1050*/  @!P0 IMAD.IADD R38, R41, 0x1, R53 ;  /* 0x0000000129268824 */ /* 0x000fe400078e0235 */
[----:B------:R-:W-:-:S03]  /*1060*/  IMAD R53, R45, 0x3, RZ ;  /* 0x000000032d357824 */ /* 0x000fc600078e02ff */
[----:B------:R-:W-:Y:S02]  /*1070*/  @!P0 LEA.HI.X R55, R40, R39, R38, 0x3, P3 ;  /* 0x0000002728378211 */ /* 0x000fe400018f1c26 */
[----:B------:R-:W1:Y:S01]  /*1080*/  @!P1 LDC.64 R36, c[0x0][0x210] ;  /* 0x00008400ff249b82 */ /* 0x000e620000000a00 */
[----:B------:R-:W-:Y:S02]  /*1090*/  IADD3 R53, P4, R53, R18, RZ ;  /* 0x0000001235357210 */ /* 0x000fe40007f9e0ff */
[----:B------:R2:W5:Y:S02]  /*10a0*/  @!P0 LDG.E.64 R26, desc[UR8][R54.64] ;  /* 0x00000008361a8981 */ /* 0x000564000c1e1b00 */
[----:B------:R-:W-:Y:S02]  /*10b0*/  ISETP.GE.U32.AND P3, PT, R53, UR14, PT ;  /* 0x0000000e35007c0c */ /* 0x000fe4000bf66070 */
[----:B------:R-:W-:Y:S01]  /*10c0*/  IADD3.X R59, RZ, R17, RZ, P4, !PT ;  /* 0x00000011ff3b7210 */ /* 0x000fe200027fe4ff */
[----:B------:R-:W3:Y:S03]  /*10d0*/  @!P2 LDC.64 R38, c[0x0][0x2e0] ;  /* 0x0000b800ff26ab82 */ /* 0x000ee60000000a00 */
[----:B------:R-:W-:Y:S01]  /*10e0*/  ISETP.GE.U32.AND.EX P3, PT, R59, UR15, PT, P3 ;  /* 0x0000000f3b007c0c */ /* 0x000fe2000bf66130 */
[----:B0-----:R-:W-:-:S04]  /*10f0*/  @!P1 IMAD R40, R47, R34, RZ ;  /* 0x000000222f289224 */ /* 0x001fc800078e02ff */
[C---:B------:R-:W-:Y:S02]  /*1100*/  @!P1 IMAD R57, R46.reuse, R35, R40 ;  /* 0x000000232e399224 */ /* 0x040fe400078e0228 */
[----:B------:R-:W0:Y:S01]  /*1110*/  @!P2 LDC.64 R40, c[0x0][0x210] ;  /* 0x00008400ff28ab82 */ /* 0x000e220000000a00 */
[----:B------:R-:W-:-:S04]  /*1120*/  @!P1 IMAD.WIDE.U32 R34, R46, R34, RZ ;  /* 0x000000222e229225 */ /* 0x000fc800078e00ff */
[----:B------:R-:W-:Y:S01]  /*1130*/  @!P1 IMAD.IADD R35, R35, 0x1, R57 ;  /* 0x0000000123239824 */ /* 0x000fe200078e0239 */
[----:B-1----:R-:W-:-:S04]  /*1140*/  @!P1 LEA R56, P4, R34, R36, 0x3 ;  /* 0x0000002422389211 */ /* 0x002fc800078818ff */
[----:B------:R-:W-:Y:S01]  /*1150*/  @!P1 LEA.HI.X R57, R34, R37, R35, 0x3, P4 ;  /* 0x0000002522399211 */ /* 0x000fe200020f1c23 */
[----:B---3--:R-:W-:-:S04]  /*1160*/  @!P2 IMAD R34, R49, R38, RZ ;  /* 0x000000263122a224 */ /* 0x008fc800078e02ff */
[C---:B------:R-:W-:Y:S01]  /*1170*/  @!P2 IMAD R37, R48.reuse, R39, R34 ;  /* 0x000000273025a224 */ /* 0x040fe200078e0222 */
[----:B------:R2:W5:Y:S01]  /*1180*/  @!P1 LDG.E.64 R28, desc[UR8][R56.64] ;  /* 0x00000008381c9981 */ /* 0x000562000c1e1b00 */
[----:B------:R-:W-:Y:S01]  /*1190*/  @!P2 IMAD.WIDE.U32 R38, R48, R38, RZ ;  /* 0x000000263026a225 */ /* 0x000fe200078e00ff */
[----:B------:R-:W1:Y:S03]  /*11a0*/  @!P3 LDC.64 R34, c[0x0][0x2e0] ;  /* 0x0000b800ff22bb82 */ /* 0x000e660000000a00 */
[----:B------:R-:W-:Y:S01]  /*11b0*/  @!P2 IMAD.IADD R36, R39, 0x1, R37 ;  /* 0x000000012724a824 */ /* 0x000fe200078e0225 */
[----:B0-----:R-:W-:-:S04]  /*11c0*/  @!P2 LEA R40, P4, R38, R40, 0x3 ;  /* 0x000000282628a211 */ /* 0x001fc800078818ff */
[----:B------:R-:W-:Y:S02]  /*11d0*/  @!P2 LEA.HI.X R41, R38, R41, R36, 0x3, P4 ;  /* 0x000000292629a211 */ /* 0x000fe400020f1c24 */
[----:B------:R-:W0:Y:S03]  /*11e0*/  @!P3 LDC.64 R36, c[0x0][0x210] ;  /* 0x00008400ff24bb82 */ /* 0x000e260000000a00 */
[----:B------:R2:W5:Y:S01]  /*11f0*/  @!P2 LDG.E.64 R30, desc[UR8][R40.64] ;  /* 0x00000008281ea981 */ /* 0x000562000c1e1b00 */
[----:B-1----:R-:W-:-:S04]  /*1200*/  @!P3 IMAD R38, R59, R34, RZ ;  /* 0x000000223b26b224 */ /* 0x002fc800078e02ff */
[C---:B------:R-:W-:Y:S02]  /*1210*/  @!P3 IMAD R39, R53.reuse, R35, R38 ;  /* 0x000000233527b224 */ /* 0x040fe400078e0226 */
[----:B------:R-:W-:-:S05]  /*1220*/  @!P3 IMAD.WIDE.U32 R34, R53, R34, RZ ;  /* 0x000000223522b225 */ /* 0x000fca00078e00ff */
[----:B------:R-:W-:Y:S02]  /*1230*/  @!P3 IADD3 R35, R35, R39, RZ ;  /* 0x000000272323b210 */ /* 0x000fe40007ffe0ff */
[----:B0-----:R-:W-:-:S04]  /*1240*/  @!P3 LEA R36, P4, R34, R36, 0x3 ;  /* 0x000000242224b211 */ /* 0x001fc800078818ff */
[----:B------:R-:W-:-:S05]  /*1250*/  @!P3 LEA.HI.X R37, R34, R37, R35, 0x3, P4 ;  /* 0x000000252225b211 */ /* 0x000fca00020f1c23 */
[----:B------:R2:W5:Y:S01]  /*1260*/  @!P3 LDG.E.64 R32, desc[UR8][R36.64] ;  /* 0x000000082420b981 */ /* 0x000562000c1e1b00 */
[----:B------:R-:W-:Y:S01]  /*1270*/  I2FP.F32.U32 R35, R52 ;  /* 0x0000003400237245 */ /* 0x000fe20000201000 */
[----:B------:R-:W-:Y:S01]  /*1280*/  IMAD.MOV.U32 R52, RZ, RZ, 0x2f800000 ;  /* 0x2f800000ff347424 */ /* 0x000fe200078e00ff */
[----:B------:R-:W-:Y:S01]  /*1290*/  BSSY B0, `(.L_x_1624) ;  /* 0x0000018000007945 */ /* 0x000fe20003800000 */
[----:B------:R-:W-:Y:S02]  /*12a0*/  I2FP.F32.U32 R61, R50 ;  /* 0x00000032003d7245 */ /* 0x000fe40000201000 */
[----:B------:R-:W-:Y:S01]  /*12b0*/  I2FP.F32.U32 R50, R51 ;  /* 0x0000003300327245 */ /* 0x000fe20000201000 */
[----:B------:R-:W-:Y:S01]  /*12c0*/  FFMA.FTZ R34, R35, R52, 1.1641532182693481445e-10 ;  /* 0x2f00000023227423 */ /* 0x000fe20000010034 */
[----:B------:R-:W-:Y:S06]  /*12d0*/  @P0 BRA `(.L_x_1625) ;  /* 0x00000000004c0947 */ /* 0x000fec0003800000 */
[----:B------:R-:W-:Y:S01]  /*12e0*/  FMUL.FTZ R34, R34, 1 ;  /* 0x3f80000022227820 */ /* 0x000fe20000410000 */
[----:B------:R-:W-:-:S05]  /*12f0*/  IMAD.WIDE.U32 R38, R18, UR6, RZ ;  /* 0x0000000612267c25 */ /* 0x000fca000f8e00ff */
[----:B------:R-:W0:Y:S02]  /*1300*/  F2F.F64.F32 R34, R34 ;  /* 0x0000002200227310 */ /* 0x000e240000201800 */
[----:B0-----:R-:W-:Y:S01]  /*1310*/  DSETP.GEU.AND P0, PT, R34, UR16, PT ;  /* 0x0000001022007e2a */ /* 0x001fe2000bf0e000 */
[----:B------:R-:W-:Y:S01]  /*1320*/  IMAD R35, R17, UR6, RZ ;  /* 0x0000000611237c24 */ /* 0x000fe2000f8e02ff */
[----:B------:R-:W-:-:S04]  /*1330*/  IADD3 R34, P4, R38, UR12, RZ ;  /* 0x0000000c26227c10 */ /* 0x000fc8000ff9e0ff */
[----:B------:R-:W-:Y:S01]  /*1340*/  FSEL R51, RZ, 1, P0 ;  /* 0x3f800000ff337808 */ /* 0x000fe20000000000 */
[----:B------:R-:W-:Y:S01]  /*1350*/  IMAD R35, R18, UR7, R35 ;  /* 0x0000000712237c24 */ /* 0x000fe2000f8e0223 */
[----:B--2---:R-:W-:-:S03]  /*1360*/  LEA R36, P0, R38, UR10, 0x3 ;  /* 0x0000000a26247c11 */ /* 0x004fc6000f8018ff */
[----:B------:R-:W-:Y:S01]  /*1370*/  FMUL.FTZ R54, R51, 1 ;  /* 0x3f80000033367820 */ /* 0x000fe20000410000 */
[----:B------:R-:W-:Y:S01]  /*1380*/  IMAD.IADD R35, R39, 0x1, R35 ;  /* 0x0000000127237824 */ /* 0x000fe200078e0223 */
[----:B------:R-:W0:Y:S04]  /*1390*/  F2I.FTZ.U32.TRUNC.NTZ R51, R51 ;  /* 0x0000003300337305 */ /* 0x000e28000021f000 */
[----:B------:R-:W-:Y:S02]  /*13a0*/  LEA.HI.X R37, R38, UR11, R35, 0x3, P0 ;  /* 0x0000000b26257c11 */ /* 0x000fe400080f1c23 */
[----:B------:R-:W-:Y:S02]  /*13b0*/  IADD3.X R35, R35, UR13, RZ, P4, !PT ;  /* 0x0000000d23237c10 */ /* 0x000fe4000a7fe4ff */
[----:B------:R-:W1:Y:S02]  /*13c0*/  F2F.F64.F32 R40, R54 ;  /* 0x0000003600287310 */ /* 0x000e640000201800 */
[----:B-1---5:R-:W-:-:S08]  /*13d0*/  DMUL R40, R26, R40 ;  /* 0x000000281a287228 */ /* 0x022fd00000000000 */
[----:B------:R-:W-:-:S07]  /*13e0*/  DMUL R40, R40, R22 ;  /* 0x0000001628287228 */ /* 0x000fce0000000000 */
[----:B------:R1:W-:Y:S04]  /*13f0*/  STG.E.64 desc[UR8][R36.64], R40 ;  /* 0x0000002824007986 */ /* 0x0003e8000c101b08 */
[----:B0-----:R1:W-:Y:S02]  /*1400*/  STG.E.U8 desc[UR8][R34.64], R51 ;  /* 0x0000003322007986 */ /* 0x0013e4000c101108 */
.L_x_1625:
[----:B------:R-:W-:Y:S05]  /*1410*/  BSYNC B0 ;  /* 0x0000000000007941 */ /* 0x000fea0003800000 */
.L_x_1624:
[----:B------:R-:W-:Y:S01]  /*1420*/  BSSY B0, `(.L_x_1626) ;  /* 0x0000018000007945 */ /* 0x000fe20003800000 */
[----:B-1----:R-:W-:Y:S01]  /*1430*/  I2FP.F32.U32 R51, R44 ;  /* 0x0000002c00337245 */ /* 0x002fe20000201000 */
[-C--:B------:R-:W-:Y:S01]  /*1440*/  FFMA.FTZ R50, R50, R52.reuse, 1.1641532182693481445e-10 ;  /* 0x2f00000032327423 */ /* 0x080fe20000010034 */
[----:B--2---:R-:W-:Y:S01]  /*1450*/  FFMA.FTZ R36, R61, R52, 1.1641532182693481445e-10 ;  /* 0x2f0000003d247423 */ /* 0x004fe20000010034 */
[----:B------:R-:W-:Y:S06]  /*1460*/  @P1 BRA `(.L_x_1627) ;  /* 0x00000000004c1947 */ /* 0x000fec0003800000 */
[----:B------:R-:W-:Y:S01]  /*1470*/  FMUL.FTZ R36, R36, 1 ;  /* 0x3f80000024247820 */ /* 0x000fe20000410000 */
[----:B------:R-:W-:-:S03]  /*1480*/  IMAD R47, R47, UR6, RZ ;  /* 0x000000062f2f7c24 */ /* 0x000fc6000f8e02ff */
[----:B------:R-:W0:Y:S01]  /*1490*/  F2F.F64.F32 R34, R36 ;  /* 0x0000002400227310 */ /* 0x000e220000201800 */
[C---:B------:R-:W-:Y:S01]  /*14a0*/  IMAD R37, R46.reuse, UR7, R47 ;  /* 0x000000072e257c24 */ /* 0x040fe2000f8e022f */
[----:B0-----:R-:W-:Y:S01]  /*14b0*/  DSETP.GEU.AND P0, PT, R34, UR16, PT ;  /* 0x0000001022007e2a */ /* 0x001fe2000bf0e000 */
[----:B------:R-:W-:-:S05]  /*14c0*/  IMAD.WIDE.U32 R34, R46, UR6, RZ ;  /* 0x000000062e227c25 */ /* 0x000fca000f8e00ff */
[----:B------:R-:W-:Y:S02]  /*14d0*/  FSEL R44, RZ, 1, P0 ;  /* 0x3f800000ff2c7808 */ /* 0x000fe40000000000 */
[----:B------:R-:W-:Y:S02]  /*14e0*/  LEA R38, P0, R34, UR10, 0x3 ;  /* 0x0000000a22267c11 */ /* 0x000fe4000f8018ff */
[----:B------:R-:W0:Y:S01]  /*14f0*/  F2I.FTZ.U32.TRUNC.NTZ R47, R44 ;  /* 0x0000002c002f7305 */ /* 0x000e22000021f000 */
[----:B------:R-:W-:Y:S01]  /*1500*/  FMUL.FTZ R54, R44, 1 ;  /* 0x3f8000002c367820 */ /* 0x000fe20000410000 */
[----:B------:R-:W-:Y:S02]  /*1510*/  IADD3 R35, R35, R37, RZ ;  /* 0x0000002523237210 */ /* 0x000fe40007ffe0ff */
[C---:B------:R-:W-:Y:S02]  /*1520*/  IADD3 R36, P1, R34.reuse, UR12, RZ ;  /* 0x0000000c22247c10 */ /* 0x040fe4000ff3e0ff */
[----:B------:R-:W-:-:S02]  /*1530*/  LEA.HI.X R39, R34, UR11, R35, 0x3, P0 ;  /* 0x0000000b22277c11 */ /* 0x000fc400080f1c23 */
[----:B------:R-:W1:Y:S01]  /*1540*/  F2F.F64.F32 R40, R54 ;  /* 0x0000003600287310 */ /* 0x000e620000201800 */
[----:B------:R-:W-:Y:S01]  /*1550*/  IADD3.X R37, R35, UR13, RZ, P1, !PT ;  /* 0x0000000d23257c10 */ /* 0x000fe20008ffe4ff */
[----:B-1---5:R-:W-:-:S08]  /*1560*/  DMUL R40, R28, R40 ;  /* 0x000000281c287228 */ /* 0x022fd00000000000 */
[----:B------:R-:W-:-:S07]  /*1570*/  DMUL R40, R40, R22 ;  /* 0x0000001628287228 */ /* 0x000fce0000000000 */
[----:B------:R1:W-:Y:S04]  /*1580*/  STG.E.64 desc[UR8][R38.64], R40 ;  /* 0x0000002826007986 */ /* 0x0003e8000c101b08 */
[----:B0-----:R1:W-:Y:S02]  /*1590*/  STG.E.U8 desc[UR8][R36.64], R47 ;  /* 0x0000002f24007986 */ /* 0x0013e4000c101108 */
.L_x_1627:
[----:B------:R-:W-:Y:S05]  /*15a0*/  BSYNC B0 ;  /* 0x0000000000007941 */ /* 0x000fea0003800000 */
.L_x_1626:
[----:B------:R-:W-:Y:S04]  /*15b0*/  BSSY B0, `(.L_x_1628) ;  /* 0x0000015000007945 */ /* 0x000fe80003800000 */
[----:B------:R-:W-:Y:S05]  /*15c0*/  @P2 BRA `(.L_x_1629) ;  /* 0x00000000004c2947 */ /* 0x000fea0003800000 */
[----:B------:R-:W-:Y:S01]  /*15d0*/  FMUL.FTZ R50, R50, 1 ;  /* 0x3f80000032327820 */ /* 0x000fe20000410000 */
[----:B------:R-:W-:-:S03]  /*15e0*/  IMAD R49, R49, UR6, RZ ;  /* 0x0000000631317c24 */ /* 0x000fc6000f8e02ff */
[----:B------:R-:W0:Y:S01]  /*15f0*/  F2F.F64.F32 R34, R50 ;  /* 0x0000003200227310 */ /* 0x000e220000201800 */
[C---:B------:R-:W-:Y:S01]  /*1600*/  IMAD R49, R48.reuse, UR7, R49 ;  /* 0x0000000730317c24 */ /* 0x040fe2000f8e0231 */
[----:B0-----:R-:W-:Y:S01]  /*1610*/  DSETP.GEU.AND P0, PT, R34, UR16, PT ;  /* 0x0000001022007e2a */ /* 0x001fe2000bf0e000 */
[----:B------:R-:W-:-:S05]  /*1620*/  IMAD.WIDE.U32 R34, R48, UR6, RZ ;  /* 0x0000000630227c25 */ /* 0x000fca000f8e00ff */
[----:B------:R-:W-:Y:S01]  /*1630*/  FSEL R44, RZ, 1, P0 ;  /* 0x3f800000ff2c7808 */ /* 0x000fe20000000000 */
[----:B------:R-:W-:Y:S01]  /*1640*/  IMAD.IADD R35, R35, 0x1, R49 ;  /* 0x0000000123237824 */ /* 0x000fe200078e0231 */
[----:B-1----:R-:W-:Y:S02]  /*1650*/  LEA R38, P0, R34, UR10, 0x3 ;  /* 0x0000000a22267c11 */ /* 0x002fe4000f8018ff */
[----:B------:R-:W0:Y:S01]  /*1660*/  F2I.FTZ.U32.TRUNC.NTZ R47, R44 ;  /* 0x0000002c002f7305 */ /* 0x000e22000021f000 */
[----:B------:R-:W-:Y:S01]  /*1670*/  FMUL.FTZ R46, R44, 1 ;  /* 0x3f8000002c2e7820 */ /* 0x000fe20000410000 */
[C---:B------:R-:W-:Y:S02]  /*1680*/  IADD3 R36, P1, R34.reuse, UR12, RZ ;  /* 0x0000000c22247c10 */ /* 0x040fe4000ff3e0ff */
[----:B------:R-:W-:Y:S02]  /*1690*/  LEA.HI.X R39, R34, UR11, R35, 0x3, P0 ;  /* 0x0000000b22277c11 */ /* 0x000fe400080f1c23 */
[----:B------:R-:W-:-:S02]  /*16a0*/  IADD3.X R37, R35, UR13, RZ, P1, !PT ;  /* 0x0000000d23257c10 */ /* 0x000fc40008ffe4ff */
[----:B------:R-:W1:Y:S02]  /*16b0*/  F2F.F64.F32 R40, R46 ;  /* 0x0000002e00287310 */ /* 0x000e640000201800 */
[----:B-1---5:R-:W-:-:S08]  /*16c0*/  DMUL R40, R30, R40 ;  /* 0x000000281e287228 */ /* 0x022fd00000000000 */
[----:B------:R-:W-:-:S07]  /*16d0*/  DMUL R40, R40, R22 ;  /* 0x0000001628287228 */ /* 0x000fce0000000000 */
[----:B------:R2:W-:Y:S04]  /*16e0*/  STG.E.64 desc[UR8][R38.64], R40 ;  /* 0x0000002826007986 */ /* 0x0005e8000c101b08 */
[----:B0-----:R2:W-:Y:S02]  /*16f0*/  STG.E.U8 desc[UR8][R36.64], R47 ;  /* 0x0000002f24007986 */ /* 0x0015e4000c101108 */
.L_x_1629:
[----:B------:R-:W-:Y:S05]  /*1700*/  BSYNC B0 ;  /* 0x0000000000007941 */ /* 0x000fea0003800000 */
.L_x_1628:
[----:B-12---:R-:W-:Y:S01]  /*1710*/  FFMA.FTZ R36, R51, R52, 1.1641532182693481445e-10 ;  /* 0x2f00000033247423 */ /* 0x006fe20000010034 */
[----:B------:R-:W-:Y:S06]  /*1720*/  @P3 BRA `(.L_x_1630) ;  /* 0x00000000004c3947 */ /* 0x000fec0003800000 */
[----:B------:R-:W-:Y:S01]  /*1730*/  FMUL.FTZ R36, R36, 1 ;  /* 0x3f80000024247820 */ /* 0x000fe20000410000 */
[----:B------:R-:W-:-:S03]  /*1740*/  IMAD R38, R59, UR6, RZ ;  /* 0x000000063b267c24 */ /* 0x000fc6000f8e02ff */
[----:B------:R-:W0:Y:S02]  /*1750*/  F2F.F64.F32 R34, R36 ;  /* 0x0000002400227310 */ /* 0x000e240000201800 */
[----:B0-----:R-:W-:Y:S01]  /*1760*/  DSETP.GEU.AND P0, PT, R34, UR16, PT ;  /* 0x0000001022007e2a */ /* 0x001fe2000bf0e000 */
[----:B------:R-:W-:-:S05]  /*1770*/  IMAD.WIDE.U32 R34, R53, UR6, RZ ;  /* 0x0000000635227c25 */ /* 0x000fca000f8e00ff */
[----:B------:R-:W-:Y:S01]  /*1780*/  FSEL R44, RZ, 1, P0 ;  /* 0x3f800000ff2c7808 */ /* 0x000fe20000000000 */
[----:B------:R-:W-:Y:S01]  /*1790*/  IMAD R53, R53, UR7, R38 ;  /* 0x0000000735357c24 */ /* 0x000fe2000f8e0226 */
        /* <DEDUP_REMOVED lines=12> */
.L_x_1630:
[----:B------:R-:W-:Y:S01]  /*1860*/  LEA R18, P0, R45, R18, 0x2 ;  /* 0x000000122d127211 */ /* 0x000fe200078010ff */
[----:B------:R-:W-:Y:S05]  /*1870*/  WARPSYNC.ALL ;  /* 0x0000000000007948 */ /* 0x000fea0003800000 */
[----:B------:R-:W-:Y:S01]  /*1880*/  IMAD.X R17, RZ, RZ, R17, P0 ;  /* 0x000000ffff117224 */ /* 0x000fe200000e0611 */
[----:B------:R-:W-:Y:S01]  /*1890*/  BAR.SYNC.DEFER_BLOCKING 0x0 ;  /* 0x0000000000007b1d */ /* 0x000fe20000010000 */
[----:B------:R-:W-:Y:S01]  /*18a0*/  ISETP.GE.U32.AND P0, PT, R18, R15, PT ;  /* 0x0000000f1200720c */ /* 0x000fe20003f06070 */
[----:B------:R-:W-:Y:S01]  /*18b0*/  IMAD.MOV.U32 R35, RZ, RZ, R42 ;  /* 0x000000ffff237224 */ /* 0x000fe200078e002a */
[----:B------:R-:W-:-:S02]  /*18c0*/  MOV R45, R20 ;  /* 0x00000014002d7202 */ /* 0x000fc40000000f00 */
[----:B------:R-:W-:Y:S02]  /*18d0*/  ISETP.GE.U32.AND.EX P0, PT, R17, R14, PT, P0 ;  /* 0x0000000e1100720c */ /* 0x000fe40003f06100 */
[----:B------:R-:W-:-:S11]  /*18e0*/  MOV R34, R43 ;  /* 0x0000002b00227202 */ /* 0x000fd60000000f00 */
[----:B------:R-:W-:Y:S05]  /*18f0*/  @!P0 BRA `(.L_x_1631) ;  /* 0xfffffff000248947 */ /* 0x000fea000383ffff */
[----:B------:R-:W-:Y:S05]  /*1900*/  EXIT ;  /* 0x000000000000794d */ /* 0x000fea0003800000 */
        .weak           $__internal_34_$__cuda_sm20_dblrcp_rn_slowpath_v3
        .type           $__internal_34_$__cuda_sm20_dblrcp_rn_slowpath_v3,@function
        .size           $__internal_34_$__cuda_sm20_dblrcp_rn_slowpath_v3,($__internal_35_$__cuda_sm20_div_u64 - $__internal_34_$__cuda_sm20_dblrcp_rn_slowpath_v3)
$__internal_34_$__cuda_sm20_dblrcp_rn_slowpath_v3:
        /* <DEDUP_REMOVED lines=13> */
[----:B------:R-:W-:Y:S02]  /*19e0*/  ULDC UR4, c[0x0][0x6f8] ;  /* 0x0001be0000047ab9 */ /* 0x000fe40000000800 */
[----:B------:R-:W-:Y:S01]  /*19f0*/  MOV R20, UR4 ;  /* 0x0000000400147c02 */ /* 0x000fe20008000f00 */
        /* <DEDUP_REMOVED lines=11> */
.L_x_1634:
        /* <DEDUP_REMOVED lines=10> */
.L_x_1632:
[----:B------:R-:W0:Y:S01]  /*1b50*/  LDC R20, c[0x0][0x6f8] ;  /* 0x0001be00ff147b82 */ /* 0x000e220000000800 */
[----:B------:R-:W-:-:S07]  /*1b60*/  LOP3.LUT R21, R17, 0x80000, RZ, 0xfc, !PT ;  /* 0x0008000011157812 */ /* 0x000fce00078efcff */
.L_x_1633:
[----:B------:R-:W-:Y:S01]  /*1b70*/  MOV R19, 0x0 ;  /* 0x0000000000137802 */ /* 0x000fe20000000f00 */
[----:B------:R-:W-:Y:S01]  /*1b80*/  IMAD.MOV.U32 R23, RZ, RZ, R21 ;  /* 0x000000ffff177224 */ /* 0x000fe200078e0015 */
[----:B0-----:R-:W-:Y:S02]  /*1b90*/  MOV R22, R20 ;  /* 0x0000001400167202 */ /* 0x001fe40000000f00 */
[----:B------:R-:W-:Y:S05]  /*1ba0*/  RET.REL.NODEC R18 `(_ZN2at6native43_GLOBAL__N__7cc8d1ed_10_Dropout_cu_0e96ed3820fused_dropout_kernelIddmLi1ELi1EhEEvNS_4cuda6detail10TensorInfoIKT_T1_EENS5_IS6_S8_EENS5_IT4_S8_EES8_T0_NS_15PhiloxCudaStateE) ;  /* 0xffffffe412147950 */ /* 0x000fea0003c3ffff */
        .weak           $__internal_35_$__cuda_sm20_div_u64
        .type           $__internal_35_$__cuda_sm20_div_u64,@function
        .size           $__internal_35_$__cuda_sm20_div_u64,(.L_x_11573 - $__internal_35_$__cuda_sm20_div_u64)
$__internal_35_$__cuda_sm20_div_u64:
        /* <DEDUP_REMOVED lines=64> */
[----:B------:R-:W-:Y:S06]  /*1fb0*/  RET.REL.NODEC R14 `(_ZN2at6native43_GLOBAL__N__7cc8d1ed_10_Dropout_cu_0e96ed3820fused_dropout_kernelIddmLi1ELi1EhEEvNS_4cuda6detail10TensorInfoIKT_T1_EENS5_IS6_S8_EENS5_IT4_S8_EES8_T0_NS_15PhiloxCudaStateE) ;  /* 0xffffffe00e107950 */ /* 0x000fec0003c3ffff */
.L_x_1635:
        /* <DEDUP_REMOVED lines=12> */
.L_x_11573:


//--------------------- .text._ZN2at6native43_GLOBAL__N__7cc8d1ed_10_Dropout_cu_0e96ed3824fused_dropout_kernel_vecIddmLi1ELi2EhEEvNS_4cuda6detail10TensorInfoIKT_T1_EENS5_IS6_S8_EENS5_IT4_S8_EES8_T0_NS_15PhiloxCudaStateE --------------------------
	.section	.text._ZN2at6native43_GLOBAL__N__7cc8d1ed_10_Dropout_cu_0e96ed3824fused_dropout_kernel_vecIddmLi1ELi2EhEEvNS_4cuda6detail10TensorInfoIKT_T1_EENS5_IS6_S8_EENS5_IT4_S8_EES8_T0_NS_15PhiloxCudaStateE,"ax",@progbits
	.align	128
.text._ZN2at6native43_GLOBAL__N__7cc8d1ed_10_Dropout_cu_0e96ed3824fused_dropout_kernel_vecIddmLi1ELi2EhEEvNS_4cuda6detail10TensorInfoIKT_T1_EENS5_IS6_S8_EENS5_IT4_S8_EES8_T0_NS_15PhiloxCudaStateE:
        .type           _ZN2at6native43_GLOBAL__N__7cc8d1ed_10_Dropout_cu_0e96ed3824fused_dropout_kernel_vecIddmLi1ELi2EhEEvNS_4cuda6detail10TensorInfoIKT_T1_EENS5_IS6_S8_EENS5_IT4_S8_EES8_T0_NS_15PhiloxCudaStateE,@function
        .size           _ZN2at6native43_GLOBAL__N__7cc8d1ed_10_Dropout_cu_0e96ed3824fused_dropout_kernel_vecIddmLi1ELi2EhEEvNS_4cuda6detail10TensorInfoIKT_T1_EENS5_IS6_S8_EENS5_IT4_S8_EES8_T0_NS_15PhiloxCudaStateE,(.L_x_11576 - _ZN2at6native43_GLOBAL__N__7cc8d1ed_10_Dropout_cu_0e96ed3824fused_dropout_kernel_vecIddmLi1ELi2EhEEvNS_4cuda6detail10TensorInfoIKT_T1_EENS5_IS6_S8_EENS5_IT4_S8_EES8_T0_NS_15PhiloxCudaStateE)
        .other          _ZN2at6native43_GLOBAL__N__7cc8d1ed_10_Dropout_cu_0e96ed3824fused_dropout_kernel_vecIddmLi1ELi2EhEEvNS_4cuda6detail10TensorInfoIKT_T1_EENS5_IS6_S8_EENS5_IT4_S8_EES8_T0_NS_15PhiloxCudaStateE,@"STO_CUDA_ENTRY STV_DEFAULT"
_ZN2at6native43_GLOBAL__N__7cc8d1ed_10_Dropout_cu_0e96ed3824fused_dropout_kernel_vecIddmLi1ELi2EhEEvNS_4cuda6detail10TensorInfoIKT_T1_EENS5_IS6_S8_EENS5_IT4_S8_EES8_T0_NS_15PhiloxCudaStateE:
        /* <DEDUP_REMOVED lines=13> */
[----:B------:R-:W-:Y:S01]  /*00d0*/  IMAD.U32 R24, RZ, RZ, UR6 ;  /* 0x00000006ff187e24 */ /* 0x000fe2000f8e00ff */
[----:B------:R-:W-:-:S06]  /*00e0*/  MOV R25, UR7 ;  /* 0x0000000700197c02 */ /* 0x000fcc0008000f00 */
[----:B------:R-:W4:Y:S01]  /*00f0*/  @P0 LDG.E.64 R24, desc[UR4][R24.64] ;  /* 0x0000000418180981 */ /* 0x000f22000c1e1b00 */
[----:B------:R-:W-:Y:S02]  /*0100*/  ULDC UR6, c[0x0][0x0] ;  /* 0x0000000000067ab9 */ /* 0x000fe40000000800 */
[----:B--2---:R-:W-:Y:S01]  /*0110*/  IMAD R31, R31, UR6, R0 ;  /* 0x000000061f1f7c24 */ /* 0x004fe2000f8e0200 */
[----:B------:R-:W-:-:S03]  /*0120*/  ULDC.64 UR6, c[0x0][0x6f0] ;  /* 0x0001bc0000067ab9 */ /* 0x000fc60000000a00 */
[----:B------:R-:W-:-:S04]  /*0130*/  IMAD.WIDE.U32 R42, R31, 0x2, RZ ;  /* 0x000000021f2a7825 */ /* 0x000fc800078e00ff */
[----:B------:R-:W-:Y:S01]  /*0140*/  IMAD.WIDE.U32 R6, R31, -0x326172a9, RZ ;  /* 0xcd9e8d571f067825 */ /* 0x000fe200078e00ff */
[----:B---3--:R-:W-:-:S05]  /*0150*/  @P0 IADD3 R30, P1, R2, R5, RZ ;  /* 0x00000005021e0210 */ /* 0x008fca0007f3e0ff */
[----:B------:R-:W-:Y:S01]  /*0160*/  @P0 IMAD.X R37, RZ, RZ, R3, P1 ;  /* 0x000000ffff250224 */ /* 0x000fe200008e0603 */
[----:B------:R-:W-:Y:S01]  /*0170*/  ISETP.GE.U32.AND P0, PT, R42, UR6, PT ;  /* 0x000000062a007c0c */ /* 0x000fe2000bf06070 */
[----:B----4-:R-:W-:Y:S01]  /*0180*/  VIADD R0, R25, 0xbb67ae85 ;  /* 0xbb67ae8519007836 */ /* 0x010fe20000000000 */
[----:B------:R-:W-:Y:S02]  /*0190*/  IADD3 R2, R24, -0x61c88647, RZ ;  /* 0x9e3779b918027810 */ /* 0x000fe40007ffe0ff */
[--C-:B------:R-:W-:Y:S02]  /*01a0*/  SHF.R.U64 R36, R30, 0x2, R37.reuse ;  /* 0x000000021e247819 */ /* 0x100fe40000001225 */
[----:B------:R-:W-:Y:S02]  /*01b0*/  ISETP.GE.U32.AND.EX P0, PT, R43, UR7, PT, P0 ;  /* 0x000000072b007c0c */ /* 0x000fe4000bf06100 */
[----:B------:R-:W-:Y:S01]  /*01c0*/  SHF.R.U32.HI R37, RZ, 0x2, R37 ;  /* 0x00000002ff257819 */ /* 0x000fe20000011625 */
[----:B------:R-:W-:-:S03]  /*01d0*/  IMAD.WIDE.U32 R4, R36, -0x2daee0ad, RZ ;  /* 0xd2511f5324047825 */ /* 0x000fc600078e00ff */
[----:B------:R-:W-:Y:S02]  /*01e0*/  LOP3.LUT R8, R7, R37, R24, 0x96, !PT ;  /* 0x0000002507087212 */ /* 0x000fe400078e9618 */
[----:B------:R-:W-:-:S03]  /*01f0*/  LOP3.LUT R10, R5, R25, RZ, 0x3c, !PT ;  /* 0x00000019050a7212 */ /* 0x000fc600078e3cff */
[----:B------:R-:W-:-:S04]  /*0200*/  IMAD.WIDE.U32 R8, R8, -0x2daee0ad, RZ ;  /* 0xd2511f5308087825 */ /* 0x000fc800078e00ff */
[----:B------:R-:W-:Y:S01]  /*0210*/  IMAD.WIDE.U32 R10, R10, -0x326172a9, RZ ;  /* 0xcd9e8d570a0a7825 */ /* 0x000fe200078e00ff */
[----:B------:R-:W-:-:S04]  /*0220*/  LOP3.LUT R14, R9, R4, R0, 0x96, !PT ;  /* 0x00000004090e7212 */ /* 0x000fc800078e9600 */
[----:B------:R-:W-:Y:S01]  /*0230*/  LOP3.LUT R12, R11, R2, R6, 0x96, !PT ;  /* 0x000000020b0c7212 */ /* 0x000fe200078e9606 */
[----:B------:R-:W-:Y:S06]  /*0240*/  @P0 EXIT ;  /* 0x000000000000094d */ /* 0x000fec0003800000 */
[----:B------:R-:W-:Y:S01]  /*0250*/  IMAD.WIDE.U32 R14, R14, -0x326172a9, RZ ;  /* 0xcd9e8d570e0e7825 */ /* 0x000fe200078e00ff */
[----:B------:R-:W0:Y:S01]  /*0260*/  LDC R38, c[0x0][0x6fc] ;  /* 0x0001bf00ff267b82 */ /* 0x000e220000000800 */
[----:B------:R-:W-:Y:S02]  /*0270*/  IADD3 R5, R25, 0x32370b8f, RZ ;  /* 0x32370b8f19057810 */ /* 0x000fe40007ffe0ff */
[----:B------:R-:W-:Y:S02]  /*0280*/  VIADD R3, R24, 0x3c6ef372 ;  /* 0x3c6ef37218037836 */ /* 0x000fe40000000000 */
[----:B------:R-:W-:-:S03]  /*0290*/  IMAD.WIDE.U32 R12, R12, -0x2daee0ad, RZ ;  /* 0xd2511f530c0c7825 */ /* 0x000fc600078e00ff */
[----:B------:R-:W-:Y:S01]  /*02a0*/  LOP3.LUT R10, R15, R10, R3, 0x96, !PT ;  /* 0x0000000a0f0a7212 */ /* 0x000fe200078e9603 */
[----:B------:R-:W-:Y:S01]  /*02b0*/  VIADD R4, R25, 0x76cf5d0a ;  /* 0x76cf5d0a19047836 */ /* 0x000fe20000000000 */
[----:B------:R-:W1:Y:S01]  /*02c0*/  LDC.64 R26, c[0x0][0x6f8] ;  /* 0x0001be00ff1a7b82 */ /* 0x000e620000000a00 */
[----:B------:R-:W-:Y:S02]  /*02d0*/  VIADD R6, R24, 0xdaa66d2b ;  /* 0xdaa66d2b18067836 */ /* 0x000fe40000000000 */
[----:B------:R-:W-:Y:S01]  /*02e0*/  IMAD.WIDE.U32 R10, R10, -0x2daee0ad, RZ ;  /* 0xd2511f530a0a7825 */ /* 0x000fe200078e00ff */
[----:B------:R-:W-:Y:S02]  /*02f0*/  LOP3.LUT R16, R13, R8, R4, 0x96, !PT ;  /* 0x000000080d107212 */ /* 0x000fe400078e9604 */
[----:B------:R-:W-:Y:S01]  /*0300*/  IADD3 R8, R24, 0x78dde6e4, RZ ;  /* 0x78dde6e418087810 */ /* 0x000fe20007ffe0ff */
[----:B------:R-:W-:Y:S01]  /*0310*/  VIADD R7, R25, 0xed9eba14 ;  /* 0xed9eba1419077836 */ /* 0x000fe20000000000 */
[----:B------:R-:W-:Y:S01]  /*0320*/  LOP3.LUT R12, R11, R12, R5, 0x96, !PT ;  /* 0x0000000c0b0c7212 */ /* 0x000fe200078e9605 */
[----:B------:R-:W-:-:S04]  /*0330*/  IMAD.WIDE.U32 R16, R16, -0x326172a9, RZ ;  /* 0xcd9e8d5710107825 */ /* 0x000fc800078e00ff */
[----:B------:R-:W-:Y:S01]  /*0340*/  IMAD.WIDE.U32 R12, R12, -0x326172a9, RZ ;  /* 0xcd9e8d570c0c7825 */ /* 0x000fe200078e00ff */
[----:B------:R-:W-:Y:S01]  /*0350*/  LOP3.LUT R14, R17, R14, R6, 0x96, !PT ;  /* 0x0000000e110e7212 */ /* 0x000fe200078e9606 */
[----:B0-----:R-:W1:Y:S01]  /*0360*/  MUFU.RCP64H R33, R38 ;  /* 0x0000002600217308 */ /* 0x001e620000001800 */
[----:B------:R-:W-:Y:S01]  /*0370*/  IADD3 R32, R38, 0x300402, RZ ;  /* 0x0030040226207810 */ /* 0x000fe20007ffe0ff */
        /* <DEDUP_REMOVED lines=10> */
[----:B-1----:R-:W-:-:S03]  /*0420*/  DFMA R28, R32, -R26, 1 ;  /* 0x3ff00000201c742b */ /* 0x002fc6000000081a */
[----:B------:R-:W-:Y:S01]  /*0430*/  VIADD R11, R24, 0xb54cda56 ;  /* 0xb54cda56180b7836 */ /* 0x000fe20000000000 */
[----:B------:R-:W-:Y:S01]  /*0440*/  LOP3.LUT R14, R21, R12, R10, 0x96, !PT ;  /* 0x0000000c150e7212 */ /* 0x000fe200078e960a */
[----:B------:R-:W-:-:S04]  /*0450*/  IMAD.WIDE.U32 R12, R13, -0x326172a9, RZ ;  /* 0xcd9e8d570d0c7825 */ /* 0x000fc800078e00ff */
[----:B------:R-:W-:Y:S01]  /*0460*/  IMAD.WIDE.U32 R14, R14, -0x2daee0ad, RZ ;  /* 0xd2511f530e0e7825 */ /* 0x000fe200078e00ff */
[----:B------:R-:W-:Y:S01]  /*0470*/  LOP3.LUT R22, R13, R20, R11, 0x96, !PT ;  /* 0x000000140d167212 */ /* 0x000fe200078e960b */
[----:B------:R-:W-:Y:S01]  /*0480*/  DFMA R28, R28, R28, R28 ;  /* 0x0000001c1c1c722b */ /* 0x000fe2000000001c */
[C---:B------:R-:W-:Y:S01]  /*0490*/  IADD3 R20, R25.reuse, -0x24c28bd8, RZ ;  /* 0xdb3d742819147810 */ /* 0x040fe20007ffe0ff */
[----:B------:R-:W-:Y:S02]  /*04a0*/  VIADD R16, R25, 0x646e171e ;  /* 0x646e171e19107836 */ /* 0x000fe40000000000 */
[----:B------:R-:W-:-:S03]  /*04b0*/  IMAD.WIDE.U32 R22, R22, -0x2daee0ad, RZ ;  /* 0xd2511f5316167825 */ /* 0x000fc600078e00ff */
[----:B------:R-:W-:Y:S01]  /*04c0*/  LOP3.LUT R34, R15, R18, R16, 0x96, !PT ;  /* 0x000000120f227212 */ /* 0x000fe200078e9610 */
[C---:B------:R-:W-:Y:S01]  /*04d0*/  VIADD R18, R24.reuse, 0x5384540f ;  /* 0x5384540f18127836 */ /* 0x040fe20000000000 */
[----:B------:R-:W-:Y:S01]  /*04e0*/  LOP3.LUT R13, R23, R14, R17, 0x96, !PT ;  /* 0x0000000e170d7212 */ /* 0x000fe200078e9611 */
[----:B------:R-:W-:Y:S01]  /*04f0*/  DFMA R28, R32, R28, R32 ;  /* 0x0000001c201c722b */ /* 0x000fe20000000020 */
[----:B------:R-:W-:Y:S01]  /*0500*/  VIADD R19, R24, 0xf1bbcdc8 ;  /* 0xf1bbcdc818137836 */ /* 0x000fe20000000000 */
[----:B------:R-:W-:Y:S01]  /*0510*/  MOV R23, R43 ;  /* 0x0000002b00177202 */ /* 0x000fe20000000f00 */
[----:B------:R-:W-:-:S04]  /*0520*/  IMAD.WIDE.U32 R34, R34, -0x326172a9, RZ ;  /* 0xcd9e8d5722227825 */ /* 0x000fc800078e00ff */
[----:B------:R-:W-:Y:S01]  /*0530*/  VIADD R21, R25, 0x96a522ad ;  /* 0x96a522ad19157836 */ /* 0x000fe20000000000 */
[----:B------:R-:W-:Y:S01]  /*0540*/  LOP3.LUT R14, R35, R12, R18, 0x96, !PT ;  /* 0x0000000c230e7212 */ /* 0x000fe200078e9612 */
[----:B------:R-:W-:Y:S01]  /*0550*/  IMAD.WIDE.U32 R12, R13, -0x326172a9, RZ ;  /* 0xcd9e8d570d0c7825 */ /* 0x000fe200078e00ff */
[----:B------:R-:W-:-:S03]  /*0560*/  DFMA R26, R28, -R26, 1 ;  /* 0x3ff000001c1a742b */ /* 0x000fc6000000081a */
[----:B------:R-:W-:Y:S01]  /*0570*/  IMAD.WIDE.U32 R14, R14, -0x2daee0ad, RZ ;  /* 0xd2511f530e0e7825 */ /* 0x000fe200078e00ff */
[----:B------:R-:W-:-:S03]  /*0580*/  LOP3.LUT R13, R13, R34, R19, 0x96, !PT ;  /* 0x000000220d0d7212 */ /* 0x000fc600078e9613 */
[----:B------:R-:W-:Y:S01]  /*0590*/  IMAD.MOV.U32 R35, RZ, RZ, R36 ;  /* 0x000000ffff237224 */ /* 0x000fe200078e0024 */
[----:B------:R-:W-:Y:S01]  /*05a0*/  LOP3.LUT R45, R15, R22, R20, 0x96, !PT ;  /* 0x000000160f2d7212 */ /* 0x000fe200078e9614 */
[----:B------:R-:W-:Y:S01]  /*05b0*/  IMAD.HI.U32 R15, R13, -0x2daee0ad, RZ ;  /* 0xd2511f530d0f7827 */ /* 0x000fe200078e00ff */
[----:B------:R-:W-:Y:S01]  /*05c0*/  DFMA R26, R28, R26, R28 ;  /* 0x0000001a1c1a722b */ /* 0x000fe2000000001c */
[----:B------:R-:W-:Y:S02]  /*05d0*/  MOV R36, R13 ;  /* 0x0000000d00247202 */ /* 0x000fe40000000f00 */
[----:B------:R-:W-:Y:S01]  /*05e0*/  IMAD.HI.U32 R33, R45, -0x326172a9, RZ ;  /* 0xcd9e8d572d217827 */ /* 0x000fe200078e00ff */
[----:B------:R-:W-:-:S03]  /*05f0*/  LOP3.LUT R43, R15, R14, R21, 0x96, !PT ;  /* 0x0000000e0f2b7212 */ /* 0x000fc600078e9615 */
[----:B------:R-:W-:Y:S02]  /*0600*/  VIADD R22, R24, 0x8ff34781 ;  /* 0x8ff3478118167836 */ /* 0x000fe40000000000 */
[----:B------:R-:W-:-:S03]  /*0610*/  IMAD.MOV.U32 R34, RZ, RZ, R31 ;  /* 0x000000ffff227224 */ /* 0x000fc600078e001f */
[----:B------:R-:W-:Y:S01]  /*0620*/  LOP3.LUT R44, R33, R12, R22, 0x96, !PT ;  /* 0x0000000c212c7212 */ /* 0x000fe200078e9616 */
[----:B------:R-:W-:Y:S06]  /*0630*/  @P0 BRA `(.L_x_1636) ;  /* 0x0000000000100947 */ /* 0x000fec0003800000 */
[----:B------:R-:W-:Y:S02]  /*0640*/  LOP3.LUT R38, R38, 0x7fffffff, RZ, 0xc0, !PT ;  /* 0x7fffffff26267812 */ /* 0x000fe400078ec0ff */
[----:B------:R-:W-:-:S03]  /*0650*/  MOV R32, 0x680 ;  /* 0x0000068000207802 */ /* 0x000fc60000000f00 */
[----:B------:R-:W-:-:S07]  /*0660*/  VIADD R31, R38, 0xfff00000 ;  /* 0xfff00000261f7836 */ /* 0x000fce0000000000 */
[----:B------:R-:W-:Y:S05]  /*0670*/  CALL.REL.NOINC `($__internal_36_$__cuda_sm20_dblrcp_rn_slowpath_v3) ;  /* 0x0000000400f87944 */ /* 0x000fea0003c00000 */
.L_x_1636:
[----:B------:R-:W-:Y:S01]  /*0680*/  IMAD R45, R45, -0x326172a9, RZ ;  /* 0xcd9e8d572d2d7824 */ /* 0x000fe200078e02ff */
[----:B------:R-:W-:Y:S01]  /*0690*/  LOP3.LUT R41, R30, 0x3, RZ, 0xc0, !PT ;  /* 0x000000031e297812 */ /* 0x000fe200078ec0ff */
[----:B------:R-:W-:Y:S01]  /*06a0*/  IMAD.MOV.U32 R39, RZ, RZ, RZ ;  /* 0x000000ffff277224 */ /* 0x000fe200078e00ff */
[----:B------:R-:W-:Y:S01]  /*06b0*/  ULDC.64 UR14, c[0x0][0x6f8] ;  /* 0x0001be00000e7ab9 */ /* 0x000fe20000000a00 */
[----:B------:R-:W-:Y:S01]  /*06c0*/  ULDC.64 UR16, c[0x0][0x6f0] ;  /* 0x0001bc0000107ab9 */ /* 0x000fe20000000a00 */
[----:B------:R-:W-:Y:S01]  /*06d0*/  ULDC.64 UR12, c[0x0][0x550] ;  /* 0x00015400000c7ab9 */ /* 0x000fe20000000a00 */
[----:B------:R-:W-:Y:S01]  /*06e0*/  ULDC.64 UR10, c[0x0][0x3b0] ;  /* 0x0000ec00000a7ab9 */ /* 0x000fe20000000a00 */
[----:B------:R-:W-:-:S05]  /*06f0*/  ULDC.64 UR8, c[0x0][0x210] ;  /* 0x0000840000087ab9 */ /* 0x000fca0000000a00 */
.L_x_1641:
        /* <DEDUP_REMOVED lines=13> */
.L_x_1638:
[----:B------:R-:W-:Y:S05]  /*07d0*/  BSYNC B0 ;  /* 0x0000000000007941 */ /* 0x000fea0003800000 */
.L_x_1637:
        /* <DEDUP_REMOVED lines=53> */
.L_x_1640:
[----:B------:R-:W-:Y:S01]  /*0b30*/  MOV R30, R43 ;  /* 0x0000002b001e7202 */ /* 0x000fe20000000f00 */
[----:B------:R-:W-:-:S07]  /*0b40*/  IMAD.MOV.U32 R43, RZ, RZ, R31 ;  /* 0x000000ffff2b7224 */ /* 0x000fce00078e001f */
.L_x_1639:
        /* <DEDUP_REMOVED lines=8> */
[----:B------:R-:W-:-:S03]  /*0bd0*/  I2FP.F32.U32 R30, R43 ;  /* 0x0000002b001e7245 */ /* 0x000fc60000201000 */
[-C--:B------:R-:W-:Y:S02]  /*0be0*/  FFMA.FTZ R29, R29, R31.reuse, 1.1641532182693481445e-10 ;  /* 0x2f0000001d1d7423 */ /* 0x080fe4000001001f */
[----:B------:R-:W-:Y:S02]  /*0bf0*/  FFMA.FTZ R30, R30, R31, 1.1641532182693481445e-10 ;  /* 0x2f0000001e1e7423 */ /* 0x000fe4000001001f */
[----:B------:R-:W-:Y:S02]  /*0c00*/  FMUL.FTZ R29, R29, 1 ;  /* 0x3f8000001d1d7820 */ /* 0x000fe40000410000 */
[----:B------:R-:W-:Y:S02]  /*0c10*/  FMUL.FTZ R47, R30, 1 ;  /* 0x3f8000001e2f7820 */ /* 0x000fe40000410000 */
[----:B------:R0:W1:Y:S08]  /*0c20*/  F2F.F64.F32 R44, R29 ;  /* 0x0000001d002c7310 */ /* 0x0000700000201800 */
[----:B------:R-:W3:Y:S01]  /*0c30*/  F2F.F64.F32 R30, R47 ;  /* 0x0000002f001e7310 */ /* 0x000ee20000201800 */
[----:B0-----:R-:W0:Y:S01]  /*0c40*/  LDC R29, c[0x0][RZ] ;  /* 0x00000000ff1d7b82 */ /* 0x001e220000000800 */
[----:B------:R-:W-:Y:S01]  /*0c50*/  ULDC UR6, c[0x0][0xc] ;  /* 0x0000030000067ab9 */ /* 0x000fe20000000800 */
[----:B-1----:R-:W-:-:S06]  /*0c60*/  DSETP.GEU.AND P0, PT, R44, UR14, PT ;  /* 0x0000000e2c007e2a */ /* 0x002fcc000bf0e000 */
[----:B------:R-:W-:Y:S01]  /*0c70*/  FSEL R46, RZ, 1, P0 ;  /* 0x3f800000ff2e7808 */ /* 0x000fe20000000000 */
[----:B---3--:R-:W-:-:S03]  /*0c80*/  DSETP.GEU.AND P1, PT, R30, UR14, PT ;  /* 0x0000000e1e007e2a */ /* 0x008fc6000bf2e000 */
[----:B------:R-:W-:Y:S01]  /*0c90*/  F2I.FTZ.U32.TRUNC.NTZ R43, R46 ;  /* 0x0000002e002b7305 */ /* 0x000fe2000021f000 */
[----:B------:R-:W-:Y:S02]  /*0ca0*/  FMUL.FTZ R44, R46, 1 ;  /* 0x3f8000002e2c7820 */ /* 0x000fe40000410000 */
[----:B------:R-:W-:-:S05]  /*0cb0*/  FSEL R48, RZ, 1, P1 ;  /* 0x3f800000ff307808 */ /* 0x000fca0000800000 */
[----:B------:R-:W-:Y:S01]  /*0cc0*/  F2F.F64.F32 R44, R44 ;  /* 0x0000002c002c7310 */ /* 0x000fe20000201800 */
[----:B------:R-:W-:Y:S01]  /*0cd0*/  FMUL.FTZ R49, R48, 1 ;  /* 0x3f80000030317820 */ /* 0x000fe20000410000 */
[----:B0-----:R-:W-:-:S06]  /*0ce0*/  IMAD R29, R29, UR6, RZ ;  /* 0x000000061d1d7c24 */ /* 0x001fcc000f8e02ff */
[----:B------:R-:W2:Y:S08]  /*0cf0*/  F2F.F64.F32 R30, R49 ;  /* 0x00000031001e7310 */ /* 0x000eb00000201800 */
[----:B------:R-:W0:Y:S02]  /*0d00*/  F2I.FTZ.U32.TRUNC.NTZ R48, R48 ;  /* 0x0000003000307305 */ /* 0x000e24000021f000 */
[----:B0-----:R-:W-:Y:S01]  /*0d10*/  PRMT R47, R48, 0x7604, R43 ;  /* 0x00007604302f7816 */ /* 0x001fe2000000002b */
[----:B------:R-:W-:Y:S01]  /*0d20*/  IMAD.MOV.U32 R43, RZ, RZ, R38 ;  /* 0x000000ffff2b7224 */ /* 0x000fe200078e0026 */
[----:B--2---:R-:W-:Y:S01]  /*0d30*/  DMUL R14, R14, R30 ;  /* 0x0000001e0e0e7228 */ /* 0x004fe20000000000 */
[----:B------:R-:W-:Y:S01]  /*0d40*/  IADD3 R30, P0, R32, UR10, RZ ;  /* 0x0000000a201e7c10 */ /* 0x000fe2000ff1e0ff */
[----:B------:R-:W-:Y:S01]  /*0d50*/  DMUL R12, R12, R44 ;  /* 0x0000002c0c0c7228 */ /* 0x000fe20000000000 */
[----:B------:R-:W-:Y:S01]  /*0d60*/  IADD3 R32, P1, R42, UR12, RZ ;  /* 0x0000000c2a207c10 */ /* 0x000fe2000ff3e0ff */
[----:B------:R-:W-:Y:S01]  /*0d70*/  IMAD.MOV.U32 R45, RZ, RZ, R28 ;  /* 0x000000ffff2d7224 */ /* 0x000fe200078e001c */
[----:B------:R-:W-:-:S02]  /*0d80*/  IADD3.X R31, R33, UR11, RZ, P0, !PT ;  /* 0x0000000b211f7c10 */ /* 0x000fc400087fe4ff */
[----:B------:R-:W-:Y:S01]  /*0d90*/  LEA R42, P0, R29, R42, 0x1 ;  /* 0x0000002a1d2a7211 */ /* 0x000fe200078008ff */
[-C--:B------:R-:W-:Y:S01]  /*0da0*/  DMUL R14, R14, R26.reuse ;  /* 0x0000001a0e0e7228 */ /* 0x080fe20000000000 */
[----:B------:R-:W-:Y:S01]  /*0db0*/  IADD3.X R33, R23, UR13, RZ, P1, !PT ;  /* 0x0000000d17217c10 */ /* 0x000fe20008ffe4ff */
[----:B------:R-:W-:Y:S01]  /*0dc0*/  DMUL R12, R12, R26 ;  /* 0x0000001a0c0c7228 */ /* 0x000fe20000000000 */
[----:B------:R-:W-:Y:S01]  /*0dd0*/  MOV R44, R40 ;  /* 0x00000028002c7202 */ /* 0x000fe20000000f00 */
[----:B------:R-:W-:Y:S01]  /*0de0*/  IMAD.X R23, RZ, RZ, R23, P0 ;  /* 0x000000ffff177224 */ /* 0x000fe200000e0617 */
[----:B------:R-:W-:-:S04]  /*0df0*/  ISETP.GE.U32.AND P0, PT, R42, UR16, PT ;  /* 0x000000102a007c0c */ /* 0x000fc8000bf06070 */
[----:B------:R-:W-:Y:S01]  /*0e00*/  ISETP.GE.U32.AND.EX P0, PT, R23, UR17, PT, P0 ;  /* 0x0000001117007c0c */ /* 0x000fe2000bf06100 */
[----:B------:R0:W-:Y:S04]  /*0e10*/  STG.E.128 desc[UR4][R30.64], R12 ;  /* 0x0000000c1e007986 */ /* 0x0001e8000c101d04 */
[----:B------:R0:W-:Y:S01]  /*0e20*/  STG.E.U16 desc[UR4][R32.64], R47 ;  /* 0x0000002f20007986 */ /* 0x0001e2000c101504 */
[----:B------:R-:W-:Y:S07]  /*0e30*/  BAR.SYNC.DEFER_BLOCKING 0x0 ;  /* 0x0000000000007b1d */ /* 0x000fee0000010000 */
[----:B------:R-:W-:Y:S05]  /*0e40*/  @!P0 BRA `(.L_x_1641) ;  /* 0xfffffff8002c8947 */ /* 0x000fea000383ffff */
[----:B------:R-:W-:Y:S05]  /*0e50*/  EXIT ;  /* 0x000000000000794d */ /* 0x000fea0003800000 */
        .weak           $__internal_36_$__cuda_sm20_dblrcp_rn_slowpath_v3
        .type           $__internal_36_$__cuda_sm20_dblrcp_rn_slowpath_v3,@function
        .size           $__internal_36_$__cuda_sm20_dblrcp_rn_slowpath_v3,(.L_x_11576 - $__internal_36_$__cuda_sm20_dblrcp_rn_slowpath_v3)
$__internal_36_$__cuda_sm20_dblrcp_rn_slowpath_v3:
        /* <DEDUP_REMOVED lines=27> */
.L_x_1644:
        /* <DEDUP_REMOVED lines=10> */
.L_x_1642:
[----:B------:R-:W0:Y:S01]  /*10b0*/  LDC R14, c[0x0][0x6f8] ;  /* 0x0001be00ff0e7b82 */ /* 0x000e220000000800 */
[----:B------:R-:W-:-:S07]  /*10c0*/  LOP3.LUT R15, R28, 0x80000, RZ, 0xfc, !PT ;  /* 0x000800001c0f7812 */ /* 0x000fce00078efcff */
.L_x_1643:
[----:B------:R-:W-:Y:S01]  /*10d0*/  IMAD.MOV.U32 R33, RZ, RZ, 0x0 ;  /* 0x00000000ff217424 */ /* 0x000fe200078e00ff */
[----:B------:R-:W-:Y:S01]  /*10e0*/  MOV R27, R15 ;  /* 0x0000000f001b7202 */ /* 0x000fe20000000f00 */
[----:B0-----:R-:W-:Y:S02]  /*10f0*/  IMAD.MOV.U32 R26, RZ, RZ, R14 ;  /* 0x000000ffff1a7224 */ /* 0x001fe400078e000e */
[----:B------:R-:W-:Y:S05]  /*1100*/  RET.REL.NODEC R32 `(_ZN2at6native43_GLOBAL__N__7cc8d1ed_10_Dropout_cu_0e96ed3824fused_dropout_kernel_vecIddmLi1ELi2EhEEvNS_4cuda6detail10TensorInfoIKT_T1_EENS5_IS6_S8_EENS5_IT4_S8_EES8_T0_NS_15PhiloxCudaStateE) ;  /* 0xffffffec20bc7950 */ /* 0x000fea0003c3ffff */
.L_x_1645:
        /* <DEDUP_REMOVED lines=15> */
.L_x_11576:


//--------------------- .text._ZN2at6native43_GLOBAL__N__7cc8d1ed_10_Dropout_cu_0e96ed3824fused_dropout_kernel_vecIddmLi1ELi4EhEEvNS_4cuda6detail10TensorInfoIKT_T1_EENS5_IS6_S8_EENS5_IT4_S8_EES8_T0_NS_15PhiloxCudaStateE --------------------------
	.section	.text._ZN2at6native43_GLOBAL__N__7cc8d1ed_10_Dropout_cu_0e96ed3824fused_dropout_kernel_vecIddmLi1ELi4EhEEvNS_4cuda6detail10TensorInfoIKT_T1_EENS5_IS6_S8_EENS5_IT4_S8_EES8_T0_NS_15PhiloxCudaStateE,"ax",@progbits
	.align	128
.text._ZN2at6native43_GLOBAL__N__7cc8d1ed_10_Dropout_cu_0e96ed3824fused_dropout_kernel_vecIddmLi1ELi4EhEEvNS_4cuda6detail10TensorInfoIKT_T1_EENS5_IS6_S8_EENS5_IT4_S8_EES8_T0_NS_15PhiloxCudaStateE:
        .type           _ZN2at6native43_GLOBAL__N__7cc8d1ed_10_Dropout_cu_0e96ed3824fused_dropout_kernel_vecIddmLi1ELi4EhEEvNS_4cuda6detail10TensorInfoIKT_T1_EENS5_IS6_S8_EENS5_IT4_S8_EES8_T0_NS_15PhiloxCudaStateE,@function
        .size           _ZN2at6native43_GLOBAL__N__7cc8d1ed_10_Dropout_cu_0e96ed3824fused_dropout_kernel_vecIddmLi1ELi4EhEEvNS_4cuda6detail10TensorInfoIKT_T1_EENS5_IS6_S8_EENS5_IT4_S8_EES8_T0_NS_15PhiloxCudaStateE,(.L_x_11578 - _ZN2at6native43_GLOBAL__N__7cc8d1ed_10_Dropout_cu_0e96ed3824fused_dropout_kernel_vecIddmLi1ELi4EhEEvNS_4cuda6detail10TensorInfoIKT_T1_EENS5_IS6_S8_EENS5_IT4_S8_EES8_T0_NS_15PhiloxCudaStateE)
        .other          _ZN2at6native43_GLOBAL__N__7cc8d1ed_10_Dropout_cu_0e96ed3824fused_dropout_kernel_vecIddmLi1ELi4EhEEvNS_4cuda6detail10TensorInfoIKT_T1_EENS5_IS6_S8_EENS5_IT4_S8_EES8_T0_NS_15PhiloxCudaStateE,@"STO_CUDA_ENTRY STV_DEFAULT"
_ZN2at6native43_GLOBAL__N__7cc8d1ed_10_Dropout_cu_0e96ed3824fused_dropout_kernel_vecIddmLi1ELi4EhEEvNS_4cuda6detail10TensorInfoIKT_T1_EENS5_IS6_S8_EENS5_IT4_S8_EES8_T0_NS_15PhiloxCudaStateE:
        /* <DEDUP_REMOVED lines=15> */
[----:B------:R-:W4:Y:S01]  /*00f0*/  @P0 LDG.E.64 R28, desc[UR4][R28.64] ;  /* 0x000000041c1c0981 */ /* 0x000f22000c1e1b00 */
[----:B------:R-:W-:Y:S02]  /*0100*/  ULDC UR6, c[0x0][0x0] ;  /* 0x0000000000067ab9 */ /* 0x000fe40000000800 */
[----:B--2---:R-:W-:Y:S01]  /*0110*/  IMAD R38, R38, UR6, R5 ;  /* 0x0000000626267c24 */ /* 0x004fe2000f8e0205 */
[----:B------:R-:W-:-:S03]  /*0120*/  ULDC.64 UR6, c[0x0][0x6f0] ;  /* 0x0001bc0000067ab9 */ /* 0x000fc60000000a00 */
[----:B------:R-:W-:Y:S01]  /*0130*/  IMAD.WIDE.U32 R46, R38, 0x4, RZ ;  /* 0x00000004262e7825 */ /* 0x000fe200078e00ff */
[----:B---3--:R-:W-:-:S03]  /*0140*/  @P0 IADD3 R30, P1, R2, R7, RZ ;  /* 0x00000007021e0210 */ /* 0x008fc60007f3e0ff */
[----:B------:R-:W-:-:S04]  /*0150*/  IMAD.WIDE.U32 R6, R38, -0x326172a9, RZ ;  /* 0xcd9e8d5726067825 */ /* 0x000fc800078e00ff */
        /* <DEDUP_REMOVED lines=17> */
[C---:B------:R-:W-:Y:S02]  /*0270*/  IADD3 R4, R29.reuse, 0x76cf5d0a, RZ ;  /* 0x76cf5d0a1d047810 */ /* 0x040fe40007ffe0ff */
[----:B------:R-:W-:Y:S01]  /*0280*/  VIADD R3, R28, 0x3c6ef372 ;  /* 0x3c6ef3721c037836 */ /* 0x000fe20000000000 */
[----:B------:R-:W-:Y:S01]  /*0290*/  IADD3 R7, R29, -0x126145ec, RZ ;  /* 0xed9eba141d077810 */ /* 0x000fe20007ffe0ff */
[----:B------:R-:W-:-:S03]  /*02a0*/  IMAD.WIDE.U32 R12, R12, -0x2daee0ad, RZ ;  /* 0xd2511f530c0c7825 */ /* 0x000fc600078e00ff */
[----:B------:R-:W-:Y:S01]  /*02b0*/  LOP3.LUT R10, R15, R10, R3, 0x96, !PT ;  /* 0x0000000a0f0a7212 */ /* 0x000fe200078e9603 */
[----:B------:R-:W-:Y:S01]  /*02c0*/  VIADD R5, R29, 0x32370b8f ;  /* 0x32370b8f1d057836 */ /* 0x000fe20000000000 */
[----:B------:R-:W-:Y:S01]  /*02d0*/  LOP3.LUT R16, R13, R8, R4, 0x96, !PT ;  /* 0x000000080d107212 */ /* 0x000fe200078e9604 */
[----:B------:R-:W-:Y:S01]  /*02e0*/  VIADD R6, R28, 0xdaa66d2b ;  /* 0xdaa66d2b1c067836 */ /* 0x000fe20000000000 */
[----:B------:R-:W1:Y:S01]  /*02f0*/  LDC.64 R22, c[0x0][0x6f8] ;  /* 0x0001be00ff167b82 */ /* 0x000e620000000a00 */
[----:B------:R-:W-:-:S04]  /*0300*/  IMAD.WIDE.U32 R10, R10, -0x2daee0ad, RZ ;  /* 0xd2511f530a0a7825 */ /* 0x000fc800078e00ff */
[----:B------:R-:W-:Y:S01]  /*0310*/  IMAD.WIDE.U32 R16, R16, -0x326172a9, RZ ;  /* 0xcd9e8d5710107825 */ /* 0x000fe200078e00ff */
[----:B------:R-:W-:-:S03]  /*0320*/  LOP3.LUT R18, R11, R12, R5, 0x96, !PT ;  /* 0x0000000c0b127212 */ /* 0x000fc600078e9605 */
[----:B------:R-:W-:Y:S01]  /*0330*/  VIADD R8, R28, 0x78dde6e4 ;  /* 0x78dde6e41c087836 */ /* 0x000fe20000000000 */
[----:B------:R-:W-:Y:S01]  /*0340*/  LOP3.LUT R12, R17, R14, R6, 0x96, !PT ;  /* 0x0000000e110c7212 */ /* 0x000fe200078e9606 */
[----:B------:R-:W-:Y:S01]  /*0350*/  IMAD.WIDE.U32 R18, R18, -0x326172a9, RZ ;  /* 0xcd9e8d5712127825 */ /* 0x000fe200078e00ff */
[----:B0-----:R-:W1:Y:S03]  /*0360*/  MUFU.RCP64H R17, R31 ;  /* 0x0000001f00117308 */ /* 0x001e660000001800 */
        /* <DEDUP_REMOVED lines=15> */
[----:B-1----:R-:W-:-:S02]  /*0460*/  DFMA R24, R16, -R22, 1 ;  /* 0x3ff000001018742b */ /* 0x002fc40000000816 */
[----:B------:R-:W-:Y:S01]  /*0470*/  IMAD.WIDE.U32 R20, R20, -0x2daee0ad, RZ ;  /* 0xd2511f5314147825 */ /* 0x000fe200078e00ff */
[----:B------:R-:W-:-:S03]  /*0480*/  LOP3.LUT R26, R19, R26, R11, 0x96, !PT ;  /* 0x0000001a131a7212 */ /* 0x000fc600078e960b */
[----:B------:R-:W-:Y:S01]  /*0490*/  VIADD R13, R29, 0x1fd5c5a3 ;  /* 0x1fd5c5a31d0d7836 */ /* 0x000fe20000000000 */
[----:B------:R-:W-:Y:S01]  /*04a0*/  LOP3.LUT R34, R21, R14, R12, 0x96, !PT ;  /* 0x0000000e15227212 */ /* 0x000fe200078e960c */
[----:B------:R-:W-:Y:S01]  /*04b0*/  DFMA R32, R24, R24, R24 ;  /* 0x000000181820722b */ /* 0x000fe20000000018 */
[----:B------:R-:W-:-:S04]  /*04c0*/  IMAD.WIDE.U32 R26, R26, -0x2daee0ad, RZ ;  /* 0xd2511f531a1a7825 */ /* 0x000fc800078e00ff */
[----:B------:R-:W-:Y:S01]  /*04d0*/  IMAD.WIDE.U32 R34, R34, -0x326172a9, RZ ;  /* 0xcd9e8d5722227825 */ /* 0x000fe200078e00ff */
[----:B------:R-:W-:Y:S02]  /*04e0*/  LOP3.LUT R19, R27, R20, R13, 0x96, !PT ;  /* 0x000000141b137212 */ /* 0x000fe400078e960d */
[----:B------:R-:W-:Y:S01]  /*04f0*/  DFMA R32, R16, R32, R16 ;  /* 0x000000201020722b */ /* 0x000fe20000000010 */
[----:B------:R-:W-:Y:S02]  /*0500*/  VIADD R14, R28, 0x5384540f ;  /* 0x5384540f1c0e7836 */ /* 0x000fe40000000000 */
[C---:B------:R-:W-:Y:S02]  /*0510*/  VIADD R24, R29.reuse, 0xdb3d7428 ;  /* 0xdb3d74281d187836 */ /* 0x040fe40000000000 */
        /* <DEDUP_REMOVED lines=9> */
[----:B------:R-:W-:Y:S01]  /*05b0*/  IADD3 R26, R28, -0x700cb87f, RZ ;  /* 0x8ff347811c1a7810 */ /* 0x000fe20007ffe0ff */
[----:B------:R-:W-:Y:S02]  /*05c0*/  DFMA R32, R32, R22, R32 ;  /* 0x000000162020722b */ /* 0x000fe40000000020 */
[----:B------:R-:W-:Y:S01]  /*05d0*/  IMAD.HI.U32 R19, R49, -0x326172a9, RZ ;  /* 0xcd9e8d5731137827 */ /* 0x000fe200078e00ff */
[----:B------:R-:W-:-:S04]  /*05e0*/  LOP3.LUT R47, R17, R20, R25, 0x96, !PT ;  /* 0x00000014112f7212 */ /* 0x000fc800078e9619 */
[----:B------:R-:W-:Y:S01]  /*05f0*/  LOP3.LUT R48, R19, R18, R26, 0x96, !PT ;  /* 0x0000001213307212 */ /* 0x000fe200078e961a */
[----:B------:R-:W-:Y:S06]  /*0600*/  @P0 BRA `(.L_x_1646) ;  /* 0x0000000000180947 */ /* 0x000fec0003800000 */
[----:B------:R-:W-:Y:S02]  /*0610*/  LOP3.LUT R31, R31, 0x7fffffff, RZ, 0xc0, !PT ;  /* 0x7fffffff1f1f7812 */ /* 0x000fe400078ec0ff */
[----:B------:R-:W-:-:S03]  /*0620*/  MOV R32, 0x650 ;  /* 0x0000065000207802 */ /* 0x000fc60000000f00 */
[----:B------:R-:W-:-:S07]  /*0630*/  VIADD R31, R31, 0xfff00000 ;  /* 0xfff000001f1f7836 */ /* 0x000fce0000000000 */
[----:B------:R-:W-:Y:S05]  /*0640*/  CALL.REL.NOINC `($__internal_37_$__cuda_sm20_dblrcp_rn_slowpath_v3) ;  /* 0x00000008008c7944 */ /* 0x000fea0003c00000 */
[----:B------:R-:W-:Y:S01]  /*0650*/  MOV R32, R18 ;  /* 0x0000001200207202 */ /* 0x000fe20000000f00 */
[----:B------:R-:W-:-:S07]  /*0660*/  IMAD.MOV.U32 R33, RZ, RZ, R19 ;  /* 0x000000ffff217224 */ /* 0x000fce00078e0013 */
.L_x_1646:
        /* <DEDUP_REMOVED lines=8> */
.L_x_1651:
        /* <DEDUP_REMOVED lines=13> */
.L_x_1648:
[----:B------:R-:W-:Y:S05]  /*07c0*/  BSYNC B0 ;  /* 0x0000000000007941 */ /* 0x000fea0003800000 */
.L_x_1647:
        /* <DEDUP_REMOVED lines=11> */
[----:B------:R-:W-:Y:S01]  /*0880*/  IMAD.MOV.U32 R34, RZ, RZ, R49 ;  /* 0x000000ffff227224 */ /* 0x000fe200078e0031 */
        /* <DEDUP_REMOVED lines=48> */
.L_x_1650:
[----:B------:R-:W-:Y:S01]  /*0b90*/  IMAD.MOV.U32 R34, RZ, RZ, R47 ;  /* 0x000000ffff227224 */ /* 0x000fe200078e002f */
[----:B------:R-:W-:Y:S01]  /*0ba0*/  MOV R51, R44 ;  /* 0x0000002c00337202 */ /* 0x000fe20000000f00 */
[----:B------:R-:W-:Y:S02]  /*0bb0*/  IMAD.MOV.U32 R35, RZ, RZ, R21 ;  /* 0x000000ffff237224 */ /* 0x000fe400078e0015 */
[----:B------:R-:W-:-:S07]  /*0bc0*/  IMAD.MOV.U32 R50, RZ, RZ, R30 ;  /* 0x000000ffff327224 */ /* 0x000fce00078e001e */
.L_x_1649:
[C---:B------:R-:W-:Y:S01]  /*0bd0*/  IMAD.SHL.U32 R54, R46.reuse, 0x8, RZ ;  /* 0x000000082e367824 */ /* 0x040fe200078e00ff */
[----:B------:R-:W-:-:S04]  /*0be0*/  SHF.L.U64.HI R31, R46, 0x3, R27 ;  /* 0x000000032e1f7819 */ /* 0x000fc8000001021b */
[----:B------:R-:W-:-:S04]  /*0bf0*/  IADD3 R36, P0, R54, UR8, RZ ;  /* 0x0000000836247c10 */ /* 0x000fc8000ff1e0ff */
[----:B------:R-:W-:-:S05]  /*0c00*/  IADD3.X R37, R31, UR9, RZ, P0, !PT ;  /* 0x000000091f257c10 */ /* 0x000fca00087fe4ff */
[----:B------:R-:W2:Y:S04]  /*0c10*/  LDG.E.128 R16, desc[UR4][R36.64+0x10] ;  /* 0x0000100424107981 */ /* 0x000ea8000c1e1d00 */
[----:B------:R0:W3:Y:S01]  /*0c20*/  LDG.E.128 R20, desc[UR4][R36.64] ;  /* 0x0000000424147981 */ /* 0x0000e2000c1e1d00 */
[----:B------:R-:W-:Y:S01]  /*0c30*/  HFMA2.MMA R47, -RZ, RZ, 0.1171875, 0 ;  /* 0x2f800000ff2f7435 */ /* 0x000fe200000001ff */
[----:B------:R-:W-:-:S09]  /*0c40*/  I2FP.F32.U32 R34, R34 ;  /* 0x0000002200227245 */ /* 0x000fd20000201000 */
[----:B------:R-:W-:-:S04]  /*0c50*/  FFMA.FTZ R34, R34, R47, 1.1641532182693481445e-10 ;  /* 0x2f00000022227423 */ /* 0x000fc8000001002f */
[----:B------:R-:W-:Y:S01]  /*0c60*/  FMUL.FTZ R34, R34, 1 ;  /* 0x3f80000022227820 */ /* 0x000fe20000410000 */
[----:B------:R-:W-:-:S05]  /*0c70*/  I2FP.F32.U32 R48, R35 ;  /* 0x0000002300307245 */ /* 0x000fca0000201000 */
[----:B------:R-:W1:Y:S01]  /*0c80*/  F2F.F64.F32 R34, R34 ;  /* 0x0000002200227310 */ /* 0x000e620000201800 */
[----:B------:R-:W-:Y:S01]  /*0c90*/  I2FP.F32.U32 R52, R51 ;  /* 0x0000003300347245 */ /* 0x000fe20000201000 */
[----:B------:R-:W-:Y:S01]  /*0ca0*/  FFMA.FTZ R48, R48, R47, 1.1641532182693481445e-10 ;  /* 0x2f00000030307423 */ /* 0x000fe2000001002f */
[----:B0-----:R-:W-:-:S03]  /*0cb0*/  I2FP.F32.U32 R36, R50 ;  /* 0x0000003200247245 */ /* 0x001fc60000201000 */
[----:B------:R-:W-:Y:S01]  /*0cc0*/  FMUL.FTZ R48, R48, 1 ;  /* 0x3f80000030307820 */ /* 0x000fe20000410000 */
[-C--:B------:R-:W-:Y:S01]  /*0cd0*/  FFMA.FTZ R52, R52, R47.reuse, 1.1641532182693481445e-10 ;  /* 0x2f00000034347423 */ /* 0x080fe2000001002f */
[----:B------:R-:W-:-:S03]  /*0ce0*/  FFMA.FTZ R47, R36, R47, 1.1641532182693481445e-10 ;  /* 0x2f000000242f7423 */ /* 0x000fc6000001002f */
[----:B------:R-:W-:Y:S01]  /*0cf0*/  FMUL.FTZ R37, R52, 1 ;  /* 0x3f80000034257820 */ /* 0x000fe20000410000 */
[----:B------:R-:W0:Y:S01]  /*0d00*/  F2F.F64.F32 R48, R48 ;  /* 0x0000003000307310 */ /* 0x000e220000201800 */
[----:B-1----:R-:W-:Y:S01]  /*0d10*/  DSETP.GEU.AND P1, PT, R34, UR14, PT ;  /* 0x0000000e22007e2a */ /* 0x002fe2000bf2e000 */
[----:B------:R-:W-:-:S06]  /*0d20*/  FMUL.FTZ R35, R47, 1 ;  /* 0x3f8000002f237820 */ /* 0x000fcc0000410000 */
[----:B------:R-:W1:Y:S08]  /*0d30*/  F2F.F64.F32 R36, R37 ;  /* 0x0000002500247310 */ /* 0x000e700000201800 */
[----:B------:R-:W4:Y:S01]  /*0d40*/  F2F.F64.F32 R34, R35 ;  /* 0x0000002300227310 */ /* 0x000f220000201800 */
[----:B0-----:R-:W-:Y:S01]  /*0d50*/  DSETP.GEU.AND P0, PT, R48, UR14, PT ;  /* 0x0000000e30007e2a */ /* 0x001fe2000bf0e000 */
[----:B------:R-:W-:Y:S01]  /*0d60*/  FSEL R47, RZ, 1, P1 ;  /* 0x3f800000ff2f7808 */ /* 0x000fe20000800000 */
[----:B-1----:R-:W-:-:S04]  /*0d70*/  DSETP.GEU.AND P1, PT, R36, UR14, PT ;  /* 0x0000000e24007e2a */ /* 0x002fc8000bf2e000 */
[----:B------:R-:W-:Y:S01]  /*0d80*/  FSEL R49, RZ, 1, P0 ;  /* 0x3f800000ff317808 */ /* 0x000fe20000000000 */
[----:B----4-:R-:W-:Y:S01]  /*0d90*/  DSETP.GEU.AND P0, PT, R34, UR14, PT ;  /* 0x0000000e22007e2a */ /* 0x010fe2000bf0e000 */
[----:B------:R-:W-:Y:S01]  /*0da0*/  FSEL R57, RZ, 1, P1 ;  /* 0x3f800000ff397808 */ /* 0x000fe20000800000 */
[----:B------:R0:W-:Y:S01]  /*0db0*/  F2I.FTZ.U32.TRUNC.NTZ R55, R47 ;  /* 0x0000002f00377305 */ /* 0x0001e2000021f000 */
[----:B------:R-:W-:-:S03]  /*0dc0*/  FMUL.FTZ R52, R47, 1 ;  /* 0x3f8000002f347820 */ /* 0x000fc60000410000 */
[----:B------:R-:W-:Y:S01]  /*0dd0*/  FSEL R58, RZ, 1, P0 ;  /* 0x3f800000ff3a7808 */ /* 0x000fe20000000000 */
[----:B------:R-:W-:Y:S01]  /*0de0*/  FMUL.FTZ R59, R57, 1 ;  /* 0x3f800000393b7820 */ /* 0x000fe20000410000 */
[----:B0-----:R-:W0:Y:S03]  /*0df0*/  LDC R47, c[0x0][RZ] ;  /* 0x00000000ff2f7b82 */ /* 0x001e260000000800 */
[----:B------:R-:W-:Y:S01]  /*0e00*/  FMUL.FTZ R34, R58, 1 ;  /* 0x3f8000003a227820 */ /* 0x000fe20000410000 */
[----:B------:R-:W2:Y:S01]  /*0e10*/  F2F.F64.F32 R36, R59 ;  /* 0x0000003b00247310 */ /* 0x000ea20000201800 */
[----:B------:R-:W-:-:S07]  /*0e20*/  FMUL.FTZ R50, R49, 1 ;  /* 0x3f80000031327820 */ /* 0x000fce0000410000 */
[----:B------:R-:W1:Y:S01]  /*0e30*/  F2F.F64.F32 R34, R34 ;  /* 0x0000002200227310 */ /* 0x000e620000201800 */
[----:B------:R-:W-:Y:S07]  /*0e40*/  WARPSYNC.ALL ;  /* 0x0000000000007948 */ /* 0x000fee0003800000 */
[----:B------:R-:W3:Y:S01]  /*0e50*/  F2F.F64.F32 R52, R52 ;  /* 0x0000003400347310 */ /* 0x000ee20000201800 */
[----:B------:R-:W-:-:S07]  /*0e60*/  ULDC UR6, c[0x0][0xc] ;  /* 0x0000030000067ab9 */ /* 0x000fce0000000800 */
[----:B------:R-:W4:Y:S01]  /*0e70*/  F2F.F64.F32 R50, R50 ;  /* 0x0000003200327310 */ /* 0x000f220000201800 */
[----:B0-----:R-:W-:-:S07]  /*0e80*/  IMAD R47, R47, UR6, RZ ;  /* 0x000000062f2f7c24 */ /* 0x001fce000f8e02ff */
[----:B------:R-:W0:Y:S08]  /*0e90*/  F2I.FTZ.U32.TRUNC.NTZ R56, R49 ;  /* 0x0000003100387305 */ /* 0x000e30000021f000 */
[----:B------:R-:W5:Y:S08]  /*0ea0*/  F2I.FTZ.U32.TRUNC.NTZ R48, R57 ;  /* 0x0000003900307305 */ /* 0x000f70000021f000 */
[----:B------:R-:W4:Y:S01]  /*0eb0*/  F2I.FTZ.U32.TRUNC.NTZ R49, R58 ;  /* 0x0000003a00317305 */ /* 0x000f22000021f000 */
[----:B0-----:R-:W-:-:S04]  /*0ec0*/  PRMT R55, R56, 0x7604, R55 ;  /* 0x0000760438377816 */ /* 0x001fc80000000037 */
[----:B-----5:R-:W-:Y:S01]  /*0ed0*/  PRMT R48, R48, 0x7054, R55 ;  /* 0x0000705430307816 */ /* 0x020fe20000000037 */
[----:B--2---:R-:W-:Y:S01]  /*0ee0*/  DMUL R16, R16, R36 ;  /* 0x0000002410107228 */ /* 0x004fe20000000000 */
[----:B------:R-:W-:Y:S01]  /*0ef0*/  IADD3 R36, P0, R54, UR10, RZ ;  /* 0x0000000a36247c10 */ /* 0x000fe2000ff1e0ff */
[----:B-1----:R-:W-:-:S03]  /*0f00*/  DMUL R18, R18, R34 ;  /* 0x0000002212127228 */ /* 0x002fc60000000000 */
[----:B------:R-:W-:Y:S02]  /*0f10*/  IADD3.X R37, R31, UR11, RZ, P0, !PT ;  /* 0x0000000b1f257c10 */ /* 0x000fe400087fe4ff */
[----:B------:R-:W-:-:S04]  /*0f20*/  IADD3 R34, P0, R46, UR12, RZ ;  /* 0x0000000c2e227c10 */ /* 0x000fc8000ff1e0ff */
[----:B------:R-:W-:Y:S02]  /*0f30*/  IADD3.X R35, R27, UR13, RZ, P0, !PT ;  /* 0x0000000d1b237c10 */ /* 0x000fe400087fe4ff */
[----:B------:R-:W-:Y:S01]  /*0f40*/  LEA R46, P0, R47, R46, 0x2 ;  /* 0x0000002e2f2e7211 */ /* 0x000fe200078010ff */
[----:B---3--:R-:W-:Y:S02]  /*0f50*/  DMUL R20, R20, R52 ;  /* 0x0000003414147228 */ /* 0x008fe40000000000 */
[----:B----4-:R-:W-:Y:S02]  /*0f60*/  DMUL R22, R22, R50 ;  /* 0x0000003216167228 */ /* 0x010fe40000000000 */
[----:B------:R-:W-:Y:S01]  /*0f70*/  IMAD.X R27, RZ, RZ, R27, P0 ;  /* 0x000000ffff1b7224 */ /* 0x000fe200000e061b */
[----:B------:R-:W-:Y:S01]  /*0f80*/  ISETP.GE.U32.AND P0, PT, R46, UR16, PT ;  /* 0x000000102e007c0c */ /* 0x000fe2000bf06070 */
[----:B------:R-:W-:-:S03]  /*0f90*/  DMUL R16, R16, R32 ;  /* 0x0000002010107228 */ /* 0x000fc60000000000 */
[----:B------:R-:W-:Y:S01]  /*0fa0*/  ISETP.GE.U32.AND.EX P0, PT, R27, UR17, PT, P0 ;  /* 0x000000111b007c0c */ /* 0x000fe2000bf06100 */
[-C--:B------:R-:W-:Y:S02]  /*0fb0*/  DMUL R20, R20, R32.reuse ;  /* 0x0000002014147228 */ /* 0x080fe40000000000 */
[-C--:B------:R-:W-:Y:S02]  /*0fc0*/  DMUL R22, R22, R32.reuse ;  /* 0x0000002016167228 */ /* 0x080fe40000000000 */
[----:B------:R-:W-:Y:S01]  /*0fd0*/  DMUL R18, R18, R32 ;  /* 0x0000002012127228 */ /* 0x000fe20000000000 */
[----:B------:R-:W-:-:S04]  /*0fe0*/  PRMT R31, R49, 0x654, R48 ;  /* 0x00000654311f7816 */ /* 0x000fc80000000030 */
[----:B------:R0:W-:Y:S04]  /*0ff0*/  STG.E.128 desc[UR4][R36.64], R20 ;  /* 0x0000001424007986 */ /* 0x0001e8000c101d04 */
[----:B------:R0:W-:Y:S04]  /*1000*/  STG.E.128 desc[UR4][R36.64+0x10], R16 ;  /* 0x0000101024007986 */ /* 0x0001e8000c101d04 */
[----:B------:R0:W-:Y:S01]  /*1010*/  STG.E desc[UR4][R34.64], R31 ;  /* 0x0000001f22007986 */ /* 0x0001e2000c101904 */
[----:B------:R-:W-:Y:S01]  /*1020*/  IMAD.MOV.U32 R49, RZ, RZ, R30 ;  /* 0x000000ffff317224 */ /* 0x000fe200078e001e */
[----:B------:R-:W-:Y:S01]  /*1030*/  MOV R48, R44 ;  /* 0x0000002c00307202 */ /* 0x000fe20000000f00 */
[----:B------:R-:W-:Y:S01]  /*1040*/  IMAD.MOV.U32 R47, RZ, RZ, R42 ;  /* 0x000000ffff2f7224 */ /* 0x000fe200078e002a */
[----:B------:R-:W-:Y:S06]  /*1050*/  BAR.SYNC.DEFER_BLOCKING 0x0 ;  /* 0x0000000000007b1d */ /* 0x000fec0000010000 */
[----:B------:R-:W-:Y:S05]  /*1060*/  @!P0 BRA `(.L_x_1651) ;  /* 0xfffffff400a08947 */ /* 0x000fea000383ffff */
[----:B------:R-:W-:Y:S05]  /*1070*/  EXIT ;  /* 0x000000000000794d */ /* 0x000fea0003800000 */
        .weak           $__internal_37_$__cuda_sm20_dblrcp_rn_slowpath_v3
        .type           $__internal_37_$__cuda_sm20_dblrcp_rn_slowpath_v3,@function
        .size           $__internal_37_$__cuda_sm20_dblrcp_rn_slowpath_v3,(.L_x_11578 - $__internal_37_$__cuda_sm20_dblrcp_rn_slowpath_v3)
$__internal_37_$__cuda_sm20_dblrcp_rn_slowpath_v3:
        /* <DEDUP_REMOVED lines=27> */
.L_x_1654:
        /* <DEDUP_REMOVED lines=10> */
.L_x_1652:
[----:B------:R-:W0:Y:S01]  /*12d0*/  LDC R18, c[0x0][0x6f8] ;  /* 0x0001be00ff127b82 */ /* 0x000e220000000800 */
[----:B------:R-:W-:-:S07]  /*12e0*/  LOP3.LUT R19, R22, 0x80000, RZ, 0xfc, !PT ;  /* 0x0008000016137812 */ /* 0x000fce00078efcff */
.L_x_1653:
[----:B------:R-:W-:-:S04]  /*12f0*/  MOV R33, 0x0 ;  /* 0x0000000000217802 */ /* 0x000fc80000000f00 */
[----:B0-----:R-:W-:Y:S05]  /*1300*/  RET.REL.NODEC R32 `(_ZN2at6native43_GLOBAL__N__7cc8d1ed_10_Dropout_cu_0e96ed3824fused_dropout_kernel_vecIddmLi1ELi4EhEEvNS_4cuda6detail10TensorInfoIKT_T1_EENS5_IS6_S8_EENS5_IT4_S8_EES8_T0_NS_15PhiloxCudaStateE) ;  /* 0xffffffec203c7950 */ /* 0x001fea0003c3ffff */
.L_x_1655:
        /* <DEDUP_REMOVED lines=15> */
.L_x_11578:


//--------------------- .text._ZN2at6native43_GLOBAL__N__7cc8d1ed_10_Dropout_cu_0e96ed3824fused_dropout_kernel_vecIddmLi1ELi8EhEEvNS_4cuda6detail10TensorInfoIKT_T1_EENS5_IS6_S8_EENS5_IT4_S8_EES8_T0_NS_15PhiloxCudaStateE --------------------------
	.section	.text._ZN2at6native43_GLOBAL__N__7cc8d1ed_10_Dropout_cu_0e96ed3824fused_dropout_kernel_vecIddmLi1ELi8EhEEvNS_4cuda6detail10TensorInfoIKT_T1_EENS5_IS6_S8_EENS5_IT4_S8_EES8_T0_NS_15PhiloxCudaStateE,"ax",@progbits
	.align	128
.text._ZN2at6native43_GLOBAL__N__7cc8d1ed_10_Dropout_cu_0e96ed3824fused_dropout_kernel_vecIddmLi1ELi8EhEEvNS_4cuda6detail10TensorInfoIKT_T1_EENS5_IS6_S8_EENS5_IT4_S8_EES8_T0_NS_15PhiloxCudaStateE:
        .type           _ZN2at6native43_GLOBAL__N__7cc8d1ed_10_Dropout_cu_0e96ed3824fused_dropout_kernel_vecIddmLi1ELi8EhEEvNS_4cuda6detail10TensorInfoIKT_T1_EENS5_IS6_S8_EENS5_IT4_S8_EES8_T0_NS_15PhiloxCudaStateE,@function
        .size           _ZN2at6native43_GLOBAL__N__7cc8d1ed_10_Dropout_cu_0e96ed3824fused_dropout_kernel_vecIddmLi1ELi8EhEEvNS_4cuda6detail10TensorInfoIKT_T1_EENS5_IS6_S8_EENS5_IT4_S8_EES8_T0_NS_15PhiloxCudaStateE,(.L_x_11580 - _ZN2at6native43_GLOBAL__N__7cc8d1ed_10_Dropout_cu_0e96ed3824fused_dropout_kernel_vecIddmLi1ELi8EhEEvNS_4cuda6detail10TensorInfoIKT_T1_EENS5_IS6_S8_EENS5_IT4_S8_EES8_T0_NS_15PhiloxCudaStateE)
        .other          _ZN2at6native43_GLOBAL__N__7cc8d1ed_10_Dropout_cu_0e96ed3824fused_dropout_kernel_vecIddmLi1ELi8EhEEvNS_4cuda6detail10TensorInfoIKT_T1_EENS5_IS6_S8_EENS5_IT4_S8_EES8_T0_NS_15PhiloxCudaStateE,@"STO_CUDA_ENTRY STV_DEFAULT"
_ZN2at6native43_GLOBAL__N__7cc8d1ed_10_Dropout_cu_0e96ed3824fused_dropout_kernel_vecIddmLi1ELi8EhEEvNS_4cuda6detail10TensorInfoIKT_T1_EENS5_IS6_S8_EENS5_IT4_S8_EES8_T0_NS_15PhiloxCudaStateE:
[----:B------:R-:W-:Y:S08]  /*0000*/  LDC R1, c[0x0][0x28] ;  /* 0x00000a00ff017b82 */ /* 0x000ff00000000800 */
[----:B------:R-:W0:Y:S01]  /*0010*/  LDC R0, c[0x0][0x708] ;  /* 0x0001c200ff007b82 */ /* 0x000e220000000800 */
[----:B------:R-:W-:Y:S01]  /*0020*/  ULDC.U8 UR4, c[0x0][0x714] ;  /* 0x0001c50000047ab9 */ /* 0x000fe20000000000 */
[----:B------:R-:W-:Y:S01]  /*0030*/  ULDC.64 UR6, c[0x0][0x208] ;  /* 0x0000820000067ab9 */ /* 0x000fe20000000a00 */
[----:B------:R-:W-:Y:S01]  /*0040*/  ISETP.NE.AND P0, PT, RZ, UR4, PT ;  /* 0x00000004ff007c0c */ /* 0x000fe2000bf05270 */
[----:B------:R-:W-:-:S02]  /*0050*/  ULDC.64 UR4, c[0x0][0x700] ;  /* 0x0001c00000047ab9 */ /* 0x000fc40000000a00 */
[----:B------:R-:W-:Y:S02]  /*0060*/  IMAD.U32 R6, RZ, RZ, UR4 ;  /* 0x00000004ff067e24 */ /* 0x000fe4000f8e00ff */
[----:B------:R-:W1:Y:S01]  /*0070*/  LDC R13, c[0x0][0x70c] ;  /* 0x0001c300ff0d7b82 */ /* 0x000e620000000800 */
[----:B------:R-:W-:-:S07]  /*0080*/  IMAD.U32 R7, RZ, RZ, UR5 ;  /* 0x00000005ff077e24 */ /* 0x000fce000f8e00ff */
        /* <DEDUP_REMOVED lines=79> */
[----:B------:R-:W-:-:S07]  /*0580*/  IMAD.MOV.U32 R3, RZ, RZ, R29 ;  /* 0x000000ffff037224 */ /* 0x000fce00078e001d */
[----:B------:R-:W1:Y:S01]  /*0590*/  LDC.64 R30, c[0x0][0x6f8] ;  /* 0x0001be00ff1e7b82 */ /* 0x000e620000000a00 */
[----:B0-----:R-:W1:Y:S01]  /*05a0*/  MUFU.RCP64H R7, R13 ;  /* 0x0000000d00077308 */ /* 0x001e620000001800 */
[----:B------:R-:W-:-:S04]  /*05b0*/  IADD3 R6, R13, 0x300402, RZ ;  /* 0x003004020d067810 */ /* 0x000fc80007ffe0ff */
[----:B------:R-:W-:Y:S02]  /*05c0*/  FSETP.GEU.AND P0, PT, |R6|, 5.8789094863358348022e-39, PT ;  /* 0x004004020600780b */ /* 0x000fe40003f0e200 */
[----:B-1----:R-:W-:-:S08]  /*05d0*/  DFMA R8, R6, -R30, 1 ;  /* 0x3ff000000608742b */ /* 0x002fd0000000081e */
[----:B------:R-:W-:-:S08]  /*05e0*/  DFMA R8, R8, R8, R8 ;  /* 0x000000080808722b */ /* 0x000fd00000000008 */
[----:B------:R-:W-:Y:S01]  /*05f0*/  DFMA R8, R6, R8, R6 ;  /* 0x000000080608722b */ /* 0x000fe20000000006 */
[----:B------:R-:W-:Y:S01]  /*0600*/  IMAD.MOV.U32 R6, RZ, RZ, R14 ;  /* 0x000000ffff067224 */ /* 0x000fe200078e000e */
[----:B------:R-:W-:-:S06]  /*0610*/  MOV R7, R4 ;  /* 0x0000000400077202 */ /* 0x000fcc0000000f00 */
[----:B------:R-:W-:-:S08]  /*0620*/  DFMA R30, R8, -R30, 1 ;  /* 0x3ff00000081e742b */ /* 0x000fd0000000081e */
[----:B------:R-:W-:Y:S01]  /*0630*/  DFMA R30, R8, R30, R8 ;  /* 0x0000001e081e722b */ /* 0x000fe20000000008 */
[----:B------:R-:W-:Y:S01]  /*0640*/  IMAD.MOV.U32 R8, RZ, RZ, R12 ;  /* 0x000000ffff087224 */ /* 0x000fe200078e000c */
[----:B------:R-:W-:Y:S09]  /*0650*/  @P0 BRA `(.L_x_1656) ;  /* 0x0000000000100947 */ /* 0x000ff20003800000 */
[----:B------:R-:W-:-:S05]  /*0660*/  LOP3.LUT R4, R13, 0x7fffffff, RZ, 0xc0, !PT ;  /* 0x7fffffff0d047812 */ /* 0x000fca00078ec0ff */
[----:B------:R-:W-:Y:S01]  /*0670*/  VIADD R9, R4, 0xfff00000 ;  /* 0xfff0000004097836 */ /* 0x000fe20000000000 */
[----:B------:R-:W-:-:S07]  /*0680*/  MOV R4, 0x6a0 ;  /* 0x000006a000047802 */ /* 0x000fce0000000f00 */
[----:B------:R-:W-:Y:S05]  /*0690*/  CALL.REL.NOINC `($__internal_38_$__cuda_sm20_dblrcp_rn_slowpath_v3) ;  /* 0x0000001800e07944 */ /* 0x000fea0003c00000 */
.L_x_1656:
[----:B------:R-:W-:Y:S01]  /*06a0*/  IMAD R10, R10, -0x326172a9, RZ ;  /* 0xcd9e8d570a0a7824 */ /* 0x000fe200078e02ff */
[----:B------:R-:W-:Y:S01]  /*06b0*/  LOP3.LUT R9, R0, 0x3, RZ, 0xc0, !PT ;  /* 0x0000000300097812 */ /* 0x000fe200078ec0ff */
[----:B------:R-:W-:Y:S01]  /*06c0*/  ULDC.64 UR34, c[0x0][0x6f8] ;  /* 0x0001be0000227ab9 */ /* 0x000fe20000000a00 */
[----:B------:R-:W-:Y:S01]  /*06d0*/  MOV R4, RZ ;  /* 0x000000ff00047202 */ /* 0x000fe20000000f00 */
[----:B------:R-:W-:Y:S01]  /*06e0*/  ULDC.64 UR36, c[0x0][0x6f0] ;  /* 0x0001bc0000247ab9 */ /* 0x000fe20000000a00 */
[----:B------:R-:W-:Y:S01]  /*06f0*/  ULDC.64 UR14, c[0x0][0x550] ;  /* 0x00015400000e7ab9 */ /* 0x000fe20000000a00 */
[----:B------:R-:W-:Y:S01]  /*0700*/  ULDC.64 UR12, c[0x0][0x3b0] ;  /* 0x0000ec00000c7ab9 */ /* 0x000fe20000000a00 */
[----:B------:R-:W-:-:S05]  /*0710*/  ULDC.64 UR10, c[0x0][0x210] ;  /* 0x00008400000a7ab9 */ /* 0x000fca0000000a00 */
.L_x_1668:
[----:B------:R-:W-:Y:S01]  /*0720*/  ISETP.NE.AND P0, PT, R9, RZ, PT ;  /* 0x000000ff0900720c */ /* 0x000fe20003f05270 */
[----:B0-----:R-:W-:Y:S02]  /*0730*/  IMAD R14, R6, -0x2daee0ad, RZ ;  /* 0xd2511f53060e7824 */ /* 0x001fe400078e02ff */
        /* <DEDUP_REMOVED lines=16> */
.L_x_1659:
[----:B------:R-:W-:Y:S05]  /*0840*/  BSYNC B0 ;  /* 0x0000000000007941 */ /* 0x000fea0003800000 */
.L_x_1658:
[----:B------:R-:W-:Y:S01]  /*0850*/  IMAD.HI.U32 R0, R2, -0x326172a9, RZ ;  /* 0xcd9e8d5702007827 */ /* 0x000fe200078e00ff */
[----:B------:R-:W-:Y:S02]  /*0860*/  LOP3.LUT R7, R7, UR5, R4, 0x96, !PT ;  /* 0x0000000507077c12 */ /* 0x000fe4000f8e9604 */
[----:B------:R-:W-:Y:S01]  /*0870*/  ISETP.NE.AND P0, PT, R9, 0x1, PT ;  /* 0x000000010900780c */ /* 0x000fe20003f05270 */
[----:B------:R-:W-:Y:S01]  /*0880*/  IMAD.MOV.U32 R8, RZ, RZ, -0x2daee0ad ;  /* 0xd2511f53ff087424 */ /* 0x000fe200078e00ff */
[----:B------:R-:W-:Y:S01]  /*0890*/  LOP3.LUT R0, R0, UR4, R5, 0x96, !PT ;  /* 0x0000000400007c12 */ /* 0x000fe2000f8e9605 */
[----:B------:R-:W-:Y:S01]  /*08a0*/  IMAD R15, R2, -0x326172a9, RZ ;  /* 0xcd9e8d57020f7824 */ /* 0x000fe200078e02ff */
[----:B------:R-:W-:Y:S01]  /*08b0*/  ISETP.NE.AND P2, PT, R11, -0x2, PT ;  /* 0xfffffffe0b00780c */ /* 0x000fe20003f45270 */
[----:B------:R-:W-:Y:S01]  /*08c0*/  IMAD.WIDE.U32 R18, R7, -0x326172a9, RZ ;  /* 0xcd9e8d5707127825 */ /* 0x000fe200078e00ff */
[----:B------:R-:W-:Y:S02]  /*08d0*/  MOV R29, R14 ;  /* 0x0000000e001d7202 */ /* 0x000fe40000000f00 */
[----:B------:R-:W-:Y:S01]  /*08e0*/  LOP3.LUT R10, R4, UR5, RZ, 0x3c, !PT ;  /* 0x00000005040a7c12 */ /* 0x000fe2000f8e3cff */
[----:B------:R-:W-:Y:S01]  /*08f0*/  IMAD R7, R11, R8, -0x2daee0ad ;  /* 0xd2511f530b077424 */ /* 0x000fe200078e0208 */
[----:B------:R-:W-:Y:S01]  /*0900*/  LOP3.LUT R15, R19, UR16, R15, 0x96, !PT ;  /* 0x00000010130f7c12 */ /* 0x000fe2000f8e960f */
[----:B------:R-:W-:-:S04]  /*0910*/  IMAD.WIDE.U32 R16, R0, -0x2daee0ad, RZ ;  /* 0xd2511f5300107825 */ /* 0x000fc800078e00ff */
[----:B------:R-:W-:Y:S01]  /*0920*/  IMAD.WIDE.U32 R20, R15, -0x2daee0ad, RZ ;  /* 0xd2511f530f147825 */ /* 0x000fe200078e00ff */
[----:B------:R-:W-:-:S03]  /*0930*/  LOP3.LUT R7, R17, UR17, R7, 0x96, !PT ;  /* 0x0000001111077c12 */ /* 0x000fc6000f8e9607 */
[----:B------:R-:W-:Y:S01]  /*0940*/  VIADD R0, R11, 0x2 ;  /* 0x000000020b007836 */ /* 0x000fe20000000000 */
        /* <DEDUP_REMOVED lines=41> */
[----:B------:R-:W-:-:S07]  /*0be0*/  @P1 IMAD.MOV.U32 R29, RZ, RZ, R34 ;  /* 0x000000ffff1d1224 */ /* 0x000fce00078e0022 */
.L_x_1660:
[----:B------:R-:W-:Y:S01]  /*0bf0*/  IMAD.WIDE.U32 R14, R2, -0x326172a9, RZ ;  /* 0xcd9e8d57020e7825 */ /* 0x000fe200078e00ff */
[----:B------:R-:W-:Y:S03]  /*0c00*/  BSSY B0, `(.L_x_1661) ;  /* 0x0000014000007945 */ /* 0x000fe60003800000 */
[----:B------:R-:W-:Y:S01]  /*0c10*/  IMAD.HI.U32 R17, R0, -0x2daee0ad, RZ ;  /* 0xd2511f5300117827 */ /* 0x000fe200078e00ff */
[----:B------:R-:W-:-:S03]  /*0c20*/  LOP3.LUT R19, R14, UR16, RZ, 0x3c, !PT ;  /* 0x000000100e137c12 */ /* 0x000fc6000f8e3cff */
[----:B------:R-:W-:Y:S01]  /*0c30*/  IMAD.MOV.U32 R16, RZ, RZ, R15 ;  /* 0x000000ffff107224 */ /* 0x000fe200078e000f */
[----:B------:R-:W-:Y:S06]  /*0c40*/  @P2 BRA `(.L_x_1662) ;  /* 0x00000000003c2947 */ /* 0x000fec0003800000 */
[----:B------:R-:W-:Y:S01]  /*0c50*/  VIADD R5, R5, 0x1 ;  /* 0x0000000105057836 */ /* 0x000fe20000000000 */
[----:B------:R-:W-:Y:S02]  /*0c60*/  LOP3.LUT R19, R14, UR16, RZ, 0x3c, !PT ;  /* 0x000000100e137c12 */ /* 0x000fe4000f8e3cff */
[----:B------:R-:W-:Y:S02]  /*0c70*/  MOV R16, R15 ;  /* 0x0000000f00107202 */ /* 0x000fe40000000f00 */
[----:B------:R-:W-:-:S13]  /*0c80*/  ISETP.NE.AND P1, PT, R5, RZ, PT ;  /* 0x000000ff0500720c */ /* 0x000fda0003f25270 */
[----:B------:R-:W-:Y:S05]  /*0c90*/  @P1 BRA `(.L_x_1662) ;  /* 0x0000000000281947 */ /* 0x000fea0003800000 */
[----:B------:R-:W-:Y:S01]  /*0ca0*/  VIADD R2, R2, 0x1 ;  /* 0x0000000102027836 */ /* 0x000fe20000000000 */
[----:B------:R-:W-:Y:S01]  /*0cb0*/  IADD3 R14, R14, -0x326172a9, RZ ;  /* 0xcd9e8d570e0e7810 */ /* 0x000fe20007ffe0ff */
[----:B------:R-:W-:Y:S02]  /*0cc0*/  VIADD R15, R4, 0x1 ;  /* 0x00000001040f7836 */ /* 0x000fe40000000000 */
[----:B------:R-:W-:Y:S01]  /*0cd0*/  IMAD.MOV.U32 R5, RZ, RZ, RZ ;  /* 0x000000ffff057224 */ /* 0x000fe200078e00ff */
[C---:B------:R-:W-:Y:S01]  /*0ce0*/  ISETP.NE.AND P1, PT, R2.reuse, RZ, PT ;  /* 0x000000ff0200720c */ /* 0x040fe20003f25270 */
[----:B------:R-:W-:Y:S01]  /*0cf0*/  IMAD.HI.U32 R16, R2, -0x326172a9, RZ ;  /* 0xcd9e8d5702107827 */ /* 0x000fe200078e00ff */
[----:B------:R-:W-:-:S11]  /*0d00*/  LOP3.LUT R19, R14, UR16, RZ, 0x3c, !PT ;  /* 0x000000100e137c12 */ /* 0x000fd6000f8e3cff */
[----:B------:R-:W-:-:S05]  /*0d10*/  @P1 IMAD.MOV R15, RZ, RZ, R4 ;  /* 0x000000ffff0f1224 */ /* 0x000fca00078e0204 */
[----:B------:R-:W-:Y:S02]  /*0d20*/  LOP3.LUT R10, R15, UR5, RZ, 0x3c, !PT ;  /* 0x000000050f0a7c12 */ /* 0x000fe4000f8e3cff */
[----:B------:R-:W-:-:S07]  /*0d30*/  MOV R4, R15 ;  /* 0x0000000f00047202 */ /* 0x000fce0000000f00 */
.L_x_1662:
[----:B------:R-:W-:Y:S05]  /*0d40*/  BSYNC B0 ;  /* 0x0000000000007941 */ /* 0x000fea0003800000 */
.L_x_1661:
[----:B------:R-:W-:Y:S01]  /*0d50*/  LOP3.LUT R14, R16, UR4, R5, 0x96, !PT ;  /* 0x00000004100e7c12 */ /* 0x000fe2000f8e9605 */
[----:B------:R-:W-:Y:S01]  /*0d60*/  IMAD R21, R6, R8, -0x2daee0ad ;  /* 0xd2511f5306157424 */ /* 0x000fe200078e0208 */
[----:B------:R-:W-:Y:S01]  /*0d70*/  LOP3.LUT R17, R10, R17, RZ, 0x3c, !PT ;  /* 0x000000110a117212 */ /* 0x000fe200078e3cff */
[----:B------:R-:W-:Y:S01]  /*0d80*/  IMAD.MOV.U32 R36, RZ, RZ, R12 ;  /* 0x000000ffff247224 */ /* 0x000fe200078e000c */
        /* <DEDUP_REMOVED lines=32> */
[----:B------:R-:W-:Y:S01]  /*0f90*/  IMAD R16, R7, -0x2daee0ad, RZ ;  /* 0xd2511f5307107824 */ /* 0x000fe200078e02ff */
[----:B------:R-:W-:Y:S01]  /*0fa0*/  LOP3.LUT R14, R19, UR31, R14, 0x96, !PT ;  /* 0x0000001f130e7c12 */ /* 0x000fe2000f8e960e */
[----:B------:R-:W-:-:S04]  /*0fb0*/  IMAD.HI.U32 R17, R6, -0x2daee0ad, RZ ;  /* 0xd2511f5306117827 */ /* 0x000fc800078e00ff */
[----:B------:R-:W-:Y:S01]  /*0fc0*/  IMAD.WIDE.U32 R14, R14, -0x326172a9, RZ ;  /* 0xcd9e8d570e0e7825 */ /* 0x000fe200078e00ff */
[----:B------:R-:W-:-:S03]  /*0fd0*/  LOP3.LUT R8, R17, UR9, R18, 0x96, !PT ;  /* 0x0000000911087c12 */ /* 0x000fc6000f8e9612 */
[----:B------:R-:W-:Y:S01]  /*0fe0*/  IMAD.MOV.U32 R10, RZ, RZ, R14 ;  /* 0x000000ffff0a7224 */ /* 0x000fe200078e000e */
[----:B------:R-:W-:Y:S01]  /*0ff0*/  LOP3.LUT R7, R15, UR32, R20, 0x96, !PT ;  /* 0x000000200f077c12 */ /* 0x000fe2000f8e9614 */
        /* <DEDUP_REMOVED lines=11> */
[----:B------:R-:W-:Y:S01]  /*10b0*/  MOV R35, R13 ;  /* 0x0000000d00237202 */ /* 0x000fe20000000f00 */
[----:B------:R-:W-:Y:S01]  /*10c0*/  IMAD.MOV.U32 R36, RZ, RZ, R12 ;  /* 0x000000ffff247224 */ /* 0x000fe200078e000c */
[----:B------:R-:W-:Y:S01]  /*10d0*/  MOV R38, R7 ;  /* 0x0000000700267202 */ /* 0x000fe20000000f00 */
[----:B------:R-:W-:Y:S02]  /*10e0*/  IMAD.MOV.U32 R34, RZ, RZ, R16 ;  /* 0x000000ffff227224 */ /* 0x000fe400078e0010 */
[----:B------:R-:W-:Y:S02]  /*10f0*/  IMAD.MOV.U32 R40, RZ, RZ, R10 ;  /* 0x000000ffff287224 */ /* 0x000fe400078e000a */
[----:B------:R-:W-:Y:S01]  /*1100*/  IMAD.MOV.U32 R39, RZ, RZ, R8 ;  /* 0x000000ffff277224 */ /* 0x000fe200078e0008 */
[----:B------:R-:W-:Y:S06]  /*1110*/  BRA `(.L_x_1663) ;  /* 0x0000000800407947 */ /* 0x000fec0003800000 */
.L_x_1657:
[C---:B------:R-:W-:Y:S01]  /*1120*/  ISETP.NE.AND P0, PT, R11.reuse, -0x1, PT ;  /* 0xffffffff0b00780c */ /* 0x040fe20003f05270 */
[----:B------:R-:W-:Y:S01]  /*1130*/  BSSY B0, `(.L_x_1664) ;  /* 0x000000e000007945 */ /* 0x000fe20003800000 */
[C---:B------:R-:W-:Y:S01]  /*1140*/  IADD3 R6, R11.reuse, 0x1, RZ ;  /* 0x000000010b067810 */ /* 0x040fe20007ffe0ff */
[----:B------:R-:W-:Y:S02]  /*1150*/  VIADD R0, R11, 0x2 ;  /* 0x000000020b007836 */ /* 0x000fe40000000000 */
[----:B------:R-:W-:Y:S02]  /*1160*/  IMAD.MOV.U32 R15, RZ, RZ, R5 ;  /* 0x000000ffff0f7224 */ /* 0x000fe400078e0005 */
[----:B------:R-:W-:-:S06]  /*1170*/  IMAD.HI.U32 R21, R6, -0x2daee0ad, RZ ;  /* 0xd2511f5306157827 */ /* 0x000fcc00078e00ff */
        /* <DEDUP_REMOVED lines=9> */
.L_x_1665:
[----:B------:R-:W-:Y:S05]  /*1210*/  BSYNC B0 ;  /* 0x0000000000007941 */ /* 0x000fea0003800000 */
.L_x_1664:
[----:B------:R-:W-:Y:S01]  /*1220*/  ISETP.NE.AND P0, PT, R0, RZ, PT ;  /* 0x000000ff0000720c */ /* 0x000fe20003f05270 */
[----:B------:R-:W-:Y:S01]  /*1230*/  IMAD.WIDE.U32 R16, R2, -0x326172a9, RZ ;  /* 0xcd9e8d5702107825 */ /* 0x000fe200078e00ff */
[----:B------:R-:W-:Y:S01]  /*1240*/  LOP3.LUT R6, R4, UR5, RZ, 0x3c, !PT ;  /* 0x0000000504067c12 */ /* 0x000fe2000f8e3cff */
[----:B------:R-:W-:Y:S01]  /*1250*/  BSSY B0, `(.L_x_1666) ;  /* 0x0000018000007945 */ /* 0x000fe20003800000 */
[----:B------:R-:W-:Y:S01]  /*1260*/  MOV R5, R15 ;  /* 0x0000000f00057202 */ /* 0x000fe20000000f00 */
[----:B------:R-:W-:Y:S01]  /*1270*/  IMAD.HI.U32 R19, R0, -0x2daee0ad, RZ ;  /* 0xd2511f5300137827 */ /* 0x000fe200078e00ff */
[----:B------:R-:W-:Y:S02]  /*1280*/  LOP3.LUT R22, R6, R21, RZ, 0x3c, !PT ;  /* 0x0000001506167212 */ /* 0x000fe400078e3cff */
[----:B------:R-:W-:Y:S01]  /*1290*/  LOP3.LUT R21, R16, UR16, RZ, 0x3c, !PT ;  /* 0x0000001010157c12 */ /* 0x000fe2000f8e3cff */
[----:B------:R-:W-:Y:S02]  /*12a0*/  IMAD.MOV.U32 R8, RZ, RZ, R17 ;  /* 0x000000ffff087224 */ /* 0x000fe400078e0011 */
        /* <DEDUP_REMOVED lines=18> */
.L_x_1667:
[----:B------:R-:W-:Y:S05]  /*13d0*/  BSYNC B0 ;  /* 0x0000000000007941 */ /* 0x000fea0003800000 */
.L_x_1666:
[----:B------:R-:W-:Y:S01]  /*13e0*/  LOP3.LUT R19, R6, R19, RZ, 0x3c, !PT ;  /* 0x0000001306137212 */ /* 0x000fe200078e3cff */
[----:B------:R-:W-:Y:S01]  /*13f0*/  IMAD R6, R11, -0x2daee0ad, RZ ;  /* 0xd2511f530b067824 */ /* 0x000fe200078e02ff */
[----:B------:R-:W-:Y:S01]  /*1400*/  LOP3.LUT R20, R8, UR4, R5, 0x96, !PT ;  /* 0x0000000408147c12 */ /* 0x000fe2000f8e9605 */
[----:B------:R-:W-:Y:S01]  /*1410*/  IMAD R22, R22, -0x326172a9, RZ ;  /* 0xcd9e8d5716167824 */ /* 0x000fe200078e02ff */
[----:B------:R-:W-:Y:S01]  /*1420*/  LOP3.LUT R8, R21, R18, RZ, 0x3c, !PT ;  /* 0x0000001215087212 */ /* 0x000fe200078e3cff */
[----:B------:R-:W-:Y:S01]  /*1430*/  IMAD.WIDE.U32 R18, R19, -0x326172a9, RZ ;  /* 0xcd9e8d5713127825 */ /* 0x000fe200078e00ff */
[----:B------:R-:W-:Y:S02]  /*1440*/  LOP3.LUT R16, R17, UR4, R15, 0x96, !PT ;  /* 0x0000000411107c12 */ /* 0x000fe4000f8e960f */
[----:B------:R-:W-:Y:S01]  /*1450*/  MOV R35, R7 ;  /* 0x0000000700237202 */ /* 0x000fe20000000f00 */
[----:B------:R-:W-:Y:S01]  /*1460*/  IMAD.WIDE.U32 R20, R20, -0x2daee0ad, RZ ;  /* 0xd2511f5314147825 */ /* 0x000fe200078e00ff */
[----:B------:R-:W-:-:S02]  /*1470*/  LOP3.LUT R10, R23, R19, RZ, 0x3c, !PT ;  /* 0x00000013170a7212 */ /* 0x000fc400078e3cff */
[----:B------:R-:W-:Y:S01]  /*1480*/  MOV R29, R12 ;  /* 0x0000000c001d7202 */ /* 0x000fe20000000f00 */
[C---:B------:R-:W-:Y:S01]  /*1490*/  VIADD R11, R6.reuse, 0xa4a23ea6 ;  /* 0xa4a23ea6060b7836 */ /* 0x040fe20000000000 */
[----:B------:R-:W-:Y:S01]  /*14a0*/  IADD3 R6, R6, -0x2daee0ad, RZ ;  /* 0xd2511f5306067810 */ /* 0x000fe20007ffe0ff */
[----:B------:R-:W-:-:S03]  /*14b0*/  IMAD.HI.U32 R24, R8, -0x2daee0ad, RZ ;  /* 0xd2511f5308187827 */ /* 0x000fc600078e00ff */
[----:B------:R-:W-:Y:S01]  /*14c0*/  LOP3.LUT R17, R21, UR17, R11, 0x96, !PT ;  /* 0x0000001115117c12 */ /* 0x000fe2000f8e960b */
[----:B------:R-:W-:-:S04]  /*14d0*/  IMAD.HI.U32 R15, R16, -0x2daee0ad, RZ ;  /* 0xd2511f53100f7827 */ /* 0x000fc800078e00ff */
[----:B------:R-:W-:Y:S01]  /*14e0*/  IMAD R19, R16, -0x2daee0ad, RZ ;  /* 0xd2511f5310137824 */ /* 0x000fe200078e02ff */
[----:B------:R-:W-:Y:S01]  /*14f0*/  LOP3.LUT R6, R15, UR17, R6, 0x96, !PT ;  /* 0x000000110f067c12 */ /* 0x000fe2000f8e9606 */
[----:B------:R-:W-:-:S03]  /*1500*/  IMAD.WIDE.U32 R10, R10, -0x2daee0ad, RZ ;  /* 0xd2511f530a0a7825 */ /* 0x000fc600078e00ff */
[----:B------:R-:W-:Y:S01]  /*1510*/  LOP3.LUT R24, R24, UR19, R19, 0x96, !PT ;  /* 0x0000001318187c12 */ /* 0x000fe2000f8e9613 */
[----:B------:R-:W-:Y:S01]  /*1520*/  IMAD.WIDE.U32 R16, R17, -0x326172a9, RZ ;  /* 0xcd9e8d5711107825 */ /* 0x000fe200078e00ff */
        /* <DEDUP_REMOVED lines=65> */
[----:B------:R-:W-:-:S04]  /*1940*/  IMAD.WIDE.U32 R38, R38, -0x326172a9, RZ ;  /* 0xcd9e8d5726267825 */ /* 0x000fc800078e00ff */
[----:B------:R-:W-:Y:S01]  /*1950*/  IMAD.WIDE.U32 R18, R18, -0x326172a9, RZ ;  /* 0xcd9e8d5712127825 */ /* 0x000fe200078e00ff */
[----:B------:R-:W-:-:S03]  /*1960*/  LOP3.LUT R34, R39, UR32, R17, 0x96, !PT ;  /* 0x0000002027227c12 */ /* 0x000fc6000f8e9611 */
[----:B------:R-:W-:-:S04]  /*1970*/  IMAD.HI.U32 R11, R6, -0x2daee0ad, RZ ;  /* 0xd2511f53060b7827 */ /* 0x000fc800078e00ff */
[----:B------:R-:W-:Y:S01]  /*1980*/  IMAD R40, R15, -0x2daee0ad, RZ ;  /* 0xd2511f530f287824 */ /* 0x000fe200078e02ff */
[----:B------:R-:W-:Y:S01]  /*1990*/  LOP3.LUT R15, R19, UR32, R10, 0x96, !PT ;  /* 0x00000020130f7c12 */ /* 0x000fe2000f8e960a */
[----:B------:R-:W-:Y:S01]  /*19a0*/  IMAD.HI.U32 R17, R24, -0x2daee0ad, RZ ;  /* 0xd2511f5318117827 */ /* 0x000fe200078e00ff */
[----:B------:R-:W-:Y:S02]  /*19b0*/  LOP3.LUT R8, R11, UR9, R16, 0x96, !PT ;  /* 0x000000090b087c12 */ /* 0x000fe4000f8e9610 */
[----:B------:R-:W-:Y:S01]  /*19c0*/  MOV R7, R15 ;  /* 0x0000000f00077202 */ /* 0x000fe20000000f00 */
[----:B------:R-:W-:Y:S01]  /*19d0*/  IMAD.MOV.U32 R10, RZ, RZ, R18 ;  /* 0x000000ffff0a7224 */ /* 0x000fe200078e0012 */
[----:B------:R-:W-:Y:S01]  /*19e0*/  LOP3.LUT R40, R17, UR9, R40, 0x96, !PT ;  /* 0x0000000911287c12 */ /* 0x000fe2000f8e9628 */
[----:B------:R-:W-:Y:S02]  /*19f0*/  IMAD.MOV.U32 R36, RZ, RZ, R13 ;  /* 0x000000ffff247224 */ /* 0x000fe400078e000d */
[----:B------:R-:W-:-:S02]  /*1a00*/  IMAD.MOV.U32 R11, RZ, RZ, R14 ;  /* 0x000000ffff0b7224 */ /* 0x000fc400078e000e */
[----:B------:R-:W-:-:S07]  /*1a10*/  IMAD R39, R24, -0x2daee0ad, RZ ;  /* 0xd2511f5318277824 */ /* 0x000fce00078e02ff */
.L_x_1663:
        /* <DEDUP_REMOVED lines=12> */
[----:B------:R-:W-:-:S04]  /*1ae0*/  FFMA.FTZ R29, R29, R46, 1.1641532182693481445e-10 ;  /* 0x2f0000001d1d7423 */ /* 0x000fc8000001002e */
[----:B------:R-:W-:Y:S01]  /*1af0*/  FMUL.FTZ R44, R29, 1 ;  /* 0x3f8000001d2c7820 */ /* 0x000fe20000410000 */
[----:B------:R-:W-:Y:S01]  /*1b00*/  FFMA.FTZ R29, R11, R46, 1.1641532182693481445e-10 ;  /* 0x2f0000000b1d7423 */ /* 0x000fe2000001002e */
[----:B------:R-:W-:Y:S01]  /*1b10*/  I2FP.F32.U32 R11, R34 ;  /* 0x00000022000b7245 */ /* 0x000fe20000201000 */
[-C--:B------:R-:W-:Y:S02]  /*1b20*/  FFMA.FTZ R37, R35, R46.reuse, 1.1641532182693481445e-10 ;  /* 0x2f00000023257423 */ /* 0x080fe4000001002e */
[----:B------:R-:W-:Y:S02]  /*1b30*/  FMUL.FTZ R34, R29, 1 ;  /* 0x3f8000001d227820 */ /* 0x000fe40000410000 */
[----:B------:R-:W-:Y:S01]  /*1b40*/  FFMA.FTZ R29, R11, R46, 1.1641532182693481445e-10 ;  /* 0x2f0000000b1d7423 */ /* 0x000fe2000001002e */
[----:B------:R-:W-:Y:S01]  /*1b50*/  I2FP.F32.U32 R11, R38 ;  /* 0x00000026000b7245 */ /* 0x000fe20000201000 */
[----:B------:R-:W-:Y:S01]  /*1b60*/  FMUL.FTZ R37, R37, 1 ;  /* 0x3f80000025257820 */ /* 0x000fe20000410000 */
[----:B------:R-:W-:Y:S01]  /*1b70*/  I2FP.F32.U32 R35, R36 ;  /* 0x0000002400237245 */ /* 0x000fe20000201000 */
[----:B------:R-:W-:-:S02]  /*1b80*/  FMUL.FTZ R42, R29, 1 ;  /* 0x3f8000001d2a7820 */ /* 0x000fc40000410000 */
[----:B------:R-:W-:Y:S01]  /*1b90*/  FFMA.FTZ R29, R11, R46, 1.1641532182693481445e-10 ;  /* 0x2f0000000b1d7423 */ /* 0x000fe2000001002e */
[----:B------:R-:W-:Y:S01]  /*1ba0*/  I2FP.F32.U32 R11, R40 ;  /* 0x00000028000b7245 */ /* 0x000fe20000201000 */
[----:B------:R-:W1:Y:S01]  /*1bb0*/  F2F.F64.F32 R36, R37 ;  /* 0x0000002500247310 */ /* 0x000e620000201800 */
[-C--:B------:R-:W-:Y:S01]  /*1bc0*/  FFMA.FTZ R35, R35, R46.reuse, 1.1641532182693481445e-10 ;  /* 0x2f00000023237423 */ /* 0x080fe2000001002e */
[----:B------:R-:W-:Y:S02]  /*1bd0*/  FMUL.FTZ R40, R29, 1 ;  /* 0x3f8000001d287820 */ /* 0x000fe40000410000 */
[----:B------:R-:W-:Y:S01]  /*1be0*/  FFMA.FTZ R29, R11, R46, 1.1641532182693481445e-10 ;  /* 0x2f0000000b1d7423 */ /* 0x000fe2000001002e */
[----:B------:R-:W-:-:S03]  /*1bf0*/  FMUL.FTZ R41, R35, 1 ;  /* 0x3f80000023297820 */ /* 0x000fc60000410000 */
[----:B------:R-:W0:Y:S01]  /*1c00*/  F2F.F64.F32 R44, R44 ;  /* 0x0000002c002c7310 */ /* 0x000e220000201800 */
[----:B------:R-:W-:Y:S01]  /*1c10*/  FMUL.FTZ R38, R29, 1 ;  /* 0x3f8000001d267820 */ /* 0x000fe20000410000 */
[----:B------:R-:W-:-:S06]  /*1c20*/  I2FP.F32.U32 R11, R39 ;  /* 0x00000027000b7245 */ /* 0x000fcc0000201000 */
[----:B------:R-:W0:Y:S01]  /*1c30*/  F2F.F64.F32 R42, R42 ;  /* 0x0000002a002a7310 */ /* 0x000e220000201800 */
[----:B-1----:R-:W-:-:S07]  /*1c40*/  DSETP.GEU.AND P0, PT, R36, UR34, PT ;  /* 0x0000002224007e2a */ /* 0x002fce000bf0e000 */
[----:B0-----:R-:W-:Y:S08]  /*1c50*/  F2F.F64.F32 R32, R41 ;  /* 0x0000002900207310 */ /* 0x001ff00000201800 */
[----:B------:R-:W0:Y:S01]  /*1c60*/  F2F.F64.F32 R40, R40 ;  /* 0x0000002800287310 */ /* 0x000e220000201800 */
[----:B------:R-:W-:-:S07]  /*1c70*/  DSETP.GEU.AND P1, PT, R44, UR34, PT ;  /* 0x000000222c007e2a */ /* 0x000fce000bf2e000 */
[----:B------:R-:W1:Y:S01]  /*1c80*/  F2F.F64.F32 R38, R38 ;  /* 0x0000002600267310 */ /* 0x000e620000201800 */
[----:B------:R-:W-:Y:S01]  /*1c90*/  FSEL R45, RZ, 1, P0 ;  /* 0x3f800000ff2d7808 */ /* 0x000fe20000000000 */
[----:B------:R-:W-:Y:S01]  /*1ca0*/  DSETP.GEU.AND P0, PT, R42, UR34, PT ;  /* 0x000000222a007e2a */ /* 0x000fe2000bf0e000 */
[----:B------:R-:W-:Y:S01]  /*1cb0*/  FSEL R43, RZ, 1, P1 ;  /* 0x3f800000ff2b7808 */ /* 0x000fe20000800000 */
[----:B0-----:R-:W-:-:S04]  /*1cc0*/  DSETP.GEU.AND P1, PT, R40, UR34, PT ;  /* 0x0000002228007e2a */ /* 0x001fc8000bf2e000 */
[----:B------:R-:W0:Y:S01]  /*1cd0*/  F2F.F64.F32 R34, R34 ;  /* 0x0000002200227310 */ /* 0x000e220000201800 */
[----:B------:R-:W-:Y:S01]  /*1ce0*/  FSEL R40, RZ, 1, P0 ;  /* 0x3f800000ff287808 */ /* 0x000fe20000000000 */
[----:B-1----:R-:W-:-:S06]  /*1cf0*/  DSETP.GEU.AND P0, PT, R38, UR34, PT ;  /* 0x0000002226007e2a */ /* 0x002fcc000bf0e000 */
[----:B------:R-:W-:Y:S01]  /*1d00*/  FSEL R44, RZ, 1, P0 ;  /* 0x3f800000ff2c7808 */ /* 0x000fe20000000000 */
[----:B------:R-:W-:-:S06]  /*1d10*/  DSETP.GEU.AND P0, PT, R32, UR34, PT ;  /* 0x0000002220007e2a */ /* 0x000fcc000bf0e000 */
[----:B------:R-:W-:Y:S01]  /*1d20*/  FSEL R51, RZ, 1, P0 ;  /* 0x3f800000ff337808 */ /* 0x000fe20000000000 */
[----:B0-----:R-:W-:Y:S01]  /*1d30*/  DSETP.GEU.AND P0, PT, R34, UR34, PT ;  /* 0x0000002222007e2a */ /* 0x001fe2000bf0e000 */
[----:B------:R-:W-:-:S05]  /*1d40*/  FFMA.FTZ R11, R11, R46, 1.1641532182693481445e-10 ;  /* 0x2f0000000b0b7423 */ /* 0x000fca000001002e */
[----:B------:R-:W-:Y:S01]  /*1d50*/  FSEL R55, RZ, 1, P0 ;  /* 0x3f800000ff377808 */ /* 0x000fe20000000000 */
[----:B------:R-:W-:-:S04]  /*1d60*/  FMUL.FTZ R36, R11, 1 ;  /* 0x3f8000000b247820 */ /* 0x000fc80000410000 */
[----:B------:R-:W-:Y:S02]  /*1d70*/  FMUL.FTZ R38, R55, 1 ;  /* 0x3f80000037267820 */ /* 0x000fe40000410000 */
[----:B------:R-:W0:Y:S08]  /*1d80*/  F2F.F64.F32 R36, R36 ;  /* 0x0000002400247310 */ /* 0x000e300000201800 */
[----:B------:R-:W2:Y:S01]  /*1d90*/  F2F.F64.F32 R38, R38 ;  /* 0x0000002600267310 */ /* 0x000ea20000201800 */
[----:B------:R-:W-:Y:S01]  /*1da0*/  FMUL.FTZ R32, R45, 1 ;  /* 0x3f8000002d207820 */ /* 0x000fe20000410000 */
[----:B------:R-:W-:Y:S01]  /*1db0*/  FMUL.FTZ R34, R51, 1 ;  /* 0x3f80000033227820 */ /* 0x000fe20000410000 */
[----:B------:R-:W-:Y:S01]  /*1dc0*/  FSEL R42, RZ, 1, P1 ;  /* 0x3f800000ff2a7808 */ /* 0x000fe20000800000 */
[----:B0-----:R-:W-:Y:S01]  /*1dd0*/  DSETP.GEU.AND P1, PT, R36, UR34, PT ;  /* 0x0000002224007e2a */ /* 0x001fe2000bf2e000 */
[----:B------:R-:W-:-:S03]  /*1de0*/  FMUL.FTZ R36, R43, 1 ;  /* 0x3f8000002b247820 */ /* 0x000fc60000410000 */
[----:B------:R-:W3:Y:S02]  /*1df0*/  F2F.F64.F32 R32, R32 ;  /* 0x0000002000207310 */ /* 0x000ee40000201800 */
[----:B------:R-:W-:-:S06]  /*1e00*/  FSEL R46, RZ, 1, P1 ;  /* 0x3f800000ff2e7808 */ /* 0x000fcc0000800000 */
[----:B------:R0:W-:Y:S08]  /*1e10*/  F2I.FTZ.U32.TRUNC.NTZ R52, R40 ;  /* 0x0000002800347305 */ /* 0x0001f0000021f000 */
[----:B------:R-:W1:Y:S08]  /*1e20*/  F2F.F64.F32 R34, R34 ;  /* 0x0000002200227310 */ /* 0x000e700000201800 */
[----:B------:R-:W-:Y:S01]  /*1e30*/  F2I.FTZ.U32.TRUNC.NTZ R29, R43 ;  /* 0x0000002b001d7305 */ /* 0x000fe2000021f000 */
[----:B0-----:R-:W-:-:S07]  /*1e40*/  FMUL.FTZ R40, R40, 1 ;  /* 0x3f80000028287820 */ /* 0x001fce0000410000 */
[----:B------:R-:W0:Y:S08]  /*1e50*/  F2F.F64.F32 R36, R36 ;  /* 0x0000002400247310 */ /* 0x000e300000201800 */
[----:B------:R1:W-:Y:S08]  /*1e60*/  F2I.FTZ.U32.TRUNC.NTZ R50, R42 ;  /* 0x0000002a00327305 */ /* 0x0003f0000021f000 */
[----:B------:R-:W-:Y:S01]  /*1e70*/  F2I.FTZ.U32.TRUNC.NTZ R11, R45 ;  /* 0x0000002d000b7305 */ /* 0x000fe2000021f000 */
[----:B-1----:R-:W-:-:S07]  /*1e80*/  FMUL.FTZ R42, R42, 1 ;  /* 0x3f8000002a2a7820 */ /* 0x002fce0000410000 */
[----:B------:R-:W-:Y:S08]  /*1e90*/  F2I.FTZ.U32.TRUNC.NTZ R55, R55 ;  /* 0x0000003700377305 */ /* 0x000ff0000021f000 */
[----:B------:R1:W0:Y:S08]  /*1ea0*/  F2I.FTZ.U32.TRUNC.NTZ R53, R44 ;  /* 0x0000002c00357305 */ /* 0x000230000021f000 */
[----:B------:R0:W5:Y:S01]  /*1eb0*/  F2I.FTZ.U32.TRUNC.NTZ R54, R46 ;  /* 0x0000002e00367305 */ /* 0x000162000021f000 */
[----:B-1----:R-:W-:Y:S01]  /*1ec0*/  FMUL.FTZ R44, R44, 1 ;  /* 0x3f8000002c2c7820 */ /* 0x002fe20000410000 */
[----:B0-----:R-:W-:-:S06]  /*1ed0*/  FMUL.FTZ R46, R46, 1 ;  /* 0x3f8000002e2e7820 */ /* 0x001fcc0000410000 */
[----:B------:R-:W4:Y:S01]  /*1ee0*/  F2F.F64.F32 R40, R40 ;  /* 0x0000002800287310 */ /* 0x000f220000201800 */
[----:B------:R-:W-:Y:S07]  /*1ef0*/  WARPSYNC.ALL ;  /* 0x0000000000007948 */ /* 0x000fee0003800000 */
[----:B------:R-:W0:Y:S08]  /*1f00*/  F2F.F64.F32 R42, R42 ;  /* 0x0000002a002a7310 */ /* 0x000e300000201800 */
[----:B------:R-:W5:Y:S08]  /*1f10*/  F2F.F64.F32 R44, R44 ;  /* 0x0000002c002c7310 */ /* 0x000f700000201800 */
[----:B------:R-:W1:Y:S08]  /*1f20*/  F2F.F64.F32 R46, R46 ;  /* 0x0000002e002e7310 */ /* 0x000e700000201800 */
[----:B------:R-:W1:Y:S01]  /*1f30*/  F2I.FTZ.U32.TRUNC.NTZ R51, R51 ;  /* 0x0000003300337305 */ /* 0x000e62000021f000 */
[----:B------:R-:W-:Y:S01]  /*1f40*/  LOP3.LUT R53, R53, 0xff, RZ, 0xc0, !PT ;  /* 0x000000ff35357812 */ /* 0x000fe200078ec0ff */
[----:B--2---:R-:W-:Y:S01]  /*1f50*/  DMUL R18, R18, R38 ;  /* 0x0000002612127228 */ /* 0x004fe20000000000 */
[----:B------:R-:W2:Y:S01]  /*1f60*/  LDC R38, c[0x0][RZ] ;  /* 0x00000000ff267b82 */ /* 0x000ea20000000800 */
[----:B---3--:R-:W-:-:S02]  /*1f70*/  DMUL R12, R12, R32 ;  /* 0x000000200c0c7228 */ /* 0x008fc40000000000 */
[----:B------:R-:W-:Y:S01]  /*1f80*/  DMUL R14, R14, R34 ;  /* 0x000000220e0e7228 */ /* 0x000fe20000000000 */
[----:B------:R-:W-:Y:S02]  /*1f90*/  LOP3.LUT R33, R52, 0xff, RZ, 0xc0, !PT ;  /* 0x000000ff34217812 */ /* 0x000fe400078ec0ff */
[----:B------:R-:W-:Y:S02]  /*1fa0*/  IADD3 R32, P0, R49, UR12, RZ ;  /* 0x0000000c31207c10 */ /* 0x000fe4000ff1e0ff */
[----:B------:R-:W-:Y:S01]  /*1fb0*/  LOP3.LUT R34, R29, 0xff, RZ, 0xc0, !PT ;  /* 0x000000ff1d227812 */ /* 0x000fe200078ec0ff */
[----:B------:R-:W-:Y:S01]  /*1fc0*/  DMUL R16, R16, R36 ;  /* 0x0000002410107228 */ /* 0x000fe20000000000 */
[----:B------:R-:W-:Y:S01]  /*1fd0*/  ULDC UR8, c[0x0][0xc] ;  /* 0x0000030000087ab9 */ /* 0x000fe20000000800 */
[----:B------:R-:W-:Y:S02]  /*1fe0*/  PRMT R37, R50, 0x7604, R33 ;  /* 0x0000760432257816 */ /* 0x000fe40000000021 */
[----:B------:R-:W-:-:S02]  /*1ff0*/  IADD3.X R33, R48, UR13, RZ, P0, !PT ;  /* 0x0000000d30217c10 */ /* 0x000fc400087fe4ff */
[----:B------:R-:W-:Y:S02]  /*2000*/  LOP3.LUT R36, R11, 0xff, RZ, 0xc0, !PT ;  /* 0x000000ff0b247812 */ /* 0x000fe400078ec0ff */
[----:B------:R-:W-:Y:S02]  /*2010*/  PRMT R55, R55, 0x7604, R34 ;  /* 0x0000760437377816 */ /* 0x000fe40000000022 */
[----:B------:R-:W-:Y:S01]  /*2020*/  IADD3 R34, P0, R28, UR14, RZ ;  /* 0x0000000e1c227c10 */ /* 0x000fe2000ff1e0ff */
[----:B--2---:R-:W-:-:S03]  /*2030*/  IMAD R11, R38, UR8, RZ ;  /* 0x00000008260b7c24 */ /* 0x004fc6000f8e02ff */
[----:B------:R-:W-:Y:S02]  /*2040*/  IADD3.X R35, R3, UR15, RZ, P0, !PT ;  /* 0x0000000f03237c10 */ /* 0x000fe400087fe4ff */
[----:B------:R-:W-:Y:S01]  /*2050*/  LEA R28, P0, R11, R28, 0x3 ;  /* 0x0000001c0b1c7211 */ /* 0x000fe200078018ff */
[----:B----4-:R-:W-:Y:S02]  /*2060*/  DMUL R20, R20, R40 ;  /* 0x0000002814147228 */ /* 0x010fe40000000000 */
[----:B0-----:R-:W-:Y:S02]  /*2070*/  DMUL R22, R22, R42 ;  /* 0x0000002a16167228 */ /* 0x001fe40000000000 */
[----:B-----5:R-:W-:Y:S01]  /*2080*/  DMUL R24, R24, R44 ;  /* 0x0000002c18187228 */ /* 0x020fe20000000000 */
[----:B------:R-:W-:Y:S01]  /*2090*/  IMAD.X R3, RZ, RZ, R3, P0 ;  /* 0x000000ffff037224 */ /* 0x000fe200000e0603 */
[----:B-1----:R-:W-:Y:S01]  /*20a0*/  DMUL R26, R26, R46 ;  /* 0x0000002e1a1a7228 */ /* 0x002fe20000000000 */
[----:B------:R-:W-:Y:S01]  /*20b0*/  ISETP.GE.U32.AND P0, PT, R28, UR36, PT ;  /* 0x000000241c007c0c */ /* 0x000fe2000bf06070 */
[----:B------:R-:W-:Y:S01]  /*20c0*/  DMUL R12, R12, R30 ;  /* 0x0000001e0c0c7228 */ /* 0x000fe20000000000 */
[----:B------:R-:W-:-:S02]  /*20d0*/  PRMT R54, R54, 0x7604, R53 ;  /* 0x0000760436367816 */ /* 0x000fc40000000035 */
[----:B------:R-:W-:Y:S01]  /*20e0*/  ISETP.GE.U32.AND.EX P0, PT, R3, UR37, PT, P0 ;  /* 0x0000002503007c0c */ /* 0x000fe2000bf06100 */
[-C--:B------:R-:W-:Y:S01]  /*20f0*/  DMUL R14, R14, R30.reuse ;  /* 0x0000001e0e0e7228 */ /* 0x080fe20000000000 */
[----:B------:R-:W-:Y:S01]  /*2100*/  PRMT R36, R51, 0x7604, R36 ;  /* 0x0000760433247816 */ /* 0x000fe20000000024 */
[-C--:B------:R-:W-:Y:S02]  /*2110*/  DMUL R16, R16, R30.reuse ;  /* 0x0000001e10107228 */ /* 0x080fe40000000000 */
[-C--:B------:R-:W-:Y:S02]  /*2120*/  DMUL R18, R18, R30.reuse ;  /* 0x0000001e12127228 */ /* 0x080fe40000000000 */
[-C--:B------:R-:W-:Y:S02]  /*2130*/  DMUL R20, R20, R30.reuse ;  /* 0x0000001e14147228 */ /* 0x080fe40000000000 */
[-C--:B------:R-:W-:Y:S02]  /*2140*/  DMUL R22, R22, R30.reuse ;  /* 0x0000001e16167228 */ /* 0x080fe40000000000 */
[----:B------:R-:W-:-:S02]  /*2150*/  DMUL R24, R24, R30 ;  /* 0x0000001e18187228 */ /* 0x000fc40000000000 */
[----:B------:R-:W-:Y:S01]  /*2160*/  DMUL R26, R26, R30 ;  /* 0x0000001e1a1a7228 */ /* 0x000fe20000000000 */
[----:B------:R-:W-:Y:S02]  /*2170*/  PRMT R36, R36, 0x5410, R55 ;  /* 0x0000541024247816 */ /* 0x000fe40000000037 */
[----:B------:R-:W-:Y:S01]  /*2180*/  PRMT R37, R37, 0x5410, R54 ;  /* 0x0000541025257816 */ /* 0x000fe20000000036 */
[----:B------:R0:W-:Y:S04]  /*2190*/  STG.E.128 desc[UR6][R32.64], R12 ;  /* 0x0000000c20007986 */ /* 0x0001e8000c101d06 */
[----:B------:R0:W-:Y:S04]  /*21a0*/  STG.E.128 desc[UR6][R32.64+0x10], R16 ;  /* 0x0000101020007986 */ /* 0x0001e8000c101d06 */
[----:B------:R0:W-:Y:S04]  /*21b0*/  STG.E.128 desc[UR6][R32.64+0x20], R20 ;  /* 0x0000201420007986 */ /* 0x0001e8000c101d06 */
[----:B------:R0:W-:Y:S04]  /*21c0*/  STG.E.128 desc[UR6][R32.64+0x30], R24 ;  /* 0x0000301820007986 */ /* 0x0001e8000c101d06 */
[----:B------:R0:W-:Y:S01]  /*21d0*/  STG.E.64 desc[UR6][R34.64], R36 ;  /* 0x0000002422007986 */ /* 0x0001e2000c101b06 */
[----:B------:R-:W-:Y:S01]  /*21e0*/  MOV R11, R0 ;  /* 0x00000000000b7202 */ /* 0x000fe20000000f00 */
[----:B------:R-:W-:Y:S06]  /*21f0*/  BAR.SYNC.DEFER_BLOCKING 0x0 ;  /* 0x0000000000007b1d */ /* 0x000fec0000010000 */
[----:B------:R-:W-:Y:S05]  /*2200*/  @!P0 BRA `(.L_x_1668) ;  /* 0xffffffe400448947 */ /* 0x000fea000383ffff */
[----:B------:R-:W-:Y:S05]  /*2210*/  EXIT ;  /* 0x000000000000794d */ /* 0x000fea0003800000 */
        .weak           $__internal_38_$__cuda_sm20_dblrcp_rn_slowpath_v3
        .type           $__internal_38_$__cuda_sm20_dblrcp_rn_slowpath_v3,@function
        .size           $__internal_38_$__cuda_sm20_dblrcp_rn_slowpath_v3,(.L_x_11580 - $__internal_38_$__cuda_sm20_dblrcp_rn_slowpath_v3)
$__internal_38_$__cuda_sm20_dblrcp_rn_slowpath_v3:
        /* <DEDUP_REMOVED lines=14> */
[----:B------:R-:W-:Y:S01]  /*2300*/  IMAD.MOV.U32 R14, RZ, RZ, R9 ;  /* 0x000000ffff0e7224 */ /* 0x000fe200078e0009 */
        /* <DEDUP_REMOVED lines=12> */
.L_x_1671:
        /* <DEDUP_REMOVED lines=10> */
.L_x_1669:
[----:B------:R-:W0:Y:S01]  /*2470*/  LDC R12, c[0x0][0x6f8] ;  /* 0x0001be00ff0c7b82 */ /* 0x000e220000000800 */
[----:B------:R-:W-:-:S07]  /*2480*/  LOP3.LUT R13, R14, 0x80000, RZ, 0xfc, !PT ;  /* 0x000800000e0d7812 */ /* 0x000fce00078efcff */
.L_x_1670:
[----:B0-----:R-:W-:Y:S01]  /*2490*/  IMAD.MOV.U32 R30, RZ, RZ, R12 ;  /* 0x000000ffff1e7224 */ /* 0x001fe200078e000c */
[----:B------:R-:W-:Y:S01]  /*24a0*/  MOV R31, R13 ;  /* 0x0000000d001f7202 */ /* 0x000fe20000000f00 */
[----:B------:R-:W-:Y:S01]  /*24b0*/  IMAD.MOV.U32 R12, RZ, RZ, R4 ;  /* 0x000000ffff0c7224 */ /* 0x000fe200078e0004 */
[----:B------:R-:W-:-:S04]  /*24c0*/  MOV R13, 0x0 ;  /* 0x00000000000d7802 */ /* 0x000fc80000000f00 */
[----:B------:R-:W-:Y:S05]  /*24d0*/  RET.REL.NODEC R12 `(_ZN2at6native43_GLOBAL__N__7cc8d1ed_10_Dropout_cu_0e96ed3824fused_dropout_kernel_vecIddmLi1ELi8EhEEvNS_4cuda6detail10TensorInfoIKT_T1_EENS5_IS6_S8_EENS5_IT4_S8_EES8_T0_NS_15PhiloxCudaStateE) ;  /* 0xffffffd80cc87950 */ /* 0x000fea0003c3ffff */
.L_x_1672:
        /* <DEDUP_REMOVED lines=10> */
.L_x_11580:


//--------------------- .text._ZN2at6native43_GLOBAL__N__7cc8d1ed_10_Dropout_cu_0e96ed3824fused_dropout_kernel_vecIddmLi1ELi16EhEEvNS_4cuda6detail10TensorInfoIKT_T1_EENS5_IS6_S8_EENS5_IT4_S8_EES8_T0_NS_15PhiloxCudaStateE --------------------------
	.section	.text._ZN2at6native43_GLOBAL__N__7cc8d1ed_10_Dropout_cu_0e96ed3824fused_dropout_kernel_vecIddmLi1ELi16EhEEvNS_4cuda6detail10TensorInfoIKT_T1_EENS5_IS6_S8_EENS5_IT4_S8_EES8_T0_NS_15PhiloxCudaStateE,"ax",@progbits
	.align	128
.text._ZN2at6native43_GLOBAL__N__7cc8d1ed_10_Dropout_cu_0e96ed3824fused_dropout_kernel_vecIddmLi1ELi16EhEEvNS_4cuda6detail10TensorInfoIKT_T1_EENS5_IS6_S8_EENS5_IT4_S8_EES8_T0_NS_15PhiloxCudaStateE:
        .type           _ZN2at6native43_GLOBAL__N__7cc8d1ed_10_Dropout_cu_0e96ed3824fused_dropout_kernel_vecIddmLi1ELi16EhEEvNS_4cuda6detail10TensorInfoIKT_T1_EENS5_IS6_S8_EENS5_IT4_S8_EES8_T0_NS_15PhiloxCudaStateE,@function
        .size           _ZN2at6native43_GLOBAL__N__7cc8d1ed_10_Dropout_cu_0e96ed3824fused_dropout_kernel_vecIddmLi1ELi16EhEEvNS_4cuda6detail10TensorInfoIKT_T1_EENS5_IS6_S8_EENS5_IT4_S8_EES8_T0_NS_15PhiloxCudaStateE,(.L_x_11582 - _ZN2at6native43_GLOBAL__N__7cc8d1ed_10_Dropout_cu_0e96ed3824fused_dropout_kernel_vecIddmLi1ELi16EhEEvNS_4cuda6detail10TensorInfoIKT_T1_EENS5_IS6_S8_EENS5_IT4_S8_EES8_T0_NS_15PhiloxCudaStateE)
        .other          _ZN2at6native43_GLOBAL__N__7cc8d1ed_10_Dropout_cu_0e96ed3824fused_dropout_kernel_vecIddmLi1ELi16EhEEvNS_4cuda6detail10TensorInfoIKT_T1_EENS5_IS6_S8_EENS5_IT4_S8_EES8_T0_NS_15PhiloxCudaStateE,@"STO_CUDA_ENTRY STV_DEFAULT"
_ZN2at6native43_GLOBAL__N__7cc8d1ed_10_Dropout_cu_0e96ed3824fused_dropout_kernel_vecIddmLi1ELi16EhEEvNS_4cuda6detail10TensorInfoIKT_T1_EENS5_IS6_S8_EENS5_IT4_S8_EES8_T0_NS_15PhiloxCudaStateE:
        /* <DEDUP_REMOVED lines=8> */
[----:B------:R-:W-:Y:S01]  /*0080*/  IMAD.U32 R4, RZ, RZ, UR4 ;  /* 0x00000004ff047e24 */ /* 0x000fe2000f8e00ff */
[----:B------:R-:W-:Y:S01]  /*0090*/  ULDC.64 UR10, c[0x0][0x700] ;  /* 0x0001c000000a7ab9 */ /* 0x000fe20000000a00 */
[----:B------:R-:W-:Y:S01]  /*00a0*/  IMAD.U32 R5, RZ, RZ, UR5 ;  /* 0x00000005ff057e24 */ /* 0x000fe2000f8e00ff */
[----:B------:R-:W0:Y:S01]  /*00b0*/  S2R R0, SR_CTAID.X ;  /* 0x0000000000007919 */ /* 0x000e220000002500 */
[----:B------:R-:W-:-:S04]  /*00c0*/  @UP0 ULDC UR12, c[0x0][0x710] ;  /* 0x0001c400000c0ab9 */ /* 0x000fc80000000800 */
[----:B------:R-:W2:Y:S01]  /*00d0*/  @P0 LDG.E.64 R4, desc[UR8][R4.64] ;  /* 0x0000000804040981 */ /* 0x000ea2000c1e1b00 */
[----:B------:R-:W-:Y:S01]  /*00e0*/  MOV R6, UR10 ;  /* 0x0000000a00067c02 */ /* 0x000fe20008000f00 */
[----:B------:R-:W-:-:S05]  /*00f0*/  IMAD.U32 R7, RZ, RZ, UR11 ;  /* 0x0000000bff077e24 */ /* 0x000fca000f8e00ff */
        /* <DEDUP_REMOVED lines=9> */
[----:B0-----:R-:W-:Y:S01]  /*0190*/  IMAD R2, R0, UR4, R9 ;  /* 0x0000000400027c24 */ /* 0x001fe2000f8e0209 */
[----:B------:R-:W-:Y:S02]  /*01a0*/  UIADD3 UR15, UR11, -0x4498517b, URZ ;  /* 0xbb67ae850b0f7890 */ /* 0x000fe4000fffe03f */
[----:B------:R-:W-:Y:S01]  /*01b0*/  USHF.R.U32.HI UR14, URZ, 0x2, UR7 ;  /* 0x000000023f0e7899 */ /* 0x000fe20008011607 */
[C---:B------:R-:W-:Y:S01]  /*01c0*/  IMAD.WIDE.U32 R4, R2.reuse, -0x326172a9, RZ ;  /* 0xcd9e8d5702047825 */ /* 0x040fe200078e00ff */
[----:B------:R-:W-:Y:S02]  /*01d0*/  USHF.R.U64 UR7, UR6, 0x2, UR7 ;  /* 0x0000000206077899 */ /* 0x000fe40008001207 */
[----:B------:R-:W-:Y:S01]  /*01e0*/  UIADD3 UR18, UR11, -0x126145ec, URZ ;  /* 0xed9eba140b127890 */ /* 0x000fe2000fffe03f */
[----:B------:R-:W-:Y:S01]  /*01f0*/  IMAD.WIDE.U32 R52, R2, 0x10, RZ ;  /* 0x0000001002347825 */ /* 0x000fe200078e00ff */
[----:B------:R-:W-:-:S02]  /*0200*/  UIMAD.WIDE.U32 UR12, UR7, -0x2daee0ad, URZ ;  /* 0xd2511f53070c78a5 */ /* 0x000fc4000f8e003f */
[----:B------:R-:W-:Y:S01]  /*0210*/  UIADD3 UR20, UR11, -0x56f99767, URZ ;  /* 0xa90668990b147890 */ /* 0x000fe2000fffe03f */
[----:B------:R-:W-:Y:S01]  /*0220*/  IMAD.U32 R3, RZ, RZ, UR14 ;  /* 0x0000000eff037e24 */ /* 0x000fe2000f8e00ff */
[----:B------:R-:W-:Y:S02]  /*0230*/  ULOP3.LUT UR4, UR13, UR11, URZ, 0x3c, !UPT ;  /* 0x0000000b0d047292 */ /* 0x000fe4000f8e3c3f */
[----:B------:R-:W-:Y:S02]  /*0240*/  UIADD3 UR13, UR10, -0x61c88647, URZ ;  /* 0x9e3779b90a0d7890 */ /* 0x000fe4000fffe03f */
[----:B------:R-:W-:Y:S01]  /*0250*/  LOP3.LUT R6, R5, UR10, R3, 0x96, !PT ;  /* 0x0000000a05067c12 */ /* 0x000fe2000f8e9603 */
[----:B------:R-:W-:Y:S01]  /*0260*/  UIMAD.WIDE.U32 UR4, UR4, -0x326172a9, URZ ;  /* 0xcd9e8d57040478a5 */ /* 0x000fe2000f8e003f */
[----:B------:R-:W-:Y:S01]  /*0270*/  MOV R5, UR15 ;  /* 0x0000000f00057c02 */ /* 0x000fe20008000f00 */
[----:B------:R-:W-:Y:S01]  /*0280*/  UIADD3 UR19, UR10, 0x1715609d, URZ ;  /* 0x1715609d0a137890 */ /* 0x000fe2000fffe03f */
[----:B------:R-:W-:Y:S01]  /*0290*/  IMAD.U32 R3, RZ, RZ, UR13 ;  /* 0x0000000dff037e24 */ /* 0x000fe2000f8e00ff */
[----:B------:R-:W-:Y:S01]  /*02a0*/  UIADD3 UR13, UR10, 0x3c6ef372, URZ ;  /* 0x3c6ef3720a0d7890 */ /* 0x000fe2000fffe03f */
[----:B------:R-:W-:Y:S01]  /*02b0*/  IMAD.WIDE.U32 R6, R6, -0x2daee0ad, RZ ;  /* 0xd2511f5306067825 */ /* 0x000fe200078e00ff */
[----:B------:R-:W-:-:S02]  /*02c0*/  UIADD3 UR21, UR10, -0x4ab325aa, URZ ;  /* 0xb54cda560a157890 */ /* 0x000fc4000fffe03f */
[----:B------:R-:W-:Y:S01]  /*02d0*/  LOP3.LUT R4, R3, UR5, R4, 0x96, !PT ;  /* 0x0000000503047c12 */ /* 0x000fe2000f8e9604 */
[----:B------:R-:W-:Y:S01]  /*02e0*/  UIADD3 UR5, UR11, 0x76cf5d0a, URZ ;  /* 0x76cf5d0a0b057890 */ /* 0x000fe2000fffe03f */
[----:B------:R-:W-:Y:S01]  /*02f0*/  LOP3.LUT R8, R7, UR12, R5, 0x96, !PT ;  /* 0x0000000c07087c12 */ /* 0x000fe2000f8e9605 */
[----:B------:R-:W-:Y:S01]  /*0300*/  IMAD.U32 R7, RZ, RZ, UR13 ;  /* 0x0000000dff077e24 */ /* 0x000fe2000f8e00ff */
[----:B------:R-:W-:Y:S01]  /*0310*/  UIADD3 UR22, UR11, 0x646e171e, URZ ;  /* 0x646e171e0b167890 */ /* 0x000fe2000fffe03f */
[----:B------:R-:W-:Y:S01]  /*0320*/  IMAD.WIDE.U32 R4, R4, -0x2daee0ad, RZ ;  /* 0xd2511f5304047825 */ /* 0x000fe200078e00ff */
[----:B------:R-:W-:Y:S02]  /*0330*/  UIADD3 UR24, UR11, 0x1fd5c5a3, URZ ;  /* 0x1fd5c5a30b187890 */ /* 0x000fe4000fffe03f */
[----:B------:R-:W-:Y:S01]  /*0340*/  UIADD3 UR23, UR10, 0x5384540f, URZ ;  /* 0x5384540f0a177890 */ /* 0x000fe2000fffe03f */
[----:B------:R-:W-:Y:S01]  /*0350*/  IMAD.WIDE.U32 R8, R8, -0x326172a9, RZ ;  /* 0xcd9e8d5708087825 */ /* 0x000fe200078e00ff */
[----:B------:R-:W-:Y:S01]  /*0360*/  LOP3.LUT R10, R5, UR5, R6, 0x96, !PT ;  /* 0x00000005050a7c12 */ /* 0x000fe2000f8e9606 */
[----:B------:R-:W-:-:S02]  /*0370*/  UIADD3 UR5, UR11, 0x32370b8f, URZ ;  /* 0x32370b8f0b057890 */ /* 0x000fc4000fffe03f */
[----:B------:R-:W-:Y:S01]  /*0380*/  UIADD3 UR25, UR10, -0xe443238, URZ ;  /* 0xf1bbcdc80a197890 */ /* 0x000fe2000fffe03f */
[----:B------:R-:W-:Y:S01]  /*0390*/  LOP3.LUT R7, R9, UR4, R7, 0x96, !PT ;  /* 0x0000000409077c12 */ /* 0x000fe2000f8e9607 */
[----:B------:R-:W-:Y:S01]  /*03a0*/  UIADD3 UR4, UR10, -0x255992d5, URZ ;  /* 0xdaa66d2b0a047890 */ /* 0x000fe2000fffe03f */
[----:B------:R-:W-:Y:S01]  /*03b0*/  IMAD.WIDE.U32 R10, R10, -0x326172a9, RZ ;  /* 0xcd9e8d570a0a7825 */ /* 0x000fe200078e00ff */
[----:B------:R-:W-:Y:S02]  /*03c0*/  UIADD3 UR26, UR11, -0x24c28bd8, URZ ;  /* 0xdb3d74280b1a7890 */ /* 0x000fe4000fffe03f */
[----:B------:R-:W-:Y:S01]  /*03d0*/  UIADD3 UR27, UR10, -0x700cb87f, URZ ;  /* 0x8ff347810a1b7890 */ /* 0x000fe2000fffe03f */
[----:B------:R-:W-:Y:S01]  /*03e0*/  IMAD.WIDE.U32 R6, R7, -0x2daee0ad, RZ ;  /* 0xd2511f5307067825 */ /* 0x000fe200078e00ff */
[----:B------:R-:W-:-:S04]  /*03f0*/  UIADD3 UR28, UR11, -0x695add53, URZ ;  /* 0x96a522ad0b1c7890 */ /* 0x000fc8000fffe03f */
[----:B------:R-:W-:Y:S02]  /*0400*/  LOP3.LUT R9, R7, UR5, R4, 0x96, !PT ;  /* 0x0000000507097c12 */ /* 0x000fe4000f8e9604 */
[----:B------:R-:W-:Y:S01]  /*0410*/  LOP3.LUT R4, R11, UR4, R8, 0x96, !PT ;  /* 0x000000040b047c12 */ /* 0x000fe2000f8e9608 */
[----:B------:R-:W-:Y:S02]  /*0420*/  UIADD3 UR4, UR10, 0x78dde6e4, URZ ;  /* 0x78dde6e40a047890 */ /* 0x000fe4000fffe03f */
[----:B------:R-:W-:-:S04]  /*0430*/  IMAD.WIDE.U32 R8, R9, -0x326172a9, RZ ;  /* 0xcd9e8d5709087825 */ /* 0x000fc800078e00ff */
[----:B------:R-:W-:Y:S01]  /*0440*/  IMAD.WIDE.U32 R4, R4, -0x2daee0ad, RZ ;  /* 0xd2511f5304047825 */ /* 0x000fe200078e00ff */
[----:B------:R-:W-:Y:S01]  /*0450*/  LOP3.LUT R7, R9, UR4, R10, 0x96, !PT ;  /* 0x0000000409077c12 */ /* 0x000fe2000f8e960a */
[----:B------:R-:W-:Y:S02]  /*0460*/  ULDC.64 UR4, c[0x0][0x6f0] ;  /* 0x0001bc0000047ab9 */ /* 0x000fe40000000a00 */
[----:B------:R-:W-:Y:S02]  /*0470*/  ISETP.GE.U32.AND P0, PT, R52, UR4, PT ;  /* 0x0000000434007c0c */ /* 0x000fe4000bf06070 */
[----:B------:R-:W-:Y:S01]  /*0480*/  LOP3.LUT R10, R5, UR18, R6, 0x96, !PT ;  /* 0x00000012050a7c12 */ /* 0x000fe2000f8e9606 */
[----:B------:R-:W-:Y:S01]  /*0490*/  IMAD.WIDE.U32 R6, R7, -0x2daee0ad, RZ ;  /* 0xd2511f5307067825 */ /* 0x000fe200078e00ff */
[----:B------:R-:W-:-:S03]  /*04a0*/  ISETP.GE.U32.AND.EX P0, PT, R53, UR5, PT, P0 ;  /* 0x0000000535007c0c */ /* 0x000fc6000bf06100 */
        /* <DEDUP_REMOVED lines=16> */
[----:B------:R-:W-:Y:S01]  /*05b0*/  IMAD.HI.U32 R9, R7, -0x326172a9, RZ ;  /* 0xcd9e8d5707097827 */ /* 0x000fe200078e00ff */
[----:B------:R-:W-:-:S04]  /*05c0*/  LOP3.LUT R61, R5, UR28, R4, 0x96, !PT ;  /* 0x0000001c053d7c12 */ /* 0x000fc8000f8e9604 */
[----:B------:R-:W-:Y:S01]  /*05d0*/  LOP3.LUT R0, R9, UR27, R8, 0x96, !PT ;  /* 0x0000001b09007c12 */ /* 0x000fe2000f8e9608 */
[----:B------:R-:W-:Y:S06]  /*05e0*/  @P0 EXIT ;  /* 0x000000000000094d */ /* 0x000fec0003800000 */
[----:B------:R-:W0:Y:S01]  /*05f0*/  LDC R12, c[0x0][0x6fc] ;  /* 0x0001bf00ff0c7b82 */ /* 0x000e220000000800 */
[----:B------:R-:W-:Y:S02]  /*0600*/  IMAD.MOV.U32 R55, RZ, RZ, R53 ;  /* 0x000000ffff377224 */ /* 0x000fe400078e0035 */
[----:B------:R-:W-:-:S05]  /*0610*/  IMAD.U32 R6, RZ, RZ, UR14 ;  /* 0x0000000eff067e24 */ /* 0x000fca000f8e00ff */
[----:B------:R-:W1:Y:S01]  /*0620*/  LDC.64 R10, c[0x0][0x6f8] ;  /* 0x0001be00ff0a7b82 */ /* 0x000e620000000a00 */
[----:B0-----:R-:W1:Y:S01]  /*0630*/  MUFU.RCP64H R5, R12 ;  /* 0x0000000c00057308 */ /* 0x001e620000001800 */
[----:B------:R-:W-:-:S04]  /*0640*/  IADD3 R4, R12, 0x300402, RZ ;  /* 0x003004020c047810 */ /* 0x000fc80007ffe0ff */
[----:B------:R-:W-:Y:S02]  /*0650*/  FSETP.GEU.AND P0, PT, |R4|, 5.8789094863358348022e-39, PT ;  /* 0x004004020400780b */ /* 0x000fe40003f0e200 */
[----:B-1----:R-:W-:-:S08]  /*0660*/  DFMA R8, R4, -R10, 1 ;  /* 0x3ff000000408742b */ /* 0x002fd0000000080a */
[----:B------:R-:W-:-:S08]  /*0670*/  DFMA R8, R8, R8, R8 ;  /* 0x000000080808722b */ /* 0x000fd00000000008 */
[----:B------:R-:W-:Y:S01]  /*0680*/  DFMA R8, R4, R8, R4 ;  /* 0x000000080408722b */ /* 0x000fe20000000004 */
[----:B------:R-:W-:-:S07]  /*0690*/  IMAD.MOV.U32 R4, RZ, RZ, R0 ;  /* 0x000000ffff047224 */ /* 0x000fce00078e0000 */
[----:B------:R-:W-:-:S08]  /*06a0*/  DFMA R10, R8, -R10, 1 ;  /* 0x3ff00000080a742b */ /* 0x000fd0000000080a */
[----:B------:R-:W-:Y:S01]  /*06b0*/  DFMA R10, R8, R10, R8 ;  /* 0x0000000a080a722b */ /* 0x000fe20000000008 */
[----:B------:R-:W-:-:S09]  /*06c0*/  MOV R9, UR7 ;  /* 0x0000000700097c02 */ /* 0x000fd20008000f00 */
[----:B------:R-:W-:Y:S02]  /*06d0*/  R2UR UR4, R10 ;  /* 0x000000000a0472ca */ /* 0x000fe400000e0000 */
[----:B------:R-:W-:Y:S01]  /*06e0*/  R2UR UR5, R11 ;  /* 0x000000000b0572ca */ /* 0x000fe200000e0000 */
[----:B------:R-:W-:-:S14]  /*06f0*/  @P0 BRA `(.L_x_1673) ;  /* 0x0000000000100947 */ /* 0x000fdc0003800000 */
[----:B------:R-:W-:-:S05]  /*0700*/  LOP3.LUT R0, R12, 0x7fffffff, RZ, 0xc0, !PT ;  /* 0x7fffffff0c007812 */ /* 0x000fca00078ec0ff */
[----:B------:R-:W-:Y:S01]  /*0710*/  VIADD R12, R0, 0xfff00000 ;  /* 0xfff00000000c7836 */ /* 0x000fe20000000000 */
[----:B------:R-:W-:-:S07]  /*0720*/  MOV R0, 0x740 ;  /* 0x0000074000007802 */ /* 0x000fce0000000f00 */
[----:B------:R-:W-:Y:S05]  /*0730*/  CALL.REL.NOINC `($__internal_39_$__cuda_sm20_dblrcp_rn_slowpath_v3) ;  /* 0x0000003800147944 */ /* 0x000fea0003c00000 */
.L_x_1673:
[----:B------:R-:W-:Y:S01]  /*0740*/  IMAD R7, R7, -0x326172a9, RZ ;  /* 0xcd9e8d5707077824 */ /* 0x000fe200078e02ff */
[----:B------:R-:W-:Y:S01]  /*0750*/  MOV R5, RZ ;  /* 0x000000ff00057202 */ /* 0x000fe20000000f00 */
[----:B------:R-:W-:Y:S01]  /*0760*/  ULOP3.LUT UR6, UR6, 0x3, URZ, 0xc0, !UPT ;  /* 0x0000000306067892 */ /* 0x000fe2000f8ec03f */
[----:B------:R-:W-:Y:S01]  /*0770*/  ULDC.64 UR30, c[0x0][0x6f8] ;  /* 0x0001be00001e7ab9 */ /* 0x000fe20000000a00 */
[----:B------:R-:W-:Y:S01]  /*0780*/  ULDC.64 UR32, c[0x0][0x6f0] ;  /* 0x0001bc0000207ab9 */ /* 0x000fe20000000a00 */
[----:B------:R-:W-:Y:S01]  /*0790*/  ULDC.64 UR16, c[0x0][0x550] ;  /* 0x0001540000107ab9 */ /* 0x000fe20000000a00 */
[----:B------:R-:W-:Y:S01]  /*07a0*/  ULDC.64 UR14, c[0x0][0x3b0] ;  /* 0x0000ec00000e7ab9 */ /* 0x000fe20000000a00 */
[----:B------:R-:W-:-:S07]  /*07b0*/  ULDC.64 UR12, c[0x0][0x210] ;  /* 0x00008400000c7ab9 */ /* 0x000fce0000000a00 */
.L_x_1695:
[----:B------:R-:W-:Y:S01]  /*07c0*/  ISETP.NE.AND P0, PT, RZ, UR6, PT ;  /* 0x00000006ff007c0c */ /* 0x000fe2000bf05270 */
[----:B------:R-:W-:Y:S01]  /*07d0*/  IMAD R16, R3, -0x2daee0ad, RZ ;  /* 0xd2511f5303107824 */ /* 0x000fe200078e02ff */
[----:B------:R-:W-:Y:S01]  /*07e0*/  MOV R3, UR10 ;  /* 0x0000000a00037c02 */ /* 0x000fe20008000f00 */
[----:B------:R-:W-:Y:S01]  /*07f0*/  IMAD.MOV.U32 R11, RZ, RZ, R7 ;  /* 0x000000ffff0b7224 */ /* 0x000fe200078e0007 */
[----:B-1----:R-:W-:Y:S01]  /*0800*/  MOV R15, UR10 ;  /* 0x0000000a000f7c02 */ /* 0x002fe20008000f00 */
[----:B------:R-:W-:Y:S01]  /*0810*/  IMAD.U32 R7, RZ, RZ, UR11 ;  /* 0x0000000bff077e24 */ /* 0x000fe2000f8e00ff */
[----:B------:R-:W-:Y:S01]  /*0820*/  MOV R12, UR11 ;  /* 0x0000000b000c7c02 */ /* 0x000fe20008000f00 */
[----:B------:R-:W-:Y:S02]  /*0830*/  IMAD.U32 R14, RZ, RZ, UR11 ;  /* 0x0000000bff0e7e24 */ /* 0x000fe4000f8e00ff */
[----:B------:R-:W-:Y:S01]  /*0840*/  IMAD.U32 R8, RZ, RZ, UR10 ;  /* 0x0000000aff087e24 */ /* 0x000fe2000f8e00ff */
[----:B------:R-:W-:Y:S01]  /*0850*/  IADD3 R7, R7, -0x4498517b, RZ ;  /* 0xbb67ae8507077810 */ /* 0x000fe20007ffe0ff */
[----:B------:R-:W-:Y:S01]  /*0860*/  IMAD.U32 R13, RZ, RZ, UR10 ;  /* 0x0000000aff0d7e24 */ /* 0x000fe2000f8e00ff */
[----:B------:R-:W-:Y:S01]  /*0870*/  IADD3 R12, R12, 0x76cf5d0a, RZ ;  /* 0x76cf5d0a0c0c7810 */ /* 0x000fe20007ffe0ff */
[----:B------:R-:W-:Y:S01]  /*0880*/  IMAD.MOV.U32 R10, RZ, RZ, R61 ;  /* 0x000000ffff0a7224 */ /* 0x000fe200078e003d */
[----:B------:R-:W-:Y:S01]  /*0890*/  IADD3 R14, R14, 0x32370b8f, RZ ;  /* 0x32370b8f0e0e7810 */ /* 0x000fe20007ffe0ff */
[----:B------:R-:W-:-:S02]  /*08a0*/  VIADD R3, R3, 0x9e3779b9 ;  /* 0x9e3779b903037836 */ /* 0x000fc40000000000 */
[----:B------:R-:W-:Y:S02]  /*08b0*/  VIADD R8, R8, 0x3c6ef372 ;  /* 0x3c6ef37208087836 */ /* 0x000fe40000000000 */
[----:B------:R-:W-:Y:S02]  /*08c0*/  VIADD R13, R13, 0xdaa66d2b ;  /* 0xdaa66d2b0d0d7836 */ /* 0x000fe40000000000 */
[----:B------:R-:W-:Y:S01]  /*08d0*/  VIADD R15, R15, 0x78dde6e4 ;  /* 0x78dde6e40f0f7836 */ /* 0x000fe20000000000 */
[----:B------:R-:W-:Y:S06]  /*08e0*/  @!P0 BRA `(.L_x_1674) ;  /* 0x0000001000d48947 */ /* 0x000fec0003800000 */
[C---:B------:R-:W-:Y:S01]  /*08f0*/  ISETP.NE.AND P0, PT, R9.reuse, -0x1, PT ;  /* 0xffffffff0900780c */ /* 0x040fe20003f05270 */
[----:B------:R-:W-:Y:S01]  /*0900*/  BSSY B0, `(.L_x_1675) ;  /* 0x000000c000007945 */ /* 0x000fe20003800000 */
[----:B------:R-:W-:-:S05]  /*0910*/  IADD3 R4, R9, 0x1, RZ ;  /* 0x0000000109047810 */ /* 0x000fca0007ffe0ff */
        /* <DEDUP_REMOVED lines=10> */
.L_x_1676:
[----:B------:R-:W-:Y:S05]  /*09c0*/  BSYNC B0 ;  /* 0x0000000000007941 */ /* 0x000fea0003800000 */
.L_x_1675:
[----:B------:R-:W-:Y:S01]  /*09d0*/  IMAD.HI.U32 R17, R2, -0x326172a9, RZ ;  /* 0xcd9e8d5702117827 */ /* 0x000fe200078e00ff */
[----:B------:R-:W-:Y:S02]  /*09e0*/  LOP3.LUT R0, R0, UR11, R5, 0x96, !PT ;  /* 0x0000000b00007c12 */ /* 0x000fe4000f8e9605 */
[----:B------:R-:W-:Y:S01]  /*09f0*/  MOV R32, R16 ;  /* 0x0000001000207202 */ /* 0x000fe20000000f00 */
[----:B------:R-:W-:Y:S01]  /*0a00*/  IMAD.MOV.U32 R29, RZ, RZ, -0x2daee0ad ;  /* 0xd2511f53ff1d7424 */ /* 0x000fe200078e00ff */
[----:B------:R-:W-:Y:S01]  /*0a10*/  LOP3.LUT R17, R17, UR10, R6, 0x96, !PT ;  /* 0x0000000a11117c12 */ /* 0x000fe2000f8e9606 */
[----:B------:R-:W-:Y:S02]  /*0a20*/  IMAD R22, R2, -0x326172a9, RZ ;  /* 0xcd9e8d5702167824 */ /* 0x000fe400078e02ff */
[----:B------:R-:W-:-:S04]  /*0a30*/  IMAD.WIDE.U32 R20, R0, -0x326172a9, RZ ;  /* 0xcd9e8d5700147825 */ /* 0x000fc800078e00ff */
[----:B------:R-:W-:Y:S01]  /*0a40*/  IMAD R0, R9, R29, -0x2daee0ad ;  /* 0xd2511f5309007424 */ /* 0x000fe200078e021d */
[----:B------:R-:W-:Y:S01]  /*0a50*/  LOP3.LUT R22, R21, R22, R3, 0x96, !PT ;  /* 0x0000001615167212 */ /* 0x000fe200078e9603 */
[----:B------:R-:W-:Y:S01]  /*0a60*/  IMAD.WIDE.U32 R18, R17, -0x2daee0ad, RZ ;  /* 0xd2511f5311127825 */ /* 0x000fe200078e00ff */
[----:B------:R-:W-:-:S03]  /*0a70*/  MOV R17, UR6 ;  /* 0x0000000600117c02 */ /* 0x000fc60008000f00 */
[----:B------:R-:W-:Y:S01]  /*0a80*/  IMAD.WIDE.U32 R22, R22, -0x2daee0ad, RZ ;  /* 0xd2511f5316167825 */ /* 0x000fe200078e00ff */
[----:B------:R-:W-:Y:S02]  /*0a90*/  LOP3.LUT R0, R19, R0, R7, 0x96, !PT ;  /* 0x0000000013007212 */ /* 0x000fe400078e9607 */
[----:B------:R-:W-:Y:S02]  /*0aa0*/  ISETP.NE.AND P0, PT, R17, 0x1, PT ;  /* 0x000000011100780c */ /* 0x000fe40003f05270 */
        /* <DEDUP_REMOVED lines=9> */
[----:B------:R-:W-:-:S04]  /*0b40*/  LOP3.LUT R21, R23, UR18, R18, 0x96, !PT ;  /* 0x0000001217157c12 */ /* 0x000fc8000f8e9612 */
[----:B------:R-:W-:Y:S01]  /*0b50*/  LOP3.LUT R18, R25, R20, R15, 0x96, !PT ;  /* 0x0000001419127212 */ /* 0x000fe200078e960f */
        /* <DEDUP_REMOVED lines=15> */
[----:B------:R-:W-:Y:S02]  /*0c50*/  LOP3.LUT R19, R5, UR11, RZ, 0x3c, !PT ;  /* 0x0000000b05137c12 */ /* 0x000fe4000f8e3cff */
[----:B------:R-:W-:Y:S01]  /*0c60*/  LOP3.LUT R0, R23, UR25, R26, 0x96, !PT ;  /* 0x0000001917007c12 */ /* 0x000fe2000f8e961a */
[----:B------:R-:W-:-:S04]  /*0c70*/  IMAD.WIDE.U32 R38, R38, -0x326172a9, RZ ;  /* 0xcd9e8d5726267825 */ /* 0x000fc800078e00ff */
[----:B------:R-:W-:Y:S01]  /*0c80*/  VIADD R23, R9, 0x2 ;  /* 0x0000000209177836 */ /* 0x000fe20000000000 */
[----:B------:R-:W-:Y:S01]  /*0c90*/  LOP3.LUT R22, R39, UR27, R22, 0x96, !PT ;  /* 0x0000001b27167c12 */ /* 0x000fe2000f8e9616 */
[----:B------:R-:W-:-:S03]  /*0ca0*/  IMAD.HI.U32 R47, R0, -0x2daee0ad, RZ ;  /* 0xd2511f53002f7827 */ /* 0x000fc600078e00ff */
[----:B------:R-:W-:Y:S01]  /*0cb0*/  ISETP.NE.AND P1, PT, R23, RZ, PT ;  /* 0x000000ff1700720c */ /* 0x000fe20003f25270 */
[----:B------:R-:W-:Y:S01]  /*0cc0*/  IMAD.MOV.U32 R34, RZ, RZ, R22 ;  /* 0x000000ffff227224 */ /* 0x000fe200078e0016 */
[----:B------:R-:W-:Y:S01]  /*0cd0*/  LOP3.LUT R47, R47, UR28, R18, 0x96, !PT ;  /* 0x0000001c2f2f7c12 */ /* 0x000fe2000f8e9612 */
[----:B------:R-:W-:Y:S10]  /*0ce0*/  @!P0 BRA `(.L_x_1677) ;  /* 0x0000000000288947 */ /* 0x000ff40003800000 */
[----:B------:R-:W-:Y:S01]  /*0cf0*/  UISETP.NE.AND UP0, UPT, UR6, 0x2, UPT ;  /* 0x000000020600788c */ /* 0x000fe2000bf05270 */
[----:B------:R-:W-:Y:S01]  /*0d00*/  MOV R11, R10 ;  /* 0x0000000a000b7202 */ /* 0x000fe20000000f00 */
[----:B------:R-:W-:Y:S01]  /*0d10*/  IMAD.MOV.U32 R10, RZ, RZ, R16 ;  /* 0x000000ffff0a7224 */ /* 0x000fe200078e0010 */
[----:B------:R-:W-:Y:S01]  /*0d20*/  MOV R32, R22 ;  /* 0x0000001600207202 */ /* 0x000fe20000000f00 */
[----:B------:R-:W-:Y:S02]  /*0d30*/  IMAD.MOV.U32 R34, RZ, RZ, R38 ;  /* 0x000000ffff227224 */ /* 0x000fe400078e0026 */
[----:B------:R-:W-:-:S13]  /*0d40*/  PLOP3.LUT P2, PT, PT, PT, UP0, 0x80, 0x0 ;  /* 0x000000000000781c */ /* 0x000fda0003f4f008 */
[----:B------:R-:W-:Y:S01]  /*0d50*/  @P2 MOV R11, R16 ;  /* 0x00000010000b2202 */ /* 0x000fe20000000f00 */
[----:B------:R-:W-:Y:S01]  /*0d60*/  @P2 IMAD.MOV.U32 R10, RZ, RZ, R22 ;  /* 0x000000ffff0a2224 */ /* 0x000fe200078e0016 */
[----:B------:R-:W-:Y:S01]  /*0d70*/  @P2 MOV R32, R38 ;  /* 0x0000002600202202 */ /* 0x000fe20000000f00 */
[----:B------:R-:W-:-:S07]  /*0d80*/  @P2 IMAD.MOV.U32 R34, RZ, RZ, R47 ;  /* 0x000000ffff222224 */ /* 0x000fce00078e002f */
.L_x_1677:
[----:B------:R-:W-:Y:S01]  /*0d90*/  IMAD.WIDE.U32 R20, R2, -0x326172a9, RZ ;  /* 0xcd9e8d5702147825 */ /* 0x000fe200078e00ff */
[----:B------:R-:W-:Y:S01]  /*0da0*/  BSSY B0, `(.L_x_1678) ;  /* 0x0000016000007945 */ /* 0x000fe20003800000 */
[----:B------:R-:W-:Y:S02]  /*0db0*/  MOV R16, R19 ;  /* 0x0000001300107202 */ /* 0x000fe40000000f00 */
[----:B------:R-:W-:Y:S01]  /*0dc0*/  IMAD.HI.U32 R23, R23, -0x2daee0ad, RZ ;  /* 0xd2511f5317177827 */ /* 0x000fe200078e00ff */
[----:B------:R-:W-:-:S03]  /*0dd0*/  LOP3.LUT R17, R20, R3, RZ, 0x3c, !PT ;  /* 0x0000000314117212 */ /* 0x000fc600078e3cff */
[----:B------:R-:W-:Y:S01]  /*0de0*/  IMAD.MOV.U32 R18, RZ, RZ, R21 ;  /* 0x000000ffff127224 */ /* 0x000fe200078e0015 */
[----:B------:R-:W-:Y:S06]  /*0df0*/  @P1 BRA `(.L_x_1679) ;  /* 0x0000000000401947 */ /* 0x000fec0003800000 */
[----:B------:R-:W-:Y:S01]  /*0e00*/  IADD3 R6, R6, 0x1, RZ ;  /* 0x0000000106067810 */ /* 0x000fe20007ffe0ff */
[----:B------:R-:W-:Y:S01]  /*0e10*/  IMAD.MOV.U32 R16, RZ, RZ, R19 ;  /* 0x000000ffff107224 */ /* 0x000fe200078e0013 */
[----:B------:R-:W-:Y:S02]  /*0e20*/  LOP3.LUT R17, R20, R3, RZ, 0x3c, !PT ;  /* 0x0000000314117212 */ /* 0x000fe400078e3cff */
[----:B------:R-:W-:Y:S02]  /*0e30*/  ISETP.NE.AND P1, PT, R6, RZ, PT ;  /* 0x000000ff0600720c */ /* 0x000fe40003f25270 */
[----:B------:R-:W-:-:S11]  /*0e40*/  MOV R18, R21 ;  /* 0x0000001500127202 */ /* 0x000fd60000000f00 */
        /* <DEDUP_REMOVED lines=9> */
[----:B------:R-:W-:Y:S02]  /*0ee0*/  LOP3.LUT R16, R19, UR11, RZ, 0x3c, !PT ;  /* 0x0000000b13107c12 */ /* 0x000fe4000f8e3cff */
[----:B------:R-:W-:-:S07]  /*0ef0*/  MOV R5, R19 ;  /* 0x0000001300057202 */ /* 0x000fce0000000f00 */
.L_x_1679:
[----:B------:R-:W-:Y:S05]  /*0f00*/  BSYNC B0 ;  /* 0x0000000000007941 */ /* 0x000fea0003800000 */
.L_x_1678:
[----:B------:R-:W-:Y:S01]  /*0f10*/  LOP3.LUT R20, R18, UR10, R6, 0x96, !PT ;  /* 0x0000000a12147c12 */ /* 0x000fe2000f8e9606 */
[----:B------:R-:W-:Y:S01]  /*0f20*/  IMAD R19, R4, R29, -0x2daee0ad ;  /* 0xd2511f5304137424 */ /* 0x000fe200078e021d */
[----:B------:R-:W-:Y:S01]  /*0f30*/  LOP3.LUT R23, R16, R23, RZ, 0x3c, !PT ;  /* 0x0000001710177212 */ /* 0x000fe200078e3cff */
[----:B------:R-:W-:Y:S02]  /*0f40*/  IMAD R0, R0, -0x2daee0ad, RZ ;  /* 0xd2511f5300007824 */ /* 0x000fe400078e02ff */
[----:B------:R-:W-:-:S03]  /*0f50*/  IMAD.WIDE.U32 R20, R20, -0x2daee0ad, RZ ;  /* 0xd2511f5314147825 */ /* 0x000fc600078e00ff */
[----:B------:R-:W-:Y:S01]  /*0f60*/  MOV R48, R0 ;  /* 0x0000000000307202 */ /* 0x000fe20000000f00 */
        /* <DEDUP_REMOVED lines=50> */
.L_x_1680:
        /* <DEDUP_REMOVED lines=11> */
[----:B------:R-:W-:-:S05]  /*1340*/  IMAD R2, R2, R17, -0x326172a9 ;  /* 0xcd9e8d5702027424 */ /* 0x000fca00078e0211 */
[----:B------:R-:W-:Y:S02]  /*1350*/  LOP3.LUT R17, R2, R3, RZ, 0x3c, !PT ;  /* 0x0000000302117212 */ /* 0x000fe400078e3cff */
[----:B------:R-:W-:Y:S01]  /*1360*/  @P1 IMAD.MOV R0, RZ, RZ, R5 ;  /* 0x000000ffff001224 */ /* 0x000fe200078e0205 */
[----:B------:R-:W-:-:S03]  /*1370*/  MOV R2, R16 ;  /* 0x0000001000027202 */ /* 0x000fc60000000f00 */
[----:B------:R-:W-:Y:S01]  /*1380*/  IMAD.MOV.U32 R5, RZ, RZ, R0 ;  /* 0x000000ffff057224 */ /* 0x000fe200078e0000 */
[----:B------:R-:W-:-:S07]  /*1390*/  LOP3.LUT R16, R0, UR11, RZ, 0x3c, !PT ;  /* 0x0000000b00107c12 */ /* 0x000fce000f8e3cff */
.L_x_1682:
[----:B------:R-:W-:Y:S05]  /*13a0*/  BSYNC B0 ;  /* 0x0000000000007941 */ /* 0x000fea0003800000 */
.L_x_1681:
[----:B------:R-:W-:Y:S01]  /*13b0*/  LOP3.LUT R22, R18, UR10, R6, 0x96, !PT ;  /* 0x0000000a12167c12 */ /* 0x000fe2000f8e9606 */
[----:B------:R-:W-:Y:S01]  /*13c0*/  IMAD R0, R4, R29, -0x5b5dc15a ;  /* 0xa4a23ea604007424 */ /* 0x000fe200078e021d */
[----:B------:R-:W-:Y:S01]  /*13d0*/  LOP3.LUT R21, R16, R21, RZ, 0x3c, !PT ;  /* 0x0000001510157212 */ /* 0x000fe200078e3cff */
[----:B------:R-:W-:Y:S01]  /*13e0*/  IMAD R19, R19, -0x2daee0ad, RZ ;  /* 0xd2511f5313137824 */ /* 0x000fe200078e02ff */
[----:B------:R-:W-:Y:S01]  /*13f0*/  ISETP.NE.AND P1, PT, R9, -0x4, PT ;  /* 0xfffffffc0900780c */ /* 0x000fe20003f25270 */
[----:B------:R-:W-:-:S04]  /*1400*/  IMAD.WIDE.U32 R22, R22, -0x2daee0ad, RZ ;  /* 0xd2511f5316167825 */ /* 0x000fc800078e00ff */
[----:B------:R-:W-:Y:S01]  /*1410*/  IMAD.WIDE.U32 R26, R21, -0x326172a9, RZ ;  /* 0xcd9e8d57151a7825 */ /* 0x000fe200078e00ff */
[----:B------:R-:W-:-:S04]  /*1420*/  LOP3.LUT R0, R23, R0, R7, 0x96, !PT ;  /* 0x0000000017007212 */ /* 0x000fc800078e9607 */
[----:B------:R-:W-:Y:S01]  /*1430*/  LOP3.LUT R24, R17, R27, RZ, 0x3c, !PT ;  /* 0x0000001b11187212 */ /* 0x000fe200078e3cff */
[----:B------:R-:W-:Y:S01]  /*1440*/  IMAD.WIDE.U32 R20, R0, -0x326172a9, RZ ;  /* 0xcd9e8d5700147825 */ /* 0x000fe200078e00ff */
[----:B------:R-:W-:Y:S02]  /*1450*/  IADD3 R0, R9, 0x4, RZ ;  /* 0x0000000409007810 */ /* 0x000fe40007ffe0ff */
[----:B------:R-:W-:Y:S01]  /*1460*/  MOV R9, R19 ;  /* 0x0000001300097202 */ /* 0x000fe20000000f00 */
        /* <DEDUP_REMOVED lines=26> */
[----:B------:R-:W-:Y:S01]  /*1610*/  IMAD.HI.U32 R21, R0, -0x2daee0ad, RZ ;  /* 0xd2511f5300157827 */ /* 0x000fe200078e00ff */
[----:B------:R-:W-:-:S03]  /*1620*/  LOP3.LUT R22, R25, UR26, R22, 0x96, !PT ;  /* 0x0000001a19167c12 */ /* 0x000fc6000f8e9616 */
[----:B------:R-:W-:-:S04]  /*1630*/  IMAD.HI.U32 R45, R26, -0x2daee0ad, RZ ;  /* 0xd2511f531a2d7827 */ /* 0x000fc800078e00ff */
[----:B------:R-:W-:Y:S01]  /*1640*/  IMAD.WIDE.U32 R22, R22, -0x326172a9, RZ ;  /* 0xcd9e8d5716167825 */ /* 0x000fe200078e00ff */
[----:B------:R-:W-:-:S03]  /*1650*/  LOP3.LUT R45, R45, UR28, R24, 0x96, !PT ;  /* 0x0000001c2d2d7c12 */ /* 0x000fc6000f8e9618 */
[----:B------:R-:W-:Y:S01]  /*1660*/  IMAD.MOV.U32 R43, RZ, RZ, R22 ;  /* 0x000000ffff2b7224 */ /* 0x000fe200078e0016 */
[----:B------:R-:W-:-:S05]  /*1670*/  LOP3.LUT R20, R23, UR27, R20, 0x96, !PT ;  /* 0x0000001b17147c12 */ /* 0x000fca000f8e9614 */
[----:B------:R-:W-:Y:S01]  /*1680*/  IMAD.MOV.U32 R42, RZ, RZ, R20 ;  /* 0x000000ffff2a7224 */ /* 0x000fe200078e0014 */
[----:B------:R-:W-:Y:S06]  /*1690*/  @!P0 BRA `(.L_x_1683) ;  /* 0x0000000000288947 */ /* 0x000fec0003800000 */
        /* <DEDUP_REMOVED lines=10> */
.L_x_1683:
        /* <DEDUP_REMOVED lines=17> */
.L_x_1685:
[----:B------:R-:W-:Y:S05]  /*1850*/  BSYNC B0 ;  /* 0x0000000000007941 */ /* 0x000fea0003800000 */
.L_x_1684:
[----:B------:R-:W-:Y:S01]  /*1860*/  LOP3.LUT R18, R18, UR10, R6, 0x96, !PT ;  /* 0x0000000a12127c12 */ /* 0x000fe2000f8e9606 */
[----:B------:R-:W-:Y:S01]  /*1870*/  IMAD R4, R4, R29, 0x76f35df9 ;  /* 0x76f35df904047424 */ /* 0x000fe200078e021d */
[----:B------:R-:W-:Y:S01]  /*1880*/  LOP3.LUT R21, R16, R21, RZ, 0x3c, !PT ;  /* 0x0000001510157212 */ /* 0x000fe200078e3cff */
[----:B------:R-:W-:Y:S01]  /*1890*/  IMAD R26, R26, -0x2daee0ad, RZ ;  /* 0xd2511f531a1a7824 */ /* 0x000fe200078e02ff */
[----:B------:R-:W-:Y:S01]  /*18a0*/  MOV R33, R11 ;  /* 0x0000000b00217202 */ /* 0x000fe20000000f00 */
[----:B------:R-:W-:-:S04]  /*18b0*/  IMAD.WIDE.U32 R18, R18, -0x2daee0ad, RZ ;  /* 0xd2511f5312127825 */ /* 0x000fc800078e00ff */
[----:B------:R-:W-:Y:S01]  /*18c0*/  IMAD.WIDE.U32 R20, R21, -0x326172a9, RZ ;  /* 0xcd9e8d5715147825 */ /* 0x000fe200078e00ff */
[----:B------:R-:W-:-:S03]  /*18d0*/  LOP3.LUT R4, R19, R4, R7, 0x96, !PT ;  /* 0x0000000413047212 */ /* 0x000fc600078e9607 */
[----:B------:R-:W-:Y:S01]  /*18e0*/  IMAD.MOV.U32 R35, RZ, RZ, R10 ;  /* 0x000000ffff237224 */ /* 0x000fe200078e000a */
[----:B------:R-:W-:Y:S01]  /*18f0*/  LOP3.LUT R22, R17, R21, RZ, 0x3c, !PT ;  /* 0x0000001511167212 */ /* 0x000fe200078e3cff */
        /* <DEDUP_REMOVED lines=36> */
[----:B------:R-:W-:Y:S01]  /*1b40*/  UISETP.NE.AND UP0, UPT, UR6, 0x2, UPT ;  /* 0x000000020600788c */ /* 0x000fe2000bf05270 */
[----:B------:R-:W-:Y:S01]  /*1b50*/  IMAD.MOV.U32 R43, RZ, RZ, R45 ;  /* 0x000000ffff2b7224 */ /* 0x000fe200078e002d */
[----:B------:R-:W-:Y:S01]  /*1b60*/  MOV R33, R11 ;  /* 0x0000000b00217202 */ /* 0x000fe20000000f00 */
[----:B------:R-:W-:Y:S01]  /*1b70*/  IMAD.MOV.U32 R35, RZ, RZ, R10 ;  /* 0x000000ffff237224 */ /* 0x000fe200078e000a */
[----:B------:R-:W-:Y:S01]  /*1b80*/  MOV R8, R4 ;  /* 0x0000000400087202 */ /* 0x000fe20000000f00 */
[----:B------:R-:W-:Y:S01]  /*1b90*/  IMAD.MOV.U32 R37, RZ, RZ, R7 ;  /* 0x000000ffff257224 */ /* 0x000fe200078e0007 */
[----:B------:R-:W-:Y:S02]  /*1ba0*/  PLOP3.LUT P0, PT, PT, PT, UP0, 0x80, 0x0 ;  /* 0x000000000000781c */ /* 0x000fe40003f0f008 */
[----:B------:R-:W-:-:S11]  /*1bb0*/  MOV R45, R26 ;  /* 0x0000001a002d7202 */ /* 0x000fd60000000f00 */
        /* <DEDUP_REMOVED lines=8> */
.L_x_1674:
        /* <DEDUP_REMOVED lines=14> */
.L_x_1688:
[----:B------:R-:W-:Y:S05]  /*1d20*/  BSYNC B0 ;  /* 0x0000000000007941 */ /* 0x000fea0003800000 */
.L_x_1687:
[----:B------:R-:W-:Y:S01]  /*1d30*/  VIADD R35, R9, 0x2 ;  /* 0x0000000209237836 */ /* 0x000fe20000000000 */
[----:B------:R-:W-:Y:S01]  /*1d40*/  LOP3.LUT R22, R5, UR11, RZ, 0x3c, !PT ;  /* 0x0000000b05167c12 */ /* 0x000fe2000f8e3cff */
[----:B------:R-:W-:Y:S01]  /*1d50*/  IMAD.WIDE.U32 R18, R2, -0x326172a9, RZ ;  /* 0xcd9e8d5702127825 */ /* 0x000fe200078e00ff */
[----:B------:R-:W-:Y:S01]  /*1d60*/  IADD3 R34, R9, 0x3, RZ ;  /* 0x0000000309227810 */ /* 0x000fe20007ffe0ff */
[----:B------:R-:W-:Y:S01]  /*1d70*/  BSSY B0, `(.L_x_1689) ;  /* 0x000001a000007945 */ /* 0x000fe20003800000 */
[----:B------:R-:W-:Y:S01]  /*1d80*/  ISETP.NE.AND P1, PT, R35, RZ, PT ;  /* 0x000000ff2300720c */ /* 0x000fe20003f25270 */
[----:B------:R-:W-:Y:S01]  /*1d90*/  VIADD R0, R9, 0x4 ;  /* 0x0000000409007836 */ /* 0x000fe20000000000 */
[----:B------:R-:W-:Y:S01]  /*1da0*/  LOP3.LUT R24, R22, R17, RZ, 0x3c, !PT ;  /* 0x0000001116187212 */ /* 0x000fe200078e3cff */
[----:B------:R-:W-:Y:S01]  /*1db0*/  IMAD.MOV.U32 R23, RZ, RZ, R19 ;  /* 0x000000ffff177224 */ /* 0x000fe200078e0013 */
[----:B------:R-:W-:Y:S02]  /*1dc0*/  LOP3.LUT R20, R18, R3, RZ, 0x3c, !PT ;  /* 0x0000000312147212 */ /* 0x000fe400078e3cff */
        /* <DEDUP_REMOVED lines=19> */
[----:B------:R-:W-:-:S07]  /*1f00*/  LOP3.LUT R22, R6, UR11, RZ, 0x3c, !PT ;  /* 0x0000000b06167c12 */ /* 0x000fce000f8e3cff */
.L_x_1690:
[----:B------:R-:W-:Y:S05]  /*1f10*/  BSYNC B0 ;  /* 0x0000000000007941 */ /* 0x000fea0003800000 */
.L_x_1689:
        /* <DEDUP_REMOVED lines=13> */
[C---:B------:R-:W-:Y:S01]  /*1ff0*/  IADD3 R25, R2.reuse, 0x1, RZ ;  /* 0x0000000102197810 */ /* 0x040fe20007ffe0ff */
[----:B------:R-:W-:Y:S01]  /*2000*/  IMAD.MOV.U32 R27, RZ, RZ, -0x326172a9 ;  /* 0xcd9e8d57ff1b7424 */ /* 0x000fe200078e00ff */
[----:B------:R-:W-:Y:S01]  /*2010*/  IADD3 R6, R5, 0x1, RZ ;  /* 0x0000000105067810 */ /* 0x000fe20007ffe0ff */
[----:B------:R-:W-:Y:S01]  /*2020*/  IMAD.MOV.U32 R30, RZ, RZ, RZ ;  /* 0x000000ffff1e7224 */ /* 0x000fe200078e00ff */
[C---:B------:R-:W-:Y:S01]  /*2030*/  ISETP.NE.AND P1, PT, R25.reuse, RZ, PT ;  /* 0x000000ff1900720c */ /* 0x040fe20003f25270 */
[----:B------:R-:W-:Y:S02]  /*2040*/  IMAD R28, R2, R27, -0x326172a9 ;  /* 0xcd9e8d57021c7424 */ /* 0x000fe400078e021b */
[----:B------:R-:W-:-:S03]  /*2050*/  IMAD.HI.U32 R29, R25, -0x326172a9, RZ ;  /* 0xcd9e8d57191d7827 */ /* 0x000fc600078e00ff */
[----:B------:R-:W-:Y:S01]  /*2060*/  LOP3.LUT R28, R28, R3, RZ, 0x3c, !PT ;  /* 0x000000031c1c7212 */ /* 0x000fe200078e3cff */
[----:B------:R-:W-:-:S06]  /*2070*/  IMAD.MOV.U32 R2, RZ, RZ, R25 ;  /* 0x000000ffff027224 */ /* 0x000fcc00078e0019 */
[----:B------:R-:W-:-:S04]  /*2080*/  @P1 IADD3 R6, R5, RZ, RZ ;  /* 0x000000ff05061210 */ /* 0x000fc80007ffe0ff */
[----:B------:R-:W-:Y:S02]  /*2090*/  LOP3.LUT R27, R6, UR11, RZ, 0x3c, !PT ;  /* 0x0000000b061b7c12 */ /* 0x000fe4000f8e3cff */
[----:B------:R-:W-:-:S07]  /*20a0*/  MOV R5, R6 ;  /* 0x0000000600057202 */ /* 0x000fce0000000f00 */
.L_x_1692:
[----:B------:R-:W-:Y:S05]  /*20b0*/  BSYNC B0 ;  /* 0x0000000000007941 */ /* 0x000fea0003800000 */
.L_x_1691:
        /* <DEDUP_REMOVED lines=24> */
.L_x_1694:
[----:B------:R-:W-:Y:S05]  /*2240*/  BSYNC B0 ;  /* 0x0000000000007941 */ /* 0x000fea0003800000 */
.L_x_1693:
[----:B------:R-:W-:Y:S01]  /*2250*/  LOP3.LUT R32, R19, UR10, R21, 0x96, !PT ;  /* 0x0000000a13207c12 */ /* 0x000fe2000f8e9615 */
[----:B------:R-:W-:Y:S01]  /*2260*/  IMAD R21, R9, -0x2daee0ad, RZ ;  /* 0xd2511f5309157824 */ /* 0x000fe200078e02ff */
[----:B------:R-:W-:Y:S01]  /*2270*/  LOP3.LUT R19, R22, R35, RZ, 0x3c, !PT ;  /* 0x0000002316137212 */ /* 0x000fe200078e3cff */
[----:B------:R-:W-:Y:S01]  /*2280*/  IMAD.HI.U32 R34, R34, -0x2daee0ad, RZ ;  /* 0xd2511f5322227827 */ /* 0x000fe200078e00ff */
[----:B------:R-:W-:Y:S02]  /*2290*/  LOP3.LUT R18, R29, UR10, R30, 0x96, !PT ;  /* 0x0000000a1d127c12 */ /* 0x000fe4000f8e961e */
[----:B------:R-:W-:Y:S01]  /*22a0*/  IADD3 R22, R21, -0x2daee0ad, RZ ;  /* 0xd2511f5315167810 */ /* 0x000fe20007ffe0ff */
[----:B------:R-:W-:Y:S01]  /*22b0*/  IMAD.HI.U32 R9, R19, -0x326172a9, RZ ;  /* 0xcd9e8d5713097827 */ /* 0x000fe200078e00ff */
[----:B------:R-:W-:Y:S02]  /*22c0*/  LOP3.LUT R23, R23, UR10, R26, 0x96, !PT ;  /* 0x0000000a17177c12 */ /* 0x000fe4000f8e961a */
[----:B------:R-:W-:Y:S01]  /*22d0*/  LOP3.LUT R34, R27, R34, RZ, 0x3c, !PT ;  /* 0x000000221b227212 */ /* 0x000fe200078e3cff */
[----:B------:R-:W-:Y:S01]  /*22e0*/  IMAD.HI.U32 R3, R32, -0x2daee0ad, RZ ;  /* 0xd2511f5320037827 */ /* 0x000fe200078e00ff */
[----:B------:R-:W-:-:S02]  /*22f0*/  LOP3.LUT R9, R20, R9, RZ, 0x3c, !PT ;  /* 0x0000000914097212 */ /* 0x000fc400078e3cff */
[----:B------:R-:W-:Y:S01]  /*2300*/  LOP3.LUT R20, R33, UR10, R6, 0x96, !PT ;  /* 0x0000000a21147c12 */ /* 0x000fe2000f8e9606 */
[----:B------:R-:W-:Y:S01]  /*2310*/  IMAD.HI.U32 R30, R0, -0x2daee0ad, RZ ;  /* 0xd2511f53001e7827 */ /* 0x000fe200078e00ff */
[----:B------:R-:W-:Y:S02]  /*2320*/  LOP3.LUT R3, R3, R22, R7, 0x96, !PT ;  /* 0x0000001603037212 */ /* 0x000fe400078e9607 */
[----:B------:R-:W-:Y:S01]  /*2330*/  IADD3 R22, R21, 0x76f35df9, RZ ;  /* 0x76f35df915167810 */ /* 0x000fe20007ffe0ff */
[----:B------:R-:W-:Y:S01]  /*2340*/  IMAD.HI.U32 R33, R18, -0x2daee0ad, RZ ;  /* 0xd2511f5312217827 */ /* 0x000fe200078e00ff */
[----:B------:R-:W-:-:S03]  /*2350*/  LOP3.LUT R35, R31, R30, RZ, 0x3c, !PT ;  /* 0x0000001e1f237212 */ /* 0x000fc600078e3cff */
[----:B------:R-:W-:Y:S01]  /*2360*/  VIADD R27, R21, 0xa4a23ea6 ;  /* 0xa4a23ea6151b7836 */ /* 0x000fe20000000000 */
[----:B------:R-:W-:Y:S01]  /*2370*/  LOP3.LUT R33, R33, R22, R7, 0x96, !PT ;  /* 0x0000001621217212 */ /* 0x000fe200078e9607 */
[----:B------:R-:W-:-:S04]  /*2380*/  IMAD.HI.U32 R26, R23, -0x2daee0ad, RZ ;  /* 0xd2511f53171a7827 */ /* 0x000fc800078e00ff */
[----:B------:R-:W-:Y:S01]  /*2390*/  IMAD.HI.U32 R29, R34, -0x326172a9, RZ ;  /* 0xcd9e8d57221d7827 */ /* 0x000fe200078e00ff */
[----:B------:R-:W-:-:S03]  /*23a0*/  LOP3.LUT R27, R26, R27, R7, 0x96, !PT ;  /* 0x0000001b1a1b7212 */ /* 0x000fc600078e9607 */
[----:B------:R-:W-:Y:S01]  /*23b0*/  IMAD R30, R23, -0x2daee0ad, RZ ;  /* 0xd2511f53171e7824 */ /* 0x000fe200078e02ff */
[----:B------:R-:W-:Y:S01]  /*23c0*/  LOP3.LUT R28, R28, R29, RZ, 0x3c, !PT ;  /* 0x0000001d1c1c7212 */ /* 0x000fe200078e3cff */
[----:B------:R-:W-:-:S04]  /*23d0*/  IMAD.WIDE.U32 R22, R35, -0x326172a9, RZ ;  /* 0xcd9e8d5723167825 */ /* 0x000fc800078e00ff */
[----:B------:R-:W-:Y:S01]  /*23e0*/  VIADD R36, R21, 0x49447d4c ;  /* 0x49447d4c15247836 */ /* 0x000fe20000000000 */
[----:B------:R-:W-:Y:S01]  /*23f0*/  LOP3.LUT R25, R25, R23, RZ, 0x3c, !PT ;  /* 0x0000001719197212 */ /* 0x000fe200078e3cff */
[----:B------:R-:W-:-:S04]  /*2400*/  IMAD.WIDE.U32 R20, R20, -0x2daee0ad, RZ ;  /* 0xd2511f5314147825 */ /* 0x000fc800078e00ff */
[----:B------:R-:W-:Y:S01]  /*2410*/  IMAD.HI.U32 R26, R17, -0x2daee0ad, RZ ;  /* 0xd2511f53111a7827 */ /* 0x000fe200078e00ff */
[----:B------:R-:W-:-:S03]  /*2420*/  LOP3.LUT R36, R21, R36, R7, 0x96, !PT ;  /* 0x0000002415247212 */ /* 0x000fc600078e9607 */
[----:B------:R-:W-:Y:S02]  /*2430*/  IMAD R29, R32, -0x2daee0ad, RZ ;  /* 0xd2511f53201d7824 */ /* 0x000fe400078e02ff */
[----:B------:R-:W-:-:S03]  /*2440*/  IMAD.HI.U32 R31, R9, -0x2daee0ad, RZ ;  /* 0xd2511f53091f7827 */ /* 0x000fc600078e00ff */
[--C-:B------:R-:W-:Y:S01]  /*2450*/  LOP3.LUT R7, R26, R29, R12.reuse, 0x96, !PT ;  /* 0x0000001d1a077212 */ /* 0x100fe200078e960c */
[----:B------:R-:W-:Y:S01]  /*2460*/  IMAD R29, R19, -0x326172a9, RZ ;  /* 0xcd9e8d57131d7824 */ /* 0x000fe200078e02ff */
[----:B------:R-:W-:Y:S01]  /*2470*/  LOP3.LUT R26, R31, R30, R12, 0x96, !PT ;  /* 0x0000001e1f1a7212 */ /* 0x000fe200078e960c */
[----:B------:R-:W-:Y:S02]  /*2480*/  IMAD R23, R18, -0x2daee0ad, RZ ;  /* 0xd2511f5312177824 */ /* 0x000fe400078e02ff */
[----:B------:R-:W-:-:S04]  /*2490*/  IMAD.HI.U32 R32, R28, -0x2daee0ad, RZ ;  /* 0xd2511f531c207827 */ /* 0x000fc800078e00ff */
        /* <DEDUP_REMOVED lines=8> */
[----:B------:R-:W-:Y:S01]  /*2520*/  IMAD.HI.U32 R30, R33, -0x326172a9, RZ ;  /* 0xcd9e8d57211e7827 */ /* 0x000fe200078e00ff */
[----:B------:R-:W-:-:S03]  /*2530*/  LOP3.LUT R19, R24, R21, R8, 0x96, !PT ;  /* 0x0000001518137212 */ /* 0x000fc600078e9608 */
[----:B------:R-:W-:Y:S01]  /*2540*/  IMAD.WIDE.U32 R24, R36, -0x326172a9, RZ ;  /* 0xcd9e8d5724187825 */ /* 0x000fe200078e00ff */
[----:B------:R-:W-:-:S03]  /*2550*/  LOP3.LUT R29, R30, R31, R8, 0x96, !PT ;  /* 0x0000001f1e1d7212 */ /* 0x000fc600078e9608 */
[----:B------:R-:W-:Y:S01]  /*2560*/  IMAD R30, R3, -0x326172a9, RZ ;  /* 0xcd9e8d57031e7824 */ /* 0x000fe200078e02ff */
[----:B------:R-:W-:Y:S01]  /*2570*/  LOP3.LUT R8, R25, R22, R8, 0x96, !PT ;  /* 0x0000001619087212 */ /* 0x000fe200078e9608 */
[----:B------:R-:W-:Y:S02]  /*2580*/  IMAD R27, R27, -0x326172a9, RZ ;  /* 0xcd9e8d571b1b7824 */ /* 0x000fe400078e02ff */
[----:B------:R-:W-:-:S04]  /*2590*/  IMAD.HI.U32 R3, R7, -0x326172a9, RZ ;  /* 0xcd9e8d5707037827 */ /* 0x000fc800078e00ff */
[----:B------:R-:W-:Y:S01]  /*25a0*/  IMAD.HI.U32 R32, R26, -0x326172a9, RZ ;  /* 0xcd9e8d571a207827 */ /* 0x000fe200078e00ff */
[----:B------:R-:W-:-:S03]  /*25b0*/  LOP3.LUT R25, R3, R30, R13, 0x96, !PT ;  /* 0x0000001e03197212 */ /* 0x000fc600078e960d */
[----:B------:R-:W-:Y:S01]  /*25c0*/  IMAD R34, R33, -0x326172a9, RZ ;  /* 0xcd9e8d5721227824 */ /* 0x000fe200078e02ff */
[----:B------:R-:W-:Y:S01]  /*25d0*/  LOP3.LUT R27, R32, R27, R13, 0x96, !PT ;  /* 0x0000001b201b7212 */ /* 0x000fe200078e960d */
[----:B------:R-:W-:Y:S01]  /*25e0*/  IMAD.HI.U32 R31, R23, -0x326172a9, RZ ;  /* 0xcd9e8d57171f7827 */ /* 0x000fe200078e00ff */
[----:B------:R-:W-:-:S03]  /*25f0*/  MOV R33, R4 ;  /* 0x0000000400217202 */ /* 0x000fc60000000f00 */
[----:B------:R-:W-:Y:S01]  /*2600*/  IMAD.WIDE.U32 R20, R20, -0x326172a9, RZ ;  /* 0xcd9e8d5714147825 */ /* 0x000fe200078e00ff */
[----:B------:R-:W-:-:S03]  /*2610*/  LOP3.LUT R3, R31, R34, R13, 0x96, !PT ;  /* 0x000000221f037212 */ /* 0x000fc600078e960d */
[----:B------:R-:W-:Y:S01]  /*2620*/  IMAD R17, R17, -0x2daee0ad, RZ ;  /* 0xd2511f5311117824 */ /* 0x000fe200078e02ff */
[----:B------:R-:W-:Y:S01]  /*2630*/  LOP3.LUT R32, R21, R24, R13, 0x96, !PT ;  /* 0x0000001815207212 */ /* 0x000fe200078e960d */
[----:B------:R-:W-:-:S04]  /*2640*/  IMAD.HI.U32 R13, R19, -0x2daee0ad, RZ ;  /* 0xd2511f53130d7827 */ /* 0x000fc800078e00ff */
[----:B------:R-:W-:Y:S01]  /*2650*/  IMAD R24, R9, -0x2daee0ad, RZ ;  /* 0xd2511f5309187824 */ /* 0x000fe200078e02ff */
[----:B------:R-:W-:Y:S01]  /*2660*/  LOP3.LUT R13, R13, R17, R14, 0x96, !PT ;  /* 0x000000110d0d7212 */ /* 0x000fe200078e960e */
[----:B------:R-:W-:Y:S02]  /*2670*/  IMAD R31, R28, -0x2daee0ad, RZ ;  /* 0xd2511f531c1f7824 */ /* 0x000fe400078e02ff */
[----:B------:R-:W-:-:S04]  /*2680*/  IMAD.HI.U32 R21, R12, -0x2daee0ad, RZ ;  /* 0xd2511f530c157827 */ /* 0x000fc800078e00ff */
        /* <DEDUP_REMOVED lines=8> */
[----:B------:R-:W-:Y:S01]  /*2710*/  LOP3.LUT R14, R22, UR18, R19, 0x96, !PT ;  /* 0x00000012160e7c12 */ /* 0x000fe2000f8e9613 */
[----:B------:R-:W-:Y:S02]  /*2720*/  IMAD R9, R26, -0x326172a9, RZ ;  /* 0xcd9e8d571a097824 */ /* 0x000fe400078e02ff */
        /* <DEDUP_REMOVED lines=8> */
[----:B------:R-:W-:Y:S01]  /*27b0*/  IMAD.WIDE.U32 R22, R32, -0x2daee0ad, RZ ;  /* 0xd2511f5320167825 */ /* 0x000fe200078e00ff */
[----:B------:R-:W-:-:S03]  /*27c0*/  LOP3.LUT R9, R19, R20, R15, 0x96, !PT ;  /* 0x0000001413097212 */ /* 0x000fc600078e960f */
        /* <DEDUP_REMOVED lines=16> */
[----:B------:R-:W-:Y:S02]  /*28d0*/  IMAD R9, R28, -0x2daee0ad, RZ ;  /* 0xd2511f531c097824 */ /* 0x000fe400078e02ff */
[----:B------:R-:W-:-:S04]  /*28e0*/  IMAD.HI.U32 R22, R20, -0x2daee0ad, RZ ;  /* 0xd2511f5314167827 */ /* 0x000fc800078e00ff */
[----:B------:R-:W-:Y:S01]  /*28f0*/  IMAD.HI.U32 R13, R7, -0x2daee0ad, RZ ;  /* 0xd2511f53070d7827 */ /* 0x000fe200078e00ff */
[----:B------:R-:W-:-:S03]  /*2900*/  LOP3.LUT R9, R22, UR22, R9, 0x96, !PT ;  /* 0x0000001616097c12 */ /* 0x000fc6000f8e9609 */
[----:B------:R-:W-:Y:S01]  /*2910*/  IMAD R25, R25, -0x2daee0ad, RZ ;  /* 0xd2511f5319197824 */ /* 0x000fe200078e02ff */
[----:B------:R-:W-:Y:S01]  /*2920*/  LOP3.LUT R27, R13, UR20, R30, 0x96, !PT ;  /* 0x000000140d1b7c12 */ /* 0x000fe2000f8e961e */
[----:B------:R-:W-:Y:S02]  /*2930*/  IMAD R15, R24, -0x326172a9, RZ ;  /* 0xcd9e8d57180f7824 */ /* 0x000fe400078e02ff */
[----:B------:R-:W-:Y:S01]  /*2940*/  IMAD.HI.U32 R28, R23, -0x326172a9, RZ ;  /* 0xcd9e8d57171c7827 */ /* 0x000fe200078e00ff */
[----:B------:R-:W-:-:S03]  /*2950*/  LOP3.LUT R25, R18, UR20, R25, 0x96, !PT ;  /* 0x0000001412197c12 */ /* 0x000fc6000f8e9619 */
[----:B------:R-:W-:Y:S01]  /*2960*/  IMAD R13, R14, -0x326172a9, RZ ;  /* 0xcd9e8d570e0d7824 */ /* 0x000fe200078e02ff */
[----:B------:R-:W-:Y:S01]  /*2970*/  LOP3.LUT R22, R28, UR19, R15, 0x96, !PT ;  /* 0x000000131c167c12 */ /* 0x000fe2000f8e960f */
[----:B------:R-:W-:-:S04]  /*2980*/  IMAD.WIDE.U32 R14, R29, -0x326172a9, RZ ;  /* 0xcd9e8d571d0e7825 */ /* 0x000fc800078e00ff */
        /* <DEDUP_REMOVED lines=21> */
[----:B------:R-:W-:Y:S02]  /*2ae0*/  IMAD R26, R26, -0x326172a9, RZ ;  /* 0xcd9e8d571a1a7824 */ /* 0x000fe400078e02ff */
[----:B------:R-:W-:-:S04]  /*2af0*/  IMAD.HI.U32 R7, R27, -0x326172a9, RZ ;  /* 0xcd9e8d571b077827 */ /* 0x000fc800078e00ff */
[----:B------:R-:W-:Y:S01]  /*2b00*/  IMAD R25, R17, -0x2daee0ad, RZ ;  /* 0xd2511f5311197824 */ /* 0x000fe200078e02ff */
[----:B------:R-:W-:Y:S01]  /*2b10*/  LOP3.LUT R17, R30, UR21, R15, 0x96, !PT ;  /* 0x000000151e117c12 */ /* 0x000fe2000f8e960f */
[----:B------:R-:W-:Y:S01]  /*2b20*/  IMAD.HI.U32 R32, R22, -0x2daee0ad, RZ ;  /* 0xd2511f5316207827 */ /* 0x000fe200078e00ff */
[----:B------:R-:W-:-:S03]  /*2b30*/  LOP3.LUT R7, R7, UR21, R26, 0x96, !PT ;  /* 0x0000001507077c12 */ /* 0x000fc6000f8e961a */
[----:B------:R-:W-:Y:S01]  /*2b40*/  IMAD.WIDE.U32 R18, R19, -0x326172a9, RZ ;  /* 0xcd9e8d5713127825 */ /* 0x000fe200078e00ff */
[----:B------:R-:W-:Y:S02]  /*2b50*/  LOP3.LUT R25, R32, UR22, R25, 0x96, !PT ;  /* 0x0000001620197c12 */ /* 0x000fe4000f8e9619 */
[----:B------:R-:W-:Y:S01]  /*2b60*/  MOV R32, R10 ;  /* 0x0000000a00207202 */ /* 0x000fe20000000f00 */
[----:B------:R-:W-:Y:S01]  /*2b70*/  IMAD.HI.U32 R13, R28, -0x2daee0ad, RZ ;  /* 0xd2511f531c0d7827 */ /* 0x000fe200078e00ff */
[----:B------:R-:W-:-:S03]  /*2b80*/  LOP3.LUT R14, R19, UR23, R14, 0x96, !PT ;  /* 0x00000017130e7c12 */ /* 0x000fc6000f8e960e */
[----:B------:R-:W-:Y:S02]  /*2b90*/  IMAD R20, R20, -0x2daee0ad, RZ ;  /* 0xd2511f5314147824 */ /* 0x000fe400078e02ff */
[----:B------:R-:W-:Y:S02]  /*2ba0*/  IMAD R28, R28, -0x2daee0ad, RZ ;  /* 0xd2511f531c1c7824 */ /* 0x000fe400078e02ff */
[----:B------:R-:W-:-:S04]  /*2bb0*/  IMAD.HI.U32 R15, R21, -0x2daee0ad, RZ ;  /* 0xd2511f53150f7827 */ /* 0x000fc800078e00ff */
[----:B------:R-:W-:Y:S01]  /*2bc0*/  IMAD R27, R27, -0x326172a9, RZ ;  /* 0xcd9e8d571b1b7824 */ /* 0x000fe200078e02ff */
[----:B------:R-:W-:Y:S01]  /*2bd0*/  LOP3.LUT R28, R15, UR26, R28, 0x96, !PT ;  /* 0x0000001a0f1c7c12 */ /* 0x000fe2000f8e961c */
[----:B------:R-:W-:-:S04]  /*2be0*/  IMAD.HI.U32 R8, R23, -0x326172a9, RZ ;  /* 0xcd9e8d5717087827 */ /* 0x000fc800078e00ff */
[----:B------:R-:W-:Y:S01]  /*2bf0*/  IMAD R30, R24, -0x2daee0ad, RZ ;  /* 0xd2511f53181e7824 */ /* 0x000fe200078e02ff */
[----:B------:R-:W-:Y:S01]  /*2c00*/  LOP3.LUT R24, R13, UR24, R20, 0x96, !PT ;  /* 0x000000180d187c12 */ /* 0x000fe2000f8e9614 */
[----:B------:R-:W-:Y:S01]  /*2c10*/  IMAD.HI.U32 R29, R7, -0x2daee0ad, RZ ;  /* 0xd2511f53071d7827 */ /* 0x000fe200078e00ff */
        /* <DEDUP_REMOVED lines=35> */
[----:B------:R-:W-:Y:S01]  /*2e50*/  IMAD R21, R13, -0x326172a9, RZ ;  /* 0xcd9e8d570d157824 */ /* 0x000fe200078e02ff */
[----:B------:R-:W-:Y:S01]  /*2e60*/  MOV R47, R22 ;  /* 0x00000016002f7202 */ /* 0x000fe20000000f00 */
[----:B------:R-:W-:Y:S01]  /*2e70*/  IMAD.WIDE.U32 R14, R12, -0x326172a9, RZ ;  /* 0xcd9e8d570c0e7825 */ /* 0x000fe200078e00ff */
[----:B------:R-:W-:-:S03]  /*2e80*/  MOV R4, R18 ;  /* 0x0000001200047202 */ /* 0x000fc60000000f00 */
[----:B------:R-:W-:Y:S01]  /*2e90*/  IMAD R8, R19, -0x2daee0ad, RZ ;  /* 0xd2511f5313087824 */ /* 0x000fe200078e02ff */
[----:B------:R-:W-:Y:S01]  /*2ea0*/  LOP3.LUT R44, R15, UR27, R21, 0x96, !PT ;  /* 0x0000001b0f2c7c12 */ /* 0x000fe2000f8e9615 */
[----:B------:R-:W-:Y:S01]  /*2eb0*/  IMAD R26, R26, -0x2daee0ad, RZ ;  /* 0xd2511f531a1a7824 */ /* 0x000fe200078e02ff */
[----:B------:R-:W-:Y:S01]  /*2ec0*/  MOV R36, R14 ;  /* 0x0000000e00247202 */ /* 0x000fe20000000f00 */
        /* <DEDUP_REMOVED lines=8> */
[----:B------:R-:W-:Y:S01]  /*2f50*/  IMAD.MOV.U32 R7, RZ, RZ, R24 ;  /* 0x000000ffff077224 */ /* 0x000fe200078e0018 */
[----:B------:R-:W-:Y:S01]  /*2f60*/  LOP3.LUT R43, R13, UR27, R43, 0x96, !PT ;  /* 0x0000001b0d2b7c12 */ /* 0x000fe2000f8e962b */
[----:B------:R-:W-:Y:S02]  /*2f70*/  IMAD.MOV.U32 R45, RZ, RZ, R12 ;  /* 0x000000ffff2d7224 */ /* 0x000fe400078e000c */
[----:B------:R-:W-:Y:S02]  /*2f80*/  IMAD.MOV.U32 R35, RZ, RZ, R11 ;  /* 0x000000ffff237224 */ /* 0x000fe400078e000b */
[----:B------:R-:W-:Y:S02]  /*2f90*/  IMAD.MOV.U32 R34, RZ, RZ, R16 ;  /* 0x000000ffff227224 */ /* 0x000fe400078e0010 */
[----:B------:R-:W-:Y:S02]  /*2fa0*/  IMAD R42, R42, -0x2daee0ad, RZ ;  /* 0xd2511f532a2a7824 */ /* 0x000fe400078e02ff */
[----:B------:R-:W-:-:S02]  /*2fb0*/  IMAD R46, R46, -0x2daee0ad, RZ ;  /* 0xd2511f532e2e7824 */ /* 0x000fc400078e02ff */
[----:B------:R-:W-:-:S07]  /*2fc0*/  IMAD R37, R37, -0x2daee0ad, RZ ;  /* 0xd2511f5325257824 */ /* 0x000fce00078e02ff */
.L_x_1686:
[C---:B------:R-:W-:Y:S01]  /*2fd0*/  IMAD.SHL.U32 R53, R52.reuse, 0x8, RZ ;  /* 0x0000000834357824 */ /* 0x040fe200078e00ff */
[----:B------:R-:W-:-:S04]  /*2fe0*/  SHF.L.U64.HI R54, R52, 0x3, R55 ;  /* 0x0000000334367819 */ /* 0x000fc80000010237 */
[----:B------:R-:W-:-:S04]  /*2ff0*/  IADD3 R10, P0, R53, UR12, RZ ;  /* 0x0000000c350a7c10 */ /* 0x000fc8000ff1e0ff */
[----:B------:R-:W-:-:S05]  /*3000*/  IADD3.X R11, R54, UR13, RZ, P0, !PT ;  /* 0x0000000d360b7c10 */ /* 0x000fca00087fe4ff */
[----:B------:R-:W2:Y:S04]  /*3010*/  LDG.E.128 R12, desc[UR8][R10.64] ;  /* 0x000000080a0c7981 */ /* 0x000ea8000c1e1d00 */
[----:B------:R-:W3:Y:S04]  /*3020*/  LDG.E.128 R16, desc[UR8][R10.64+0x10] ;  /* 0x000010080a107981 */ /* 0x000ee8000c1e1d00 */
[----:B------:R-:W4:Y:S04]  /*3030*/  LDG.E.128 R20, desc[UR8][R10.64+0x20] ;  /* 0x000020080a147981 */ /* 0x000f28000c1e1d00 */
[----:B------:R-:W5:Y:S04]  /*3040*/  LDG.E.128 R24, desc[UR8][R10.64+0x30] ;  /* 0x000030080a187981 */ /* 0x000f68000c1e1d00 */
[----:B------:R-:W5:Y:S01]  /*3050*/  LDG.E.128 R28, desc[UR8][R10.64+0x40] ;  /* 0x000040080a1c7981 */ /* 0x000f62000c1e1d00 */
[----:B------:R-:W-:Y:S01]  /*3060*/  HFMA2.MMA R51, -RZ, RZ, 0.1171875, 0 ;  /* 0x2f800000ff337435 */ /* 0x000fe200000001ff */
[----:B------:R-:W-:-:S02]  /*3070*/  I2FP.F32.U32 R33, R33 ;  /* 0x0000002100217245 */ /* 0x000fc40000201000 */
[----:B------:R-:W-:Y:S02]  /*3080*/  I2FP.F32.U32 R35, R35 ;  /* 0x0000002300237245 */ /* 0x000fe40000201000 */
[----:B------:R-:W-:Y:S02]  /*3090*/  I2FP.F32.U32 R32, R32 ;  /* 0x0000002000207245 */ /* 0x000fe40000201000 */
[----:B------:R-:W-:Y:S02]  /*30a0*/  I2FP.F32.U32 R34, R34 ;  /* 0x0000002200227245 */ /* 0x000fe40000201000 */
[----:B------:R-:W-:Y:S01]  /*30b0*/  I2FP.F32.U32 R38, R38 ;  /* 0x0000002600267245 */ /* 0x000fe20000201000 */
[-C--:B------:R-:W-:Y:S01]  /*30c0*/  FFMA.FTZ R33, R33, R51.reuse, 1.1641532182693481445e-10 ;  /* 0x2f00000021217423 */ /* 0x080fe20000010033 */
[----:B------:R-:W-:Y:S01]  /*30d0*/  FFMA.FTZ R35, R35, R51, 1.1641532182693481445e-10 ;  /* 0x2f00000023237423 */ /* 0x000fe20000010033 */
[----:B------:R-:W-:Y:S01]  /*30e0*/  I2FP.F32.U32 R49, R47 ;  /* 0x0000002f00317245 */ /* 0x000fe20000201000 */
[-C--:B------:R-:W-:Y:S01]  /*30f0*/  FFMA.FTZ R39, R34, R51.reuse, 1.1641532182693481445e-10 ;  /* 0x2f00000022277423 */ /* 0x080fe20000010033 */
[----:B------:R-:W-:Y:S01]  /*3100*/  FMUL.FTZ R40, R33, 1 ;  /* 0x3f80000021287820 */ /* 0x000fe20000410000 */
[----:B------:R-:W-:Y:S01]  /*3110*/  FMUL.FTZ R33, R35, 1 ;  /* 0x3f80000023217820 */ /* 0x000fe20000410000 */
[-C--:B------:R-:W-:Y:S01]  /*3120*/  FFMA.FTZ R35, R32, R51.reuse, 1.1641532182693481445e-10 ;  /* 0x2f00000020237423 */ /* 0x080fe20000010033 */
[-C--:B------:R-:W-:Y:S01]  /*3130*/  FFMA.FTZ R50, R38, R51.reuse, 1.1641532182693481445e-10 ;  /* 0x2f00000026327423 */ /* 0x080fe20000010033 */
[----:B------:R-:W-:Y:S01]  /*3140*/  I2FP.F32.U32 R47, R48 ;  /* 0x00000030002f7245 */ /* 0x000fe20000201000 */
[-C--:B------:R-:W-:Y:S01]  /*3150*/  FFMA.FTZ R49, R49, R51.reuse, 1.1641532182693481445e-10 ;  /* 0x2f00000031317423 */ /* 0x080fe20000010033 */
[----:B------:R-:W0:Y:S01]  /*3160*/  F2F.F64.F32 R40, R40 ;  /* 0x0000002800287310 */ /* 0x000e220000201800 */
[----:B------:R-:W-:Y:S01]  /*3170*/  FMUL.FTZ R35, R35, 1 ;  /* 0x3f80000023237820 */ /* 0x000fe20000410000 */
[----:B------:R-:W-:Y:S01]  /*3180*/  I2FP.F32.U32 R48, R46 ;  /* 0x0000002e00307245 */ /* 0x000fe20000201000 */
[----:B------:R-:W-:Y:S01]  /*3190*/  FMUL.FTZ R46, R49, 1 ;  /* 0x3f800000312e7820 */ /* 0x000fe20000410000 */
[----:B------:R-:W-:Y:S01]  /*31a0*/  FFMA.FTZ R49, R47, R51, 1.1641532182693481445e-10 ;  /* 0x2f0000002f317423 */ /* 0x000fe20000010033 */
[----:B------:R-:W-:-:S02]  /*31b0*/  FMUL.FTZ R39, R39, 1 ;  /* 0x3f80000027277820 */ /* 0x000fc40000410000 */
[----:B------:R-:W-:Y:S01]  /*31c0*/  FFMA.FTZ R48, R48, R51, 1.1641532182693481445e-10 ;  /* 0x2f00000030307423 */ /* 0x000fe20000010033 */
[----:B------:R-:W1:Y:S01]  /*31d0*/  F2F.F64.F32 R32, R33 ;  /* 0x0000002100207310 */ /* 0x000e620000201800 */
[----:B------:R-:W-:Y:S02]  /*31e0*/  FMUL.FTZ R49, R49, 1 ;  /* 0x3f80000031317820 */ /* 0x000fe40000410000 */
[----:B------:R-:W-:Y:S01]  /*31f0*/  FMUL.FTZ R48, R48, 1 ;  /* 0x3f80000030307820 */ /* 0x000fe20000410000 */
[----:B0-----:R-:W-:-:S04]  /*3200*/  DSETP.GEU.AND P0, PT, R40, UR30, PT ;  /* 0x0000001e28007e2a */ /* 0x001fc8000bf0e000 */
[----:B------:R-:W0:Y:S01]  /*3210*/  F2F.F64.F32 R34, R35 ;  /* 0x0000002300227310 */ /* 0x000e220000201800 */
[----:B------:R-:W-:Y:S01]  /*3220*/  FMUL.FTZ R40, R50, 1 ;  /* 0x3f80000032287820 */ /* 0x000fe20000410000 */
[----:B------:R-:W-:Y:S01]  /*3230*/  FSEL R59, RZ, 1, P0 ;  /* 0x3f800000ff3b7808 */ /* 0x000fe20000000000 */
[----:B-1----:R-:W-:-:S05]  /*3240*/  DSETP.GEU.AND P1, PT, R32, UR30, PT ;  /* 0x0000001e20007e2a */ /* 0x002fca000bf2e000 */
[----:B------:R-:W1:Y:S01]  /*3250*/  F2F.F64.F32 R40, R40 ;  /* 0x0000002800287310 */ /* 0x000e620000201800 */
[----:B------:R-:W-:Y:S01]  /*3260*/  FMUL.FTZ R50, R59, 1 ;  /* 0x3f8000003b327820 */ /* 0x000fe20000410000 */
[----:B------:R-:W-:Y:S01]  /*3270*/  FSEL R57, RZ, 1, P1 ;  /* 0x3f800000ff397808 */ /* 0x000fe20000800000 */
[----:B0-----:R-:W-:-:S05]  /*3280*/  DSETP.GEU.AND P3, PT, R34, UR30, PT ;  /* 0x0000001e22007e2a */ /* 0x001fca000bf6e000 */
[----:B------:R-:W0:Y:S01]  /*3290*/  F2F.F64.F32 R38, R39 ;  /* 0x0000002700267310 */ /* 0x000e220000201800 */
[----:B------:R-:W-:Y:S01]  /*32a0*/  FMUL.FTZ R51, R57, 1 ;  /* 0x3f80000039337820 */ /* 0x000fe20000410000 */
[----:B------:R-:W-:Y:S01]  /*32b0*/  FSEL R58, RZ, 1, P3 ;  /* 0x3f800000ff3a7808 */ /* 0x000fe20001800000 */
[----:B-1----:R-:W-:-:S05]  /*32c0*/  DSETP.GEU.AND P2, PT, R40, UR30, PT ;  /* 0x0000001e28007e2a */ /* 0x002fca000bf4e000 */
[----:B------:R-:W1:Y:S01]  /*32d0*/  F2F.F64.F32 R32, R49 ;  /* 0x0000003100207310 */ /* 0x000e620000201800 */
[----:B0-----:R-:W-:-:S07]  /*32e0*/  DSETP.GEU.AND P0, PT, R38, UR30, PT ;  /* 0x0000001e26007e2a */ /* 0x001fce000bf0e000 */
[----:B------:R-:W0:Y:S01]  /*32f0*/  F2F.F64.F32 R34, R48 ;  /* 0x0000003000227310 */ /* 0x000e220000201800 */
[----:B-1----:R-:W-:-:S07]  /*3300*/  DSETP.GEU.AND P3, PT, R32, UR30, PT ;  /* 0x0000001e20007e2a */ /* 0x002fce000bf6e000 */
[----:B------:R-:W-:Y:S01]  /*3310*/  F2F.F64.F32 R40, R51 ;  /* 0x0000003300287310 */ /* 0x000fe20000201800 */
[----:B------:R-:W-:Y:S01]  /*3320*/  FSEL R60, RZ, 1, P0 ;  /* 0x3f800000ff3c7808 */ /* 0x000fe20000000000 */
[----:B0-----:R-:W-:-:S06]  /*3330*/  DSETP.GEU.AND P4, PT, R34, UR30, PT ;  /* 0x0000001e22007e2a */ /* 0x001fcc000bf8e000 */
[----:B------:R-:W0:Y:S01]  /*3340*/  F2F.F64.F32 R46, R46 ;  /* 0x0000002e002e7310 */ /* 0x000e220000201800 */
[----:B------:R-:W5:Y:S07]  /*3350*/  LDG.E.128 R32, desc[UR8][R10.64+0x50] ;  /* 0x000050080a207981 */ /* 0x000f6e000c1e1d00 */
[----:B------:R-:W1:Y:S01]  /*3360*/  F2F.F64.F32 R38, R50 ;  /* 0x0000003200267310 */ /* 0x000e620000201800 */
[----:B------:R-:W-:Y:S01]  /*3370*/  FMUL.FTZ R56, R58, 1 ;  /* 0x3f8000003a387820 */ /* 0x000fe20000410000 */
[----:B0-----:R-:W-:Y:S01]  /*3380*/  DSETP.GEU.AND P1, PT, R46, UR30, PT ;  /* 0x0000001e2e007e2a */ /* 0x001fe2000bf2e000 */
[----:B------:R-:W-:-:S02]  /*3390*/  I2FP.F32.U32 R42, R42 ;  /* 0x0000002a002a7245 */ /* 0x000fc40000201000 */
[----:B------:R-:W-:Y:S02]  /*33a0*/  I2FP.F32.U32 R9, R9 ;  /* 0x0000000900097245 */ /* 0x000fe40000201000 */
[----:B------:R-:W-:Y:S01]  /*33b0*/  I2FP.F32.U32 R8, R8 ;  /* 0x0000000800087245 */ /* 0x000fe20000201000 */
[----:B--2---:R-:W-:Y:S01]  /*33c0*/  DMUL R40, R14, R40 ;  /* 0x000000280e287228 */ /* 0x004fe20000000000 */
[----:B------:R-:W-:-:S06]  /*33d0*/  FMUL.FTZ R14, R60, 1 ;  /* 0x3f8000003c0e7820 */ /* 0x000fcc0000410000 */
[----:B------:R-:W3:Y:S01]  /*33e0*/  F2F.F64.F32 R14, R14 ;  /* 0x0000000e000e7310 */ /* 0x000ee20000201800 */
[----:B-1----:R-:W-:-:S07]  /*33f0*/  DMUL R38, R12, R38 ;  /* 0x000000260c267228 */ /* 0x002fce0000000000 */
[----:B------:R-:W0:Y:S01]  /*3400*/  F2F.F64.F32 R12, R56 ;  /* 0x00000038000c7310 */ /* 0x000e220000201800 */
[----:B---3--:R-:W-:Y:S01]  /*3410*/  DMUL R48, R18, R14 ;  /* 0x0000000e12307228 */ /* 0x008fe20000000000 */
[----:B------:R-:W-:Y:S02]  /*3420*/  MOV R18, R58 ;  /* 0x0000003a00127202 */ /* 0x000fe40000000f00 */
[----:B------:R-:W-:-:S05]  /*3430*/  FSEL R58, RZ, 1, P1 ;  /* 0x3f800000ff3a7808 */ /* 0x000fca0000800000 */
[----:B------:R-:W-:Y:S01]  /*3440*/  FMUL.FTZ R15, R58, 1 ;  /* 0x3f8000003a0f7820 */ /* 0x000fe20000410000 */
[----:B0-----:R-:W-:Y:S01]  /*3450*/  DMUL R50, R16, R12 ;  /* 0x0000000c10327228 */ /* 0x001fe20000000000 */
[----:B------:R-:W-:Y:S01]  /*3460*/  IMAD.MOV.U32 R17, RZ, RZ, R57 ;  /* 0x000000ffff117224 */ /* 0x000fe200078e0039 */
[----:B------:R-:W-:-:S03]  /*3470*/  FSEL R57, RZ, 1, P3 ;  /* 0x3f800000ff397808 */ /* 0x000fc60001800000 */
[----:B------:R-:W4:Y:S02]  /*3480*/  F2F.F64.F32 R14, R15 ;  /* 0x0000000f000e7310 */ /* 0x000f240000201800 */
[----:B------:R-:W-:Y:S01]  /*3490*/  FMUL.FTZ R16, R57, 1 ;  /* 0x3f80000039107820 */ /* 0x000fe20000410000 */
[----:B------:R-:W-:-:S05]  /*34a0*/  IMAD.MOV.U32 R56, RZ, RZ, R59 ;  /* 0x000000ffff387224 */ /* 0x000fca00078e003b */
[----:B------:R-:W5:Y:S01]  /*34b0*/  F2F.F64.F32 R12, R16 ;  /* 0x00000010000c7310 */ /* 0x000f620000201800 */
[----:B------:R-:W-:Y:S01]  /*34c0*/  FSEL R59, RZ, 1, P2 ;  /* 0x3f800000ff3b7808 */ /* 0x000fe20001000000 */
[----:B----4-:R-:W-:Y:S01]  /*34d0*/  DMUL R22, R22, R14 ;  /* 0x0000000e16167228 */ /* 0x010fe20000000000 */
[----:B------:R-:W-:Y:S02]  /*34e0*/  MOV R15, R56 ;  /* 0x00000038000f7202 */ /* 0x000fe40000000f00 */
[----:B------:R-:W-:Y:S01]  /*34f0*/  FSEL R56, RZ, 1, P4 ;  /* 0x3f800000ff387808 */ /* 0x000fe20002000000 */
[----:B------:R-:W-:-:S04]  /*3500*/  FMUL.FTZ R46, R59, 1 ;  /* 0x3f8000003b2e7820 */ /* 0x000fc80000410000 */
[----:B------:R-:W-:Y:S01]  /*3510*/  FMUL.FTZ R14, R56, 1 ;  /* 0x3f800000380e7820 */ /* 0x000fe20000410000 */
[----:B-----5:R-:W-:-:S03]  /*3520*/  DMUL R24, R24, R12 ;  /* 0x0000000c18187228 */ /* 0x020fc60000000000 */
[----:B------:R-:W0:Y:S08]  /*3530*/  F2F.F64.F32 R12, R14 ;  /* 0x0000000e000c7310 */ /* 0x000e300000201800 */
[----:B------:R-:W1:Y:S01]  /*3540*/  F2F.F64.F32 R46, R46 ;  /* 0x0000002e002e7310 */ /* 0x000e620000201800 */
[----:B------:R-:W-:Y:S01]  /*3550*/  IMAD.MOV.U32 R16, RZ, RZ, 0x2f800000 ;  /* 0x2f800000ff107424 */ /* 0x000fe200078e00ff */
[----:B0-----:R-:W-:Y:S01]  /*3560*/  DMUL R26, R26, R12 ;  /* 0x0000000c1a1a7228 */ /* 0x001fe20000000000 */
[----:B------:R-:W-:-:S02]  /*3570*/  I2FP.F32.U32 R12, R37 ;  /* 0x00000025000c7245 */ /* 0x000fc40000201000 */
[----:B------:R-:W-:Y:S02]  /*3580*/  I2FP.F32.U32 R13, R45 ;  /* 0x0000002d000d7245 */ /* 0x000fe40000201000 */
[----:B------:R-:W-:Y:S01]  /*3590*/  I2FP.F32.U32 R45, R44 ;  /* 0x0000002c002d7245 */ /* 0x000fe20000201000 */
[-C--:B------:R-:W-:Y:S01]  /*35a0*/  FFMA.FTZ R44, R42, R16.reuse, 1.1641532182693481445e-10 ;  /* 0x2f0000002a2c7423 */ /* 0x080fe20000010010 */
[----:B-1----:R-:W-:Y:S01]  /*35b0*/  DMUL R20, R20, R46 ;  /* 0x0000002e14147228 */ /* 0x002fe20000000000 */
[-C--:B------:R-:W-:Y:S01]  /*35c0*/  FFMA.FTZ R42, R9, R16.reuse, 1.1641532182693481445e-10 ;  /* 0x2f000000092a7423 */ /* 0x080fe20000010010 */
[-C--:B------:R-:W-:Y:S01]  /*35d0*/  FFMA.FTZ R19, R12, R16.reuse, 1.1641532182693481445e-10 ;  /* 0x2f0000000c137423 */ /* 0x080fe20000010010 */
[----:B------:R-:W-:Y:S01]  /*35e0*/  FFMA.FTZ R47, R13, R16, 1.1641532182693481445e-10 ;  /* 0x2f0000000d2f7423 */ /* 0x000fe20000010010 */
[----:B------:R-:W-:Y:S02]  /*35f0*/  MOV R9, R15 ;  /* 0x0000000f00097202 */ /* 0x000fe40000000f00 */
[----:B------:R-:W2:Y:S01]  /*3600*/  LDG.E.128 R12, desc[UR8][R10.64+0x60] ;  /* 0x000060080a0c7981 */ /* 0x000ea2000c1e1d00 */
[----:B------:R-:W-:-:S02]  /*3610*/  I2FP.F32.U32 R46, R43 ;  /* 0x0000002b002e7245 */ /* 0x000fc40000201000 */
[----:B------:R-:W-:Y:S02]  /*3620*/  I2FP.F32.U32 R43, R36 ;  /* 0x00000024002b7245 */ /* 0x000fe40000201000 */
[----:B------:R-:W-:Y:S01]  /*3630*/  IADD3 R36, P0, R53, UR14, RZ ;  /* 0x0000000e35247c10 */ /* 0x000fe2000ff1e0ff */
[-C--:B------:R-:W-:Y:S01]  /*3640*/  FFMA.FTZ R8, R8, R16.reuse, 1.1641532182693481445e-10 ;  /* 0x2f00000008087423 */ /* 0x080fe20000010010 */
[-C--:B------:R-:W-:Y:S01]  /*3650*/  FFMA.FTZ R46, R46, R16.reuse, 1.1641532182693481445e-10 ;  /* 0x2f0000002e2e7423 */ /* 0x080fe20000010010 */
[-C--:B------:R-:W-:Y:S01]  /*3660*/  FFMA.FTZ R43, R43, R16.reuse, 1.1641532182693481445e-10 ;  /* 0x2f0000002b2b7423 */ /* 0x080fe20000010010 */
[----:B------:R-:W-:Y:S01]  /*3670*/  FFMA.FTZ R45, R45, R16, 1.1641532182693481445e-10 ;  /* 0x2f0000002d2d7423 */ /* 0x000fe20000010010 */
[----:B------:R-:W-:Y:S01]  /*3680*/  IMAD.MOV.U32 R53, RZ, RZ, R17 ;  /* 0x000000ffff357224 */ /* 0x000fe200078e0011 */
[----:B------:R-:W-:Y:S01]  /*3690*/  DMUL R16, R38, UR4 ;  /* 0x0000000426107c28 */ /* 0x000fe20008000000 */
[----:B------:R-:W-:Y:S01]  /*36a0*/  IADD3.X R37, R54, UR15, RZ, P0, !PT ;  /* 0x0000000f36257c10 */ /* 0x000fe200087fe4ff */
[----:B------:R-:W-:Y:S01]  /*36b0*/  IMAD.MOV.U32 R54, RZ, RZ, R19 ;  /* 0x000000ffff367224 */ /* 0x000fe200078e0013 */
[----:B------:R-:W-:Y:S01]  /*36c0*/  MOV R39, R18 ;  /* 0x0000001200277202 */ /* 0x000fe20000000f00 */
[----:B------:R-:W-:Y:S01]  /*36d0*/  DMUL R18, R40, UR4 ;  /* 0x0000000428127c28 */ /* 0x000fe20008000000 */
[----:B------:R-:W-:Y:S01]  /*36e0*/  MOV R40, R9 ;  /* 0x0000000900287202 */ /* 0x000fe20000000f00 */
[----:B------:R-:W-:-:S02]  /*36f0*/  IMAD.MOV.U32 R41, RZ, RZ, R8 ;  /* 0x000000ffff297224 */ /* 0x000fc400078e0008 */
[----:B------:R-:W3:Y:S01]  /*3700*/  LDG.E.128 R8, desc[UR8][R10.64+0x70] ;  /* 0x000070080a087981 */ /* 0x000ee2000c1e1d00 */
[----:B------:R-:W-:-:S03]  /*3710*/  FMUL.FTZ R45, R45, 1 ;  /* 0x3f8000002d2d7820 */ /* 0x000fc60000410000 */
[----:B------:R0:W-:Y:S02]  /*3720*/  STG.E.128 desc[UR8][R36.64], R16 ;  /* 0x0000001024007986 */ /* 0x0001e4000c101d08 */
[----:B0-----:R-:W0:Y:S02]  /*3730*/  F2F.F64.F32 R16, R45 ;  /* 0x0000002d00107310 */ /* 0x001e240000201800 */
[----:B0-----:R-:W-:-:S06]  /*3740*/  DSETP.GEU.AND P0, PT, R16, UR30, PT ;  /* 0x0000001e10007e2a */ /* 0x001fcc000bf0e000 */
[----:B------:R-:W-:-:S05]  /*3750*/  FSEL R16, RZ, 1, P0 ;  /* 0x3f800000ff107808 */ /* 0x000fca0000000000 */
[----:B------:R-:W-:-:S04]  /*3760*/  FMUL.FTZ R38, R16, 1 ;  /* 0x3f80000010267820 */ /* 0x000fc80000410000 */
[----:B------:R-:W0:Y:S01]  /*3770*/  F2F.F64.F32 R18, R38 ;  /* 0x0000002600127310 */ /* 0x000e220000201800 */
[----:B------:R-:W-:Y:S01]  /*3780*/  FMUL.FTZ R43, R43, 1 ;  /* 0x3f8000002b2b7820 */ /* 0x000fe20000410000 */
[----:B0-----:R-:W-:-:S06]  /*3790*/  DMUL R28, R28, R18 ;  /* 0x000000121c1c7228 */ /* 0x001fcc0000000000 */
[----:B------:R0:W1:Y:S01]  /*37a0*/  F2F.F64.F32 R18, R43 ;  /* 0x0000002b00127310 */ /* 0x0000620000201800 */
[----:B------:R-:W-:Y:S01]  /*37b0*/  MOV R45, R39 ;  /* 0x00000027002d7202 */ /* 0x000fe20000000f00 */
[----:B0-----:R-:W-:Y:S01]  /*37c0*/  IMAD.MOV.U32 R43, RZ, RZ, R47 ;  /* 0x000000ffff2b7224 */ /* 0x001fe200078e002f */
[----:B-1----:R-:W-:-:S06]  /*37d0*/  DSETP.GEU.AND P0, PT, R18, UR30, PT ;  /* 0x0000001e12007e2a */ /* 0x002fcc000bf0e000 */
[----:B------:R-:W-:-:S05]  /*37e0*/  FSEL R47, RZ, 1, P0 ;  /* 0x3f800000ff2f7808 */ /* 0x000fca0000000000 */
[----:B------:R-:W-:-:S04]  /*37f0*/  FMUL.FTZ R39, R47, 1 ;  /* 0x3f8000002f277820 */ /* 0x000fc80000410000 */
[----:B------:R-:W0:Y:S01]  /*3800*/  F2F.F64.F32 R18, R39 ;  /* 0x0000002700127310 */ /* 0x000e220000201800 */
[----:B------:R-:W-:Y:S01]  /*3810*/  FMUL.FTZ R42, R42, 1 ;  /* 0x3f8000002a2a7820 */ /* 0x000fe20000410000 */
[----:B0-----:R-:W-:-:S06]  /*3820*/  DMUL R30, R30, R18 ;  /* 0x000000121e1e7228 */ /* 0x001fcc0000000000 */
[----:B------:R-:W0:Y:S02]  /*3830*/  F2F.F64.F32 R18, R42 ;  /* 0x0000002a00127310 */ /* 0x000e240000201800 */
[----:B0-----:R-:W-:Y:S01]  /*3840*/  DSETP.GEU.AND P0, PT, R18, UR30, PT ;  /* 0x0000001e12007e2a */ /* 0x001fe2000bf0e000 */
[----:B------:R-:W-:-:S05]  /*3850*/  MOV R42, R40 ;  /* 0x00000028002a7202 */ /* 0x000fca0000000f00 */
[----:B------:R-:W-:-:S05]  /*3860*/  FSEL R17, RZ, 1, P0 ;  /* 0x3f800000ff117808 */ /* 0x000fca0000000000 */
[----:B------:R-:W-:-:S04]  /*3870*/  FMUL.FTZ R40, R17, 1 ;  /* 0x3f80000011287820 */ /* 0x000fc80000410000 */
[----:B------:R-:W0:Y:S01]  /*3880*/  F2F.F64.F32 R18, R40 ;  /* 0x0000002800127310 */ /* 0x000e220000201800 */
[----:B------:R-:W-:Y:S01]  /*3890*/  FMUL.FTZ R44, R44, 1 ;  /* 0x3f8000002c2c7820 */ /* 0x000fe20000410000 */
[----:B0-----:R-:W-:-:S06]  /*38a0*/  DMUL R32, R32, R18 ;  /* 0x0000001220207228 */ /* 0x001fcc0000000000 */
[----:B------:R-:W0:Y:S02]  /*38b0*/  F2F.F64.F32 R18, R44 ;  /* 0x0000002c00127310 */ /* 0x000e240000201800 */
[----:B0-----:R-:W-:Y:S01]  /*38c0*/  DSETP.GEU.AND P0, PT, R18, UR30, PT ;  /* 0x0000001e12007e2a */ /* 0x001fe2000bf0e000 */
[----:B------:R-:W-:-:S05]  /*38d0*/  IMAD.MOV.U32 R44, RZ, RZ, R41 ;  /* 0x000000ffff2c7224 */ /* 0x000fca00078e0029 */
        /* <DEDUP_REMOVED lines=10> */
[----:B------:R0:W2:Y:S01]  /*3980*/  F2F.F64.F32 R38, R45 ;  /* 0x0000002d00267310 */ /* 0x0000a20000201800 */
[----:B------:R-:W-:Y:S01]  /*3990*/  FMUL.FTZ R43, R43, 1 ;  /* 0x3f8000002b2b7820 */ /* 0x000fe20000410000 */
[----:B------:R-:W-:Y:S01]  /*39a0*/  FMUL.FTZ R44, R44, 1 ;  /* 0x3f8000002c2c7820 */ /* 0x000fe20000410000 */
[----:B0-----:R-:W-:Y:S01]  /*39b0*/  IMAD.MOV.U32 R45, RZ, RZ, R42 ;  /* 0x000000ffff2d7224 */ /* 0x001fe200078e002a */
[----:B--2---:R-:W-:-:S04]  /*39c0*/  DMUL R38, R12, R38 ;  /* 0x000000260c267228 */ /* 0x004fc80000000000 */
[----:B------:R-:W0:Y:S02]  /*39d0*/  F2F.F64.F32 R12, R43 ;  /* 0x0000002b000c7310 */ /* 0x000e240000201800 */
[----:B0-----:R-:W-:-:S06]  /*39e0*/  DSETP.GEU.AND P0, PT, R12, UR30, PT ;  /* 0x0000001e0c007e2a */ /* 0x001fcc000bf0e000 */
[----:B------:R0:W1:Y:S01]  /*39f0*/  F2F.F64.F32 R12, R44 ;  /* 0x0000002c000c7310 */ /* 0x0000620000201800 */
[----:B------:R-:W-:Y:S02]  /*3a00*/  FSEL R42, RZ, 1, P0 ;  /* 0x3f800000ff2a7808 */ /* 0x000fe40000000000 */
[----:B0-----:R-:W-:-:S03]  /*3a10*/  MOV R44, R54 ;  /* 0x00000036002c7202 */ /* 0x001fc60000000f00 */
[----:B------:R-:W-:Y:S01]  /*3a20*/  FMUL.FTZ R40, R42, 1 ;  /* 0x3f8000002a287820 */ /* 0x000fe20000410000 */
[----:B-1----:R-:W-:-:S05]  /*3a30*/  DSETP.GEU.AND P0, PT, R12, UR30, PT ;  /* 0x0000001e0c007e2a */ /* 0x002fca000bf0e000 */
[----:B------:R-:W0:Y:S01]  /*3a40*/  F2F.F64.F32 R40, R40 ;  /* 0x0000002800287310 */ /* 0x000e220000201800 */
[----:B------:R-:W-:-:S05]  /*3a50*/  FSEL R54, RZ, 1, P0 ;  /* 0x3f800000ff367808 */ /* 0x000fca0000000000 */
[----:B------:R-:W-:-:S06]  /*3a60*/  FMUL.FTZ R13, R54, 1 ;  /* 0x3f800000360d7820 */ /* 0x000fcc0000410000 */
[----:B------:R-:W3:Y:S01]  /*3a70*/  F2F.F64.F32 R12, R13 ;  /* 0x0000000d000c7310 */ /* 0x000ee20000201800 */
[----:B0-----:R-:W-:-:S07]  /*3a80*/  DMUL R40, R14, R40 ;  /* 0x000000280e287228 */ /* 0x001fce0000000000 */
[----:B------:R-:W0:Y:S08]  /*3a90*/  F2I.FTZ.U32.TRUNC.NTZ R15, R46 ;  /* 0x0000002e000f7305 */ /* 0x000e30000021f000 */
[----:B------:R-:W1:Y:S01]  /*3aa0*/  F2I.FTZ.U32.TRUNC.NTZ R14, R59 ;  /* 0x0000003b000e7305 */ /* 0x000e62000021f000 */
[----:B---3--:R-:W-:Y:S01]  /*3ab0*/  DMUL R8, R8, R12 ;  /* 0x0000000c08087228 */ /* 0x008fe20000000000 */
[----:B------:R-:W-:-:S06]  /*3ac0*/  FMUL.FTZ R12, R44, 1 ;  /* 0x3f8000002c0c7820 */ /* 0x000fcc0000410000 */
[----:B------:R-:W-:Y:S08]  /*3ad0*/  F2I.FTZ.U32.TRUNC.NTZ R43, R45 ;  /* 0x0000002d002b7305 */ /* 0x000ff0000021f000 */
[----:B------:R-:W2:Y:S08]  /*3ae0*/  F2I.FTZ.U32.TRUNC.NTZ R46, R60 ;  /* 0x0000003c002e7305 */ /* 0x000eb0000021f000 */
[----:B------:R-:W3:Y:S08]  /*3af0*/  F2I.FTZ.U32.TRUNC.NTZ R45, R58 ;  /* 0x0000003a002d7305 */ /* 0x000ef0000021f000 */
[----:B------:R-:W4:Y:S01]  /*3b00*/  F2I.FTZ.U32.TRUNC.NTZ R16, R16 ;  /* 0x0000001000107305 */ /* 0x000f22000021f000 */
[----:B0-----:R-:W-:-:S02]  /*3b10*/  LOP3.LUT R15, R15, 0xff, RZ, 0xc0, !PT ;  /* 0x000000ff0f0f7812 */ /* 0x001fc400078ec0ff */
[----:B-1----:R-:W-:-:S05]  /*3b20*/  LOP3.LUT R14, R14, 0xff, RZ, 0xc0, !PT ;  /* 0x000000ff0e0e7812 */ /* 0x002fca00078ec0ff */
[----:B------:R-:W0:Y:S01]  /*3b30*/  F2F.F64.F32 R12, R12 ;  /* 0x0000000c000c7310 */ /* 0x000e220000201800 */
[----:B--2---:R-:W-:Y:S02]  /*3b40*/  PRMT R46, R46, 0x7604, R15 ;  /* 0x000076042e2e7816 */ /* 0x004fe4000000000f */
[----:B---3--:R-:W-:Y:S01]  /*3b50*/  PRMT R45, R45, 0x7604, R14 ;  /* 0x000076042d2d7816 */ /* 0x008fe2000000000e */
[----:B------:R-:W-:-:S04]  /*3b60*/  DMUL R14, R48, UR4 ;  /* 0x00000004300e7c28 */ /* 0x000fc80008000000 */
[----:B------:R-:W1:Y:S01]  /*3b70*/  F2I.FTZ.U32.TRUNC.NTZ R57, R57 ;  /* 0x0000003900397305 */ /* 0x000e62000021f000 */
[----:B----4-:R-:W-:-:S07]  /*3b80*/  LOP3.LUT R48, R16, 0xff, RZ, 0xc0, !PT ;  /* 0x000000ff10307812 */ /* 0x010fce00078ec0ff */
[----:B------:R2:W-:Y:S01]  /*3b90*/  F2I.FTZ.U32.TRUNC.NTZ R58, R17 ;  /* 0x00000011003a7305 */ /* 0x0005e2000021f000 */
[----:B0-----:R-:W-:Y:S02]  /*3ba0*/  DSETP.GEU.AND P0, PT, R12, UR30, PT ;  /* 0x0000001e0c007e2a */ /* 0x001fe4000bf0e000 */
[----:B--2---:R-:W-:Y:S02]  /*3bb0*/  DMUL R16, R20, UR4 ;  /* 0x0000000414107c28 */ /* 0x004fe40008000000 */
[----:B------:R-:W-:Y:S02]  /*3bc0*/  DMUL R20, R24, UR4 ;  /* 0x0000000418147c28 */ /* 0x000fe40008000000 */
[----:B------:R-:W-:Y:S01]  /*3bd0*/  DMUL R24, R38, UR4 ;  /* 0x0000000426187c28 */ /* 0x000fe20008000000 */
[----:B------:R-:W0:Y:S01]  /*3be0*/  LDC R38, c[0x0][RZ] ;  /* 0x00000000ff267b82 */ /* 0x000e220000000800 */
[----:B------:R-:W2:Y:S01]  /*3bf0*/  F2I.FTZ.U32.TRUNC.NTZ R53, R53 ;  /* 0x0000003500357305 */ /* 0x000ea2000021f000 */
[----:B-1----:R-:W-:-:S02]  /*3c00*/  LOP3.LUT R13, R57, 0xff, RZ, 0xc0, !PT ;  /* 0x000000ff390d7812 */ /* 0x002fc400078ec0ff */
[----:B------:R-:W-:-:S05]  /*3c10*/  FSEL R57, RZ, 1, P0 ;  /* 0x3f800000ff397808 */ /* 0x000fca0000000000 */
[----:B------:R-:W1:Y:S01]  /*3c20*/  F2I.FTZ.U32.TRUNC.NTZ R44, R56 ;  /* 0x00000038002c7305 */ /* 0x000e62000021f000 */
[----:B------:R-:W-:-:S07]  /*3c30*/  LOP3.LUT R43, R43, 0xff, RZ, 0xc0, !PT ;  /* 0x000000ff2b2b7812 */ /* 0x000fce00078ec0ff */
[----:B------:R3:W-:Y:S01]  /*3c40*/  F2I.FTZ.U32.TRUNC.NTZ R59, R42 ;  /* 0x0000002a003b7305 */ /* 0x0007e2000021f000 */
[----:B--2---:R-:W-:Y:S01]  /*3c50*/  PRMT R53, R53, 0x7604, R43 ;  /* 0x0000760435357816 */ /* 0x004fe2000000002b */
[----:B---3--:R-:W-:-:S06]  /*3c60*/  FMUL.FTZ R42, R57, 1 ;  /* 0x3f800000392a7820 */ /* 0x008fcc0000410000 */
[----:B------:R-:W-:Y:S01]  /*3c70*/  F2I.FTZ.U32.TRUNC.NTZ R60, R18 ;  /* 0x00000012003c7305 */ /* 0x000fe2000021f000 */
[----:B------:R-:W-:Y:S07]  /*3c80*/  WARPSYNC.ALL ;  /* 0x0000000000007948 */ /* 0x000fee0003800000 */
[----:B------:R2:W3:Y:S01]  /*3c90*/  F2I.FTZ.U32.TRUNC.NTZ R56, R19 ;  /* 0x0000001300387305 */ /* 0x0004e2000021f000 */
[----:B------:R-:W-:Y:S01]  /*3ca0*/  ULDC UR7, c[0x0][0xc] ;  /* 0x0000030000077ab9 */ /* 0x000fe20000000800 */
[----:B--2---:R-:W-:-:S06]  /*3cb0*/  DMUL R18, R22, UR4 ;  /* 0x0000000416127c28 */ /* 0x004fcc0008000000 */
[----:B------:R-:W2:Y:S01]  /*3cc0*/  F2F.F64.F32 R42, R42 ;  /* 0x0000002a002a7310 */ /* 0x000ea20000201800 */
[----:B------:R-:W-:Y:S01]  /*3cd0*/  DMUL R22, R26, UR4 ;  /* 0x000000041a167c28 */ /* 0x000fe20008000000 */
[----:B-1----:R-:W-:Y:S01]  /*3ce0*/  PRMT R44, R44, 0x7604, R13 ;  /* 0x000076042c2c7816 */ /* 0x002fe2000000000d */
[----:B------:R-:W-:Y:S01]  /*3cf0*/  DMUL R26, R40, UR4 ;  /* 0x00000004281a7c28 */ /* 0x000fe20008000000 */
[----:B------:R-:W-:Y:S01]  /*3d00*/  IADD3 R40, P0, R52, UR16, RZ ;  /* 0x0000001034287c10 */ /* 0x000fe2000ff1e0ff */
[----:B------:R0:W-:Y:S03]  /*3d10*/  STG.E.128 desc[UR8][R36.64+0x20], R16 ;  /* 0x0000201024007986 */ /* 0x0001e6000c101d08 */
[----:B------:R-:W1:Y:S01]  /*3d20*/  F2I.FTZ.U32.TRUNC.NTZ R54, R54 ;  /* 0x0000003600367305 */ /* 0x000e62000021f000 */
[----:B------:R-:W-:Y:S01]  /*3d30*/  DMUL R12, R50, UR4 ;  /* 0x00000004320c7c28 */ /* 0x000fe20008000000 */
[----:B------:R-:W-:-:S06]  /*3d40*/  IADD3.X R41, R55, UR17, RZ, P0, !PT ;  /* 0x0000001137297c10 */ /* 0x000fcc00087fe4ff */
[----:B------:R-:W4:Y:S01]  /*3d50*/  F2I.FTZ.U32.TRUNC.NTZ R47, R47 ;  /* 0x0000002f002f7305 */ /* 0x000f22000021f000 */
[----:B0-----:R-:W-:-:S07]  /*3d60*/  IMAD R17, R38, UR7, RZ ;  /* 0x0000000726117c24 */ /* 0x001fce000f8e02ff */
[----:B------:R-:W0:Y:S01]  /*3d70*/  F2I.FTZ.U32.TRUNC.NTZ R50, R57 ;  /* 0x0000003900327305 */ /* 0x000e22000021f000 */
[----:B------:R-:W-:Y:S01]  /*3d80*/  LEA R52, P0, R17, R52, 0x4 ;  /* 0x0000003411347211 */ /* 0x000fe200078020ff */
[----:B--2---:R-:W-:Y:S01]  /*3d90*/  DMUL R10, R10, R42 ;  /* 0x0000002a0a0a7228 */ /* 0x004fe20000000000 */
[----:B------:R-:W-:-:S03]  /*3da0*/  LOP3.LUT R49, R58, 0xff, RZ, 0xc0, !PT ;  /* 0x000000ff3a317812 */ /* 0x000fc600078ec0ff */
[----:B------:R-:W-:Y:S01]  /*3db0*/  IMAD.X R55, RZ, RZ, R55, P0 ;  /* 0x000000ffff377224 */ /* 0x000fe200000e0637 */
[----:B------:R-:W-:Y:S02]  /*3dc0*/  ISETP.GE.U32.AND P0, PT, R52, UR32, PT ;  /* 0x0000002034007c0c */ /* 0x000fe4000bf06070 */
[----:B---3--:R-:W-:Y:S02]  /*3dd0*/  LOP3.LUT R56, R56, 0xff, RZ, 0xc0, !PT ;  /* 0x000000ff38387812 */ /* 0x008fe400078ec0ff */
[----:B-1----:R-:W-:Y:S02]  /*3de0*/  LOP3.LUT R39, R54, 0xff, RZ, 0xc0, !PT ;  /* 0x000000ff36277812 */ /* 0x002fe400078ec0ff */
[----:B------:R-:W-:Y:S01]  /*3df0*/  ISETP.GE.U32.AND.EX P0, PT, R55, UR33, PT, P0 ;  /* 0x0000002137007c0c */ /* 0x000fe2000bf06100 */
[----:B------:R-:W-:Y:S01]  /*3e00*/  DMUL R32, R32, UR4 ;  /* 0x0000000420207c28 */ /* 0x000fe20008000000 */
[----:B----4-:R-:W-:Y:S01]  /*3e10*/  PRMT R47, R47, 0x7604, R48 ;  /* 0x000076042f2f7816 */ /* 0x010fe20000000030 */
[----:B------:R-:W-:Y:S01]  /*3e20*/  DMUL R28, R28, UR4 ;  /* 0x000000041c1c7c28 */ /* 0x000fe20008000000 */
[----:B------:R-:W-:Y:S01]  /*3e30*/  PRMT R60, R60, 0x7604, R49 ;  /* 0x000076043c3c7816 */ /* 0x000fe20000000031 */
[----:B------:R-:W-:Y:S01]  /*3e40*/  DMUL R30, R30, UR4 ;  /* 0x000000041e1e7c28 */ /* 0x000fe20008000000 */
[----:B------:R-:W-:Y:S01]  /*3e50*/  PRMT R59, R59, 0x7604, R56 ;  /* 0x000076043b3b7816 */ /* 0x000fe20000000038 */
[----:B------:R-:W-:Y:S01]  /*3e60*/  DMUL R34, R34, UR4 ;  /* 0x0000000422227c28 */ /* 0x000fe20008000000 */
[----:B0-----:R-:W-:Y:S01]  /*3e70*/  PRMT R50, R50, 0x7604, R39 ;  /* 0x0000760432327816 */ /* 0x001fe20000000027 */
[----:B------:R-:W-:-:S02]  /*3e80*/  DMUL R8, R8, UR4 ;  /* 0x0000000408087c28 */ /* 0x000fc40008000000 */
[----:B------:R-:W-:Y:S01]  /*3e90*/  DMUL R10, R10, UR4 ;  /* 0x000000040a0a7c28 */ /* 0x000fe20008000000 */
[----:B------:R0:W-:Y:S04]  /*3ea0*/  STG.E.128 desc[UR8][R36.64+0x10], R12 ;  /* 0x0000100c24007986 */ /* 0x0001e8000c101d08 */
[----:B------:R-:W-:Y:S04]  /*3eb0*/  STG.E.128 desc[UR8][R36.64+0x30], R20 ;  /* 0x0000301424007986 */ /* 0x000fe8000c101d08 */
[----:B------:R-:W-:Y:S04]  /*3ec0*/  STG.E.128 desc[UR8][R36.64+0x40], R28 ;  /* 0x0000401c24007986 */ /* 0x000fe8000c101d08 */
[----:B------:R-:W-:Y:S01]  /*3ed0*/  STG.E.128 desc[UR8][R36.64+0x50], R32 ;  /* 0x0000502024007986 */ /* 0x000fe2000c101d08 */
[----:B0-----:R-:W-:-:S02]  /*3ee0*/  PRMT R15, R50, 0x1054, R59 ;  /* 0x00001054320f7816 */ /* 0x001fc4000000003b */
[----:B------:R-:W-:Y:S02]  /*3ef0*/  PRMT R14, R60, 0x1054, R47 ;  /* 0x000010543c0e7816 */ /* 0x000fe4000000002f */
[----:B------:R-:W-:Y:S02]  /*3f00*/  PRMT R13, R44, 0x1054, R45 ;  /* 0x000010542c0d7816 */ /* 0x000fe4000000002d */
[----:B------:R-:W-:Y:S01]  /*3f10*/  PRMT R12, R46, 0x1054, R53 ;  /* 0x000010542e0c7816 */ /* 0x000fe20000000035 */
[----:B------:R-:W-:Y:S04]  /*3f20*/  STG.E.128 desc[UR8][R36.64+0x60], R24 ;  /* 0x0000601824007986 */ /* 0x000fe8000c101d08 */
[----:B------:R0:W-:Y:S04]  /*3f30*/  STG.E.128 desc[UR8][R36.64+0x70], R8 ;  /* 0x0000700824007986 */ /* 0x0001e8000c101d08 */
[----:B------:R1:W-:Y:S01]  /*3f40*/  STG.E.128 desc[UR8][R40.64], R12 ;  /* 0x0000000c28007986 */ /* 0x0003e2000c101d08 */
[----:B0-----:R-:W-:Y:S01]  /*3f50*/  MOV R9, R0 ;  /* 0x0000000000097202 */ /* 0x001fe20000000f00 */
[----:B------:R-:W-:Y:S06]  /*3f60*/  BAR.SYNC.DEFER_BLOCKING 0x0 ;  /* 0x0000000000007b1d */ /* 0x000fec0000010000 */
[----:B------:R-:W-:Y:S05]  /*3f70*/  @!P0 BRA `(.L_x_1695) ;  /* 0xffffffc800108947 */ /* 0x000fea000383ffff */
[----:B------:R-:W-:Y:S05]  /*3f80*/  EXIT ;  /* 0x000000000000794d */ /* 0x000fea0003800000 */
        .weak           $__internal_39_$__cuda_sm20_dblrcp_rn_slowpath_v3
        .type           $__internal_39_$__cuda_sm20_dblrcp_rn_slowpath_v3,@function
        .size           $__internal_39_$__cuda_sm20_dblrcp_rn_slowpath_v3,(.L_x_11582 - $__internal_39_$__cuda_sm20_dblrcp_rn_slowpath_v3)
$__internal_39_$__cuda_sm20_dblrcp_rn_slowpath_v3:
        /* <DEDUP_REMOVED lines=16> */
[----:B------:R-:W-:-:S03]  /*4090*/  IMAD.U32 R10, RZ, RZ, UR5 ;  /* 0x00000005ff0a7e24 */ /* 0x000fc6000f8e00ff */
[----:B------:R-:W-:-:S03]  /*40a0*/  MOV R11, UR4 ;  /* 0x00000004000b7c02 */ /* 0x000fc60008000f00 */
        /* <DEDUP_REMOVED lines=13> */
.L_x_1698:
        /* <DEDUP_REMOVED lines=11> */
.L_x_1696:
[----:B------:R-:W-:Y:S01]  /*4230*/  ULOP3.LUT UR5, UR7, 0x80000, URZ, 0xfc, !UPT ;  /* 0x0008000007057892 */ /* 0x000fe2000f8efc3f */
[----:B------:R-:W-:-:S11]  /*4240*/  ULDC UR4, c[0x0][0x6f8] ;  /* 0x0001be0000047ab9 */ /* 0x000fd60000000800 */
.L_x_1697:
[----:B------:R-:W-:Y:S01]  /*4250*/  IMAD.MOV.U32 R10, RZ, RZ, R0 ;  /* 0x000000ffff0a7224 */ /* 0x000fe200078e0000 */
[----:B------:R-:W-:-:S04]  /*4260*/  MOV R11, 0x0 ;  /* 0x00000000000b7802 */ /* 0x000fc80000000f00 */
[----:B------:R-:W-:Y:S05]  /*4270*/  RET.REL.NODEC R10 `(_ZN2at6native43_GLOBAL__N__7cc8d1ed_10_Dropout_cu_0e96ed3824fused_dropout_kernel_vecIddmLi1ELi16EhEEvNS_4cuda6detail10TensorInfoIKT_T1_EENS5_IS6_S8_EENS5_IT4_S8_EES8_T0_NS_15PhiloxCudaStateE) ;  /* 0xffffffbc0a607950 */ /* 0x000fea0003c3ffff */
.L_x_1699:
        /* <DEDUP_REMOVED lines=16> */
.L_x_11582:


//--------------------- .text._ZN2at6native43_GLOBAL__N__7cc8d1ed_10_Dropout_cu_0e96ed3820fused_dropout_kernelIN3c108BFloat16EfjLin1ELin1EhEEvNS_4cuda6detail10TensorInfoIKT_T1_EENS7_IS8_SA_EENS7_IT4_SA_EESA_T0_NS_15PhiloxCudaStateE --------------------------
	.section	.text._ZN2at6native43_GLOBAL__N__7cc8d1ed_10_Dropout_cu_0e96ed3820fused_dropout_kernelIN3c108BFloat16EfjLin1ELin1EhEEvNS_4cuda6detail10TensorInfoIKT_T1_EENS7_IS8_SA_EENS7_IT4_SA_EESA_T0_NS_15PhiloxCudaStateE,"ax",@progbits
	.align	128
.text._ZN2at6native43_GLOBAL__N__7cc8d1ed_10_Dropout_cu_0e96ed3820fused_dropout_kernelIN3c108BFloat16EfjLin1ELin1EhEEvNS_4cuda6detail10TensorInfoIKT_T1_EENS7_IS8_SA_EENS7_IT4_SA_EESA_T0_NS_15PhiloxCudaStateE:
        .type           _ZN2at6native43_GLOBAL__N__7cc8d1ed_10_Dropout_cu_0e96ed3820fused_dropout_kernelIN3c108BFloat16EfjLin1ELin1EhEEvNS_4cuda6detail10TensorInfoIKT_T1_EENS7_IS8_SA_EENS7_IT4_SA_EESA_T0_NS_15PhiloxCudaStateE,@function
        .size           _ZN2at6native43_GLOBAL__N__7cc8d1ed_10_Dropout_cu_0e96ed3820fused_dropout_kernelIN3c108BFloat16EfjLin1ELin1EhEEvNS_4cuda6detail10TensorInfoIKT_T1_EENS7_IS8_SA_EENS7_IT4_SA_EESA_T0_NS_15PhiloxCudaStateE,(.L_x_11584 - _ZN2at6native43_GLOBAL__N__7cc8d1ed_10_Dropout_cu_0e96ed3820fused_dropout_kernelIN3c108BFloat16EfjLin1ELin1EhEEvNS_4cuda6detail10TensorInfoIKT_T1_EENS7_IS8_SA_EENS7_IT4_SA_EESA_T0_NS_15PhiloxCudaStateE)
        .other          _ZN2at6native43_GLOBAL__N__7cc8d1ed_10_Dropout_cu_0e96ed3820fused_dropout_kernelIN3c108BFloat16EfjLin1ELin1EhEEvNS_4cuda6detail10TensorInfoIKT_T1_EENS7_IS8_SA_EENS7_IT4_SA_EESA_T0_NS_15PhiloxCudaStateE,@"STO_CUDA_ENTRY STV_DEFAULT"
_ZN2at6native43_GLOBAL__N__7cc8d1ed_10_Dropout_cu_0e96ed3820fused_dropout_kernelIN3c108BFloat16EfjLin1ELin1EhEEvNS_4cuda6detail10TensorInfoIKT_T1_EENS7_IS8_SA_EENS7_IT4_SA_EESA_T0_NS_15PhiloxCudaStateE:
        /* <DEDUP_REMOVED lines=10> */
[----:B0-----:R-:W-:-:S07]  /*00a0*/  @P0 MOV R2, R20 ;  /* 0x0000001400020202 */ /* 0x001fce0000000f00 */
        /* <DEDUP_REMOVED lines=11> */
[----:B---3--:R-:W-:-:S04]  /*0160*/  @P0 IADD3 R20, P1, R2, R7, RZ ;  /* 0x0000000702140210 */ /* 0x008fc80007f3e0ff */
[----:B------:R-:W-:-:S04]  /*0170*/  @P0 IADD3.X R21, RZ, R3, RZ, P1, !PT ;  /* 0x00000003ff150210 */ /* 0x000fc80000ffe4ff */
[--C-:B------:R-:W-:Y:S01]  /*0180*/  SHF.R.U64 R2, R20, 0x2, R21.reuse ;  /* 0x0000000214027819 */ /* 0x100fe20000001215 */
[----:B----4-:R-:W-:Y:S01]  /*0190*/  VIADD R4, R25, 0xbb67ae85 ;  /* 0xbb67ae8519047836 */ /* 0x010fe20000000000 */
[----:B------:R-:W-:Y:S02]  /*01a0*/  SHF.R.U32.HI R3, RZ, 0x2, R21 ;  /* 0x00000002ff037819 */ /* 0x000fe40000011615 */
[----:B------:R-:W-:Y:S01]  /*01b0*/  IADD3 R5, R24, -0x61c88647, RZ ;  /* 0x9e3779b918057810 */ /* 0x000fe20007ffe0ff */
[----:B------:R-:W-:Y:S01]  /*01c0*/  IMAD.WIDE.U32 R6, R2, -0x2daee0ad, RZ ;  /* 0xd2511f5302067825 */ /* 0x000fe200078e00ff */
[----:B------:R-:W-:-:S04]  /*01d0*/  LOP3.LUT R10, R9, R3, R24, 0x96, !PT ;  /* 0x00000003090a7212 */ /* 0x000fc800078e9618 */
[----:B------:R-:W-:Y:S01]  /*01e0*/  LOP3.LUT R12, R7, R25, RZ, 0x3c, !PT ;  /* 0x00000019070c7212 */ /* 0x000fe200078e3cff */
[----:B------:R-:W-:-:S04]  /*01f0*/  IMAD.WIDE.U32 R10, R10, -0x2daee0ad, RZ ;  /* 0xd2511f530a0a7825 */ /* 0x000fc800078e00ff */
[----:B------:R-:W-:Y:S01]  /*0200*/  IMAD.WIDE.U32 R12, R12, -0x326172a9, RZ ;  /* 0xcd9e8d570c0c7825 */ /* 0x000fe200078e00ff */
[----:B------:R-:W-:Y:S02]  /*0210*/  LOP3.LUT R16, R11, R6, R4, 0x96, !PT ;  /* 0x000000060b107212 */ /* 0x000fe400078e9604 */
[----:B------:R-:W-:Y:S01]  /*0220*/  IADD3 R6, R25, 0x32370b8f, RZ ;  /* 0x32370b8f19067810 */ /* 0x000fe20007ffe0ff */
[----:B------:R-:W-:Y:S01]  /*0230*/  VIADD R7, R24, 0x3c6ef372 ;  /* 0x3c6ef37218077836 */ /* 0x000fe20000000000 */
[----:B------:R-:W-:Y:S01]  /*0240*/  LOP3.LUT R8, R13, R5, R8, 0x96, !PT ;  /* 0x000000050d087212 */ /* 0x000fe200078e9608 */
[----:B------:R-:W-:Y:S01]  /*0250*/  IMAD.WIDE.U32 R16, R16, -0x326172a9, RZ ;  /* 0xcd9e8d5710107825 */ /* 0x000fe200078e00ff */
[----:B------:R-:W-:-:S03]  /*0260*/  IADD3 R5, R25, 0x76cf5d0a, RZ ;  /* 0x76cf5d0a19057810 */ /* 0x000fc60007ffe0ff */
[----:B------:R-:W-:Y:S01]  /*0270*/  IMAD.WIDE.U32 R8, R8, -0x2daee0ad, RZ ;  /* 0xd2511f5308087825 */ /* 0x000fe200078e00ff */
[----:B------:R-:W-:Y:S02]  /*0280*/  LOP3.LUT R7, R17, R12, R7, 0x96, !PT ;  /* 0x0000000c11077212 */ /* 0x000fe400078e9607 */
[----:B0-----:R-:W0:Y:S02]  /*0290*/  MUFU.RCP64H R17, R15 ;  /* 0x0000000f00117308 */ /* 0x001e240000001800 */
[----:B------:R-:W-:Y:S01]  /*02a0*/  LOP3.LUT R12, R9, R10, R5, 0x96, !PT ;  /* 0x0000000a090c7212 */ /* 0x000fe200078e9605 */
[----:B------:R-:W-:Y:S01]  /*02b0*/  IMAD.WIDE.U32 R10, R7, -0x2daee0ad, RZ ;  /* 0xd2511f53070a7825 */ /* 0x000fe200078e00ff */
[----:B------:R-:W-:-:S03]  /*02c0*/  IADD3 R7, R25, -0x126145ec, RZ ;  /* 0xed9eba1419077810 */ /* 0x000fc60007ffe0ff */
[----:B------:R-:W-:Y:S01]  /*02d0*/  VIADD R9, R24, 0xdaa66d2b ;  /* 0xdaa66d2b18097836 */ /* 0x000fe20000000000 */
[----:B------:R-:W-:Y:S01]  /*02e0*/  LOP3.LUT R22, R11, R8, R6, 0x96, !PT ;  /* 0x000000080b167212 */ /* 0x000fe200078e9606 */
[----:B------:R-:W-:Y:S01]  /*02f0*/  IMAD.WIDE.U32 R12, R12, -0x326172a9, RZ ;  /* 0xcd9e8d570c0c7825 */ /* 0x000fe200078e00ff */
[----:B------:R-:W-:-:S03]  /*0300*/  IADD3 R8, R25, -0x56f99767, RZ ;  /* 0xa906689919087810 */ /* 0x000fc60007ffe0ff */
[----:B------:R-:W-:Y:S01]  /*0310*/  VIADD R11, R24, 0x78dde6e4 ;  /* 0x78dde6e4180b7836 */ /* 0x000fe20000000000 */
[----:B------:R-:W-:Y:S01]  /*0320*/  LOP3.LUT R9, R13, R16, R9, 0x96, !PT ;  /* 0x000000100d097212 */ /* 0x000fe200078e9609 */
[----:B------:R-:W-:-:S04]  /*0330*/  IMAD.WIDE.U32 R22, R22, -0x326172a9, RZ ;  /* 0xcd9e8d5716167825 */ /* 0x000fc800078e00ff */
[----:B------:R-:W-:Y:S01]  /*0340*/  IMAD.WIDE.U32 R18, R9, -0x2daee0ad, RZ ;  /* 0xd2511f5309127825 */ /* 0x000fe200078e00ff */
[----:B------:R-:W-:-:S03]  /*0350*/  LOP3.LUT R11, R23, R12, R11, 0x96, !PT ;  /* 0x0000000c170b7212 */ /* 0x000fc600078e960b */
[----:B------:R-:W-:Y:S01]  /*0360*/  VIADD R16, R15, 0x300402 ;  /* 0x003004020f107836 */ /* 0x000fe20000000000 */
[----:B------:R-:W-:Y:S01]  /*0370*/  LOP3.LUT R26, R19, R10, R7, 0x96, !PT ;  /* 0x0000000a131a7212 */ /* 0x000fe200078e9607 */
[----:B------:R-:W-:-:S03]  /*0380*/  IMAD.WIDE.U32 R10, R11, -0x2daee0ad, RZ ;  /* 0xd2511f530b0a7825 */ /* 0x000fc600078e00ff */
[----:B------:R-:W-:Y:S01]  /*0390*/  FSETP.GEU.AND P0, PT, |R16|, 5.8789094863358348022e-39, PT ;  /* 0x004004021000780b */ /* 0x000fe20003f0e200 */
[----:B0-----:R-:W-:Y:S01]  /*03a0*/  DFMA R12, -R14, R16, 1 ;  /* 0x3ff000000e0c742b */ /* 0x001fe20000000110 */
[----:B------:R-:W-:Y:S01]  /*03b0*/  IMAD.WIDE.U32 R26, R26, -0x326172a9, RZ ;  /* 0xcd9e8d571a1a7825 */ /* 0x000fe200078e00ff */
[----:B------:R-:W-:Y:S02]  /*03c0*/  LOP3.LUT R18, R11, R18, R8, 0x96, !PT ;  /* 0x000000120b127212 */ /* 0x000fe400078e9608 */
[C---:B------:R-:W-:Y:S01]  /*03d0*/  IADD3 R11, R24.reuse, -0x4ab325aa, RZ ;  /* 0xb54cda56180b7810 */ /* 0x040fe20007ffe0ff */
[----:B------:R-:W-:-:S05]  /*03e0*/  VIADD R9, R24, 0x1715609d ;  /* 0x1715609d18097836 */ /* 0x000fca0000000000 */
[----:B------:R-:W-:Y:S01]  /*03f0*/  LOP3.LUT R9, R27, R22, R9, 0x96, !PT ;  /* 0x000000161b097212 */ /* 0x000fe200078e9609 */
[----:B------:R-:W-:Y:S01]  /*0400*/  DFMA R22, R12, R12, R12 ;  /* 0x0000000c0c16722b */ /* 0x000fe2000000000c */
[----:B------:R-:W-:-:S04]  /*0410*/  IMAD.WIDE.U32 R12, R18, -0x326172a9, RZ ;  /* 0xcd9e8d57120c7825 */ /* 0x000fc800078e00ff */
[----:B------:R-:W-:Y:S01]  /*0420*/  IMAD.WIDE.U32 R18, R9, -0x2daee0ad, RZ ;  /* 0xd2511f5309127825 */ /* 0x000fe200078e00ff */
[----:B------:R-:W-:Y:S02]  /*0430*/  LOP3.LUT R11, R13, R26, R11, 0x96, !PT ;  /* 0x0000001a0d0b7212 */ /* 0x000fe400078e960b */
[----:B------:R-:W-:Y:S01]  /*0440*/  DFMA R22, R16, R22, R16 ;  /* 0x000000161016722b */ /* 0x000fe20000000010 */
[----:B------:R-:W-:Y:S01]  /*0450*/  IADD3 R13, R24, -0xe443238, RZ ;  /* 0xf1bbcdc8180d7810 */ /* 0x000fe20007ffe0ff */
[----:B------:R-:W-:Y:S02]  /*0460*/  VIADD R9, R25, 0x646e171e ;  /* 0x646e171e19097836 */ /* 0x000fe40000000000 */
[----:B------:R-:W-:-:S03]  /*0470*/  IMAD.WIDE.U32 R44, R11, -0x2daee0ad, RZ ;  /* 0xd2511f530b2c7825 */ /* 0x000fc600078e00ff */
[----:B------:R-:W-:Y:S01]  /*0480*/  LOP3.LUT R26, R19, R10, R9, 0x96, !PT ;  /* 0x0000000a131a7212 */ /* 0x000fe200078e9609 */
[----:B------:R-:W-:Y:S01]  /*0490*/  VIADD R11, R24, 0x5384540f ;  /* 0x5384540f180b7836 */ /* 0x000fe20000000000 */
[----:B------:R-:W-:Y:S01]  /*04a0*/  IADD3 R10, R25, 0x1fd5c5a3, RZ ;  /* 0x1fd5c5a3190a7810 */ /* 0x000fe20007ffe0ff */
[----:B------:R-:W-:Y:S02]  /*04b0*/  DFMA R28, -R14, R22, 1 ;  /* 0x3ff000000e1c742b */ /* 0x000fe40000000116 */
[----:B------:R-:W-:Y:S01]  /*04c0*/  IMAD.WIDE.U32 R26, R26, -0x326172a9, RZ ;  /* 0xcd9e8d571a1a7825 */ /* 0x000fe200078e00ff */
[----:B------:R-:W-:-:S04]  /*04d0*/  LOP3.LUT R18, R45, R18, R10, 0x96, !PT ;  /* 0x000000122d127212 */ /* 0x000fc800078e960a */
[----:B------:R-:W-:Y:S01]  /*04e0*/  LOP3.LUT R11, R27, R12, R11, 0x96, !PT ;  /* 0x0000000c1b0b7212 */ /* 0x000fe200078e960b */
[----:B------:R-:W-:Y:S01]  /*04f0*/  IMAD.WIDE.U32 R18, R18, -0x326172a9, RZ ;  /* 0xcd9e8d5712127825 */ /* 0x000fe200078e00ff */
[----:B------:R-:W-:-:S03]  /*0500*/  DFMA R22, R22, R28, R22 ;  /* 0x0000001c1616722b */ /* 0x000fc60000000016 */
[----:B------:R-:W-:Y:S01]  /*0510*/  IMAD.WIDE.U32 R38, R11, -0x2daee0ad, RZ ;  /* 0xd2511f530b267825 */ /* 0x000fe200078e00ff */
[----:B------:R-:W-:Y:S02]  /*0520*/  LOP3.LUT R12, R19, R26, R13, 0x96, !PT ;  /* 0x0000001a130c7212 */ /* 0x000fe400078e960d */
[C---:B------:R-:W-:Y:S01]  /*0530*/  IADD3 R13, R25.reuse, -0x695add53, RZ ;  /* 0x96a522ad190d7810 */ /* 0x040fe20007ffe0ff */
[----:B------:R-:W-:Y:S02]  /*0540*/  VIADD R11, R25, 0xdb3d7428 ;  /* 0xdb3d7428190b7836 */ /* 0x000fe40000000000 */
[----:B------:R-:W-:-:S03]  /*0550*/  IMAD.HI.U32 R16, R12, -0x2daee0ad, RZ ;  /* 0xd2511f530c107827 */ /* 0x000fc600078e00ff */
[----:B------:R-:W-:Y:S01]  /*0560*/  LOP3.LUT R44, R39, R44, R11, 0x96, !PT ;  /* 0x0000002c272c7212 */ /* 0x000fe200078e960b */
[----:B------:R-:W-:Y:S01]  /*0570*/  VIADD R39, R24, 0x8ff34781 ;  /* 0x8ff3478118277836 */ /* 0x000fe20000000000 */
[----:B------:R-:W-:-:S03]  /*0580*/  LOP3.LUT R38, R16, R38, R13, 0x96, !PT ;  /* 0x0000002610267212 */ /* 0x000fc600078e960d */
[----:B------:R-:W-:-:S05]  /*0590*/  IMAD.HI.U32 R17, R44, -0x326172a9, RZ ;  /* 0xcd9e8d572c117827 */ /* 0x000fca00078e00ff */
[----:B------:R-:W-:Y:S01]  /*05a0*/  LOP3.LUT R39, R17, R18, R39, 0x96, !PT ;  /* 0x0000001211277212 */ /* 0x000fe200078e9627 */
[----:B------:R-:W-:Y:S06]  /*05b0*/  @P0 BRA `(.L_x_1700) ;  /* 0x0000000000100947 */ /* 0x000fec0003800000 */
[----:B------:R-:W-:-:S04]  /*05c0*/  LOP3.LUT R16, R15, 0x7fffffff, RZ, 0xc0, !PT ;  /* 0x7fffffff0f107812 */ /* 0x000fc800078ec0ff */
[----:B------:R-:W-:Y:S02]  /*05d0*/  IADD3 R22, R16, -0x100000, RZ ;  /* 0xfff0000010167810 */ /* 0x000fe40007ffe0ff */
[----:B------:R-:W-:-:S07]  /*05e0*/  MOV R16, 0x600 ;  /* 0x0000060000107802 */ /* 0x000fce0000000f00 */
[----:B------:R-:W-:Y:S05]  /*05f0*/  CALL.REL.NOINC `($__internal_40_$__cuda_sm20_dblrcp_rn_slowpath_v3) ;  /* 0x0000007000587944 */ /* 0x000fea0003c00000 */
.L_x_1700:
[----:B------:R-:W0:Y:S01]  /*0600*/  LDC R15, c[0x0][0xc] ;  /* 0x00000300ff0f7b82 */ /* 0x000e220000000800 */
[----:B------:R-:W-:Y:S01]  /*0610*/  ULDC UR4, c[0x0][0x498] ;  /* 0x0001260000047ab9 */ /* 0x000fe20000000800 */
[----:B------:R-:W-:Y:S01]  /*0620*/  UMOV UR5, 0x380fffff ;  /* 0x380fffff00057882 */ /* 0x000fe20000000000 */
[----:B------:R-:W-:Y:S01]  /*0630*/  UIADD3 UR4, UR4, -0x1, URZ ;  /* 0xffffffff04047890 */ /* 0x000fe2000fffe03f */
        /* <DEDUP_REMOVED lines=13> */
[----:B------:R-:W-:Y:S01]  /*0710*/  IMAD R21, R14, R21, UR4 ;  /* 0x000000040e157e24 */ /* 0x000fe2000f8e0215 */
[----:B------:R-:W-:-:S04]  /*0720*/  UMOV UR4, 0xf0000000 ;  /* 0xf000000000047882 */ /* 0x000fc80000000000 */
[----:B------:R-:W-:-:S13]  /*0730*/  ISETP.GE.U32.AND P0, PT, R21, R14, PT ;  /* 0x0000000e1500720c */ /* 0x000fda0003f06070 */
[----:B------:R-:W-:Y:S01]  /*0740*/  @P0 IADD3 R21, -R14, R21, RZ ;  /* 0x000000150e150210 */ /* 0x000fe20007ffe1ff */
[----:B------:R-:W-:Y:S01]  /*0750*/  @P0 VIADD R19, R19, 0x1 ;  /* 0x0000000113130836 */ /* 0x000fe20000000000 */
[----:B------:R-:W-:Y:S02]  /*0760*/  DSETP.GEU.AND P0, PT, |R22|, UR4, PT ;  /* 0x0000000416007e2a */ /* 0x000fe4000bf0e200 */
[----:B------:R-:W-:-:S13]  /*0770*/  ISETP.GE.U32.AND P1, PT, R21, R14, PT ;  /* 0x0000000e1500720c */ /* 0x000fda0003f26070 */
[----:B------:R-:W-:Y:S02]  /*0780*/  @P1 IADD3 R19, R19, 0x1, RZ ;  /* 0x0000000113131810 */ /* 0x000fe40007ffe0ff */
[----:B------:R-:W-:-:S05]  /*0790*/  @!P2 LOP3.LUT R19, RZ, R14, RZ, 0x33, !PT ;  /* 0x0000000eff13a212 */ /* 0x000fca00078e33ff */
[----:B------:R-:W-:-:S04]  /*07a0*/  VIADD R19, R19, 0x1 ;  /* 0x0000000113137836 */ /* 0x000fc80000000000 */
[----:B------:R-:W-:Y:S02]  /*07b0*/  IMAD R19, R14, R19, RZ ;  /* 0x000000130e137224 */ /* 0x000fe400078e02ff */
[----:B------:R0:W1:Y:S03]  /*07c0*/  F2F.F32.F64 R14, R22 ;  /* 0x00000016000e7310 */ /* 0x0000660000301000 */
[----:B------:R-:W-:-:S13]  /*07d0*/  ISETP.GE.U32.AND P1, PT, R0, R19, PT ;  /* 0x000000130000720c */ /* 0x000fda0003f26070 */
[----:B01----:R-:W-:Y:S05]  /*07e0*/  @P1 EXIT ;  /* 0x000000000000194d */ /* 0x003fea0003800000 */
[----:B------:R-:W-:Y:S01]  /*07f0*/  ULDC UR5, c[0x0][0x3b8] ;  /* 0x0000ee0000057ab9 */ /* 0x000fe20000000800 */
[----:B------:R-:W-:Y:S01]  /*0800*/  ULDC UR4, c[0x0][0x2e0] ;  /* 0x0000b80000047ab9 */ /* 0x000fe20000000800 */
[----:B------:R-:W-:Y:S01]  /*0810*/  LOP3.LUT R18, RZ, UR5, RZ, 0x33, !PT ;  /* 0x00000005ff127c12 */ /* 0x000fe2000f8e33ff */
[----:B------:R-:W-:Y:S01]  /*0820*/  @!P0 FMUL R14, R14, 1.175494350822287508e-38 ;  /* 0x008000000e0e8820 */ /* 0x000fe20000400000 */
[----:B------:R-:W-:Y:S01]  /*0830*/  LOP3.LUT R16, RZ, UR4, RZ, 0x33, !PT ;  /* 0x00000004ff107c12 */ /* 0x000fe2000f8e33ff */
[----:B------:R-:W-:Y:S01]  /*0840*/  IMAD R44, R44, -0x326172a9, RZ ;  /* 0xcd9e8d572c2c7824 */ /* 0x000fe200078e02ff */
[----:B------:R-:W-:Y:S01]  /*0850*/  VIMNMX R18, R18, -0x3, !PT ;  /* 0xfffffffd12127848 */ /* 0x000fe20007fe0100 */
[----:B------:R-:W-:Y:S01]  /*0860*/  IMAD.MOV.U32 R30, RZ, RZ, R0 ;  /* 0x000000ffff1e7224 */ /* 0x000fe200078e0000 */
[----:B------:R-:W-:Y:S02]  /*0870*/  VIMNMX R16, R16, -0x3, !PT ;  /* 0xfffffffd10107848 */ /* 0x000fe40007fe0100 */
[----:B------:R-:W-:Y:S01]  /*0880*/  LOP3.LUT R20, R20, 0x3, RZ, 0xc0, !PT ;  /* 0x0000000314147812 */ /* 0x000fe200078ec0ff */
[----:B------:R-:W-:Y:S01]  /*0890*/  VIADD R18, R18, UR5 ;  /* 0x0000000512127c36 */ /* 0x000fe20008000000 */
[----:B------:R-:W-:-:S02]  /*08a0*/  IADD3 R16, R16, UR4, RZ ;  /* 0x0000000410107c10 */ /* 0x000fc4000fffe0ff */
[----:B------:R-:W-:Y:S01]  /*08b0*/  MOV R23, RZ ;  /* 0x000000ff00177202 */ /* 0x000fe20000000f00 */
[----:B------:R-:W-:Y:S01]  /*08c0*/  VIADD R22, R18, 0x2 ;  /* 0x0000000212167836 */ /* 0x000fe20000000000 */
[----:B------:R-:W-:-:S04]  /*08d0*/  IADD3 R21, R16, 0x2, RZ ;  /* 0x0000000210157810 */ /* 0x000fc80007ffe0ff */
[----:B------:R-:W-:Y:S02]  /*08e0*/  LOP3.LUT R32, R21, 0x3, RZ, 0xc0, !PT ;  /* 0x0000000315207812 */ /* 0x000fe400078ec0ff */
[----:B------:R-:W-:-:S07]  /*08f0*/  LOP3.LUT R31, R22, 0x3, RZ, 0xc0, !PT ;  /* 0x00000003161f7812 */ /* 0x000fce00078ec0ff */
.L_x_1744:
        /* <DEDUP_REMOVED lines=13> */
.L_x_1702:
[----:B------:R-:W-:Y:S05]  /*09d0*/  BSYNC B0 ;  /* 0x0000000000007941 */ /* 0x000fea0003800000 */
.L_x_1701:
[----:B------:R-:W-:Y:S01]  /*09e0*/  IMAD.HI.U32 R26, R30, -0x326172a9, RZ ;  /* 0xcd9e8d571e1a7827 */ /* 0x000fe200078e00ff */
[----:B------:R-:W-:Y:S02]  /*09f0*/  LOP3.LUT R27, R27, R23, R25, 0x96, !PT ;  /* 0x000000171b1b7212 */ /* 0x000fe400078e9619 */
[----:B------:R-:W-:Y:S01]  /*0a00*/  ISETP.NE.AND P0, PT, R20, 0x1, PT ;  /* 0x000000011400780c */ /* 0x000fe20003f05270 */
[----:B------:R-:W-:Y:S01]  /*0a10*/  VIADD R28, R24, 0x9e3779b9 ;  /* 0x9e3779b9181c7836 */ /* 0x000fe20000000000 */
[----:B------:R-:W-:Y:S01]  /*0a20*/  LOP3.LUT R36, R26, R3, R24, 0x96, !PT ;  /* 0x000000031a247212 */ /* 0x000fe200078e9618 */
[----:B------:R-:W-:Y:S02]  /*0a30*/  IMAD R29, R30, -0x326172a9, RZ ;  /* 0xcd9e8d571e1d7824 */ /* 0x000fe400078e02ff */
[----:B------:R-:W-:-:S04]  /*0a40*/  IMAD.WIDE.U32 R26, R27, -0x326172a9, RZ ;  /* 0xcd9e8d571b1a7825 */ /* 0x000fc800078e00ff */
[----:B------:R-:W-:Y:S01]  /*0a50*/  IMAD R33, R2, -0x2daee0ad, RZ ;  /* 0xd2511f5302217824 */ /* 0x000fe200078e02ff */
[----:B------:R-:W-:Y:S01]  /*0a60*/  LOP3.LUT R29, R27, R29, R28, 0x96, !PT ;  /* 0x0000001d1b1d7212 */ /* 0x000fe200078e961c */
[----:B------:R-:W-:-:S04]  /*0a70*/  IMAD.WIDE.U32 R36, R36, -0x2daee0ad, RZ ;  /* 0xd2511f5324247825 */ /* 0x000fc800078e00ff */
[----:B------:R-:W-:Y:S01]  /*0a80*/  IMAD.WIDE.U32 R34, R29, -0x2daee0ad, RZ ;  /* 0xd2511f531d227825 */ /* 0x000fe200078e00ff */
[----:B------:R-:W-:Y:S02]  /*0a90*/  LOP3.LUT R28, R37, R33, R4, 0x96, !PT ;  /* 0x00000021251c7212 */ /* 0x000fe400078e9604 */
[----:B------:R-:W-:Y:S02]  /*0aa0*/  IADD3 R33, R24, 0x3c6ef372, RZ ;  /* 0x3c6ef37218217810 */ /* 0x000fe40007ffe0ff */
[----:B------:R-:W-:Y:S01]  /*0ab0*/  LOP3.LUT R27, R35, R36, R5, 0x96, !PT ;  /* 0x00000024231b7212 */ /* 0x000fe200078e9605 */
[----:B------:R-:W-:-:S04]  /*0ac0*/  IMAD.WIDE.U32 R28, R28, -0x326172a9, RZ ;  /* 0xcd9e8d571c1c7825 */ /* 0x000fc800078e00ff */
[C---:B------:R-:W-:Y:S01]  /*0ad0*/  VIADD R35, R24.reuse, 0xdaa66d2b ;  /* 0xdaa66d2b18237836 */ /* 0x040fe20000000000 */
        /* <DEDUP_REMOVED lines=9> */
[C---:B------:R-:W-:Y:S01]  /*0b70*/  VIADD R35, R24.reuse, 0x1715609d ;  /* 0x1715609d18237836 */ /* 0x040fe20000000000 */
[----:B------:R-:W-:Y:S01]  /*0b80*/  LOP3.LUT R36, R29, R26, R33, 0x96, !PT ;  /* 0x0000001a1d247212 */ /* 0x000fe200078e9621 */
[----:B------:R-:W-:Y:S01]  /*0b90*/  IMAD.WIDE.U32 R26, R27, -0x326172a9, RZ ;  /* 0xcd9e8d571b1a7825 */ /* 0x000fe200078e00ff */
[----:B------:R-:W-:-:S03]  /*0ba0*/  IADD3 R33, R24, -0x4ab325aa, RZ ;  /* 0xb54cda5618217810 */ /* 0x000fc60007ffe0ff */
        /* <DEDUP_REMOVED lines=18> */
[----:B------:R-:W-:Y:S02]  /*0cd0*/  VIADD R33, R24, 0x8ff34781 ;  /* 0x8ff3478118217836 */ /* 0x000fe40000000000 */
[----:B------:R-:W-:Y:S01]  /*0ce0*/  IMAD.WIDE.U32 R26, R27, -0x326172a9, RZ ;  /* 0xcd9e8d571b1a7825 */ /* 0x000fe200078e00ff */
[----:B------:R-:W-:-:S03]  /*0cf0*/  MOV R36, R35 ;  /* 0x0000002300247202 */ /* 0x000fc60000000f00 */
[----:B------:R-:W-:Y:S01]  /*0d00*/  IMAD.HI.U32 R29, R12, -0x2daee0ad, RZ ;  /* 0xd2511f530c1d7827 */ /* 0x000fe200078e00ff */
[----:B------:R-:W-:Y:S02]  /*0d10*/  LOP3.LUT R33, R27, R28, R33, 0x96, !PT ;  /* 0x0000001c1b217212 */ /* 0x000fe400078e9621 */
[----:B------:R-:W-:Y:S02]  /*0d20*/  MOV R28, R44 ;  /* 0x0000002c001c7202 */ /* 0x000fe40000000f00 */
        /* <DEDUP_REMOVED lines=14> */
[----:B------:R-:W-:Y:S01]  /*0e10*/  @P0 IMAD.MOV.U32 R37, RZ, RZ, R35 ;  /* 0x000000ffff250224 */ /* 0x000fe200078e0023 */
[----:B------:R-:W-:Y:S06]  /*0e20*/  BRA `(.L_x_1703) ;  /* 0x0000000000107947 */ /* 0x000fec0003800000 */
.L_x_1704:
[----:B------:R-:W-:Y:S01]  /*0e30*/  MOV R28, R38 ;  /* 0x00000026001c7202 */ /* 0x000fe20000000f00 */
[----:B------:R-:W-:Y:S01]  /*0e40*/  IMAD.MOV.U32 R29, RZ, RZ, R35 ;  /* 0x000000ffff1d7224 */ /* 0x000fe200078e0023 */
[----:B------:R-:W-:Y:S01]  /*0e50*/  MOV R36, R33 ;  /* 0x0000002100247202 */ /* 0x000fe20000000f00 */
[----:B------:R-:W-:-:S07]  /*0e60*/  IMAD.MOV.U32 R37, RZ, RZ, R26 ;  /* 0x000000ffff257224 */ /* 0x000fce00078e001a */
.L_x_1703:
[----:B------:R-:W0:Y:S01]  /*0e70*/  LDC R35, c[0x0][0x498] ;  /* 0x00012600ff237b82 */ /* 0x000e220000000800 */
[----:B------:R-:W-:Y:S01]  /*0e80*/  HFMA2.MMA R44, -RZ, RZ, 0.1171875, 0 ;  /* 0x2f800000ff2c7435 */ /* 0x000fe200000001ff */
[----:B------:R-:W-:Y:S01]  /*0e90*/  I2FP.F32.U32 R28, R28 ;  /* 0x0000001c001c7245 */ /* 0x000fe20000201000 */
[----:B------:R-:W-:Y:S01]  /*0ea0*/  BSSY B0, `(.L_x_1705) ;  /* 0x00000d0000007945 */ /* 0x000fe20003800000 */
[----:B------:R-:W-:Y:S02]  /*0eb0*/  I2FP.F32.U32 R29, R29 ;  /* 0x0000001d001d7245 */ /* 0x000fe40000201000 */
[----:B------:R-:W-:Y:S02]  /*0ec0*/  I2FP.F32.U32 R38, R36 ;  /* 0x0000002400267245 */ /* 0x000fe40000201000 */
[----:B------:R-:W-:-:S03]  /*0ed0*/  I2FP.F32.U32 R39, R37 ;  /* 0x0000002500277245 */ /* 0x000fc60000201000 */
[-C--:B------:R-:W-:Y:S01]  /*0ee0*/  FFMA.FTZ R36, R28, R44.reuse, 1.1641532182693481445e-10 ;  /* 0x2f0000001c247423 */ /* 0x080fe2000001002c */
[-C--:B------:R-:W-:Y:S01]  /*0ef0*/  FFMA.FTZ R37, R29, R44.reuse, 1.1641532182693481445e-10 ;  /* 0x2f0000001d257423 */ /* 0x080fe2000001002c */
[-C--:B------:R-:W-:Y:S01]  /*0f00*/  FFMA.FTZ R38, R38, R44.reuse, 1.1641532182693481445e-10 ;  /* 0x2f00000026267423 */ /* 0x080fe2000001002c */
[----:B------:R-:W-:Y:S01]  /*0f10*/  FFMA.FTZ R39, R39, R44, 1.1641532182693481445e-10 ;  /* 0x2f00000027277423 */ /* 0x000fe2000001002c */
[----:B0-----:R-:W-:-:S13]  /*0f20*/  ISETP.GE.U32.AND P0, PT, R0, R35, PT ;  /* 0x000000230000720c */ /* 0x001fda0003f06070 */
[----:B------:R-:W-:Y:S05]  /*0f30*/  @P0 BRA `(.L_x_1706) ;  /* 0x0000000c00180947 */ /* 0x000fea0003800000 */
[----:B------:R-:W0:Y:S01]  /*0f40*/  LDC R28, c[0x0][0x2e0] ;  /* 0x0000b800ff1c7b82 */ /* 0x000e220000000800 */
[----:B------:R-:W-:Y:S01]  /*0f50*/  IMAD.MOV.U32 R45, RZ, RZ, RZ ;  /* 0x000000ffff2d7224 */ /* 0x000fe200078e00ff */
[----:B------:R-:W-:Y:S02]  /*0f60*/  MOV R40, R0 ;  /* 0x0000000000287202 */ /* 0x000fe40000000f00 */
[----:B0-----:R-:W-:-:S13]  /*0f70*/  ISETP.GE.AND P0, PT, R28, 0x2, PT ;  /* 0x000000021c00780c */ /* 0x001fda0003f06270 */
[----:B------:R-:W-:Y:S05]  /*0f80*/  @!P0 BRA `(.L_x_1707) ;  /* 0x0000000800f08947 */ /* 0x000fea0003800000 */
[----:B------:R-:W-:Y:S01]  /*0f90*/  VIADD R28, R16, 0x1 ;  /* 0x00000001101c7836 */ /* 0x000fe20000000000 */
[----:B------:R-:W-:Y:S01]  /*0fa0*/  ULDC UR4, c[0x0][0x2e0] ;  /* 0x0000b80000047ab9 */ /* 0x000fe20000000800 */
[----:B------:R-:W-:Y:S01]  /*0fb0*/  HFMA2.MMA R45, -RZ, RZ, 0, 0 ;  /* 0x00000000ff2d7435 */ /* 0x000fe200000001ff */
[----:B------:R-:W-:Y:S01]  /*0fc0*/  ISETP.NE.AND P0, PT, R32, RZ, PT ;  /* 0x000000ff2000720c */ /* 0x000fe20003f05270 */
[----:B------:R-:W-:Y:S01]  /*0fd0*/  IMAD.MOV.U32 R40, RZ, RZ, R0 ;  /* 0x000000ffff287224 */ /* 0x000fe200078e0000 */
[----:B------:R-:W-:-:S13]  /*0fe0*/  ISETP.GE.U32.AND P1, PT, R28, 0x3, PT ;  /* 0x000000031c00780c */ /* 0x000fda0003f26070 */
[----:B------:R-:W-:Y:S05]  /*0ff0*/  @!P1 BRA `(.L_x_1708) ;  /* 0x0000000400989947 */ /* 0x000fea0003800000 */
[----:B------:R-:W-:Y:S01]  /*1000*/  IADD3 R47, R21, -R32, RZ ;  /* 0x80000020152f7210 */ /* 0x000fe20007ffe0ff */
[----:B------:R-:W-:Y:S01]  /*1010*/  IMAD.MOV.U32 R45, RZ, RZ, RZ ;  /* 0x000000ffff2d7224 */ /* 0x000fe200078e00ff */
[----:B------:R-:W-:-:S07]  /*1020*/  MOV R40, R0 ;  /* 0x0000000000287202 */ /* 0x000fce0000000f00 */
.L_x_1709:
[----:B------:R-:W-:Y:S01]  /*1030*/  UIADD3 UR5, UR4, -0x1, URZ ;  /* 0xffffffff04057890 */ /* 0x000fe2000fffe03f */
[----:B------:R-:W-:Y:S01]  /*1040*/  IADD3 R47, R47, -0x4, RZ ;  /* 0xfffffffc2f2f7810 */ /* 0x000fe20007ffe0ff */
[----:B------:R-:W-:Y:S02]  /*1050*/  UIADD3 UR4, UR4, -0x4, URZ ;  /* 0xfffffffc04047890 */ /* 0x000fe4000fffe03f */
[----:B------:R-:W-:-:S12]  /*1060*/  USHF.L.U32 UR5, UR5, 0x2, URZ ;  /* 0x0000000205057899 */ /* 0x000fd8000800063f */
[----:B------:R-:W-:Y:S01]  /*1070*/  ULDC UR9, c[0x0][UR5+0x218] ;  /* 0x0000860005097abb */ /* 0x000fe20008000800 */
[----:B------:R-:W-:Y:S01]  /*1080*/  ULDC UR10, c[0x0][UR5+0x214] ;  /* 0x00008500050a7abb */ /* 0x000fe20008000800 */
[----:B------:R-:W0:Y:S01]  /*1090*/  I2F.U32.RP R46, UR9 ;  /* 0x00000009002e7d06 */ /* 0x000e220008209000 */
[----:B------:R-:W-:Y:S01]  /*10a0*/  IADD3 R49, RZ, -UR9, RZ ;  /* 0x80000009ff317c10 */ /* 0x000fe2000fffe0ff */
[----:B------:R-:W-:Y:S01]  /*10b0*/  ULDC UR11, c[0x0][UR5+0x210] ;  /* 0x00008400050b7abb */ /* 0x000fe20008000800 */
[----:B------:R-:W-:Y:S01]  /*10c0*/  ISETP.NE.U32.AND P3, PT, RZ, UR9, PT ;  /* 0x00000009ff007c0c */ /* 0x000fe2000bf65070 */
[----:B------:R-:W-:Y:S01]  /*10d0*/  ULDC UR12, c[0x0][UR5+0x20c] ;  /* 0x00008300050c7abb */ /* 0x000fe20008000800 */
[----:B------:R-:W-:-:S03]  /*10e0*/  IADD3 R51, RZ, -UR11, RZ ;  /* 0x8000000bff337c10 */ /* 0x000fc6000fffe0ff */
[----:B------:R-:W1:Y:S08]  /*10f0*/  I2F.U32.RP R48, UR10 ;  /* 0x0000000a00307d06 */ /* 0x000e700008209000 */
[----:B0-----:R-:W0:Y:S08]  /*1100*/  MUFU.RCP R46, R46 ;  /* 0x0000002e002e7308 */ /* 0x001e300000001000 */
[----:B-1----:R-:W-:Y:S01]  /*1110*/  MUFU.RCP R48, R48 ;  /* 0x0000003000307308 */ /* 0x002fe20000001000 */
[----:B0-----:R-:W-:-:S07]  /*1120*/  VIADD R28, R46, 0xffffffe ;  /* 0x0ffffffe2e1c7836 */ /* 0x001fce0000000000 */
[----:B------:R0:W1:Y:S02]  /*1130*/  F2I.FTZ.U32.TRUNC.NTZ R29, R28 ;  /* 0x0000001c001d7305 */ /* 0x000064000021f000 */
[----:B0-----:R-:W-:Y:S02]  /*1140*/  IMAD.MOV.U32 R28, RZ, RZ, RZ ;  /* 0x000000ffff1c7224 */ /* 0x001fe400078e00ff */
[----:B-1----:R-:W-:-:S04]  /*1150*/  IMAD R49, R49, R29, RZ ;  /* 0x0000001d31317224 */ /* 0x002fc800078e02ff */
[----:B------:R-:W-:-:S04]  /*1160*/  IMAD.HI.U32 R29, R29, R49, R28 ;  /* 0x000000311d1d7227 */ /* 0x000fc800078e001c */
[----:B------:R-:W-:Y:S02]  /*1170*/  IMAD R49, RZ, RZ, -UR10 ;  /* 0x8000000aff317e24 */ /* 0x000fe4000f8e02ff */
[----:B------:R-:W-:-:S05]  /*1180*/  IMAD.HI.U32 R44, R29, R40, RZ ;  /* 0x000000281d2c7227 */ /* 0x000fca00078e00ff */
[----:B------:R-:W-:-:S05]  /*1190*/  IADD3 R29, -R44, RZ, RZ ;  /* 0x000000ff2c1d7210 */ /* 0x000fca0007ffe1ff */
[----:B------:R-:W-:Y:S02]  /*11a0*/  IMAD R28, R29, UR9, R40 ;  /* 0x000000091d1c7c24 */ /* 0x000fe4000f8e0228 */
[----:B------:R-:W-:Y:S02]  /*11b0*/  VIADD R29, R48, 0xffffffe ;  /* 0x0ffffffe301d7836 */ /* 0x000fe40000000000 */
[----:B------:R-:W0:Y:S01]  /*11c0*/  I2F.U32.RP R48, UR11 ;  /* 0x0000000b00307d06 */ /* 0x000e220008209000 */
[----:B------:R-:W-:-:S07]  /*11d0*/  ISETP.GE.U32.AND P1, PT, R28, UR9, PT ;  /* 0x000000091c007c0c */ /* 0x000fce000bf26070 */
[----:B------:R-:W1:Y:S06]  /*11e0*/  F2I.FTZ.U32.TRUNC.NTZ R29, R29 ;  /* 0x0000001d001d7305 */ /* 0x000e6c000021f000 */
[----:B------:R-:W-:Y:S02]  /*11f0*/  @P1 IADD3 R28, R28, -UR9, RZ ;  /* 0x800000091c1c1c10 */ /* 0x000fe4000fffe0ff */
[----:B------:R-:W-:Y:S01]  /*1200*/  @P1 IADD3 R44, R44, 0x1, RZ ;  /* 0x000000012c2c1810 */ /* 0x000fe20007ffe0ff */
[----:B0-----:R-:W-:Y:S01]  /*1210*/  MUFU.RCP R48, R48 ;  /* 0x0000003000307308 */ /* 0x001fe20000001000 */
[----:B------:R-:W-:Y:S01]  /*1220*/  ISETP.GE.U32.AND P2, PT, R28, UR9, PT ;  /* 0x000000091c007c0c */ /* 0x000fe2000bf46070 */
[----:B------:R-:W-:Y:S01]  /*1230*/  HFMA2.MMA R28, -RZ, RZ, 0, 0 ;  /* 0x00000000ff1c7435 */ /* 0x000fe200000001ff */
[----:B-1----:R-:W-:-:S09]  /*1240*/  IMAD R49, R49, R29, RZ ;  /* 0x0000001d31317224 */ /* 0x002fd200078e02ff */
[----:B------:R-:W-:Y:S02]  /*1250*/  IMAD.HI.U32 R29, R29, R49, R28 ;  /* 0x000000311d1d7227 */ /* 0x000fe400078e001c */
[----:B------:R-:W0:Y:S02]  /*1260*/  I2F.U32.RP R49, UR12 ;  /* 0x0000000c00317d06 */ /* 0x000e240008209000 */
[----:B------:R-:W-:Y:S01]  /*1270*/  @P2 VIADD R44, R44, 0x1 ;  /* 0x000000012c2c2836 */ /* 0x000fe20000000000 */
[----:B------:R-:W-:Y:S02]  /*1280*/  @!P3 LOP3.LUT R44, RZ, UR9, RZ, 0x33, !PT ;  /* 0x00000009ff2cbc12 */ /* 0x000fe4000f8e33ff */
[----:B------:R-:W-:-:S03]  /*1290*/  ISETP.NE.U32.AND P3, PT, RZ, UR10, PT ;  /* 0x0000000aff007c0c */ /* 0x000fc6000bf65070 */
[----:B------:R-:W-:-:S04]  /*12a0*/  IMAD.HI.U32 R46, R29, R44, RZ ;  /* 0x0000002c1d2e7227 */ /* 0x000fc800078e00ff */
[----:B------:R-:W-:Y:S01]  /*12b0*/  IMAD.MOV R29, RZ, RZ, -R46 ;  /* 0x000000ffff1d7224 */ /* 0x000fe200078e0a2e */
[----:B0-----:R-:W-:Y:S03]  /*12c0*/  MUFU.RCP R49, R49 ;  /* 0x0000003100317308 */ /* 0x001fe60000001000 */
[----:B------:R-:W-:Y:S01]  /*12d0*/  IMAD R28, R29, UR10, R44 ;  /* 0x0000000a1d1c7c24 */ /* 0x000fe2000f8e022c */
[----:B------:R-:W-:-:S04]  /*12e0*/  IADD3 R29, R48, 0xffffffe, RZ ;  /* 0x0ffffffe301d7810 */ /* 0x000fc80007ffe0ff */
[C---:B------:R-:W-:Y:S02]  /*12f0*/  ISETP.GE.U32.AND P1, PT, R28.reuse, UR10, PT ;  /* 0x0000000a1c007c0c */ /* 0x040fe4000bf26070 */
[----:B------:R-:W0:Y:S11]  /*1300*/  F2I.FTZ.U32.TRUNC.NTZ R29, R29 ;  /* 0x0000001d001d7305 */ /* 0x000e36000021f000 */
[----:B------:R-:W-:-:S02]  /*1310*/  @P1 VIADD R28, R28, -UR10 ;  /* 0x8000000a1c1c1c36 */ /* 0x000fc40008000000 */
[----:B------:R-:W-:Y:S02]  /*1320*/  @P1 VIADD R46, R46, 0x1 ;  /* 0x000000012e2e1836 */ /* 0x000fe40000000000 */
[----:B0-----:R-:W-:Y:S01]  /*1330*/  IMAD R51, R51, R29, RZ ;  /* 0x0000001d33337224 */ /* 0x001fe200078e02ff */
[----:B------:R-:W-:Y:S01]  /*1340*/  ISETP.GE.U32.AND P2, PT, R28, UR10, PT ;  /* 0x0000000a1c007c0c */ /* 0x000fe2000bf46070 */
[----:B------:R-:W-:-:S04]  /*1350*/  IMAD.MOV.U32 R28, RZ, RZ, RZ ;  /* 0x000000ffff1c7224 */ /* 0x000fc800078e00ff */
[----:B------:R-:W-:-:S08]  /*1360*/  IMAD.HI.U32 R29, R29, R51, R28 ;  /* 0x000000331d1d7227 */ /* 0x000fd000078e001c */
[----:B------:R-:W-:Y:S02]  /*1370*/  @P2 IADD3 R46, R46, 0x1, RZ ;  /* 0x000000012e2e2810 */ /* 0x000fe40007ffe0ff */
[----:B------:R-:W-:Y:S02]  /*1380*/  @!P3 LOP3.LUT R46, RZ, UR10, RZ, 0x33, !PT ;  /* 0x0000000aff2ebc12 */ /* 0x000fe4000f8e33ff */
[----:B------:R-:W-:-:S03]  /*1390*/  ISETP.NE.U32.AND P3, PT, RZ, UR11, PT ;  /* 0x0000000bff007c0c */ /* 0x000fc6000bf65070 */
[----:B------:R-:W-:-:S05]  /*13a0*/  IMAD.HI.U32 R48, R29, R46, RZ ;  /* 0x0000002e1d307227 */ /* 0x000fca00078e00ff */
[----:B------:R-:W-:-:S05]  /*13b0*/  IADD3 R29, -R48, RZ, RZ ;  /* 0x000000ff301d7210 */ /* 0x000fca0007ffe1ff */
[----:B------:R-:W-:Y:S02]  /*13c0*/  IMAD R28, R29, UR11, R46 ;  /* 0x0000000b1d1c7c24 */ /* 0x000fe4000f8e022e */
[----:B------:R-:W-:-:S03]  /*13d0*/  VIADD R29, R49, 0xffffffe ;  /* 0x0ffffffe311d7836 */ /* 0x000fc60000000000 */
[----:B------:R-:W-:-:S03]  /*13e0*/  ISETP.GE.U32.AND P1, PT, R28, UR11, PT ;  /* 0x0000000b1c007c0c */ /* 0x000fc6000bf26070 */
[----:B------:R-:W0:Y:S10]  /*13f0*/  F2I.FTZ.U32.TRUNC.NTZ R29, R29 ;  /* 0x0000001d001d7305 */ /* 0x000e34000021f000 */
[----:B------:R-:W-:-:S02]  /*1400*/  @P1 IADD3 R28, R28, -UR11, RZ ;  /* 0x8000000b1c1c1c10 */ /* 0x000fc4000fffe0ff */
[----:B------:R-:W-:Y:S02]  /*1410*/  @P1 IADD3 R48, R48, 0x1, RZ ;  /* 0x0000000130301810 */ /* 0x000fe40007ffe0ff */
[----:B------:R-:W-:Y:S01]  /*1420*/  ISETP.GE.U32.AND P2, PT, R28, UR11, PT ;  /* 0x0000000b1c007c0c */ /* 0x000fe2000bf46070 */
[----:B------:R-:W-:-:S04]  /*1430*/  IMAD R28, RZ, RZ, -UR12 ;  /* 0x8000000cff1c7e24 */ /* 0x000fc8000f8e02ff */
[----:B0-----:R-:W-:Y:S01]  /*1440*/  IMAD R49, R28, R29, RZ ;  /* 0x0000001d1c317224 */ /* 0x001fe200078e02ff */
[----:B------:R-:W-:-:S07]  /*1450*/  HFMA2.MMA R28, -RZ, RZ, 0, 0 ;  /* 0x00000000ff1c7435 */ /* 0x000fce00000001ff */
[----:B------:R-:W-:Y:S01]  /*1460*/  @P2 VIADD R48, R48, 0x1 ;  /* 0x0000000130302836 */ /* 0x000fe20000000000 */
[----:B------:R-:W-:Y:S02]  /*1470*/  @!P3 LOP3.LUT R48, RZ, UR11, RZ, 0x33, !PT ;  /* 0x0000000bff30bc12 */ /* 0x000fe4000f8e33ff */
[----:B------:R-:W-:Y:S01]  /*1480*/  IMAD.HI.U32 R49, R29, R49, R28 ;  /* 0x000000311d317227 */ /* 0x000fe200078e001c */
[----:B------:R-:W-:-:S05]  /*1490*/  ISETP.NE.U32.AND P3, PT, RZ, UR12, PT ;  /* 0x0000000cff007c0c */ /* 0x000fca000bf65070 */
[----:B------:R-:W-:-:S04]  /*14a0*/  IMAD.HI.U32 R28, R49, R48, RZ ;  /* 0x00000030311c7227 */ /* 0x000fc800078e00ff */
[----:B------:R-:W-:-:S04]  /*14b0*/  IMAD.MOV R29, RZ, RZ, -R28 ;  /* 0x000000ffff1d7224 */ /* 0x000fc800078e0a1c */
[----:B------:R-:W-:-:S05]  /*14c0*/  IMAD R29, R29, UR12, R48 ;  /* 0x0000000c1d1d7c24 */ /* 0x000fca000f8e0230 */
[----:B------:R-:W-:-:S13]  /*14d0*/  ISETP.GE.U32.AND P1, PT, R29, UR12, PT ;  /* 0x0000000c1d007c0c */ /* 0x000fda000bf26070 */
[----:B------:R-:W-:Y:S01]  /*14e0*/  @P1 IADD3 R29, R29, -UR12, RZ ;  /* 0x8000000c1d1d1c10 */ /* 0x000fe2000fffe0ff */
[----:B------:R-:W-:Y:S01]  /*14f0*/  @P1 VIADD R28, R28, 0x1 ;  /* 0x000000011c1c1836 */ /* 0x000fe20000000000 */
[----:B------:R-:W-:Y:S02]  /*1500*/  ISETP.NE.AND P1, PT, R47, RZ, PT ;  /* 0x000000ff2f00720c */ /* 0x000fe40003f25270 */
[----:B------:R-:W-:Y:S01]  /*1510*/  ISETP.GE.U32.AND P2, PT, R29, UR12, PT ;  /* 0x0000000c1d007c0c */ /* 0x000fe2000bf46070 */
[----:B------:R-:W-:-:S04]  /*1520*/  IMAD.MOV R29, RZ, RZ, -R44 ;  /* 0x000000ffff1d7224 */ /* 0x000fc800078e0a2c */
[----:B------:R-:W-:Y:S01]  /*1530*/  IMAD R40, R29, UR9, R40 ;  /* 0x000000091d287c24 */ /* 0x000fe2000f8e0228 */
[----:B------:R-:W-:Y:S01]  /*1540*/  IADD3 R29, -R46, RZ, RZ ;  /* 0x000000ff2e1d7210 */ /* 0x000fe20007ffe1ff */
[----:B------:R-:W-:Y:S02]  /*1550*/  ULDC UR9, c[0x0][UR5+0x27c] ;  /* 0x00009f0005097abb */ /* 0x000fe40008000800 */
[----:B------:R-:W-:Y:S01]  /*1560*/  IMAD R40, R40, UR9, R45 ;  /* 0x0000000928287c24 */ /* 0x000fe2000f8e022d */
[----:B------:R-:W-:Y:S01]  /*1570*/  ULDC UR9, c[0x0][UR5+0x278] ;  /* 0x00009e0005097abb */ /* 0x000fe20008000800 */
[----:B------:R-:W-:Y:S02]  /*1580*/  IMAD.MOV R45, RZ, RZ, -R48 ;  /* 0x000000ffff2d7224 */ /* 0x000fe400078e0a30 */
[----:B------:R-:W-:Y:S01]  /*1590*/  @P2 IADD3 R28, R28, 0x1, RZ ;  /* 0x000000011c1c2810 */ /* 0x000fe20007ffe0ff */
[----:B------:R-:W-:Y:S01]  /*15a0*/  IMAD R29, R29, UR10, R44 ;  /* 0x0000000a1d1d7c24 */ /* 0x000fe2000f8e022c */
[----:B------:R-:W-:Y:S01]  /*15b0*/  @!P3 LOP3.LUT R28, RZ, UR12, RZ, 0x33, !PT ;  /* 0x0000000cff1cbc12 */ /* 0x000fe2000f8e33ff */
[----:B------:R-:W-:-:S02]  /*15c0*/  IMAD R46, R45, UR11, R46 ;  /* 0x0000000b2d2e7c24 */ /* 0x000fc4000f8e022e */
[----:B------:R-:W-:Y:S01]  /*15d0*/  IMAD R29, R29, UR9, R40 ;  /* 0x000000091d1d7c24 */ /* 0x000fe2000f8e0228 */
[----:B------:R-:W-:Y:S01]  /*15e0*/  ULDC UR9, c[0x0][UR5+0x274] ;  /* 0x00009d0005097abb */ /* 0x000fe20008000800 */
[----:B------:R-:W-:Y:S01]  /*15f0*/  IMAD.MOV R45, RZ, RZ, -R28 ;  /* 0x000000ffff2d7224 */ /* 0x000fe200078e0a1c */
[----:B------:R-:W-:Y:S01]  /*1600*/  ULDC UR5, c[0x0][UR5+0x270] ;  /* 0x00009c0005057abb */ /* 0x000fe20008000800 */
[----:B------:R-:W-:Y:S01]  /*1610*/  IMAD R29, R46, UR9, R29 ;  /* 0x000000092e1d7c24 */ /* 0x000fe2000f8e021d */
[----:B------:R-:W-:Y:S01]  /*1620*/  MOV R40, R28 ;  /* 0x0000001c00287202 */ /* 0x000fe20000000f00 */
[----:B------:R-:W-:-:S04]  /*1630*/  IMAD R48, R45, UR12, R48 ;  /* 0x0000000c2d307c24 */ /* 0x000fc8000f8e0230 */
[----:B------:R-:W-:Y:S01]  /*1640*/  IMAD R45, R48, UR5, R29 ;  /* 0x00000005302d7c24 */ /* 0x000fe2000f8e021d */
[----:B------:R-:W-:Y:S06]  /*1650*/  @P1 BRA `(.L_x_1709) ;  /* 0xfffffff800741947 */ /* 0x000fec000383ffff */
.L_x_1708:
[----:B------:R-:W-:Y:S05]  /*1660*/  @!P0 BRA `(.L_x_1707) ;  /* 0x0000000400388947 */ /* 0x000fea0003800000 */
[----:B------:R-:W-:-:S04]  /*1670*/  UIADD3 UR4, UR4, -0x1, URZ ;  /* 0xffffffff04047890 */ /* 0x000fc8000fffe03f */
[----:B------:R-:W-:-:S12]  /*1680*/  USHF.L.U32 UR4, UR4, 0x2, URZ ;  /* 0x0000000204047899 */ /* 0x000fd8000800063f */
[----:B------:R-:W-:Y:S02]  /*1690*/  ULDC UR5, c[0x0][UR4+0x218] ;  /* 0x0000860004057abb */ /* 0x000fe40008000800 */
[----:B------:R-:W0:Y:S01]  /*16a0*/  I2F.U32.RP R46, UR5 ;  /* 0x00000005002e7d06 */ /* 0x000e220008209000 */
[----:B------:R-:W-:Y:S02]  /*16b0*/  IADD3 R47, RZ, -UR5, RZ ;  /* 0x80000005ff2f7c10 */ /* 0x000fe4000fffe0ff */
[----:B------:R-:W-:-:S05]  /*16c0*/  ISETP.NE.U32.AND P2, PT, RZ, UR5, PT ;  /* 0x00000005ff007c0c */ /* 0x000fca000bf45070 */
        /* <DEDUP_REMOVED lines=8> */
[----:B------:R-:W-:-:S05]  /*1750*/  IMAD R29, R29, UR5, R40 ;  /* 0x000000051d1d7c24 */ /* 0x000fca000f8e0228 */
[----:B------:R-:W-:-:S13]  /*1760*/  ISETP.GE.U32.AND P0, PT, R29, UR5, PT ;  /* 0x000000051d007c0c */ /* 0x000fda000bf06070 */
[----:B------:R-:W-:Y:S01]  /*1770*/  @P0 VIADD R29, R29, -UR5 ;  /* 0x800000051d1d0c36 */ /* 0x000fe20008000000 */
[----:B------:R-:W-:Y:S02]  /*1780*/  @P0 IADD3 R44, R44, 0x1, RZ ;  /* 0x000000012c2c0810 */ /* 0x000fe40007ffe0ff */
[----:B------:R-:W-:Y:S02]  /*1790*/  ISETP.NE.AND P0, PT, R32, 0x1, PT ;  /* 0x000000012000780c */ /* 0x000fe40003f05270 */
[----:B------:R-:W-:-:S13]  /*17a0*/  ISETP.GE.U32.AND P1, PT, R29, UR5, PT ;  /* 0x000000051d007c0c */ /* 0x000fda000bf26070 */
[----:B------:R-:W-:Y:S01]  /*17b0*/  @P1 VIADD R44, R44, 0x1 ;  /* 0x000000012c2c1836 */ /* 0x000fe20000000000 */
[----:B------:R-:W-:-:S04]  /*17c0*/  @!P2 LOP3.LUT R44, RZ, UR5, RZ, 0x33, !PT ;  /* 0x00000005ff2cac12 */ /* 0x000fc8000f8e33ff */
[----:B------:R-:W-:-:S05]  /*17d0*/  IADD3 R29, -R44, RZ, RZ ;  /* 0x000000ff2c1d7210 */ /* 0x000fca0007ffe1ff */
[----:B------:R-:W-:Y:S01]  /*17e0*/  IMAD R28, R29, UR5, R40 ;  /* 0x000000051d1c7c24 */ /* 0x000fe2000f8e0228 */
[----:B------:R-:W-:Y:S01]  /*17f0*/  ULDC UR5, c[0x0][UR4+0x27c] ;  /* 0x00009f0004057abb */ /* 0x000fe20008000800 */
[----:B------:R-:W-:Y:S02]  /*1800*/  IMAD.MOV.U32 R40, RZ, RZ, R44 ;  /* 0x000000ffff287224 */ /* 0x000fe400078e002c */
[----:B------:R-:W-:Y:S01]  /*1810*/  IMAD R45, R28, UR5, R45 ;  /* 0x000000051c2d7c24 */ /* 0x000fe2000f8e022d */
[----:B------:R-:W-:Y:S06]  /*1820*/  @!P0 BRA `(.L_x_1707) ;  /* 0x0000000000c88947 */ /* 0x000fec0003800000 */
[----:B------:R-:W-:Y:S02]  /*1830*/  ULDC UR5, c[0x0][UR4+0x214] ;  /* 0x0000850004057abb */ /* 0x000fe40008000800 */
[----:B------:R-:W0:Y:S01]  /*1840*/  I2F.U32.RP R40, UR5 ;  /* 0x0000000500287d06 */ /* 0x000e220008209000 */
[----:B------:R-:W-:Y:S01]  /*1850*/  IMAD R47, RZ, RZ, -UR5 ;  /* 0x80000005ff2f7e24 */ /* 0x000fe2000f8e02ff */
[----:B------:R-:W-:-:S06]  /*1860*/  ISETP.NE.U32.AND P2, PT, RZ, UR5, PT ;  /* 0x00000005ff007c0c */ /* 0x000fcc000bf45070 */
        /* <DEDUP_REMOVED lines=8> */
[----:B------:R-:W-:-:S05]  /*18f0*/  IMAD R46, R47, UR5, R44 ;  /* 0x000000052f2e7c24 */ /* 0x000fca000f8e022c */
[----:B------:R-:W-:-:S13]  /*1900*/  ISETP.GE.U32.AND P0, PT, R46, UR5, PT ;  /* 0x000000052e007c0c */ /* 0x000fda000bf06070 */
[----:B------:R-:W-:Y:S01]  /*1910*/  @P0 IADD3 R46, R46, -UR5, RZ ;  /* 0x800000052e2e0c10 */ /* 0x000fe2000fffe0ff */
[----:B------:R-:W-:Y:S01]  /*1920*/  @P0 VIADD R29, R29, 0x1 ;  /* 0x000000011d1d0836 */ /* 0x000fe20000000000 */
[----:B------:R-:W-:Y:S02]  /*1930*/  ISETP.NE.AND P0, PT, R32, 0x2, PT ;  /* 0x000000022000780c */ /* 0x000fe40003f05270 */
[----:B------:R-:W-:-:S13]  /*1940*/  ISETP.GE.U32.AND P1, PT, R46, UR5, PT ;  /* 0x000000052e007c0c */ /* 0x000fda000bf26070 */
[----:B------:R-:W-:Y:S02]  /*1950*/  @P1 IADD3 R29, R29, 0x1, RZ ;  /* 0x000000011d1d1810 */ /* 0x000fe40007ffe0ff */
[----:B------:R-:W-:-:S04]  /*1960*/  @!P2 LOP3.LUT R29, RZ, UR5, RZ, 0x33, !PT ;  /* 0x00000005ff1dac12 */ /* 0x000fc8000f8e33ff */
[----:B------:R-:W-:Y:S01]  /*1970*/  MOV R40, R29 ;  /* 0x0000001d00287202 */ /* 0x000fe20000000f00 */
[----:B------:R-:W-:-:S04]  /*1980*/  IMAD.MOV R47, RZ, RZ, -R29 ;  /* 0x000000ffff2f7224 */ /* 0x000fc800078e0a1d */
[----:B------:R-:W-:Y:S01]  /*1990*/  IMAD R44, R47, UR5, R44 ;  /* 0x000000052f2c7c24 */ /* 0x000fe2000f8e022c */
[----:B------:R-:W-:-:S03]  /*19a0*/  ULDC UR5, c[0x0][UR4+0x278] ;  /* 0x00009e0004057abb */ /* 0x000fc60008000800 */
[----:B------:R-:W-:Y:S01]  /*19b0*/  IMAD R45, R44, UR5, R45 ;  /* 0x000000052c2d7c24 */ /* 0x000fe2000f8e022d */
[----:B------:R-:W-:Y:S06]  /*19c0*/  @!P0 BRA `(.L_x_1707) ;  /* 0x0000000000608947 */ /* 0x000fec0003800000 */
[----:B------:R-:W-:Y:S01]  /*19d0*/  ULDC UR5, c[0x0][UR4+0x210] ;  /* 0x0000840004057abb */ /* 0x000fe20008000800 */
[----:B------:R-:W-:Y:S01]  /*19e0*/  ULDC UR4, c[0x0][UR4+0x274] ;  /* 0x00009d0004047abb */ /* 0x000fe20008000800 */
        /* <DEDUP_REMOVED lines=14> */
[----:B------:R-:W-:-:S04]  /*1ad0*/  @P0 IADD3 R29, R29, 0x1, RZ ;  /* 0x000000011d1d0810 */ /* 0x000fc80007ffe0ff */
[----:B------:R-:W-:-:S13]  /*1ae0*/  ISETP.GE.U32.AND P1, PT, R46, UR5, PT ;  /* 0x000000052e007c0c */ /* 0x000fda000bf26070 */
[----:B------:R-:W-:Y:S01]  /*1af0*/  @P1 VIADD R29, R29, 0x1 ;  /* 0x000000011d1d1836 */ /* 0x000fe20000000000 */
[----:B------:R-:W-:-:S04]  /*1b00*/  @!P2 LOP3.LUT R29, RZ, UR5, RZ, 0x33, !PT ;  /* 0x00000005ff1dac12 */ /* 0x000fc8000f8e33ff */
[----:B------:R-:W-:-:S05]  /*1b10*/  IADD3 R47, -R29, RZ, RZ ;  /* 0x000000ff1d2f7210 */ /* 0x000fca0007ffe1ff */
[----:B------:R-:W-:Y:S02]  /*1b20*/  IMAD R28, R47, UR5, R40 ;  /* 0x000000052f1c7c24 */ /* 0x000fe4000f8e0228 */
[----:B------:R-:W-:Y:S02]  /*1b30*/  IMAD.MOV.U32 R40, RZ, RZ, R29 ;  /* 0x000000ffff287224 */ /* 0x000fe400078e001d */
[----:B------:R-:W-:-:S07]  /*1b40*/  IMAD R45, R28, UR4, R45 ;  /* 0x000000041c2d7c24 */ /* 0x000fce000f8e022d */
.L_x_1707:
[----:B------:R-:W0:Y:S01]  /*1b50*/  LDC.64 R28, c[0x0][0x210] ;  /* 0x00008400ff1c7b82 */ /* 0x000e220000000a00 */
[----:B------:R-:W-:Y:S02]  /*1b60*/  ULDC UR4, c[0x0][0x27c] ;  /* 0x00009f0000047ab9 */ /* 0x000fe40000000800 */
[----:B------:R-:W-:-:S04]  /*1b70*/  IMAD R45, R40, UR4, R45 ;  /* 0x00000004282d7c24 */ /* 0x000fc8000f8e022d */
[----:B0-----:R-:W-:-:S05]  /*1b80*/  IMAD.WIDE.U32 R28, R45, 0x2, R28 ;  /* 0x000000022d1c7825 */ /* 0x001fca00078e001c */
[----:B------:R0:W5:Y:S02]  /*1b90*/  LDG.E.U16 R40, desc[UR6][R28.64] ;  /* 0x000000061c287981 */ /* 0x000164000c1e1500 */
.L_x_1706:
[----:B------:R-:W-:Y:S05]  /*1ba0*/  BSYNC B0 ;  /* 0x0000000000007941 */ /* 0x000fea0003800000 */
.L_x_1705:
[----:B0-----:R-:W-:Y:S01]  /*1bb0*/  IMAD R28, R15, UR8, R0 ;  /* 0x000000080f1c7c24 */ /* 0x001fe2000f8e0200 */
[----:B------:R-:W-:Y:S04]  /*1bc0*/  BSSY B0, `(.L_x_1710) ;  /* 0x00000c8000007945 */ /* 0x000fe80003800000 */
[----:B------:R-:W-:-:S13]  /*1bd0*/  ISETP.GE.U32.AND P0, PT, R28, R35, PT ;  /* 0x000000231c00720c */ /* 0x000fda0003f06070 */
[----:B------:R-:W-:Y:S05]  /*1be0*/  @P0 BRA `(.L_x_1711) ;  /* 0x0000000c00140947 */ /* 0x000fea0003800000 */
[----:B------:R-:W0:Y:S01]  /*1bf0*/  LDC R29, c[0x0][0x2e0] ;  /* 0x0000b800ff1d7b82 */ /* 0x000e220000000800 */
[----:B------:R-:W-:Y:S01]  /*1c00*/  MOV R41, R28 ;  /* 0x0000001c00297202 */ /* 0x000fe20000000f00 */
[----:B------:R-:W-:Y:S01]  /*1c10*/  IMAD.MOV.U32 R44, RZ, RZ, RZ ;  /* 0x000000ffff2c7224 */ /* 0x000fe200078e00ff */
[----:B0-----:R-:W-:-:S13]  /*1c20*/  ISETP.GE.AND P0, PT, R29, 0x2, PT ;  /* 0x000000021d00780c */ /* 0x001fda0003f06270 */
[----:B------:R-:W-:Y:S05]  /*1c30*/  @!P0 BRA `(.L_x_1712) ;  /* 0x0000000800ec8947 */ /* 0x000fea0003800000 */
[----:B------:R-:W-:Y:S01]  /*1c40*/  IADD3 R29, R16, 0x1, RZ ;  /* 0x00000001101d7810 */ /* 0x000fe20007ffe0ff */
[----:B------:R-:W-:Y:S01]  /*1c50*/  ULDC UR4, c[0x0][0x2e0] ;  /* 0x0000b80000047ab9 */ /* 0x000fe20000000800 */
[----:B------:R-:W-:Y:S01]  /*1c60*/  HFMA2.MMA R44, -RZ, RZ, 0, 0 ;  /* 0x00000000ff2c7435 */ /* 0x000fe200000001ff */
[----:B------:R-:W-:Y:S01]  /*1c70*/  ISETP.NE.AND P0, PT, R32, RZ, PT ;  /* 0x000000ff2000720c */ /* 0x000fe20003f05270 */
[----:B------:R-:W-:Y:S01]  /*1c80*/  IMAD.MOV.U32 R41, RZ, RZ, R28 ;  /* 0x000000ffff297224 */ /* 0x000fe200078e001c */
[----:B------:R-:W-:-:S13]  /*1c90*/  ISETP.GE.U32.AND P1, PT, R29, 0x3, PT ;  /* 0x000000031d00780c */ /* 0x000fda0003f26070 */
[----:B------:R-:W-:Y:S05]  /*1ca0*/  @!P1 BRA `(.L_x_1713) ;  /* 0x0000000400989947 */ /* 0x000fea0003800000 */
[----:B------:R-:W-:Y:S01]  /*1cb0*/  IMAD.MOV.U32 R41, RZ, RZ, R28 ;  /* 0x000000ffff297224 */ /* 0x000fe200078e001c */
[----:B------:R-:W-:Y:S01]  /*1cc0*/  IADD3 R47, R21, -R32, RZ ;  /* 0x80000020152f7210 */ /* 0x000fe20007ffe0ff */
[----:B------:R-:W-:-:S07]  /*1cd0*/  IMAD.MOV.U32 R44, RZ, RZ, RZ ;  /* 0x000000ffff2c7224 */ /* 0x000fce00078e00ff */
.L_x_1714:
[----:B------:R-:W-:Y:S01]  /*1ce0*/  UIADD3 UR5, UR4, -0x1, URZ ;  /* 0xffffffff04057890 */ /* 0x000fe2000fffe03f */
[----:B------:R-:W-:Y:S01]  /*1cf0*/  VIADD R47, R47, 0xfffffffc ;  /* 0xfffffffc2f2f7836 */ /* 0x000fe20000000000 */
[----:B------:R-:W-:Y:S02]  /*1d00*/  UIADD3 UR4, UR4, -0x4, URZ ;  /* 0xfffffffc04047890 */ /* 0x000fe4000fffe03f */
[----:B------:R-:W-:-:S12]  /*1d10*/  USHF.L.U32 UR5, UR5, 0x2, URZ ;  /* 0x0000000205057899 */ /* 0x000fd8000800063f */
[----:B------:R-:W-:Y:S01]  /*1d20*/  ULDC UR9, c[0x0][UR5+0x218] ;  /* 0x0000860005097abb */ /* 0x000fe20008000800 */
[----:B------:R-:W-:Y:S01]  /*1d30*/  ULDC UR10, c[0x0][UR5+0x214] ;  /* 0x00008500050a7abb */ /* 0x000fe20008000800 */
[----:B------:R-:W0:Y:S01]  /*1d40*/  I2F.U32.RP R46, UR9 ;  /* 0x00000009002e7d06 */ /* 0x000e220008209000 */
[----:B------:R-:W-:Y:S01]  /*1d50*/  IMAD R45, RZ, RZ, -UR9 ;  /* 0x80000009ff2d7e24 */ /* 0x000fe2000f8e02ff */
[----:B------:R-:W-:Y:S01]  /*1d60*/  ISETP.NE.U32.AND P3, PT, RZ, UR9, PT ;  /* 0x00000009ff007c0c */ /* 0x000fe2000bf65070 */
[----:B------:R-:W-:Y:S01]  /*1d70*/  ULDC UR11, c[0x0][UR5+0x210] ;  /* 0x00008400050b7abb */ /* 0x000fe20008000800 */
[----:B------:R-:W-:Y:S01]  /*1d80*/  ULDC UR12, c[0x0][UR5+0x20c] ;  /* 0x00008300050c7abb */ /* 0x000fe20008000800 */
[----:B------:R-:W-:-:S03]  /*1d90*/  IMAD R51, RZ, RZ, -UR11 ;  /* 0x8000000bff337e24 */ /* 0x000fc6000f8e02ff */
[----:B------:R-:W1:Y:S08]  /*1da0*/  I2F.U32.RP R49, UR10 ;  /* 0x0000000a00317d06 */ /* 0x000e700008209000 */
[----:B0-----:R-:W0:Y:S08]  /*1db0*/  MUFU.RCP R46, R46 ;  /* 0x0000002e002e7308 */ /* 0x001e300000001000 */
[----:B-1----:R-:W-:Y:S01]  /*1dc0*/  MUFU.RCP R49, R49 ;  /* 0x0000003100317308 */ /* 0x002fe20000001000 */
[----:B0-----:R-:W-:-:S07]  /*1dd0*/  IADD3 R28, R46, 0xffffffe, RZ ;  /* 0x0ffffffe2e1c7810 */ /* 0x001fce0007ffe0ff */
[----:B------:R0:W1:Y:S02]  /*1de0*/  F2I.FTZ.U32.TRUNC.NTZ R29, R28 ;  /* 0x0000001c001d7305 */ /* 0x000064000021f000 */
[----:B0-----:R-:W-:Y:S01]  /*1df0*/  HFMA2.MMA R28, -RZ, RZ, 0, 0 ;  /* 0x00000000ff1c7435 */ /* 0x001fe200000001ff */
[----:B-1----:R-:W-:-:S09]  /*1e00*/  IMAD R45, R45, R29, RZ ;  /* 0x0000001d2d2d7224 */ /* 0x002fd200078e02ff */
[----:B------:R-:W-:Y:S01]  /*1e10*/  IMAD.HI.U32 R48, R29, R45, R28 ;  /* 0x0000002d1d307227 */ /* 0x000fe200078e001c */
[----:B------:R-:W-:-:S05]  /*1e20*/  IADD3 R29, R49, 0xffffffe, RZ ;  /* 0x0ffffffe311d7810 */ /* 0x000fca0007ffe0ff */
[----:B------:R-:W-:Y:S01]  /*1e30*/  IMAD.HI.U32 R45, R48, R41, RZ ;  /* 0x00000029302d7227 */ /* 0x000fe200078e00ff */
[----:B------:R-:W-:Y:S03]  /*1e40*/  F2I.FTZ.U32.TRUNC.NTZ R29, R29 ;  /* 0x0000001d001d7305 */ /* 0x000fe6000021f000 */
[----:B------:R-:W-:-:S04]  /*1e50*/  IMAD.MOV R46, RZ, RZ, -R45 ;  /* 0x000000ffff2e7224 */ /* 0x000fc800078e0a2d */
[----:B------:R-:W-:Y:S01]  /*1e60*/  IMAD R28, R46, UR9, R41 ;  /* 0x000000092e1c7c24 */ /* 0x000fe2000f8e0229 */
[----:B------:R-:W0:Y:S04]  /*1e70*/  I2F.U32.RP R48, UR11 ;  /* 0x0000000b00307d06 */ /* 0x000e280008209000 */
[----:B------:R-:W-:-:S04]  /*1e80*/  ISETP.GE.U32.AND P1, PT, R28, UR9, PT ;  /* 0x000000091c007c0c */ /* 0x000fc8000bf26070 */
[----:B0-----:R-:W0:Y:S09]  /*1e90*/  MUFU.RCP R48, R48 ;  /* 0x0000003000307308 */ /* 0x001e320000001000 */
[----:B------:R-:W-:Y:S02]  /*1ea0*/  @P1 VIADD R28, R28, -UR9 ;  /* 0x800000091c1c1c36 */ /* 0x000fe40008000000 */
[----:B------:R-:W-:-:S03]  /*1eb0*/  @P1 VIADD R45, R45, 0x1 ;  /* 0x000000012d2d1836 */ /* 0x000fc60000000000 */
[----:B------:R-:W-:Y:S02]  /*1ec0*/  ISETP.GE.U32.AND P2, PT, R28, UR9, PT ;  /* 0x000000091c007c0c */ /* 0x000fe4000bf46070 */
[----:B------:R-:W-:-:S05]  /*1ed0*/  IADD3 R28, RZ, -UR10, RZ ;  /* 0x8000000aff1c7c10 */ /* 0x000fca000fffe0ff */
[----:B------:R-:W-:Y:S02]  /*1ee0*/  IMAD R49, R28, R29, RZ ;  /* 0x0000001d1c317224 */ /* 0x000fe400078e02ff */
[----:B------:R-:W-:-:S04]  /*1ef0*/  IMAD.MOV.U32 R28, RZ, RZ, RZ ;  /* 0x000000ffff1c7224 */ /* 0x000fc800078e00ff */
[----:B------:R-:W-:Y:S01]  /*1f00*/  @P2 IADD3 R45, R45, 0x1, RZ ;  /* 0x000000012d2d2810 */ /* 0x000fe20007ffe0ff */
[----:B------:R-:W-:Y:S01]  /*1f10*/  IMAD.HI.U32 R28, R29, R49, R28 ;  /* 0x000000311d1c7227 */ /* 0x000fe200078e001c */
[----:B------:R-:W-:Y:S01]  /*1f20*/  @!P3 LOP3.LUT R45, RZ, UR9, RZ, 0x33, !PT ;  /* 0x00000009ff2dbc12 */ /* 0x000fe2000f8e33ff */
[----:B------:R-:W1:Y:S01]  /*1f30*/  I2F.U32.RP R49, UR12 ;  /* 0x0000000c00317d06 */ /* 0x000e620008209000 */
[----:B------:R-:W-:Y:S01]  /*1f40*/  ISETP.NE.U32.AND P3, PT, RZ, UR10, PT ;  /* 0x0000000aff007c0c */ /* 0x000fe2000bf65070 */
[----:B0-----:R-:W-:Y:S01]  /*1f50*/  VIADD R29, R48, 0xffffffe ;  /* 0x0ffffffe301d7836 */ /* 0x001fe20000000000 */
[----:B------:R-:W-:Y:S01]  /*1f60*/  IADD3 R50, -R45, RZ, RZ ;  /* 0x000000ff2d327210 */ /* 0x000fe20007ffe1ff */
[----:B------:R-:W-:-:S04]  /*1f70*/  IMAD.HI.U32 R46, R28, R45, RZ ;  /* 0x0000002d1c2e7227 */ /* 0x000fc800078e00ff */
[----:B------:R-:W0:Y:S01]  /*1f80*/  F2I.FTZ.U32.TRUNC.NTZ R29, R29 ;  /* 0x0000001d001d7305 */ /* 0x000e22000021f000 */
[----:B------:R-:W-:-:S05]  /*1f90*/  IADD3 R28, -R46, RZ, RZ ;  /* 0x000000ff2e1c7210 */ /* 0x000fca0007ffe1ff */
[----:B------:R-:W-:Y:S02]  /*1fa0*/  IMAD R28, R28, UR10, R45 ;  /* 0x0000000a1c1c7c24 */ /* 0x000fe4000f8e022d */
[----:B-1----:R-:W1:Y:S03]  /*1fb0*/  MUFU.RCP R49, R49 ;  /* 0x0000003100317308 */ /* 0x002e660000001000 */
[----:B------:R-:W-:Y:S01]  /*1fc0*/  ISETP.GE.U32.AND P1, PT, R28, UR10, PT ;  /* 0x0000000a1c007c0c */ /* 0x000fe2000bf26070 */
[----:B0-----:R-:W-:-:S12]  /*1fd0*/  IMAD R51, R51, R29, RZ ;  /* 0x0000001d33337224 */ /* 0x001fd800078e02ff */
[----:B------:R-:W-:Y:S02]  /*1fe0*/  @P1 IADD3 R28, R28, -UR10, RZ ;  /* 0x8000000a1c1c1c10 */ /* 0x000fe4000fffe0ff */
[----:B------:R-:W-:Y:S02]  /*1ff0*/  @P1 IADD3 R46, R46, 0x1, RZ ;  /* 0x000000012e2e1810 */ /* 0x000fe40007ffe0ff */
[----:B------:R-:W-:Y:S01]  /*2000*/  ISETP.GE.U32.AND P2, PT, R28, UR10, PT ;  /* 0x0000000a1c007c0c */ /* 0x000fe2000bf46070 */
[----:B------:R-:W-:-:S10]  /*2010*/  HFMA2.MMA R28, -RZ, RZ, 0, 0 ;  /* 0x00000000ff1c7435 */ /* 0x000fd400000001ff */
[----:B------:R-:W-:-:S04]  /*2020*/  IMAD.HI.U32 R29, R29, R51, R28 ;  /* 0x000000331d1d7227 */ /* 0x000fc800078e001c */
[----:B------:R-:W-:Y:S01]  /*2030*/  @P2 VIADD R46, R46, 0x1 ;  /* 0x000000012e2e2836 */ /* 0x000fe20000000000 */
[----:B------:R-:W-:Y:S02]  /*2040*/  @!P3 LOP3.LUT R46, RZ, UR10, RZ, 0x33, !PT ;  /* 0x0000000aff2ebc12 */ /* 0x000fe4000f8e33ff */
[----:B------:R-:W-:-:S03]  /*2050*/  ISETP.NE.U32.AND P3, PT, RZ, UR11, PT ;  /* 0x0000000bff007c0c */ /* 0x000fc6000bf65070 */
[----:B------:R-:W-:-:S04]  /*2060*/  IMAD.HI.U32 R48, R29, R46, RZ ;  /* 0x0000002e1d307227 */ /* 0x000fc800078e00ff */
[----:B------:R-:W-:-:S04]  /*2070*/  IMAD.MOV R29, RZ, RZ, -R48 ;  /* 0x000000ffff1d7224 */ /* 0x000fc800078e0a30 */
[----:B------:R-:W-:Y:S01]  /*2080*/  IMAD R28, R29, UR11, R46 ;  /* 0x0000000b1d1c7c24 */ /* 0x000fe2000f8e022e */
[----:B-1----:R-:W-:-:S04]  /*2090*/  IADD3 R29, R49, 0xffffffe, RZ ;  /* 0x0ffffffe311d7810 */ /* 0x002fc80007ffe0ff */
[C---:B------:R-:W-:Y:S02]  /*20a0*/  ISETP.GE.U32.AND P1, PT, R28.reuse, UR11, PT ;  /* 0x0000000b1c007c0c */ /* 0x040fe4000bf26070 */
[----:B------:R-:W0:Y:S11]  /*20b0*/  F2I.FTZ.U32.TRUNC.NTZ R29, R29 ;  /* 0x0000001d001d7305 */ /* 0x000e36000021f000 */
[----:B------:R-:W-:-:S02]  /*20c0*/  @P1 VIADD R28, R28, -UR11 ;  /* 0x8000000b1c1c1c36 */ /* 0x000fc40008000000 */
[----:B------:R-:W-:-:S03]  /*20d0*/  @P1 VIADD R48, R48, 0x1 ;  /* 0x0000000130301836 */ /* 0x000fc60000000000 */
[----:B------:R-:W-:Y:S02]  /*20e0*/  ISETP.GE.U32.AND P2, PT, R28, UR11, PT ;  /* 0x0000000b1c007c0c */ /* 0x000fe4000bf46070 */
[----:B------:R-:W-:-:S05]  /*20f0*/  IADD3 R28, RZ, -UR12, RZ ;  /* 0x8000000cff1c7c10 */ /* 0x000fca000fffe0ff */
[----:B0-----:R-:W-:Y:S02]  /*2100*/  IMAD R49, R28, R29, RZ ;  /* 0x0000001d1c317224 */ /* 0x001fe400078e02ff */
[----:B------:R-:W-:-:S04]  /*2110*/  IMAD.MOV.U32 R28, RZ, RZ, RZ ;  /* 0x000000ffff1c7224 */ /* 0x000fc800078e00ff */
[----:B------:R-:W-:Y:S01]  /*2120*/  @P2 IADD3 R48, R48, 0x1, RZ ;  /* 0x0000000130302810 */ /* 0x000fe20007ffe0ff */
[----:B------:R-:W-:Y:S01]  /*2130*/  IMAD.HI.U32 R49, R29, R49, R28 ;  /* 0x000000311d317227 */ /* 0x000fe200078e001c */
[----:B------:R-:W-:Y:S02]  /*2140*/  @!P3 LOP3.LUT R48, RZ, UR11, RZ, 0x33, !PT ;  /* 0x0000000bff30bc12 */ /* 0x000fe4000f8e33ff */
[----:B------:R-:W-:-:S03]  /*2150*/  ISETP.NE.U32.AND P3, PT, RZ, UR12, PT ;  /* 0x0000000cff007c0c */ /* 0x000fc6000bf65070 */
[----:B------:R-:W-:-:S05]  /*2160*/  IMAD.HI.U32 R28, R49, R48, RZ ;  /* 0x00000030311c7227 */ /* 0x000fca00078e00ff */
[----:B------:R-:W-:-:S05]  /*2170*/  IADD3 R29, -R28, RZ, RZ ;  /* 0x000000ff1c1d7210 */ /* 0x000fca0007ffe1ff */
[----:B------:R-:W-:-:S05]  /*2180*/  IMAD R29, R29, UR12, R48 ;  /* 0x0000000c1d1d7c24 */ /* 0x000fca000f8e0230 */
[----:B------:R-:W-:-:S13]  /*2190*/  ISETP.GE.U32.AND P1, PT, R29, UR12, PT ;  /* 0x0000000c1d007c0c */ /* 0x000fda000bf26070 */
[----:B------:R-:W-:Y:S01]  /*21a0*/  @P1 VIADD R29, R29, -UR12 ;  /* 0x8000000c1d1d1c36 */ /* 0x000fe20008000000 */
[----:B------:R-:W-:Y:S02]  /*21b0*/  @P1 IADD3 R28, R28, 0x1, RZ ;  /* 0x000000011c1c1810 */ /* 0x000fe40007ffe0ff */
[----:B------:R-:W-:Y:S02]  /*21c0*/  ISETP.NE.AND P1, PT, R47, RZ, PT ;  /* 0x000000ff2f00720c */ /* 0x000fe40003f25270 */
[----:B------:R-:W-:Y:S01]  /*21d0*/  ISETP.GE.U32.AND P2, PT, R29, UR12, PT ;  /* 0x0000000c1d007c0c */ /* 0x000fe2000bf46070 */
[----:B------:R-:W-:Y:S01]  /*21e0*/  IMAD R29, R50, UR9, R41 ;  /* 0x00000009321d7c24 */ /* 0x000fe2000f8e0229 */
[----:B------:R-:W-:Y:S01]  /*21f0*/  ULDC UR9, c[0x0][UR5+0x27c] ;  /* 0x00009f0005097abb */ /* 0x000fe20008000800 */
[----:B------:R-:W-:Y:S01]  /*2200*/  IMAD.MOV R50, RZ, RZ, -R46 ;  /* 0x000000ffff327224 */ /* 0x000fe200078e0a2e */
[----:B------:R-:W-:Y:S01]  /*2210*/  IADD3 R41, -R48, RZ, RZ ;  /* 0x000000ff30297210 */ /* 0x000fe20007ffe1ff */
[----:B------:R-:W-:Y:S01]  /*2220*/  IMAD R29, R29, UR9, R44 ;  /* 0x000000091d1d7c24 */ /* 0x000fe2000f8e022c */
[----:B------:R-:W-:Y:S01]  /*2230*/  ULDC UR9, c[0x0][UR5+0x278] ;  /* 0x00009e0005097abb */ /* 0x000fe20008000800 */
[----:B------:R-:W-:-:S02]  /*2240*/  IMAD R44, R50, UR10, R45 ;  /* 0x0000000a322c7c24 */ /* 0x000fc4000f8e022d */
[----:B------:R-:W-:Y:S02]  /*2250*/  IMAD R46, R41, UR11, R46 ;  /* 0x0000000b292e7c24 */ /* 0x000fe4000f8e022e */
[----:B------:R-:W-:Y:S01]  /*2260*/  IMAD R29, R44, UR9, R29 ;  /* 0x000000092c1d7c24 */ /* 0x000fe2000f8e021d */
[----:B------:R-:W-:Y:S01]  /*2270*/  ULDC UR9, c[0x0][UR5+0x274] ;  /* 0x00009d0005097abb */ /* 0x000fe20008000800 */
[----:B------:R-:W-:Y:S01]  /*2280*/  @P2 VIADD R28, R28, 0x1 ;  /* 0x000000011c1c2836 */ /* 0x000fe20000000000 */
[----:B------:R-:W-:Y:S01]  /*2290*/  @!P3 LOP3.LUT R28, RZ, UR12, RZ, 0x33, !PT ;  /* 0x0000000cff1cbc12 */ /* 0x000fe2000f8e33ff */
[----:B------:R-:W-:Y:S01]  /*22a0*/  IMAD R29, R46, UR9, R29 ;  /* 0x000000092e1d7c24 */ /* 0x000fe2000f8e021d */
[----:B------:R-:W-:Y:S02]  /*22b0*/  ULDC UR5, c[0x0][UR5+0x270] ;  /* 0x00009c0005057abb */ /* 0x000fe40008000800 */
[----:B------:R-:W-:-:S05]  /*22c0*/  IADD3 R41, -R28, RZ, RZ ;  /* 0x000000ff1c297210 */ /* 0x000fca0007ffe1ff */
[----:B------:R-:W-:Y:S02]  /*22d0*/  IMAD R44, R41, UR12, R48 ;  /* 0x0000000c292c7c24 */ /* 0x000fe4000f8e0230 */
[----:B------:R-:W-:Y:S02]  /*22e0*/  IMAD.MOV.U32 R41, RZ, RZ, R28 ;  /* 0x000000ffff297224 */ /* 0x000fe400078e001c */
[----:B------:R-:W-:Y:S01]  /*22f0*/  IMAD R44, R44, UR5, R29 ;  /* 0x000000052c2c7c24 */ /* 0x000fe2000f8e021d */
[----:B------:R-:W-:Y:S06]  /*2300*/  @P1 BRA `(.L_x_1714) ;  /* 0xfffffff800741947 */ /* 0x000fec000383ffff */
.L_x_1713:
[----:B------:R-:W-:Y:S05]  /*2310*/  @!P0 BRA `(.L_x_1712) ;  /* 0x0000000400348947 */ /* 0x000fea0003800000 */
[----:B------:R-:W-:-:S04]  /*2320*/  UIADD3 UR4, UR4, -0x1, URZ ;  /* 0xffffffff04047890 */ /* 0x000fc8000fffe03f */
[----:B------:R-:W-:-:S12]  /*2330*/  USHF.L.U32 UR4, UR4, 0x2, URZ ;  /* 0x0000000204047899 */ /* 0x000fd8000800063f */
        /* <DEDUP_REMOVED lines=19> */
[----:B------:R-:W-:-:S05]  /*2470*/  @!P2 LOP3.LUT R45, RZ, UR5, RZ, 0x33, !PT ;  /* 0x00000005ff2dac12 */ /* 0x000fca000f8e33ff */
[----:B------:R-:W-:-:S04]  /*2480*/  IMAD.MOV R28, RZ, RZ, -R45 ;  /* 0x000000ffff1c7224 */ /* 0x000fc800078e0a2d */
[----:B------:R-:W-:Y:S01]  /*2490*/  IMAD R29, R28, UR5, R41 ;  /* 0x000000051c1d7c24 */ /* 0x000fe2000f8e0229 */
[----:B------:R-:W-:Y:S01]  /*24a0*/  ULDC UR5, c[0x0][UR4+0x27c] ;  /* 0x00009f0004057abb */ /* 0x000fe20008000800 */
[----:B------:R-:W-:Y:S02]  /*24b0*/  MOV R41, R45 ;  /* 0x0000002d00297202 */ /* 0x000fe40000000f00 */
[----:B------:R-:W-:Y:S01]  /*24c0*/  IMAD R44, R29, UR5, R44 ;  /* 0x000000051d2c7c24 */ /* 0x000fe2000f8e022c */
[----:B------:R-:W-:Y:S06]  /*24d0*/  @!P0 BRA `(.L_x_1712) ;  /* 0x0000000000c48947 */ /* 0x000fec0003800000 */
        /* <DEDUP_REMOVED lines=49> */
.L_x_1712:
[----:B------:R-:W0:Y:S01]  /*27f0*/  LDC.64 R28, c[0x0][0x210] ;  /* 0x00008400ff1c7b82 */ /* 0x000e220000000a00 */
[----:B------:R-:W-:Y:S02]  /*2800*/  ULDC UR4, c[0x0][0x27c] ;  /* 0x00009f0000047ab9 */ /* 0x000fe40000000800 */
[----:B------:R-:W-:-:S04]  /*2810*/  IMAD R41, R41, UR4, R44 ;  /* 0x0000000429297c24 */ /* 0x000fc8000f8e022c */
[----:B0-----:R-:W-:-:S05]  /*2820*/  IMAD.WIDE.U32 R28, R41, 0x2, R28 ;  /* 0x00000002291c7825 */ /* 0x001fca00078e001c */
[----:B------:R0:W5:Y:S02]  /*2830*/  LDG.E.U16 R41, desc[UR6][R28.64] ;  /* 0x000000061c297981 */ /* 0x000164000c1e1500 */
.L_x_1711:
[----:B------:R-:W-:Y:S05]  /*2840*/  BSYNC B0 ;  /* 0x0000000000007941 */ /* 0x000fea0003800000 */
.L_x_1710:
[----:B0-----:R-:W-:Y:S01]  /*2850*/  LEA R28, R17, R0, 0x1 ;  /* 0x00000000111c7211 */ /* 0x001fe200078e08ff */
[----:B------:R-:W-:Y:S03]  /*2860*/  BSSY B0, `(.L_x_1715) ;  /* 0x00000c9000007945 */ /* 0x000fe60003800000 */
[----:B------:R-:W-:-:S13]  /*2870*/  ISETP.GE.U32.AND P0, PT, R28, R35, PT ;  /* 0x000000231c00720c */ /* 0x000fda0003f06070 */
[----:B------:R-:W-:Y:S05]  /*2880*/  @P0 BRA `(.L_x_1716) ;  /* 0x0000000c00180947 */ /* 0x000fea0003800000 */
[----:B------:R-:W0:Y:S01]  /*2890*/  LDC R29, c[0x0][0x2e0] ;  /* 0x0000b800ff1d7b82 */ /* 0x000e220000000800 */
[----:B------:R-:W-:Y:S01]  /*28a0*/  HFMA2.MMA R45, -RZ, RZ, 0, 0 ;  /* 0x00000000ff2d7435 */ /* 0x000fe200000001ff */
[----:B------:R-:W-:Y:S01]  /*28b0*/  IMAD.MOV.U32 R42, RZ, RZ, R28 ;  /* 0x000000ffff2a7224 */ /* 0x000fe200078e001c */
[----:B0-----:R-:W-:-:S13]  /*28c0*/  ISETP.GE.AND P0, PT, R29, 0x2, PT ;  /* 0x000000021d00780c */ /* 0x001fda0003f06270 */
[----:B------:R-:W-:Y:S05]  /*28d0*/  @!P0 BRA `(.L_x_1717) ;  /* 0x0000000800f08947 */ /* 0x000fea0003800000 */
[----:B------:R-:W-:Y:S01]  /*28e0*/  VIADD R29, R16, 0x1 ;  /* 0x00000001101d7836 */ /* 0x000fe20000000000 */
[----:B------:R-:W-:Y:S01]  /*28f0*/  ULDC UR4, c[0x0][0x2e0] ;  /* 0x0000b80000047ab9 */ /* 0x000fe20000000800 */
[----:B------:R-:W-:Y:S01]  /*2900*/  ISETP.NE.AND P0, PT, R32, RZ, PT ;  /* 0x000000ff2000720c */ /* 0x000fe20003f05270 */
[----:B------:R-:W-:Y:S01]  /*2910*/  IMAD.MOV.U32 R45, RZ, RZ, RZ ;  /* 0x000000ffff2d7224 */ /* 0x000fe200078e00ff */
[----:B------:R-:W-:Y:S02]  /*2920*/  MOV R42, R28 ;  /* 0x0000001c002a7202 */ /* 0x000fe40000000f00 */
[----:B------:R-:W-:-:S13]  /*2930*/  ISETP.GE.U32.AND P1, PT, R29, 0x3, PT ;  /* 0x000000031d00780c */ /* 0x000fda0003f26070 */
[----:B------:R-:W-:Y:S05]  /*2940*/  @!P1 BRA `(.L_x_1718) ;  /* 0x0000000400989947 */ /* 0x000fea0003800000 */
[----:B------:R-:W-:Y:S01]  /*2950*/  HFMA2.MMA R45, -RZ, RZ, 0, 0 ;  /* 0x00000000ff2d7435 */ /* 0x000fe200000001ff */
[----:B------:R-:W-:Y:S01]  /*2960*/  MOV R42, R28 ;  /* 0x0000001c002a7202 */ /* 0x000fe20000000f00 */
[----:B------:R-:W-:-:S09]  /*2970*/  IMAD.IADD R47, R21, 0x1, -R32 ;  /* 0x00000001152f7824 */ /* 0x000fd200078e0a20 */
.L_x_1719:
        /* <DEDUP_REMOVED lines=31> */
[----:B------:R-:W-:-:S02]  /*2b70*/  ISETP.GE.U32.AND P2, PT, R28, UR9, PT ;  /* 0x000000091c007c0c */ /* 0x000fc4000bf46070 */
[----:B------:R-:W-:Y:S01]  /*2b80*/  MOV R28, RZ ;  /* 0x000000ff001c7202 */ /* 0x000fe20000000f00 */
[----:B-1----:R-:W-:-:S04]  /*2b90*/  IMAD R49, R49, R29, RZ ;  /* 0x0000001d31317224 */ /* 0x002fc800078e02ff */
[----:B------:R-:W-:Y:S02]  /*2ba0*/  IMAD.HI.U32 R29, R29, R49, R28 ;  /* 0x000000311d1d7227 */ /* 0x000fe400078e001c */
[----:B------:R-:W0:Y:S04]  /*2bb0*/  I2F.U32.RP R49, UR12 ;  /* 0x0000000c00317d06 */ /* 0x000e280008209000 */
        /* <DEDUP_REMOVED lines=30> */
[----:B------:R-:W-:-:S05]  /*2da0*/  MOV R28, RZ ;  /* 0x000000ff001c7202 */ /* 0x000fca0000000f00 */
[----:B------:R-:W-:-:S04]  /*2db0*/  IMAD.HI.U32 R49, R29, R49, R28 ;  /* 0x000000311d317227 */ /* 0x000fc800078e001c */
[----:B------:R-:W-:Y:S01]  /*2dc0*/  @P2 VIADD R48, R48, 0x1 ;  /* 0x0000000130302836 */ /* 0x000fe20000000000 */
[----:B------:R-:W-:Y:S02]  /*2dd0*/  @!P3 LOP3.LUT R48, RZ, UR11, RZ, 0x33, !PT ;  /* 0x0000000bff30bc12 */ /* 0x000fe4000f8e33ff */
[----:B------:R-:W-:-:S03]  /*2de0*/  ISETP.NE.U32.AND P3, PT, RZ, UR12, PT ;  /* 0x0000000cff007c0c */ /* 0x000fc6000bf65070 */
        /* <DEDUP_REMOVED lines=28> */
.L_x_1718:
        /* <DEDUP_REMOVED lines=79> */
.L_x_1717:
[----:B------:R-:W0:Y:S01]  /*34a0*/  LDC.64 R28, c[0x0][0x210] ;  /* 0x00008400ff1c7b82 */ /* 0x000e220000000a00 */
[----:B------:R-:W-:Y:S02]  /*34b0*/  ULDC UR4, c[0x0][0x27c] ;  /* 0x00009f0000047ab9 */ /* 0x000fe40000000800 */
[----:B------:R-:W-:-:S04]  /*34c0*/  IMAD R45, R42, UR4, R45 ;  /* 0x000000042a2d7c24 */ /* 0x000fc8000f8e022d */
[----:B0-----:R-:W-:-:S05]  /*34d0*/  IMAD.WIDE.U32 R28, R45, 0x2, R28 ;  /* 0x000000022d1c7825 */ /* 0x001fca00078e001c */
[----:B------:R0:W5:Y:S02]  /*34e0*/  LDG.E.U16 R42, desc[UR6][R28.64] ;  /* 0x000000061c2a7981 */ /* 0x000164000c1e1500 */
.L_x_1716:
[----:B------:R-:W-:Y:S05]  /*34f0*/  BSYNC B0 ;  /* 0x0000000000007941 */ /* 0x000fea0003800000 */
.L_x_1715:
[----:B0-----:R-:W-:Y:S01]  /*3500*/  IMAD R28, R17, 0x3, R0 ;  /* 0x00000003111c7824 */ /* 0x001fe200078e0200 */
        /* <DEDUP_REMOVED lines=18> */
.L_x_1724:
        /* <DEDUP_REMOVED lines=99> */
.L_x_1723:
        /* <DEDUP_REMOVED lines=78> */
.L_x_1722:
[----:B------:R-:W0:Y:S01]  /*4140*/  LDC.64 R28, c[0x0][0x210] ;  /* 0x00008400ff1c7b82 */ /* 0x000e220000000a00 */
[----:B------:R-:W-:Y:S02]  /*4150*/  ULDC UR4, c[0x0][0x27c] ;  /* 0x00009f0000047ab9 */ /* 0x000fe40000000800 */
[----:B------:R-:W-:-:S04]  /*4160*/  IMAD R43, R43, UR4, R44 ;  /* 0x000000042b2b7c24 */ /* 0x000fc8000f8e022c */
[----:B0-----:R-:W-:-:S05]  /*4170*/  IMAD.WIDE.U32 R28, R43, 0x2, R28 ;  /* 0x000000022b1c7825 */ /* 0x001fca00078e001c */
[----:B------:R0:W5:Y:S02]  /*4180*/  LDG.E.U16 R43, desc[UR6][R28.64] ;  /* 0x000000061c2b7981 */ /* 0x000164000c1e1500 */
.L_x_1721:
[----:B------:R-:W-:Y:S05]  /*4190*/  BSYNC B0 ;  /* 0x0000000000007941 */ /* 0x000fea0003800000 */
.L_x_1720:
[----:B------:R-:W-:Y:S01]  /*41a0*/  ISETP.GE.U32.AND P0, PT, R0, R35, PT ;  /* 0x000000230000720c */ /* 0x000fe20003f06070 */
[----:B------:R-:W-:-:S12]  /*41b0*/  BSSY B0, `(.L_x_1725) ;  /* 0x00000d5000007945 */ /* 0x000fd80003800000 */
[----:B------:R-:W-:Y:S05]  /*41c0*/  @P0 BRA `(.L_x_1726) ;  /* 0x0000000c004c0947 */ /* 0x000fea0003800000 */
[----:B0-----:R-:W0:Y:S01]  /*41d0*/  LDC R28, c[0x0][0x3b8] ;  /* 0x0000ee00ff1c7b82 */ /* 0x001e220000000800 */
[----:B------:R-:W-:Y:S01]  /*41e0*/  HFMA2.MMA R45, -RZ, RZ, 0, 0 ;  /* 0x00000000ff2d7435 */ /* 0x000fe200000001ff */
[----:B------:R-:W-:Y:S01]  /*41f0*/  IMAD.MOV.U32 R44, RZ, RZ, R0 ;  /* 0x000000ffff2c7224 */ /* 0x000fe200078e0000 */
[----:B0-----:R-:W-:-:S13]  /*4200*/  ISETP.GE.AND P0, PT, R28, 0x2, PT ;  /* 0x000000021c00780c */ /* 0x001fda0003f06270 */
[----:B------:R-:W-:Y:S05]  /*4210*/  @!P0 BRA `(.L_x_1727) ;  /* 0x0000000800f88947 */ /* 0x000fea0003800000 */
[----:B------:R-:W-:Y:S01]  /*4220*/  IADD3 R28, R18, 0x1, RZ ;  /* 0x00000001121c7810 */ /* 0x000fe20007ffe0ff */
[----:B------:R-:W-:Y:S01]  /*4230*/  ULDC UR4, c[0x0][0x3b8] ;  /* 0x0000ee0000047ab9 */ /* 0x000fe20000000800 */
[----:B------:R-:W-:Y:S01]  /*4240*/  ISETP.NE.AND P0, PT, R31, RZ, PT ;  /* 0x000000ff1f00720c */ /* 0x000fe20003f05270 */
[----:B------:R-:W-:Y:S01]  /*4250*/  IMAD.MOV.U32 R45, RZ, RZ, RZ ;  /* 0x000000ffff2d7224 */ /* 0x000fe200078e00ff */
[----:B------:R-:W-:Y:S02]  /*4260*/  ISETP.GE.U32.AND P1, PT, R28, 0x3, PT ;  /* 0x000000031c00780c */ /* 0x000fe40003f26070 */
[----:B------:R-:W-:-:S11]  /*4270*/  MOV R44, R0 ;  /* 0x00000000002c7202 */ /* 0x000fd60000000f00 */
[----:B------:R-:W-:Y:S05]  /*4280*/  @!P1 BRA `(.L_x_1728) ;  /* 0x00000004009c9947 */ /* 0x000fea0003800000 */
[----:B------:R-:W-:Y:S01]  /*4290*/  IMAD.IADD R47, R22, 0x1, -R31 ;  /* 0x00000001162f7824 */ /* 0x000fe200078e0a1f */
[----:B------:R-:W-:Y:S01]  /*42a0*/  MOV R45, RZ ;  /* 0x000000ff002d7202 */ /* 0x000fe20000000f00 */
[----:B------:R-:W-:-:S07]  /*42b0*/  IMAD.MOV.U32 R44, RZ, RZ, R0 ;  /* 0x000000ffff2c7224 */ /* 0x000fce00078e0000 */
.L_x_1729:
[----:B------:R-:W-:Y:S01]  /*42c0*/  UIADD3 UR5, UR4, -0x1, URZ ;  /* 0xffffffff04057890 */ /* 0x000fe2000fffe03f */
[----:B------:R-:W-:Y:S01]  /*42d0*/  VIADD R47, R47, 0xfffffffc ;  /* 0xfffffffc2f2f7836 */ /* 0x000fe20000000000 */
[----:B------:R-:W-:Y:S01]  /*42e0*/  UMOV UR9, 0xd8 ;  /* 0x000000d800097882 */ /* 0x000fe20000000000 */
[----:B------:R-:W-:Y:S02]  /*42f0*/  UIADD3 UR4, UR4, -0x4, URZ ;  /* 0xfffffffc04047890 */ /* 0x000fe4000fffe03f */
[----:B------:R-:W-:-:S12]  /*4300*/  ULEA UR5, UR5, UR9, 0x2 ;  /* 0x0000000905057291 */ /* 0x000fd8000f8e103f */
[----:B------:R-:W-:Y:S01]  /*4310*/  ULDC UR9, c[0x0][UR5+0x218] ;  /* 0x0000860005097abb */ /* 0x000fe20008000800 */
[----:B------:R-:W-:Y:S01]  /*4320*/  ULDC UR10, c[0x0][UR5+0x214] ;  /* 0x00008500050a7abb */ /* 0x000fe20008000800 */
[----:B------:R-:W0:Y:S01]  /*4330*/  I2F.U32.RP R48, UR9 ;  /* 0x0000000900307d06 */ /* 0x000e220008209000 */
[----:B------:R-:W-:Y:S01]  /*4340*/  IMAD R51, RZ, RZ, -UR9 ;  /* 0x80000009ff337e24 */ /* 0x000fe2000f8e02ff */
[----:B------:R-:W-:Y:S01]  /*4350*/  ISETP.NE.U32.AND P3, PT, RZ, UR9, PT ;  /* 0x00000009ff007c0c */ /* 0x000fe2000bf65070 */
[----:B------:R-:W-:Y:S01]  /*4360*/  ULDC UR11, c[0x0][UR5+0x210] ;  /* 0x00008400050b7abb */ /* 0x000fe20008000800 */
[----:B------:R-:W-:-:S04]  /*4370*/  ULDC UR12, c[0x0][UR5+0x20c] ;  /* 0x00008300050c7abb */ /* 0x000fc80008000800 */
[----:B------:R-:W1:Y:S08]  /*4380*/  I2F.U32.RP R49, UR10 ;  /* 0x0000000a00317d06 */ /* 0x000e700008209000 */
[----:B0-----:R-:W0:Y:S08]  /*4390*/  MUFU.RCP R48, R48 ;  /* 0x0000003000307308 */ /* 0x001e300000001000 */
[----:B-1----:R-:W-:Y:S08]  /*43a0*/  MUFU.RCP R49, R49 ;  /* 0x0000003100317308 */ /* 0x002ff00000001000 */
[----:B------:R-:W1:Y:S01]  /*43b0*/  I2F.U32.RP R50, UR12 ;  /* 0x0000000c00327d06 */ /* 0x000e620008209000 */
[----:B0-----:R-:W-:-:S07]  /*43c0*/  IADD3 R28, R48, 0xffffffe, RZ ;  /* 0x0ffffffe301c7810 */ /* 0x001fce0007ffe0ff */
[----:B------:R0:W2:Y:S08]  /*43d0*/  F2I.FTZ.U32.TRUNC.NTZ R29, R28 ;  /* 0x0000001c001d7305 */ /* 0x0000b0000021f000 */
[----:B-1----:R-:W-:Y:S01]  /*43e0*/  MUFU.RCP R50, R50 ;  /* 0x0000003200327308 */ /* 0x002fe20000001000 */
[----:B0-----:R-:W-:Y:S01]  /*43f0*/  HFMA2.MMA R28, -RZ, RZ, 0, 0 ;  /* 0x00000000ff1c7435 */ /* 0x001fe200000001ff */
[----:B--2---:R-:W-:-:S09]  /*4400*/  IMAD R51, R51, R29, RZ ;  /* 0x0000001d33337224 */ /* 0x004fd200078e02ff */
[----:B------:R-:W-:Y:S01]  /*4410*/  IMAD.HI.U32 R29, R29, R51, R28 ;  /* 0x000000331d1d7227 */ /* 0x000fe200078e001c */
[----:B------:R-:W-:-:S05]  /*4420*/  IADD3 R51, RZ, -UR10, RZ ;  /* 0x8000000aff337c10 */ /* 0x000fca000fffe0ff */
[----:B------:R-:W-:-:S04]  /*4430*/  IMAD.HI.U32 R46, R29, R44, RZ ;  /* 0x0000002c1d2e7227 */ /* 0x000fc800078e00ff */
[----:B------:R-:W-:-:S04]  /*4440*/  IMAD.MOV R29, RZ, RZ, -R46 ;  /* 0x000000ffff1d7224 */ /* 0x000fc800078e0a2e */
[----:B------:R-:W-:Y:S01]  /*4450*/  IMAD R28, R29, UR9, R44 ;  /* 0x000000091d1c7c24 */ /* 0x000fe2000f8e022c */
[----:B------:R-:W-:Y:S02]  /*4460*/  IADD3 R29, R49, 0xffffffe, RZ ;  /* 0x0ffffffe311d7810 */ /* 0x000fe40007ffe0ff */
[----:B------:R-:W0:Y:S02]  /*4470*/  I2F.U32.RP R49, UR11 ;  /* 0x0000000b00317d06 */ /* 0x000e240008209000 */
[----:B------:R-:W-:-:S06]  /*4480*/  ISETP.GE.U32.AND P1, PT, R28, UR9, PT ;  /* 0x000000091c007c0c */ /* 0x000fcc000bf26070 */
[----:B------:R-:W1:Y:S07]  /*4490*/  F2I.FTZ.U32.TRUNC.NTZ R29, R29 ;  /* 0x0000001d001d7305 */ /* 0x000e6e000021f000 */
[----:B------:R-:W-:Y:S01]  /*44a0*/  @P1 VIADD R28, R28, -UR9 ;  /* 0x800000091c1c1c36 */ /* 0x000fe20008000000 */
[----:B0-----:R-:W0:Y:S01]  /*44b0*/  MUFU.RCP R49, R49 ;  /* 0x0000003100317308 */ /* 0x001e220000001000 */
[----:B------:R-:W-:-:S03]  /*44c0*/  @P1 VIADD R46, R46, 0x1 ;  /* 0x000000012e2e1836 */ /* 0x000fc60000000000 */
[----:B------:R-:W-:Y:S01]  /*44d0*/  ISETP.GE.U32.AND P2, PT, R28, UR9, PT ;  /* 0x000000091c007c0c */ /* 0x000fe2000bf46070 */
[----:B------:R-:W-:Y:S02]  /*44e0*/  IMAD.MOV.U32 R28, RZ, RZ, RZ ;  /* 0x000000ffff1c7224 */ /* 0x000fe400078e00ff */
[----:B-1----:R-:W-:-:S04]  /*44f0*/  IMAD R51, R51, R29, RZ ;  /* 0x0000001d33337224 */ /* 0x002fc800078e02ff */
[----:B------:R-:W-:Y:S01]  /*4500*/  IMAD.HI.U32 R29, R29, R51, R28 ;  /* 0x000000331d1d7227 */ /* 0x000fe200078e001c */
[----:B------:R-:W-:-:S05]  /*4510*/  IADD3 R51, RZ, -UR12, RZ ;  /* 0x8000000cff337c10 */ /* 0x000fca000fffe0ff */
[----:B------:R-:W-:Y:S02]  /*4520*/  @P2 IADD3 R46, R46, 0x1, RZ ;  /* 0x000000012e2e2810 */ /* 0x000fe40007ffe0ff */
[----:B------:R-:W-:Y:S02]  /*4530*/  @!P3 LOP3.LUT R46, RZ, UR9, RZ, 0x33, !PT ;  /* 0x00000009ff2ebc12 */ /* 0x000fe4000f8e33ff */
[----:B------:R-:W-:-:S03]  /*4540*/  ISETP.NE.U32.AND P3, PT, RZ, UR10, PT ;  /* 0x0000000aff007c0c */ /* 0x000fc6000bf65070 */
[----:B------:R-:W-:-:S05]  /*4550*/  IMAD.HI.U32 R48, R29, R46, RZ ;  /* 0x0000002e1d307227 */ /* 0x000fca00078e00ff */
[----:B------:R-:W-:-:S05]  /*4560*/  IADD3 R29, -R48, RZ, RZ ;  /* 0x000000ff301d7210 */ /* 0x000fca0007ffe1ff */
[----:B------:R-:W-:Y:S02]  /*4570*/  IMAD R28, R29, UR10, R46 ;  /* 0x0000000a1d1c7c24 */ /* 0x000fe4000f8e022e */
[----:B0-----:R-:W-:-:S03]  /*4580*/  VIADD R29, R49, 0xffffffe ;  /* 0x0ffffffe311d7836 */ /* 0x001fc60000000000 */
        /* <DEDUP_REMOVED lines=34> */
[----:B------:R-:W-:Y:S02]  /*47b0*/  ISETP.GE.U32.AND P2, PT, R29, UR12, PT ;  /* 0x0000000c1d007c0c */ /* 0x000fe4000bf46070 */
[----:B------:R-:W-:-:S05]  /*47c0*/  IADD3 R29, -R46, RZ, RZ ;  /* 0x000000ff2e1d7210 */ /* 0x000fca0007ffe1ff */
[----:B------:R-:W-:Y:S01]  /*47d0*/  IMAD R44, R29, UR9, R44 ;  /* 0x000000091d2c7c24 */ /* 0x000fe2000f8e022c */
[----:B------:R-:W-:Y:S01]  /*47e0*/  ULDC UR9, c[0x0][UR5+0x27c] ;  /* 0x00009f0005097abb */ /* 0x000fe20008000800 */
[----:B------:R-:W-:Y:S02]  /*47f0*/  IMAD.MOV R29, RZ, RZ, -R48 ;  /* 0x000000ffff1d7224 */ /* 0x000fe400078e0a30 */
[----:B------:R-:W-:Y:S01]  /*4800*/  IMAD R44, R44, UR9, R45 ;  /* 0x000000092c2c7c24 */ /* 0x000fe2000f8e022d */
[----:B------:R-:W-:Y:S01]  /*4810*/  IADD3 R45, -R49, RZ, RZ ;  /* 0x000000ff312d7210 */ /* 0x000fe20007ffe1ff */
[----:B------:R-:W-:Y:S01]  /*4820*/  IMAD R29, R29, UR10, R46 ;  /* 0x0000000a1d1d7c24 */ /* 0x000fe2000f8e022e */
[----:B------:R-:W-:Y:S01]  /*4830*/  ULDC UR9, c[0x0][UR5+0x278] ;  /* 0x00009e0005097abb */ /* 0x000fe20008000800 */
[----:B------:R-:W-:Y:S01]  /*4840*/  @P2 VIADD R28, R28, 0x1 ;  /* 0x000000011c1c2836 */ /* 0x000fe20000000000 */
[----:B------:R-:W-:Y:S01]  /*4850*/  @!P3 LOP3.LUT R28, RZ, UR12, RZ, 0x33, !PT ;  /* 0x0000000cff1cbc12 */ /* 0x000fe2000f8e33ff */
[----:B------:R-:W-:Y:S01]  /*4860*/  IMAD R29, R29, UR9, R44 ;  /* 0x000000091d1d7c24 */ /* 0x000fe2000f8e022c */
[----:B------:R-:W-:Y:S01]  /*4870*/  ULDC UR9, c[0x0][UR5+0x274] ;  /* 0x00009d0005097abb */ /* 0x000fe20008000800 */
[----:B------:R-:W-:Y:S01]  /*4880*/  IMAD R48, R45, UR11, R48 ;  /* 0x0000000b2d307c24 */ /* 0x000fe2000f8e0230 */
[----:B------:R-:W-:Y:S01]  /*4890*/  IADD3 R44, -R28, RZ, RZ ;  /* 0x000000ff1c2c7210 */ /* 0x000fe20007ffe1ff */
[----:B------:R-:W-:-:S02]  /*48a0*/  ULDC UR5, c[0x0][UR5+0x270] ;  /* 0x00009c0005057abb */ /* 0x000fc40008000800 */
[----:B------:R-:W-:Y:S02]  /*48b0*/  IMAD R29, R48, UR9, R29 ;  /* 0x00000009301d7c24 */ /* 0x000fe4000f8e021d */
[----:B------:R-:W-:-:S04]  /*48c0*/  IMAD R44, R44, UR12, R49 ;  /* 0x0000000c2c2c7c24 */ /* 0x000fc8000f8e0231 */
[----:B------:R-:W-:Y:S02]  /*48d0*/  IMAD R45, R44, UR5, R29 ;  /* 0x000000052c2d7c24 */ /* 0x000fe4000f8e021d */
[----:B------:R-:W-:Y:S01]  /*48e0*/  IMAD.MOV.U32 R44, RZ, RZ, R28 ;  /* 0x000000ffff2c7224 */ /* 0x000fe200078e001c */
[----:B------:R-:W-:Y:S06]  /*48f0*/  @P1 BRA `(.L_x_1729) ;  /* 0xfffffff800701947 */ /* 0x000fec000383ffff */
.L_x_1728:
[----:B------:R-:W-:Y:S05]  /*4900*/  @!P0 BRA `(.L_x_1727) ;  /* 0x00000004003c8947 */ /* 0x000fea0003800000 */
[----:B------:R-:W-:Y:S01]  /*4910*/  UIADD3 UR4, UR4, -0x1, URZ ;  /* 0xffffffff04047890 */ /* 0x000fe2000fffe03f */
[----:B------:R-:W-:-:S03]  /*4920*/  UMOV UR5, 0xd8 ;  /* 0x000000d800057882 */ /* 0x000fc60000000000 */
[----:B------:R-:W-:-:S12]  /*4930*/  ULEA UR4, UR4, UR5, 0x2 ;  /* 0x0000000504047291 */ /* 0x000fd8000f8e103f */
        /* <DEDUP_REMOVED lines=46> */
[----:B------:R-:W-:Y:S01]  /*4c20*/  IADD3 R47, -R29, RZ, RZ ;  /* 0x000000ff1d2f7210 */ /* 0x000fe20007ffe1ff */
[----:B------:R-:W-:-:S04]  /*4c30*/  IMAD.MOV.U32 R44, RZ, RZ, R29 ;  /* 0x000000ffff2c7224 */ /* 0x000fc800078e001d */
[----:B------:R-:W-:Y:S01]  /*4c40*/  IMAD R46, R47, UR5, R46 ;  /* 0x000000052f2e7c24 */ /* 0x000fe2000f8e022e */
[----:B------:R-:W-:-:S03]  /*4c50*/  ULDC UR5, c[0x0][UR4+0x278] ;  /* 0x00009e0004057abb */ /* 0x000fc60008000800 */
[----:B------:R-:W-:Y:S01]  /*4c60*/  IMAD R45, R46, UR5, R45 ;  /* 0x000000052e2d7c24 */ /* 0x000fe2000f8e022d */
[----:B------:R-:W-:Y:S06]  /*4c70*/  @!P0 BRA `(.L_x_1727) ;  /* 0x0000000000608947 */ /* 0x000fec0003800000 */
[----:B------:R-:W-:Y:S01]  /*4c80*/  ULDC UR5, c[0x0][UR4+0x210] ;  /* 0x0000840004057abb */ /* 0x000fe20008000800 */
[----:B------:R-:W-:Y:S01]  /*4c90*/  ULDC UR4, c[0x0][UR4+0x274] ;  /* 0x00009d0004047abb */ /* 0x000fe20008000800 */
        /* <DEDUP_REMOVED lines=14> */
[----:B------:R-:W-:-:S03]  /*4d80*/  @P0 VIADD R29, R29, 0x1 ;  /* 0x000000011d1d0836 */ /* 0x000fc60000000000 */
[----:B------:R-:W-:-:S13]  /*4d90*/  ISETP.GE.U32.AND P1, PT, R47, UR5, PT ;  /* 0x000000052f007c0c */ /* 0x000fda000bf26070 */
[----:B------:R-:W-:Y:S02]  /*4da0*/  @P1 IADD3 R29, R29, 0x1, RZ ;  /* 0x000000011d1d1810 */ /* 0x000fe40007ffe0ff */
[----:B------:R-:W-:-:S05]  /*4db0*/  @!P2 LOP3.LUT R29, RZ, UR5, RZ, 0x33, !PT ;  /* 0x00000005ff1dac12 */ /* 0x000fca000f8e33ff */
[----:B------:R-:W-:-:S04]  /*4dc0*/  IMAD.MOV R47, RZ, RZ, -R29 ;  /* 0x000000ffff2f7224 */ /* 0x000fc800078e0a1d */
[----:B------:R-:W-:Y:S01]  /*4dd0*/  IMAD R28, R47, UR5, R44 ;  /* 0x000000052f1c7c24 */ /* 0x000fe2000f8e022c */
[----:B------:R-:W-:-:S03]  /*4de0*/  MOV R44, R29 ;  /* 0x0000001d002c7202 */ /* 0x000fc60000000f00 */
[----:B------:R-:W-:-:S07]  /*4df0*/  IMAD R45, R28, UR4, R45 ;  /* 0x000000041c2d7c24 */ /* 0x000fce000f8e022d */
.L_x_1727:
[----:B------:R-:W0:Y:S01]  /*4e00*/  LDC.64 R28, c[0x0][0x2e8] ;  /* 0x0000ba00ff1c7b82 */ /* 0x000e220000000a00 */
[----:B------:R-:W-:Y:S01]  /*4e10*/  ULDC UR4, c[0x0][0x49c] ;  /* 0x0001270000047ab9 */ /* 0x000fe20000000800 */
[----:B-----5:R-:W-:Y:S01]  /*4e20*/  IMAD.U32 R47, R40, 0x10000, RZ ;  /* 0x00010000282f7824 */ /* 0x020fe200078e00ff */
[----:B------:R-:W-:Y:S01]  /*4e30*/  FSET.BF.LT.FTZ.AND R36, R36, UR4, PT ;  /* 0x0000000424247c0a */ /* 0x000fe2000b811000 */
[----:B------:R-:W-:Y:S02]  /*4e40*/  ULDC UR4, c[0x0][0x354] ;  /* 0x0000d50000047ab9 */ /* 0x000fe40000000800 */
[----:B------:R-:W-:Y:S01]  /*4e50*/  IMAD R45, R44, UR4, R45 ;  /* 0x000000042c2d7c24 */ /* 0x000fe2000f8e022d */
[----:B------:R-:W1:Y:S01]  /*4e60*/  F2I.FTZ.U32.TRUNC.NTZ R49, R36 ;  /* 0x0000002400317305 */ /* 0x000e62000021f000 */
[----:B------:R-:W-:Y:S01]  /*4e70*/  FMUL.FTZ R47, R36, R47 ;  /* 0x0000002f242f7220 */ /* 0x000fe20000410000 */
[----:B------:R-:W-:Y:S02]  /*4e80*/  ULDC.64 UR4, c[0x0][0x3c0] ;  /* 0x0000f00000047ab9 */ /* 0x000fe40000000a00 */
[----:B------:R-:W-:Y:S01]  /*4e90*/  IADD3 R44, P0, R45, UR4, RZ ;  /* 0x000000042d2c7c10 */ /* 0x000fe2000ff1e0ff */
[----:B------:R-:W-:-:S05]  /*4ea0*/  FMUL.FTZ R47, R14, R47 ;  /* 0x0000002f0e2f7220 */ /* 0x000fca0000410000 */
[----:B------:R-:W-:Y:S01]  /*4eb0*/  F2FP.BF16.F32.PACK_AB R47, RZ, R47 ;  /* 0x0000002fff2f723e */ /* 0x000fe200000010ff */
[----:B0-----:R-:W-:Y:S01]  /*4ec0*/  IMAD.WIDE.U32 R28, R45, 0x2, R28 ;  /* 0x000000022d1c7825 */ /* 0x001fe200078e001c */
[----:B------:R-:W-:-:S04]  /*4ed0*/  IADD3.X R45, RZ, UR5, RZ, P0, !PT ;  /* 0x00000005ff2d7c10 */ /* 0x000fc800087fe4ff */
[----:B------:R2:W-:Y:S04]  /*4ee0*/  STG.E.U16 desc[UR6][R28.64], R47 ;  /* 0x0000002f1c007986 */ /* 0x0005e8000c101506 */
[----:B-1----:R2:W-:Y:S02]  /*4ef0*/  STG.E.U8 desc[UR6][R44.64], R49 ;  /* 0x000000312c007986 */ /* 0x0025e4000c101106 */
.L_x_1726:
[----:B------:R-:W-:Y:S05]  /*4f00*/  BSYNC B0 ;  /* 0x0000000000007941 */ /* 0x000fea0003800000 */
.L_x_1725:
[----:B------:R-:W-:Y:S01]  /*4f10*/  IMAD R36, R15, UR8, R0 ;  /* 0x000000080f247c24 */ /* 0x000fe2000f8e0200 */
[----:B------:R-:W-:Y:S04]  /*4f20*/  BSSY B0, `(.L_x_1730) ;  /* 0x00000d3000007945 */ /* 0x000fe80003800000 */
[----:B------:R-:W-:-:S13]  /*4f30*/  ISETP.GE.U32.AND P0, PT, R36, R35, PT ;  /* 0x000000232400720c */ /* 0x000fda0003f06070 */
[----:B------:R-:W-:Y:S05]  /*4f40*/  @P0 BRA `(.L_x_1731) ;  /* 0x0000000c00400947 */ /* 0x000fea0003800000 */
[----:B0-2---:R-:W0:Y:S01]  /*4f50*/  LDC R28, c[0x0][0x3b8] ;  /* 0x0000ee00ff1c7b82 */ /* 0x005e220000000800 */
[----:B------:R-:W-:Y:S01]  /*4f60*/  IMAD.MOV.U32 R45, RZ, RZ, RZ ;  /* 0x000000ffff2d7224 */ /* 0x000fe200078e00ff */
[----:B0-----:R-:W-:-:S13]  /*4f70*/  ISETP.GE.AND P0, PT, R28, 0x2, PT ;  /* 0x000000021c00780c */ /* 0x001fda0003f06270 */
[----:B------:R-:W-:Y:S05]  /*4f80*/  @!P0 BRA `(.L_x_1732) ;  /* 0x0000000800f08947 */ /* 0x000fea0003800000 */
[----:B------:R-:W-:Y:S01]  /*4f90*/  IADD3 R28, R18, 0x1, RZ ;  /* 0x00000001121c7810 */ /* 0x000fe20007ffe0ff */
[----:B------:R-:W-:Y:S01]  /*4fa0*/  ULDC UR4, c[0x0][0x3b8] ;  /* 0x0000ee0000047ab9 */ /* 0x000fe20000000800 */
[----:B------:R-:W-:Y:S01]  /*4fb0*/  ISETP.NE.AND P0, PT, R31, RZ, PT ;  /* 0x000000ff1f00720c */ /* 0x000fe20003f05270 */
[----:B------:R-:W-:Y:S01]  /*4fc0*/  IMAD.MOV.U32 R45, RZ, RZ, RZ ;  /* 0x000000ffff2d7224 */ /* 0x000fe200078e00ff */
[----:B------:R-:W-:-:S13]  /*4fd0*/  ISETP.GE.U32.AND P1, PT, R28, 0x3, PT ;  /* 0x000000031c00780c */ /* 0x000fda0003f26070 */
[----:B------:R-:W-:Y:S05]  /*4fe0*/  @!P1 BRA `(.L_x_1733) ;  /* 0x0000000400989947 */ /* 0x000fea0003800000 */
[----:B------:R-:W-:Y:S01]  /*4ff0*/  IADD3 R47, R22, -R31, RZ ;  /* 0x8000001f162f7210 */ /* 0x000fe20007ffe0ff */
[----:B------:R-:W-:-:S07]  /*5000*/  IMAD.MOV.U32 R45, RZ, RZ, RZ ;  /* 0x000000ffff2d7224 */ /* 0x000fce00078e00ff */
.L_x_1734:
        /* <DEDUP_REMOVED lines=30> */
[----:B0-----:R-:W-:Y:S01]  /*51f0*/  MUFU.RCP R48, R48 ;  /* 0x0000003000307308 */ /* 0x001fe20000001000 */
[----:B------:R-:W-:-:S03]  /*5200*/  @P1 VIADD R44, R44, 0x1 ;  /* 0x000000012c2c1836 */ /* 0x000fc60000000000 */
[----:B------:R-:W-:Y:S01]  /*5210*/  ISETP.GE.U32.AND P2, PT, R28, UR9, PT ;  /* 0x000000091c007c0c */ /* 0x000fe2000bf46070 */
[----:B------:R-:W-:Y:S02]  /*5220*/  IMAD.MOV.U32 R28, RZ, RZ, RZ ;  /* 0x000000ffff1c7224 */ /* 0x000fe400078e00ff */
[----:B-1----:R-:W-:-:S04]  /*5230*/  IMAD R49, R49, R29, RZ ;  /* 0x0000001d31317224 */ /* 0x002fc800078e02ff */
[----:B------:R-:W-:Y:S02]  /*5240*/  IMAD.HI.U32 R29, R29, R49, R28 ;  /* 0x000000311d1d7227 */ /* 0x000fe400078e001c */
[----:B------:R-:W0:Y:S04]  /*5250*/  I2F.U32.RP R49, UR12 ;  /* 0x0000000c00317d06 */ /* 0x000e280008209000 */
[----:B------:R-:W-:Y:S02]  /*5260*/  @P2 IADD3 R44, R44, 0x1, RZ ;  /* 0x000000012c2c2810 */ /* 0x000fe40007ffe0ff */
[----:B------:R-:W-:Y:S02]  /*5270*/  @!P3 LOP3.LUT R44, RZ, UR9, RZ, 0x33, !PT ;  /* 0x00000009ff2cbc12 */ /* 0x000fe4000f8e33ff */
[----:B------:R-:W-:-:S03]  /*5280*/  ISETP.NE.U32.AND P3, PT, RZ, UR10, PT ;  /* 0x0000000aff007c0c */ /* 0x000fc6000bf65070 */
[----:B------:R-:W-:Y:S01]  /*5290*/  IMAD.HI.U32 R46, R29, R44, RZ ;  /* 0x0000002c1d2e7227 */ /* 0x000fe200078e00ff */
[----:B0-----:R-:W-:Y:S04]  /*52a0*/  MUFU.RCP R49, R49 ;  /* 0x0000003100317308 */ /* 0x001fe80000001000 */
        /* <DEDUP_REMOVED lines=8> */
[----:B------:R-:W-:Y:S01]  /*5330*/  HFMA2.MMA R28, -RZ, RZ, 0, 0 ;  /* 0x00000000ff1c7435 */ /* 0x000fe200000001ff */
[----:B0-----:R-:W-:-:S09]  /*5340*/  IMAD R51, R51, R29, RZ ;  /* 0x0000001d33337224 */ /* 0x001fd200078e02ff */
[----:B------:R-:W-:-:S04]  /*5350*/  IMAD.HI.U32 R29, R29, R51, R28 ;  /* 0x000000331d1d7227 */ /* 0x000fc800078e001c */
[----:B------:R-:W-:Y:S01]  /*5360*/  @P2 VIADD R46, R46, 0x1 ;  /* 0x000000012e2e2836 */ /* 0x000fe20000000000 */
[----:B------:R-:W-:Y:S02]  /*5370*/  @!P3 LOP3.LUT R46, RZ, UR10, RZ, 0x33, !PT ;  /* 0x0000000aff2ebc12 */ /* 0x000fe4000f8e33ff */
[----:B------:R-:W-:-:S03]  /*5380*/  ISETP.NE.U32.AND P3, PT, RZ, UR11, PT ;  /* 0x0000000bff007c0c */ /* 0x000fc6000bf65070 */
[----:B------:R-:W-:-:S04]  /*5390*/  IMAD.HI.U32 R48, R29, R46, RZ ;  /* 0x0000002e1d307227 */ /* 0x000fc800078e00ff */
[----:B------:R-:W-:-:S04]  /*53a0*/  IMAD.MOV R29, RZ, RZ, -R48 ;  /* 0x000000ffff1d7224 */ /* 0x000fc800078e0a30 */
[----:B------:R-:W-:Y:S01]  /*53b0*/  IMAD R28, R29, UR11, R46 ;  /* 0x0000000b1d1c7c24 */ /* 0x000fe2000f8e022e */
[----:B------:R-:W-:-:S04]  /*53c0*/  IADD3 R29, R49, 0xffffffe, RZ ;  /* 0x0ffffffe311d7810 */ /* 0x000fc80007ffe0ff */
        /* <DEDUP_REMOVED lines=26> */
[----:B------:R-:W-:Y:S01]  /*5570*/  @P2 VIADD R28, R28, 0x1 ;  /* 0x000000011c1c2836 */ /* 0x000fe20000000000 */
[----:B------:R-:W-:Y:S01]  /*5580*/  @!P3 LOP3.LUT R28, RZ, UR12, RZ, 0x33, !PT ;  /* 0x0000000cff1cbc12 */ /* 0x000fe2000f8e33ff */
[----:B------:R-:W-:Y:S01]  /*5590*/  IMAD R29, R29, UR10, R44 ;  /* 0x0000000a1d1d7c24 */ /* 0x000fe2000f8e022c */
[----:B------:R-:W-:Y:S01]  /*55a0*/  ULDC UR9, c[0x0][UR5+0x278] ;  /* 0x00009e0005097abb */ /* 0x000fe20008000800 */
[----:B------:R-:W-:Y:S01]  /*55b0*/  IMAD R46, R45, UR11, R46 ;  /* 0x0000000b2d2e7c24 */ /* 0x000fe2000f8e022e */
[----:B------:R-:W-:Y:S01]  /*55c0*/  IADD3 R45, -R28, RZ, RZ ;  /* 0x000000ff1c2d7210 */ /* 0x000fe20007ffe1ff */
[----:B------:R-:W-:Y:S01]  /*55d0*/  IMAD R29, R29, UR9, R36 ;  /* 0x000000091d1d7c24 */ /* 0x000fe2000f8e0224 */
[----:B------:R-:W-:Y:S01]  /*55e0*/  ULDC UR9, c[0x0][UR5+0x274] ;  /* 0x00009d0005097abb */ /* 0x000fe20008000800 */
[----:B------:R-:W-:Y:S01]  /*55f0*/  ULDC UR5, c[0x0][UR5+0x270] ;  /* 0x00009c0005057abb */ /* 0x000fe20008000800 */
[----:B------:R-:W-:-:S02]  /*5600*/  IMAD.MOV.U32 R36, RZ, RZ, R28 ;  /* 0x000000ffff247224 */ /* 0x000fc400078e001c */
[----:B------:R-:W-:Y:S02]  /*5610*/  IMAD R29, R46, UR9, R29 ;  /* 0x000000092e1d7c24 */ /* 0x000fe4000f8e021d */
[----:B------:R-:W-:-:S04]  /*5620*/  IMAD R48, R45, UR12, R48 ;  /* 0x0000000c2d307c24 */ /* 0x000fc8000f8e0230 */
[----:B------:R-:W-:Y:S01]  /*5630*/  IMAD R45, R48, UR5, R29 ;  /* 0x00000005302d7c24 */ /* 0x000fe2000f8e021d */
[----:B------:R-:W-:Y:S06]  /*5640*/  @P1 BRA `(.L_x_1734) ;  /* 0xfffffff800701947 */ /* 0x000fec000383ffff */
.L_x_1733:
        /* <DEDUP_REMOVED lines=74> */
[----:B------:R-:W-:Y:S02]  /*5af0*/  @P1 IADD3 R29, R29, 0x1, RZ ;  /* 0x000000011d1d1810 */ /* 0x000fe40007ffe0ff */
[----:B------:R-:W-:-:S05]  /*5b00*/  @!P2 LOP3.LUT R29, RZ, UR5, RZ, 0x33, !PT ;  /* 0x00000005ff1dac12 */ /* 0x000fca000f8e33ff */
[----:B------:R-:W-:-:S04]  /*5b10*/  IMAD.MOV R47, RZ, RZ, -R29 ;  /* 0x000000ffff2f7224 */ /* 0x000fc800078e0a1d */
[----:B------:R-:W-:Y:S01]  /*5b20*/  IMAD R28, R47, UR5, R36 ;  /* 0x000000052f1c7c24 */ /* 0x000fe2000f8e0224 */
[----:B------:R-:W-:-:S03]  /*5b30*/  MOV R36, R29 ;  /* 0x0000001d00247202 */ /* 0x000fc60000000f00 */
[----:B------:R-:W-:-:S07]  /*5b40*/  IMAD R45, R28, UR4, R45 ;  /* 0x000000041c2d7c24 */ /* 0x000fce000f8e022d */
.L_x_1732:
[----:B------:R-:W0:Y:S01]  /*5b50*/  LDC.64 R28, c[0x0][0x2e8] ;  /* 0x0000ba00ff1c7b82 */ /* 0x000e220000000a00 */
[----:B------:R-:W-:Y:S01]  /*5b60*/  ULDC UR4, c[0x0][0x49c] ;  /* 0x0001270000047ab9 */ /* 0x000fe20000000800 */
[----:B-----5:R-:W-:Y:S02]  /*5b70*/  SHF.L.U32 R47, R41, 0x10, RZ ;  /* 0x00000010292f7819 */ /* 0x020fe400000006ff */
[----:B------:R-:W-:Y:S01]  /*5b80*/  FSET.BF.LT.FTZ.AND R44, R37, UR4, PT ;  /* 0x00000004252c7c0a */ /* 0x000fe2000b811000 */
[----:B------:R-:W-:Y:S02]  /*5b90*/  ULDC UR4, c[0x0][0x354] ;  /* 0x0000d50000047ab9 */ /* 0x000fe40000000800 */
[----:B------:R-:W-:Y:S01]  /*5ba0*/  IMAD R45, R36, UR4, R45 ;  /* 0x00000004242d7c24 */ /* 0x000fe2000f8e022d */
[----:B------:R-:W1:Y:S01]  /*5bb0*/  F2I.FTZ.U32.TRUNC.NTZ R49, R44 ;  /* 0x0000002c00317305 */ /* 0x000e62000021f000 */
[----:B------:R-:W-:Y:S01]  /*5bc0*/  FMUL.FTZ R47, R44, R47 ;  /* 0x0000002f2c2f7220 */ /* 0x000fe20000410000 */
[----:B------:R-:W-:-:S02]  /*5bd0*/  ULDC.64 UR4, c[0x0][0x3c0] ;  /* 0x0000f00000047ab9 */ /* 0x000fc40000000a00 */
[----:B------:R-:W-:Y:S01]  /*5be0*/  IADD3 R36, P0, R45, UR4, RZ ;  /* 0x000000042d247c10 */ /* 0x000fe2000ff1e0ff */
[----:B------:R-:W-:-:S04]  /*5bf0*/  FMUL.FTZ R47, R14, R47 ;  /* 0x0000002f0e2f7220 */ /* 0x000fc80000410000 */
[----:B------:R-:W-:Y:S01]  /*5c00*/  IMAD.X R37, RZ, RZ, UR5, P0 ;  /* 0x00000005ff257e24 */ /* 0x000fe200080e06ff */
[----:B------:R-:W-:Y:S01]  /*5c10*/  F2FP.BF16.F32.PACK_AB R47, RZ, R47 ;  /* 0x0000002fff2f723e */ /* 0x000fe200000010ff */
[----:B0-----:R-:W-:-:S05]  /*5c20*/  IMAD.WIDE.U32 R28, R45, 0x2, R28 ;  /* 0x000000022d1c7825 */ /* 0x001fca00078e001c */
[----:B------:R3:W-:Y:S04]  /*5c30*/  STG.E.U16 desc[UR6][R28.64], R47 ;  /* 0x0000002f1c007986 */ /* 0x0007e8000c101506 */
[----:B-1----:R3:W-:Y:S02]  /*5c40*/  STG.E.U8 desc[UR6][R36.64], R49 ;  /* 0x0000003124007986 */ /* 0x0027e4000c101106 */
.L_x_1731:
[----:B------:R-:W-:Y:S05]  /*5c50*/  BSYNC B0 ;  /* 0x0000000000007941 */ /* 0x000fea0003800000 */
.L_x_1730:
[----:B---3--:R-:W-:Y:S01]  /*5c60*/  LEA R37, R17, R0, 0x1 ;  /* 0x0000000011257211 */ /* 0x008fe200078e08ff */
[----:B------:R-:W-:Y:S03]  /*5c70*/  BSSY B0, `(.L_x_1735) ;  /* 0x00000d3000007945 */ /* 0x000fe60003800000 */
[----:B------:R-:W-:-:S13]  /*5c80*/  ISETP.GE.U32.AND P0, PT, R37, R35, PT ;  /* 0x000000232500720c */ /* 0x000fda0003f06070 */
[----:B------:R-:W-:Y:S05]  /*5c90*/  @P0 BRA `(.L_x_1736) ;  /* 0x0000000c00400947 */ /* 0x000fea0003800000 */
[----:B0-2---:R-:W0:Y:S01]  /*5ca0*/  LDC R28, c[0x0][0x3b8] ;  /* 0x0000ee00ff1c7b82 */ /* 0x005e220000000800 */
[----:B------:R-:W-:Y:S01]  /*5cb0*/  HFMA2.MMA R36, -RZ, RZ, 0, 0 ;  /* 0x00000000ff247435 */ /* 0x000fe200000001ff */
[----:B0-----:R-:W-:-:S13]  /*5cc0*/  ISETP.GE.AND P0, PT, R28, 0x2, PT ;  /* 0x000000021c00780c */ /* 0x001fda0003f06270 */
[----:B------:R-:W-:Y:S05]  /*5cd0*/  @!P0 BRA `(.L_x_1737) ;  /* 0x0000000800f08947 */ /* 0x000fea0003800000 */
[----:B------:R-:W-:Y:S01]  /*5ce0*/  VIADD R28, R18, 0x1 ;  /* 0x00000001121c7836 */ /* 0x000fe20000000000 */
[----:B------:R-:W-:Y:S01]  /*5cf0*/  ULDC UR4, c[0x0][0x3b8] ;  /* 0x0000ee0000047ab9 */ /* 0x000fe20000000800 */
[----:B------:R-:W-:Y:S02]  /*5d00*/  ISETP.NE.AND P0, PT, R31, RZ, PT ;  /* 0x000000ff1f00720c */ /* 0x000fe40003f05270 */
[----:B------:R-:W-:Y:S02]  /*5d10*/  MOV R36, RZ ;  /* 0x000000ff00247202 */ /* 0x000fe40000000f00 */
[----:B------:R-:W-:-:S13]  /*5d20*/  ISETP.GE.U32.AND P1, PT, R28, 0x3, PT ;  /* 0x000000031c00780c */ /* 0x000fda0003f26070 */
[----:B------:R-:W-:Y:S05]  /*5d30*/  @!P1 BRA `(.L_x_1738) ;  /* 0x0000000400989947 */ /* 0x000fea0003800000 */
[----:B------:R-:W-:Y:S01]  /*5d40*/  IADD3 R47, R22, -R31, RZ ;  /* 0x8000001f162f7210 */ /* 0x000fe20007ffe0ff */
[----:B------:R-:W-:-:S07]  /*5d50*/  IMAD.MOV.U32 R36, RZ, RZ, RZ ;  /* 0x000000ffff247224 */ /* 0x000fce00078e00ff */
.L_x_1739:
[----:B------:R-:W-:Y:S01]  /*5d60*/  UIADD3 UR5, UR4, -0x1, URZ ;  /* 0xffffffff04057890 */ /* 0x000fe2000fffe03f */
[----:B------:R-:W-:Y:S01]  /*5d70*/  IADD3 R47, R47, -0x4, RZ ;  /* 0xfffffffc2f2f7810 */ /* 0x000fe20007ffe0ff */
[----:B------:R-:W-:Y:S01]  /*5d80*/  UMOV UR9, 0xd8 ;  /* 0x000000d800097882 */ /* 0x000fe20000000000 */
[----:B------:R-:W-:Y:S02]  /*5d90*/  UIADD3 UR4, UR4, -0x4, URZ ;  /* 0xfffffffc04047890 */ /* 0x000fe4000fffe03f */
[----:B------:R-:W-:-:S12]  /*5da0*/  ULEA UR5, UR5, UR9, 0x2 ;  /* 0x0000000905057291 */ /* 0x000fd8000f8e103f */
[----:B------:R-:W-:Y:S01]  /*5db0*/  ULDC UR9, c[0x0][UR5+0x218] ;  /* 0x0000860005097abb */ /* 0x000fe20008000800 */
[----:B------:R-:W-:Y:S01]  /*5dc0*/  ULDC UR10, c[0x0][UR5+0x214] ;  /* 0x00008500050a7abb */ /* 0x000fe20008000800 */
[----:B------:R-:W0:Y:S01]  /*5dd0*/  I2F.U32.RP R45, UR9 ;  /* 0x00000009002d7d06 */ /* 0x000e220008209000 */
[----:B------:R-:W-:Y:S01]  /*5de0*/  IADD3 R49, RZ, -UR9, RZ ;  /* 0x80000009ff317c10 */ /* 0x000fe2000fffe0ff */
[----:B------:R-:W-:Y:S01]  /*5df0*/  ULDC UR11, c[0x0][UR5+0x210] ;  /* 0x00008400050b7abb */ /* 0x000fe20008000800 */
[----:B------:R-:W-:Y:S01]  /*5e00*/  ISETP.NE.U32.AND P3, PT, RZ, UR9, PT ;  /* 0x00000009ff007c0c */ /* 0x000fe2000bf65070 */
[----:B------:R-:W-:-:S04]  /*5e10*/  ULDC UR12, c[0x0][UR5+0x20c] ;  /* 0x00008300050c7abb */ /* 0x000fc80008000800 */
[----:B------:R-:W1:Y:S08]  /*5e20*/  I2F.U32.RP R46, UR10 ;  /* 0x0000000a002e7d06 */ /* 0x000e700008209000 */
[----:B0-----:R-:W0:Y:S08]  /*5e30*/  MUFU.RCP R45, R45 ;  /* 0x0000002d002d7308 */ /* 0x001e300000001000 */
[----:B-1----:R-:W-:Y:S01]  /*5e40*/  MUFU.RCP R46, R46 ;  /* 0x0000002e002e7308 */ /* 0x002fe20000001000 */
[----:B0-----:R-:W-:-:S02]  /*5e50*/  IADD3 R28, R45, 0xffffffe, RZ ;  /* 0x0ffffffe2d1c7810 */ /* 0x001fc40007ffe0ff */
[----:B------:R-:W-:-:S05]  /*5e60*/  IADD3 R45, RZ, -UR10, RZ ;  /* 0x8000000aff2d7c10 */ /* 0x000fca000fffe0ff */
[----:B------:R0:W1:Y:S02]  /*5e70*/  F2I.FTZ.U32.TRUNC.NTZ R29, R28 ;  /* 0x0000001c001d7305 */ /* 0x000064000021f000 */
[----:B0-----:R-:W-:Y:S02]  /*5e80*/  IMAD.MOV.U32 R28, RZ, RZ, RZ ;  /* 0x000000ffff1c7224 */ /* 0x001fe400078e00ff */
[----:B-1----:R-:W-:-:S04]  /*5e90*/  IMAD R49, R49, R29, RZ ;  /* 0x0000001d31317224 */ /* 0x002fc800078e02ff */
[----:B------:R-:W-:Y:S01]  /*5ea0*/  IMAD.HI.U32 R44, R29, R49, R28 ;  /* 0x000000311d2c7227 */ /* 0x000fe200078e001c */
[----:B------:R-:W-:Y:S02]  /*5eb0*/  IADD3 R29, R46, 0xffffffe, RZ ;  /* 0x0ffffffe2e1d7810 */ /* 0x000fe40007ffe0ff */
[----:B------:R-:W0:Y:S01]  /*5ec0*/  I2F.U32.RP R46, UR11 ;  /* 0x0000000b002e7d06 */ /* 0x000e220008209000 */
[----:B------:R-:W-:Y:S02]  /*5ed0*/  IADD3 R49, RZ, -UR11, RZ ;  /* 0x8000000bff317c10 */ /* 0x000fe4000fffe0ff */
[----:B------:R-:W-:-:S05]  /*5ee0*/  IMAD.HI.U32 R44, R44, R37, RZ ;  /* 0x000000252c2c7227 */ /* 0x000fca00078e00ff */
[----:B------:R-:W-:Y:S01]  /*5ef0*/  IADD3 R48, -R44, RZ, RZ ;  /* 0x000000ff2c307210 */ /* 0x000fe20007ffe1ff */
[----:B------:R-:W1:Y:S04]  /*5f00*/  F2I.FTZ.U32.TRUNC.NTZ R29, R29 ;  /* 0x0000001d001d7305 */ /* 0x000e68000021f000 */
[----:B------:R-:W-:-:S04]  /*5f10*/  IMAD R28, R48, UR9, R37 ;  /* 0x00000009301c7c24 */ /* 0x000fc8000f8e0225 */
[----:B0-----:R-:W-:Y:S01]  /*5f20*/  MUFU.RCP R46, R46 ;  /* 0x0000002e002e7308 */ /* 0x001fe20000001000 */
[----:B------:R-:W-:Y:S01]  /*5f30*/  ISETP.GE.U32.AND P1, PT, R28, UR9, PT ;  /* 0x000000091c007c0c */ /* 0x000fe2000bf26070 */
[----:B-1----:R-:W-:-:S06]  /*5f40*/  IMAD R45, R45, R29, RZ ;  /* 0x0000001d2d2d7224 */ /* 0x002fcc00078e02ff */
[----:B------:R-:W0:Y:S06]  /*5f50*/  I2F.U32.RP R48, UR12 ;  /* 0x0000000c00307d06 */ /* 0x000e2c0008209000 */
[----:B------:R-:W-:Y:S01]  /*5f60*/  @P1 VIADD R28, R28, -UR9 ;  /* 0x800000091c1c1c36 */ /* 0x000fe20008000000 */
[----:B------:R-:W-:-:S04]  /*5f70*/  @P1 IADD3 R44, R44, 0x1, RZ ;  /* 0x000000012c2c1810 */ /* 0x000fc80007ffe0ff */
[----:B------:R-:W-:Y:S01]  /*5f80*/  ISETP.GE.U32.AND P2, PT, R28, UR9, PT ;  /* 0x000000091c007c0c */ /* 0x000fe2000bf46070 */
[----:B------:R-:W-:Y:S01]  /*5f90*/  HFMA2.MMA R28, -RZ, RZ, 0, 0 ;  /* 0x00000000ff1c7435 */ /* 0x000fe200000001ff */
[----:B0-----:R-:W-:Y:S09]  /*5fa0*/  MUFU.RCP R48, R48 ;  /* 0x0000003000307308 */ /* 0x001ff20000001000 */
[----:B------:R-:W-:-:S04]  /*5fb0*/  IMAD.HI.U32 R29, R29, R45, R28 ;  /* 0x0000002d1d1d7227 */ /* 0x000fc800078e001c */
[----:B------:R-:W-:Y:S01]  /*5fc0*/  @P2 VIADD R44, R44, 0x1 ;  /* 0x000000012c2c2836 */ /* 0x000fe20000000000 */
        /* <DEDUP_REMOVED lines=8> */
[----:B------:R-:W-:Y:S01]  /*6050*/  @P1 IADD3 R28, R28, -UR10, RZ ;  /* 0x8000000a1c1c1c10 */ /* 0x000fe2000fffe0ff */
[----:B------:R-:W-:-:S03]  /*6060*/  @P1 VIADD R45, R45, 0x1 ;  /* 0x000000012d2d1836 */ /* 0x000fc60000000000 */
[----:B------:R-:W-:Y:S01]  /*6070*/  ISETP.GE.U32.AND P2, PT, R28, UR10, PT ;  /* 0x0000000a1c007c0c */ /* 0x000fe2000bf46070 */
[----:B------:R-:W-:Y:S01]  /*6080*/  HFMA2.MMA R28, -RZ, RZ, 0, 0 ;  /* 0x00000000ff1c7435 */ /* 0x000fe200000001ff */
[----:B0-----:R-:W-:-:S09]  /*6090*/  IMAD R49, R49, R29, RZ ;  /* 0x0000001d31317224 */ /* 0x001fd200078e02ff */
[----:B------:R-:W-:Y:S01]  /*60a0*/  IMAD.HI.U32 R28, R29, R49, R28 ;  /* 0x000000311d1c7227 */ /* 0x000fe200078e001c */
[----:B------:R-:W-:Y:S02]  /*60b0*/  IADD3 R29, R48, 0xffffffe, RZ ;  /* 0x0ffffffe301d7810 */ /* 0x000fe40007ffe0ff */
[----:B------:R-:W-:Y:S01]  /*60c0*/  @P2 IADD3 R45, R45, 0x1, RZ ;  /* 0x000000012d2d2810 */ /* 0x000fe20007ffe0ff */
[----:B------:R-:W-:Y:S01]  /*60d0*/  IMAD R49, RZ, RZ, -UR12 ;  /* 0x8000000cff317e24 */ /* 0x000fe2000f8e02ff */
[----:B------:R-:W-:Y:S01]  /*60e0*/  @!P3 LOP3.LUT R45, RZ, UR10, RZ, 0x33, !PT ;  /* 0x0000000aff2dbc12 */ /* 0x000fe2000f8e33ff */
[----:B------:R-:W-:Y:S01]  /*60f0*/  IMAD.MOV R48, RZ, RZ, -R44 ;  /* 0x000000ffff307224 */ /* 0x000fe200078e0a2c */
[----:B------:R-:W0:Y:S01]  /*6100*/  F2I.FTZ.U32.TRUNC.NTZ R29, R29 ;  /* 0x0000001d001d7305 */ /* 0x000e22000021f000 */
[----:B------:R-:W-:Y:S02]  /*6110*/  ISETP.NE.U32.AND P3, PT, RZ, UR11, PT ;  /* 0x0000000bff007c0c */ /* 0x000fe4000bf65070 */
[----:B------:R-:W-:-:S04]  /*6120*/  IMAD.HI.U32 R46, R28, R45, RZ ;  /* 0x0000002d1c2e7227 */ /* 0x000fc800078e00ff */
[----:B------:R-:W-:-:S04]  /*6130*/  IMAD.MOV R28, RZ, RZ, -R46 ;  /* 0x000000ffff1c7224 */ /* 0x000fc800078e0a2e */
[----:B------:R-:W-:Y:S02]  /*6140*/  IMAD R28, R28, UR11, R45 ;  /* 0x0000000b1c1c7c24 */ /* 0x000fe4000f8e022d */
[----:B0-----:R-:W-:-:S03]  /*6150*/  IMAD R49, R49, R29, RZ ;  /* 0x0000001d31317224 */ /* 0x001fc600078e02ff */
[----:B------:R-:W-:-:S13]  /*6160*/  ISETP.GE.U32.AND P1, PT, R28, UR11, PT ;  /* 0x0000000b1c007c0c */ /* 0x000fda000bf26070 */
[----:B------:R-:W-:Y:S02]  /*6170*/  @P1 IADD3 R28, R28, -UR11, RZ ;  /* 0x8000000b1c1c1c10 */ /* 0x000fe4000fffe0ff */
[----:B------:R-:W-:Y:S02]  /*6180*/  @P1 IADD3 R46, R46, 0x1, RZ ;  /* 0x000000012e2e1810 */ /* 0x000fe40007ffe0ff */
        /* <DEDUP_REMOVED lines=10> */
[----:B------:R-:W-:Y:S02]  /*6230*/  @P1 IADD3 R29, R29, -UR12, RZ ;  /* 0x8000000c1d1d1c10 */ /* 0x000fe4000fffe0ff */
[----:B------:R-:W-:Y:S02]  /*6240*/  @P1 IADD3 R28, R28, 0x1, RZ ;  /* 0x000000011c1c1810 */ /* 0x000fe40007ffe0ff */
[----:B------:R-:W-:Y:S01]  /*6250*/  ISETP.GE.U32.AND P2, PT, R29, UR12, PT ;  /* 0x0000000c1d007c0c */ /* 0x000fe2000bf46070 */
[----:B------:R-:W-:Y:S01]  /*6260*/  IMAD R29, R48, UR9, R37 ;  /* 0x00000009301d7c24 */ /* 0x000fe2000f8e0225 */
[----:B------:R-:W-:Y:S01]  /*6270*/  IADD3 R37, -R45, RZ, RZ ;  /* 0x000000ff2d257210 */ /* 0x000fe20007ffe1ff */
[----:B------:R-:W-:Y:S01]  /*6280*/  ULDC UR9, c[0x0][UR5+0x27c] ;  /* 0x00009f0005097abb */ /* 0x000fe20008000800 */
[----:B------:R-:W-:Y:S01]  /*6290*/  ISETP.NE.AND P1, PT, R47, RZ, PT ;  /* 0x000000ff2f00720c */ /* 0x000fe20003f25270 */
[----:B------:R-:W-:Y:S01]  /*62a0*/  IMAD R29, R29, UR9, R36 ;  /* 0x000000091d1d7c24 */ /* 0x000fe2000f8e0224 */
[----:B------:R-:W-:Y:S01]  /*62b0*/  IADD3 R36, -R46, RZ, RZ ;  /* 0x000000ff2e247210 */ /* 0x000fe20007ffe1ff */
[----:B------:R-:W-:Y:S01]  /*62c0*/  IMAD R44, R37, UR10, R44 ;  /* 0x0000000a252c7c24 */ /* 0x000fe2000f8e022c */
[----:B------:R-:W-:-:S03]  /*62d0*/  ULDC UR9, c[0x0][UR5+0x278] ;  /* 0x00009e0005097abb */ /* 0x000fc60008000800 */
[----:B------:R-:W-:Y:S01]  /*62e0*/  IMAD R29, R44, UR9, R29 ;  /* 0x000000092c1d7c24 */ /* 0x000fe2000f8e021d */
[----:B------:R-:W-:Y:S01]  /*62f0*/  ULDC UR9, c[0x0][UR5+0x274] ;  /* 0x00009d0005097abb */ /* 0x000fe20008000800 */
[----:B------:R-:W-:Y:S01]  /*6300*/  @P2 VIADD R28, R28, 0x1 ;  /* 0x000000011c1c2836 */ /* 0x000fe20000000000 */
[----:B------:R-:W-:Y:S01]  /*6310*/  @!P3 LOP3.LUT R28, RZ, UR12, RZ, 0x33, !PT ;  /* 0x0000000cff1cbc12 */ /* 0x000fe2000f8e33ff */
[----:B------:R-:W-:Y:S01]  /*6320*/  IMAD R36, R36, UR11, R45 ;  /* 0x0000000b24247c24 */ /* 0x000fe2000f8e022d */
[----:B------:R-:W-:-:S03]  /*6330*/  ULDC UR5, c[0x0][UR5+0x270] ;  /* 0x00009c0005057abb */ /* 0x000fc60008000800 */
[----:B------:R-:W-:Y:S02]  /*6340*/  IMAD.MOV R37, RZ, RZ, -R28 ;  /* 0x000000ffff257224 */ /* 0x000fe400078e0a1c */
[----:B------:R-:W-:Y:S02]  /*6350*/  IMAD R36, R36, UR9, R29 ;  /* 0x0000000924247c24 */ /* 0x000fe4000f8e021d */
[----:B------:R-:W-:Y:S01]  /*6360*/  IMAD R29, R37, UR12, R46 ;  /* 0x0000000c251d7c24 */ /* 0x000fe2000f8e022e */
[----:B------:R-:W-:-:S03]  /*6370*/  MOV R37, R28 ;  /* 0x0000001c00257202 */ /* 0x000fc60000000f00 */
[----:B------:R-:W-:Y:S01]  /*6380*/  IMAD R36, R29, UR5, R36 ;  /* 0x000000051d247c24 */ /* 0x000fe2000f8e0224 */
[----:B------:R-:W-:Y:S06]  /*6390*/  @P1 BRA `(.L_x_1739) ;  /* 0xfffffff800701947 */ /* 0x000fec000383ffff */
.L_x_1738:
        /* <DEDUP_REMOVED lines=37> */
[----:B0-----:R-:W-:Y:S01]  /*65f0*/  MOV R28, RZ ;  /* 0x000000ff001c7202 */ /* 0x001fe20000000f00 */
        /* <DEDUP_REMOVED lines=42> */
.L_x_1737:
        /* <DEDUP_REMOVED lines=10> */
[----:B------:R-:W-:-:S05]  /*6940*/  FMUL.FTZ R45, R14, R45 ;  /* 0x0000002d0e2d7220 */ /* 0x000fca0000410000 */
[----:B------:R-:W-:Y:S01]  /*6950*/  F2FP.BF16.F32.PACK_AB R45, RZ, R45 ;  /* 0x0000002dff2d723e */ /* 0x000fe200000010ff */
[----:B0-----:R-:W-:-:S04]  /*6960*/  IMAD.WIDE.U32 R28, R37, 0x2, R28 ;  /* 0x00000002251c7825 */ /* 0x001fc800078e001c */
[----:B------:R-:W-:Y:S01]  /*6970*/  IMAD.X R37, RZ, RZ, UR5, P0 ;  /* 0x00000005ff257e24 */ /* 0x000fe200080e06ff */
[----:B------:R3:W-:Y:S04]  /*6980*/  STG.E.U16 desc[UR6][R28.64], R45 ;  /* 0x0000002d1c007986 */ /* 0x0007e8000c101506 */
[----:B-1----:R3:W-:Y:S02]  /*6990*/  STG.E.U8 desc[UR6][R36.64], R47 ;  /* 0x0000002f24007986 */ /* 0x0027e4000c101106 */
.L_x_1736:
[----:B------:R-:W-:Y:S05]  /*69a0*/  BSYNC B0 ;  /* 0x0000000000007941 */ /* 0x000fea0003800000 */
.L_x_1735:
[----:B---3--:R-:W-:-:S05]  /*69b0*/  IMAD R36, R17, 0x3, R0 ;  /* 0x0000000311247824 */ /* 0x008fca00078e0200 */
[----:B------:R-:W-:-:S13]  /*69c0*/  ISETP.GE.U32.AND P0, PT, R36, R35, PT ;  /* 0x000000232400720c */ /* 0x000fda0003f06070 */
[----:B------:R-:W-:Y:S05]  /*69d0*/  @P0 BRA `(.L_x_1740) ;  /* 0x0000000c003c0947 */ /* 0x000fea0003800000 */
[----:B0-2---:R-:W0:Y:S01]  /*69e0*/  LDC R28, c[0x0][0x3b8] ;  /* 0x0000ee00ff1c7b82 */ /* 0x005e220000000800 */
[----:B------:R-:W-:Y:S01]  /*69f0*/  HFMA2.MMA R35, -RZ, RZ, 0, 0 ;  /* 0x00000000ff237435 */ /* 0x000fe200000001ff */
        /* <DEDUP_REMOVED lines=8> */
[----:B------:R-:W-:Y:S02]  /*6a80*/  IADD3 R45, R22, -R31, RZ ;  /* 0x8000001f162d7210 */ /* 0x000fe40007ffe0ff */
[----:B------:R-:W-:-:S07]  /*6a90*/  MOV R35, RZ ;  /* 0x000000ff00237202 */ /* 0x000fce0000000f00 */
.L_x_1743:
        /* <DEDUP_REMOVED lines=9> */
[----:B------:R-:W-:Y:S01]  /*6b30*/  IMAD R47, RZ, RZ, -UR10 ;  /* 0x8000000aff2f7e24 */ /* 0x000fe2000f8e02ff */
[----:B------:R-:W-:Y:S01]  /*6b40*/  ISETP.NE.U32.AND P3, PT, RZ, UR9, PT ;  /* 0x00000009ff007c0c */ /* 0x000fe2000bf65070 */
[----:B------:R-:W-:Y:S01]  /*6b50*/  ULDC UR11, c[0x0][UR5+0x210] ;  /* 0x00008400050b7abb */ /* 0x000fe20008000800 */
[----:B------:R-:W-:-:S03]  /*6b60*/  ULDC UR12, c[0x0][UR5+0x20c] ;  /* 0x00008300050c7abb */ /* 0x000fc60008000800 */
[----:B------:R-:W1:Y:S08]  /*6b70*/  I2F.U32.RP R44, UR10 ;  /* 0x0000000a002c7d06 */ /* 0x000e700008209000 */
[----:B0-----:R-:W0:Y:S08]  /*6b80*/  MUFU.RCP R38, R38 ;  /* 0x0000002600267308 */ /* 0x001e300000001000 */
[----:B-1----:R-:W-:Y:S08]  /*6b90*/  MUFU.RCP R44, R44 ;  /* 0x0000002c002c7308 */ /* 0x002ff00000001000 */
[----:B------:R-:W1:Y:S01]  /*6ba0*/  I2F.U32.RP R46, UR12 ;  /* 0x0000000c002e7d06 */ /* 0x000e620008209000 */
[----:B0-----:R-:W-:-:S07]  /*6bb0*/  VIADD R28, R38, 0xffffffe ;  /* 0x0ffffffe261c7836 */ /* 0x001fce0000000000 */
[----:B------:R0:W2:Y:S08]  /*6bc0*/  F2I.FTZ.U32.TRUNC.NTZ R29, R28 ;  /* 0x0000001c001d7305 */ /* 0x0000b0000021f000 */
[----:B-1----:R-:W-:Y:S01]  /*6bd0*/  MUFU.RCP R46, R46 ;  /* 0x0000002e002e7308 */ /* 0x002fe20000001000 */
[----:B0-----:R-:W-:Y:S01]  /*6be0*/  HFMA2.MMA R28, -RZ, RZ, 0, 0 ;  /* 0x00000000ff1c7435 */ /* 0x001fe200000001ff */
[----:B--2---:R-:W-:-:S09]  /*6bf0*/  IMAD R37, R37, R29, RZ ;  /* 0x0000001d25257224 */ /* 0x004fd200078e02ff */
[----:B------:R-:W-:-:S06]  /*6c00*/  IMAD.HI.U32 R29, R29, R37, R28 ;  /* 0x000000251d1d7227 */ /* 0x000fcc00078e001c */
[----:B------:R-:W-:-:S04]  /*6c10*/  IMAD.HI.U32 R37, R29, R36, RZ ;  /* 0x000000241d257227 */ /* 0x000fc800078e00ff */
[----:B------:R-:W-:-:S04]  /*6c20*/  IMAD.MOV R29, RZ, RZ, -R37 ;  /* 0x000000ffff1d7224 */ /* 0x000fc800078e0a25 */
[----:B------:R-:W-:Y:S01]  /*6c30*/  IMAD R28, R29, UR9, R36 ;  /* 0x000000091d1c7c24 */ /* 0x000fe2000f8e0224 */
[----:B------:R-:W-:Y:S02]  /*6c40*/  IADD3 R29, R44, 0xffffffe, RZ ;  /* 0x0ffffffe2c1d7810 */ /* 0x000fe40007ffe0ff */
[----:B------:R-:W0:Y:S02]  /*6c50*/  I2F.U32.RP R44, UR11 ;  /* 0x0000000b002c7d06 */ /* 0x000e240008209000 */
[----:B------:R-:W-:-:S06]  /*6c60*/  ISETP.GE.U32.AND P1, PT, R28, UR9, PT ;  /* 0x000000091c007c0c */ /* 0x000fcc000bf26070 */
[----:B------:R-:W1:Y:S07]  /*6c70*/  F2I.FTZ.U32.TRUNC.NTZ R29, R29 ;  /* 0x0000001d001d7305 */ /* 0x000e6e000021f000 */
[----:B------:R-:W-:Y:S01]  /*6c80*/  @P1 IADD3 R28, R28, -UR9, RZ ;  /* 0x800000091c1c1c10 */ /* 0x000fe2000fffe0ff */
[----:B0-----:R-:W0:Y:S01]  /*6c90*/  MUFU.RCP R44, R44 ;  /* 0x0000002c002c7308 */ /* 0x001e220000001000 */
[----:B------:R-:W-:Y:S02]  /*6ca0*/  @P1 IADD3 R37, R37, 0x1, RZ ;  /* 0x0000000125251810 */ /* 0x000fe40007ffe0ff */
[----:B------:R-:W-:Y:S01]  /*6cb0*/  ISETP.GE.U32.AND P2, PT, R28, UR9, PT ;  /* 0x000000091c007c0c */ /* 0x000fe2000bf46070 */
[----:B------:R-:W-:-:S02]  /*6cc0*/  IMAD.MOV.U32 R28, RZ, RZ, RZ ;  /* 0x000000ffff1c7224 */ /* 0x000fc400078e00ff */
[----:B-1----:R-:W-:-:S04]  /*6cd0*/  IMAD R47, R47, R29, RZ ;  /* 0x0000001d2f2f7224 */ /* 0x002fc800078e02ff */
[----:B------:R-:W-:Y:S01]  /*6ce0*/  IMAD.HI.U32 R28, R29, R47, R28 ;  /* 0x0000002f1d1c7227 */ /* 0x000fe200078e001c */
[----:B------:R-:W-:-:S05]  /*6cf0*/  IADD3 R47, RZ, -UR11, RZ ;  /* 0x8000000bff2f7c10 */ /* 0x000fca000fffe0ff */
[----:B------:R-:W-:Y:S02]  /*6d00*/  @P2 IADD3 R37, R37, 0x1, RZ ;  /* 0x0000000125252810 */ /* 0x000fe40007ffe0ff */
[----:B------:R-:W-:Y:S02]  /*6d10*/  @!P3 LOP3.LUT R37, RZ, UR9, RZ, 0x33, !PT ;  /* 0x00000009ff25bc12 */ /* 0x000fe4000f8e33ff */
[----:B0-----:R-:W-:Y:S02]  /*6d20*/  IADD3 R29, R44, 0xffffffe, RZ ;  /* 0x0ffffffe2c1d7810 */ /* 0x001fe40007ffe0ff */
[----:B------:R-:W-:Y:S01]  /*6d30*/  ISETP.NE.U32.AND P3, PT, RZ, UR10, PT ;  /* 0x0000000aff007c0c */ /* 0x000fe2000bf65070 */
[----:B------:R-:W-:-:S03]  /*6d40*/  IMAD.HI.U32 R38, R28, R37, RZ ;  /* 0x000000251c267227 */ /* 0x000fc600078e00ff */
[----:B------:R-:W0:Y:S02]  /*6d50*/  F2I.FTZ.U32.TRUNC.NTZ R29, R29 ;  /* 0x0000001d001d7305 */ /* 0x000e24000021f000 */
[----:B------:R-:W-:-:S05]  /*6d60*/  IADD3 R28, -R38, RZ, RZ ;  /* 0x000000ff261c7210 */ /* 0x000fca0007ffe1ff */
[----:B------:R-:W-:-:S05]  /*6d70*/  IMAD R28, R28, UR10, R37 ;  /* 0x0000000a1c1c7c24 */ /* 0x000fca000f8e0225 */
[----:B------:R-:W-:Y:S01]  /*6d80*/  ISETP.GE.U32.AND P1, PT, R28, UR10, PT ;  /* 0x0000000a1c007c0c */ /* 0x000fe2000bf26070 */
[----:B0-----:R-:W-:-:S12]  /*6d90*/  IMAD R47, R47, R29, RZ ;  /* 0x0000001d2f2f7224 */ /* 0x001fd800078e02ff */
[----:B------:R-:W-:Y:S01]  /*6da0*/  @P1 VIADD R28, R28, -UR10 ;  /* 0x8000000a1c1c1c36 */ /* 0x000fe20008000000 */
[----:B------:R-:W-:-:S04]  /*6db0*/  @P1 IADD3 R38, R38, 0x1, RZ ;  /* 0x0000000126261810 */ /* 0x000fc80007ffe0ff */
[----:B------:R-:W-:Y:S01]  /*6dc0*/  ISETP.GE.U32.AND P2, PT, R28, UR10, PT ;  /* 0x0000000a1c007c0c */ /* 0x000fe2000bf46070 */
[----:B------:R-:W-:-:S10]  /*6dd0*/  HFMA2.MMA R28, -RZ, RZ, 0, 0 ;  /* 0x00000000ff1c7435 */ /* 0x000fd400000001ff */
[----:B------:R-:W-:Y:S01]  /*6de0*/  IMAD.HI.U32 R29, R29, R47, R28 ;  /* 0x0000002f1d1d7227 */ /* 0x000fe200078e001c */
[----:B------:R-:W-:-:S03]  /*6df0*/  IADD3 R47, RZ, -UR12, RZ ;  /* 0x8000000cff2f7c10 */ /* 0x000fc6000fffe0ff */
[----:B------:R-:W-:Y:S01]  /*6e00*/  @P2 VIADD R38, R38, 0x1 ;  /* 0x0000000126262836 */ /* 0x000fe20000000000 */
[----:B------:R-:W-:Y:S02]  /*6e10*/  @!P3 LOP3.LUT R38, RZ, UR10, RZ, 0x33, !PT ;  /* 0x0000000aff26bc12 */ /* 0x000fe4000f8e33ff */
[----:B------:R-:W-:-:S03]  /*6e20*/  ISETP.NE.U32.AND P3, PT, RZ, UR11, PT ;  /* 0x0000000bff007c0c */ /* 0x000fc6000bf65070 */
[----:B------:R-:W-:-:S05]  /*6e30*/  IMAD.HI.U32 R44, R29, R38, RZ ;  /* 0x000000261d2c7227 */ /* 0x000fca00078e00ff */
[----:B------:R-:W-:-:S05]  /*6e40*/  IADD3 R29, -R44, RZ, RZ ;  /* 0x000000ff2c1d7210 */ /* 0x000fca0007ffe1ff */
[--C-:B------:R-:W-:Y:S02]  /*6e50*/  IMAD R28, R29, UR11, R38.reuse ;  /* 0x0000000b1d1c7c24 */ /* 0x100fe4000f8e0226 */
[----:B------:R-:W-:Y:S02]  /*6e60*/  VIADD R29, R46, 0xffffffe ;  /* 0x0ffffffe2e1d7836 */ /* 0x000fe40000000000 */
[----:B------:R-:W-:Y:S01]  /*6e70*/  IMAD.MOV R46, RZ, RZ, -R38 ;  /* 0x000000ffff2e7224 */ /* 0x000fe200078e0a26 */
[----:B------:R-:W-:-:S03]  /*6e80*/  ISETP.GE.U32.AND P1, PT, R28, UR11, PT ;  /* 0x0000000b1c007c0c */ /* 0x000fc6000bf26070 */
[----:B------:R-:W0:Y:S10]  /*6e90*/  F2I.FTZ.U32.TRUNC.NTZ R29, R29 ;  /* 0x0000001d001d7305 */ /* 0x000e34000021f000 */
[----:B------:R-:W-:Y:S01]  /*6ea0*/  @P1 IADD3 R28, R28, -UR11, RZ ;  /* 0x8000000b1c1c1c10 */ /* 0x000fe2000fffe0ff */
[----:B------:R-:W-:-:S03]  /*6eb0*/  @P1 VIADD R44, R44, 0x1 ;  /* 0x000000012c2c1836 */ /* 0x000fc60000000000 */
[----:B------:R-:W-:Y:S01]  /*6ec0*/  ISETP.GE.U32.AND P2, PT, R28, UR11, PT ;  /* 0x0000000b1c007c0c */ /* 0x000fe2000bf46070 */
[----:B0-----:R-:W-:Y:S01]  /*6ed0*/  IMAD R47, R47, R29, RZ ;  /* 0x0000001d2f2f7224 */ /* 0x001fe200078e02ff */
[----:B------:R-:W-:-:S05]  /*6ee0*/  MOV R28, RZ ;  /* 0x000000ff001c7202 */ /* 0x000fca0000000f00 */
[----:B------:R-:W-:-:S06]  /*6ef0*/  IMAD.HI.U32 R47, R29, R47, R28 ;  /* 0x0000002f1d2f7227 */ /* 0x000fcc00078e001c */
[----:B------:R-:W-:Y:S02]  /*6f00*/  @P2 IADD3 R44, R44, 0x1, RZ ;  /* 0x000000012c2c2810 */ /* 0x000fe40007ffe0ff */
[----:B------:R-:W-:Y:S02]  /*6f10*/  @!P3 LOP3.LUT R44, RZ, UR11, RZ, 0x33, !PT ;  /* 0x0000000bff2cbc12 */ /* 0x000fe4000f8e33ff */
[----:B------:R-:W-:-:S03]  /*6f20*/  ISETP.NE.U32.AND P3, PT, RZ, UR12, PT ;  /* 0x0000000cff007c0c */ /* 0x000fc6000bf65070 */
[----:B------:R-:W-:-:S04]  /*6f30*/  IMAD.HI.U32 R28, R47, R44, RZ ;  /* 0x0000002c2f1c7227 */ /* 0x000fc800078e00ff */
[----:B------:R-:W-:-:S04]  /*6f40*/  IMAD.MOV R29, RZ, RZ, -R28 ;  /* 0x000000ffff1d7224 */ /* 0x000fc800078e0a1c */
[----:B------:R-:W-:-:S05]  /*6f50*/  IMAD R29, R29, UR12, R44 ;  /* 0x0000000c1d1d7c24 */ /* 0x000fca000f8e022c */
[----:B------:R-:W-:-:S13]  /*6f60*/  ISETP.GE.U32.AND P1, PT, R29, UR12, PT ;  /* 0x0000000c1d007c0c */ /* 0x000fda000bf26070 */
[----:B------:R-:W-:Y:S02]  /*6f70*/  @P1 IADD3 R29, R29, -UR12, RZ ;  /* 0x8000000c1d1d1c10 */ /* 0x000fe4000fffe0ff */
[----:B------:R-:W-:Y:S02]  /*6f80*/  @P1 IADD3 R28, R28, 0x1, RZ ;  /* 0x000000011c1c1810 */ /* 0x000fe40007ffe0ff */
[----:B------:R-:W-:Y:S02]  /*6f90*/  ISETP.GE.U32.AND P2, PT, R29, UR12, PT ;  /* 0x0000000c1d007c0c */ /* 0x000fe4000bf46070 */
[----:B------:R-:W-:Y:S01]  /*6fa0*/  IADD3 R29, -R37, RZ, RZ ;  /* 0x000000ff251d7210 */ /* 0x000fe20007ffe1ff */
[----:B------:R-:W-:Y:S01]  /*6fb0*/  IMAD R37, R46, UR10, R37 ;  /* 0x0000000a2e257c24 */ /* 0x000fe2000f8e0225 */
[----:B------:R-:W-:-:S03]  /*6fc0*/  ISETP.NE.AND P1, PT, R45, RZ, PT ;  /* 0x000000ff2d00720c */ /* 0x000fc60003f25270 */
[----:B------:R-:W-:Y:S01]  /*6fd0*/  IMAD R36, R29, UR9, R36 ;  /* 0x000000091d247c24 */ /* 0x000fe2000f8e0224 */
[----:B------:R-:W-:Y:S01]  /*6fe0*/  ULDC UR9, c[0x0][UR5+0x27c] ;  /* 0x00009f0005097abb */ /* 0x000fe20008000800 */
[----:B------:R-:W-:Y:S02]  /*6ff0*/  IMAD.MOV R29, RZ, RZ, -R44 ;  /* 0x000000ffff1d7224 */ /* 0x000fe400078e0a2c */
[----:B------:R-:W-:Y:S01]  /*7000*/  IMAD R36, R36, UR9, R35 ;  /* 0x0000000924247c24 */ /* 0x000fe2000f8e0223 */
[----:B------:R-:W-:Y:S01]  /*7010*/  ULDC UR9, c[0x0][UR5+0x278] ;  /* 0x00009e0005097abb */ /* 0x000fe20008000800 */
[----:B------:R-:W-:Y:S01]  /*7020*/  @P2 IADD3 R28, R28, 0x1, RZ ;  /* 0x000000011c1c2810 */ /* 0x000fe20007ffe0ff */
[----:B------:R-:W-:Y:S01]  /*7030*/  IMAD R29, R29, UR11, R38 ;  /* 0x0000000b1d1d7c24 */ /* 0x000fe2000f8e0226 */
[----:B------:R-:W-:Y:S01]  /*7040*/  @!P3 LOP3.LUT R28, RZ, UR12, RZ, 0x33, !PT ;  /* 0x0000000cff1cbc12 */ /* 0x000fe2000f8e33ff */
[----:B------:R-:W-:Y:S01]  /*7050*/  IMAD R36, R37, UR9, R36 ;  /* 0x0000000925247c24 */ /* 0x000fe2000f8e0224 */
[----:B------:R-:W-:Y:S01]  /*7060*/  ULDC UR9, c[0x0][UR5+0x274] ;  /* 0x00009d0005097abb */ /* 0x000fe20008000800 */
[----:B------:R-:W-:Y:S01]  /*7070*/  ULDC UR5, c[0x0][UR5+0x270] ;  /* 0x00009c0005057abb */ /* 0x000fe20008000800 */
[----:B------:R-:W-:Y:S01]  /*7080*/  IADD3 R35, -R28, RZ, RZ ;  /* 0x000000ff1c237210 */ /* 0x000fe20007ffe1ff */
[----:B------:R-:W-:-:S02]  /*7090*/  IMAD R29, R29, UR9, R36 ;  /* 0x000000091d1d7c24 */ /* 0x000fc4000f8e0224 */
[----:B------:R-:W-:Y:S02]  /*70a0*/  IMAD.MOV.U32 R36, RZ, RZ, R28 ;  /* 0x000000ffff247224 */ /* 0x000fe400078e001c */
[----:B------:R-:W-:-:S04]  /*70b0*/  IMAD R44, R35, UR12, R44 ;  /* 0x0000000c232c7c24 */ /* 0x000fc8000f8e022c */
[----:B------:R-:W-:Y:S01]  /*70c0*/  IMAD R35, R44, UR5, R29 ;  /* 0x000000052c237c24 */ /* 0x000fe2000f8e021d */
[----:B------:R-:W-:Y:S06]  /*70d0*/  @P1 BRA `(.L_x_1743) ;  /* 0xfffffff800701947 */ /* 0x000fec000383ffff */
.L_x_1742:
[----:B------:R-:W-:Y:S05]  /*70e0*/  @!P0 BRA `(.L_x_1741) ;  /* 0x0000000400388947 */ /* 0x000fea0003800000 */
[----:B------:R-:W-:Y:S01]  /*70f0*/  UIADD3 UR4, UR4, -0x1, URZ ;  /* 0xffffffff04047890 */ /* 0x000fe2000fffe03f */
[----:B------:R-:W-:-:S03]  /*7100*/  UMOV UR5, 0xd8 ;  /* 0x000000d800057882 */ /* 0x000fc60000000000 */
[----:B------:R-:W-:-:S12]  /*7110*/  ULEA UR4, UR4, UR5, 0x2 ;  /* 0x0000000504047291 */ /* 0x000fd8000f8e103f */
[----:B------:R-:W-:Y:S02]  /*7120*/  ULDC UR5, c[0x0][UR4+0x218] ;  /* 0x0000860004057abb */ /* 0x000fe40008000800 */
[----:B------:R-:W0:Y:S01]  /*7130*/  I2F.U32.RP R38, UR5 ;  /* 0x0000000500267d06 */ /* 0x000e220008209000 */
[----:B------:R-:W-:Y:S02]  /*7140*/  IADD3 R37, RZ, -UR5, RZ ;  /* 0x80000005ff257c10 */ /* 0x000fe4000fffe0ff */
[----:B------:R-:W-:-:S05]  /*7150*/  ISETP.NE.U32.AND P2, PT, RZ, UR5, PT ;  /* 0x00000005ff007c0c */ /* 0x000fca000bf45070 */
        /* <DEDUP_REMOVED lines=62> */
[----:B------:R-:W-:Y:S02]  /*7540*/  @P0 IADD3 R38, R38, -UR5, RZ ;  /* 0x8000000526260c10 */ /* 0x000fe4000fffe0ff */
[----:B------:R-:W-:Y:S02]  /*7550*/  @P0 IADD3 R29, R29, 0x1, RZ ;  /* 0x000000011d1d0810 */ /* 0x000fe40007ffe0ff */
[----:B------:R-:W-:-:S13]  /*7560*/  ISETP.GE.U32.AND P1, PT, R38, UR5, PT ;  /* 0x0000000526007c0c */ /* 0x000fda000bf26070 */
[----:B------:R-:W-:Y:S01]  /*7570*/  @P1 VIADD R29, R29, 0x1 ;  /* 0x000000011d1d1836 */ /* 0x000fe20000000000 */
[----:B------:R-:W-:-:S04]  /*7580*/  @!P2 LOP3.LUT R29, RZ, UR5, RZ, 0x33, !PT ;  /* 0x00000005ff1dac12 */ /* 0x000fc8000f8e33ff */
[----:B------:R-:W-:-:S05]  /*7590*/  IADD3 R37, -R29, RZ, RZ ;  /* 0x000000ff1d257210 */ /* 0x000fca0007ffe1ff */
[----:B------:R-:W-:Y:S01]  /*75a0*/  IMAD R28, R37, UR5, R36 ;  /* 0x00000005251c7c24 */ /* 0x000fe2000f8e0224 */
[----:B------:R-:W-:-:S03]  /*75b0*/  MOV R36, R29 ;  /* 0x0000001d00247202 */ /* 0x000fc60000000f00 */
[----:B------:R-:W-:-:S07]  /*75c0*/  IMAD R35, R28, UR4, R35 ;  /* 0x000000041c237c24 */ /* 0x000fce000f8e0223 */
.L_x_1741:
[----:B------:R-:W0:Y:S01]  /*75d0*/  LDC.64 R28, c[0x0][0x2e8] ;  /* 0x0000ba00ff1c7b82 */ /* 0x000e220000000a00 */
[----:B------:R-:W-:Y:S01]  /*75e0*/  ULDC UR4, c[0x0][0x49c] ;  /* 0x0001270000047ab9 */ /* 0x000fe20000000800 */
[----:B-----5:R-:W-:Y:S01]  /*75f0*/  IMAD.U32 R38, R43, 0x10000, RZ ;  /* 0x000100002b267824 */ /* 0x020fe200078e00ff */
[----:B------:R-:W-:Y:S01]  /*7600*/  FSET.BF.LT.FTZ.AND R39, R39, UR4, PT ;  /* 0x0000000427277c0a */ /* 0x000fe2000b811000 */
[----:B------:R-:W-:Y:S02]  /*7610*/  ULDC UR4, c[0x0][0x354] ;  /* 0x0000d50000047ab9 */ /* 0x000fe40000000800 */
[----:B------:R-:W-:Y:S01]  /*7620*/  IMAD R35, R36, UR4, R35 ;  /* 0x0000000424237c24 */ /* 0x000fe2000f8e0223 */
[----:B------:R-:W-:Y:S01]  /*7630*/  ULDC.64 UR4, c[0x0][0x3c0] ;  /* 0x0000f00000047ab9 */ /* 0x000fe20000000a00 */
[----:B------:R-:W-:Y:S02]  /*7640*/  FMUL.FTZ R37, R39, R38 ;  /* 0x0000002627257220 */ /* 0x000fe40000410000 */
[----:B------:R-:W1:Y:S01]  /*7650*/  F2I.FTZ.U32.TRUNC.NTZ R39, R39 ;  /* 0x0000002700277305 */ /* 0x000e62000021f000 */
[----:B------:R-:W-:Y:S01]  /*7660*/  IADD3 R36, P0, R35, UR4, RZ ;  /* 0x0000000423247c10 */ /* 0x000fe2000ff1e0ff */
[----:B------:R-:W-:-:S05]  /*7670*/  FMUL.FTZ R37, R14, R37 ;  /* 0x000000250e257220 */ /* 0x000fca0000410000 */
[----:B------:R-:W-:Y:S02]  /*7680*/  F2FP.BF16.F32.PACK_AB R38, RZ, R37 ;  /* 0x00000025ff26723e */ /* 0x000fe400000010ff */
[----:B------:R-:W-:Y:S01]  /*7690*/  IADD3.X R37, RZ, UR5, RZ, P0, !PT ;  /* 0x00000005ff257c10 */ /* 0x000fe200087fe4ff */
[----:B0-----:R-:W-:-:S05]  /*76a0*/  IMAD.WIDE.U32 R28, R35, 0x2, R28 ;  /* 0x00000002231c7825 */ /* 0x001fca00078e001c */
[----:B------:R3:W-:Y:S04]  /*76b0*/  STG.E.U16 desc[UR6][R28.64], R38 ;  /* 0x000000261c007986 */ /* 0x0007e8000c101506 */
[----:B-1----:R3:W-:Y:S02]  /*76c0*/  STG.E.U8 desc[UR6][R36.64], R39 ;  /* 0x0000002724007986 */ /* 0x0027e4000c101106 */
.L_x_1740:
[----:B------:R-:W-:Y:S01]  /*76d0*/  LEA R0, R17, R0, 0x2 ;  /* 0x0000000011007211 */ /* 0x000fe200078e10ff */
[----:B------:R-:W-:Y:S05]  /*76e0*/  WARPSYNC.ALL ;  /* 0x0000000000007948 */ /* 0x000fea0003800000 */
[----:B------:R-:W-:Y:S01]  /*76f0*/  BAR.SYNC.DEFER_BLOCKING 0x0 ;  /* 0x0000000000007b1d */ /* 0x000fe20000010000 */
[----:B------:R-:W-:Y:S01]  /*7700*/  ISETP.GE.U32.AND P0, PT, R0, R19, PT ;  /* 0x000000130000720c */ /* 0x000fe20003f06070 */
[----:B--2---:R-:W-:Y:S01]  /*7710*/  IMAD.MOV.U32 R44, RZ, RZ, R26 ;  /* 0x000000ffff2c7224 */ /* 0x004fe200078e001a */
[----:B---3--:R-:W-:Y:S02]  /*7720*/  MOV R39, R33 ;  /* 0x0000002100277202 */ /* 0x008fe40000000f00 */
[----:B------:R-:W-:-:S09]  /*7730*/  MOV R38, R34 ;  /* 0x0000002200267202 */ /* 0x000fd20000000f00 */
[----:B------:R-:W-:Y:S05]  /*7740*/  @!P0 BRA `(.L_x_1744) ;  /* 0xffffff90006c8947 */ /* 0x000fea000383ffff */
[----:B------:R-:W-:Y:S05]  /*7750*/  EXIT ;  /* 0x000000000000794d */ /* 0x000fea0003800000 */
        .weak           $__internal_40_$__cuda_sm20_dblrcp_rn_slowpath_v3
        .type           $__internal_40_$__cuda_sm20_dblrcp_rn_slowpath_v3,@function
        .size           $__internal_40_$__cuda_sm20_dblrcp_rn_slowpath_v3,(.L_x_11584 - $__internal_40_$__cuda_sm20_dblrcp_rn_slowpath_v3)
$__internal_40_$__cuda_sm20_dblrcp_rn_slowpath_v3:
        /* <DEDUP_REMOVED lines=23> */
.L_x_1747:
        /* <DEDUP_REMOVED lines=10> */
.L_x_1745:
[----:B------:R-:W-:Y:S02]  /*7970*/  LOP3.LUT R19, R15, 0x80000, RZ, 0xfc, !PT ;  /* 0x000800000f137812 */ /* 0x000fe400078efcff */
[----:B------:R-:W-:-:S07]  /*7980*/  MOV R18, R14 ;  /* 0x0000000e00127202 */ /* 0x000fce0000000f00 */
.L_x_1746:
[----:B------:R-:W-:Y:S01]  /*7990*/  MOV R17, 0x0 ;  /* 0x0000000000117802 */ /* 0x000fe20000000f00 */
[----:B------:R-:W-:Y:S01]  /*79a0*/  IMAD.MOV.U32 R22, RZ, RZ, R18 ;  /* 0x000000ffff167224 */ /* 0x000fe200078e0012 */
[----:B------:R-:W-:Y:S02]  /*79b0*/  MOV R23, R19 ;  /* 0x0000001300177202 */ /* 0x000fe40000000f00 */
[----:B------:R-:W-:Y:S05]  /*79c0*/  RET.REL.NODEC R16 `(_ZN2at6native43_GLOBAL__N__7cc8d1ed_10_Dropout_cu_0e96ed3820fused_dropout_kernelIN3c108BFloat16EfjLin1ELin1EhEEvNS_4cuda6detail10TensorInfoIKT_T1_EENS7_IS8_SA_EENS7_IT4_SA_EESA_T0_NS_15PhiloxCudaStateE) ;  /* 0xffffff84108c7950 */ /* 0x000fea0003c3ffff */
.L_x_1748:
        /* <DEDUP_REMOVED lines=11> */
.L_x_11584:


//--------------------- .text._ZN2at6native43_GLOBAL__N__7cc8d1ed_10_Dropout_cu_0e96ed3820fused_dropout_kernelIN3c108BFloat16EfjLin1ELi1EhEEvNS_4cuda6detail10TensorInfoIKT_T1_EENS7_IS8_SA_EENS7_IT4_SA_EESA_T0_NS_15PhiloxCudaStateE --------------------------
	.section	.text._ZN2at6native43_GLOBAL__N__7cc8d1ed_10_Dropout_cu_0e96ed3820fused_dropout_kernelIN3c108BFloat16EfjLin1ELi1EhEEvNS_4cuda6detail10TensorInfoIKT_T1_EENS7_IS8_SA_EENS7_IT4_SA_EESA_T0_NS_15PhiloxCudaStateE,"ax",@progbits
	.align	128
.text._ZN2at6native43_GLOBAL__N__7cc8d1ed_10_Dropout_cu_0e96ed3820fused_dropout_kernelIN3c108BFloat16EfjLin1ELi1EhEEvNS_4cuda6detail10TensorInfoIKT_T1_EENS7_IS8_SA_EENS7_IT4_SA_EESA_T0_NS_15PhiloxCudaStateE:
        .type           _ZN2at6native43_GLOBAL__N__7cc8d1ed_10_Dropout_cu_0e96ed3820fused_dropout_kernelIN3c108BFloat16EfjLin1ELi1EhEEvNS_4cuda6detail10TensorInfoIKT_T1_EENS7_IS8_SA_EENS7_IT4_SA_EESA_T0_NS_15PhiloxCudaStateE,@function
        .size           _ZN2at6native43_GLOBAL__N__7cc8d1ed_10_Dropout_cu_0e96ed3820fused_dropout_kernelIN3c108BFloat16EfjLin1ELi1EhEEvNS_4cuda6detail10TensorInfoIKT_T1_EENS7_IS8_SA_EENS7_IT4_SA_EESA_T0_NS_15PhiloxCudaStateE,(.L_x_11586 - _ZN2at6native43_GLOBAL__N__7cc8d1ed_10_Dropout_cu_0e96ed3820fused_dropout_kernelIN3c108BFloat16EfjLin1ELi1EhEEvNS_4cuda6detail10TensorInfoIKT_T1_EENS7_IS8_SA_EENS7_IT4_SA_EESA_T0_NS_15PhiloxCudaStateE)
        .other          _ZN2at6native43_GLOBAL__N__7cc8d1ed_10_Dropout_cu_0e96ed3820fused_dropout_kernelIN3c108BFloat16EfjLin1ELi1EhEEvNS_4cuda6detail10TensorInfoIKT_T1_EENS7_IS8_SA_EENS7_IT4_SA_EESA_T0_NS_15PhiloxCudaStateE,@"STO_CUDA_ENTRY STV_DEFAULT"
_ZN2at6native43_GLOBAL__N__7cc8d1ed_10_Dropout_cu_0e96ed3820fused_dropout_kernelIN3c108BFloat16EfjLin1ELi1EhEEvNS_4cuda6detail10TensorInfoIKT_T1_EENS7_IS8_SA_EENS7_IT4_SA_EESA_T0_NS_15PhiloxCudaStateE:
        /* <DEDUP_REMOVED lines=95> */
[----:B------:R-:W-:Y:S05]  /*05f0*/  CALL.REL.NOINC `($__internal_41_$__cuda_sm20_dblrcp_rn_slowpath_v3) ;  /* 0x0000004000147944 */ /* 0x000fea0003c00000 */
.L_x_1749:
        /* <DEDUP_REMOVED lines=32> */
[----:B------:R-:W-:Y:S01]  /*0800*/  @!P0 FMUL R14, R14, 1.175494350822287508e-38 ;  /* 0x008000000e0e8820 */ /* 0x000fe20000400000 */
[----:B------:R-:W-:Y:S01]  /*0810*/  LOP3.LUT R16, RZ, UR4, RZ, 0x33, !PT ;  /* 0x00000004ff107c12 */ /* 0x000fe2000f8e33ff */
[----:B------:R-:W-:Y:S01]  /*0820*/  IMAD R36, R36, -0x326172a9, RZ ;  /* 0xcd9e8d5724247824 */ /* 0x000fe200078e02ff */
[----:B------:R-:W-:Y:S01]  /*0830*/  LOP3.LUT R20, R20, 0x3, RZ, 0xc0, !PT ;  /* 0x0000000314147812 */ /* 0x000fe200078ec0ff */
[----:B------:R-:W-:Y:S01]  /*0840*/  IMAD.MOV.U32 R22, RZ, RZ, R0 ;  /* 0x000000ffff167224 */ /* 0x000fe200078e0000 */
[----:B------:R-:W-:Y:S02]  /*0850*/  VIMNMX R16, R16, -0x3, !PT ;  /* 0xfffffffd10107848 */ /* 0x000fe40007fe0100 */
[----:B------:R-:W-:Y:S02]  /*0860*/  MOV R21, RZ ;  /* 0x000000ff00157202 */ /* 0x000fe40000000f00 */
[----:B------:R-:W-:-:S05]  /*0870*/  IADD3 R16, R16, UR4, RZ ;  /* 0x0000000410107c10 */ /* 0x000fca000fffe0ff */
[----:B------:R-:W-:-:S05]  /*0880*/  VIADD R18, R16, 0x2 ;  /* 0x0000000210127836 */ /* 0x000fca0000000000 */
[----:B------:R-:W-:-:S07]  /*0890*/  LOP3.LUT R23, R18, 0x3, RZ, 0xc0, !PT ;  /* 0x0000000312177812 */ /* 0x000fce00078ec0ff */
.L_x_1781:
[----:B------:R-:W-:Y:S01]  /*08a0*/  IADD3 R2, R2, 0x1, RZ ;  /* 0x0000000102027810 */ /* 0x000fe20007ffe0ff */
[----:B------:R-:W-:Y:S03]  /*08b0*/  BSSY B0, `(.L_x_1750) ;  /* 0x000000c000007945 */ /* 0x000fe60003800000 */
[C---:B------:R-:W-:Y:S01]  /*08c0*/  ISETP.NE.AND P0, PT, R2.reuse, RZ, PT ;  /* 0x000000ff0200720c */ /* 0x040fe20003f05270 */
[----:B------:R-:W-:-:S12]  /*08d0*/  IMAD.HI.U32 R27, R2, -0x2daee0ad, RZ ;  /* 0xd2511f53021b7827 */ /* 0x000fd800078e00ff */
[----:B-12345:R-:W-:Y:S05]  /*08e0*/  @P0 BRA `(.L_x_1751) ;  /* 0x0000000000200947 */ /* 0x03efea0003800000 */
        /* <DEDUP_REMOVED lines=8> */
.L_x_1751:
[----:B------:R-:W-:Y:S05]  /*0970*/  BSYNC B0 ;  /* 0x0000000000007941 */ /* 0x000fea0003800000 */
.L_x_1750:
[----:B------:R-:W-:Y:S01]  /*0980*/  IMAD.HI.U32 R26, R22, -0x326172a9, RZ ;  /* 0xcd9e8d57161a7827 */ /* 0x000fe200078e00ff */
[----:B------:R-:W-:Y:S02]  /*0990*/  LOP3.LUT R27, R27, R21, R25, 0x96, !PT ;  /* 0x000000151b1b7212 */ /* 0x000fe400078e9619 */
[C---:B------:R-:W-:Y:S01]  /*09a0*/  IADD3 R41, R24.reuse, -0xe443238, RZ ;  /* 0xf1bbcdc818297810 */ /* 0x040fe20007ffe0ff */
[----:B------:R-:W-:Y:S01]  /*09b0*/  VIADD R28, R24, 0x9e3779b9 ;  /* 0x9e3779b9181c7836 */ /* 0x000fe20000000000 */
[----:B------:R-:W-:Y:S01]  /*09c0*/  LOP3.LUT R32, R26, R3, R24, 0x96, !PT ;  /* 0x000000031a207212 */ /* 0x000fe200078e9618 */
[----:B------:R-:W-:Y:S01]  /*09d0*/  IMAD R29, R22, -0x326172a9, RZ ;  /* 0xcd9e8d57161d7824 */ /* 0x000fe200078e02ff */
[----:B------:R-:W-:Y:S01]  /*09e0*/  ISETP.NE.AND P0, PT, R20, 0x1, PT ;  /* 0x000000011400780c */ /* 0x000fe20003f05270 */
[----:B------:R-:W-:-:S04]  /*09f0*/  IMAD.WIDE.U32 R26, R27, -0x326172a9, RZ ;  /* 0xcd9e8d571b1a7825 */ /* 0x000fc800078e00ff */
[----:B------:R-:W-:Y:S01]  /*0a00*/  IMAD R31, R2, -0x2daee0ad, RZ ;  /* 0xd2511f53021f7824 */ /* 0x000fe200078e02ff */
[----:B------:R-:W-:Y:S01]  /*0a10*/  LOP3.LUT R29, R27, R29, R28, 0x96, !PT ;  /* 0x0000001d1b1d7212 */ /* 0x000fe200078e961c */
[----:B------:R-:W-:-:S05]  /*0a20*/  IMAD.WIDE.U32 R32, R32, -0x2daee0ad, RZ ;  /* 0xd2511f5320207825 */ /* 0x000fca00078e00ff */
        /* <DEDUP_REMOVED lines=24> */
[----:B------:R-:W-:-:S04]  /*0bb0*/  LOP3.LUT R27, R31, R32, R9, 0x96, !PT ;  /* 0x000000201f1b7212 */ /* 0x000fc800078e9609 */
[----:B------:R-:W-:Y:S01]  /*0bc0*/  LOP3.LUT R32, R29, R26, R33, 0x96, !PT ;  /* 0x0000001a1d207212 */ /* 0x000fe200078e9621 */
[----:B------:R-:W-:-:S04]  /*0bd0*/  IMAD.WIDE.U32 R26, R27, -0x326172a9, RZ ;  /* 0xcd9e8d571b1a7825 */ /* 0x000fc800078e00ff */
[----:B------:R-:W-:Y:S02]  /*0be0*/  VIADD R29, R24, 0x5384540f ;  /* 0x5384540f181d7836 */ /* 0x000fe40000000000 */
[----:B------:R-:W-:-:S03]  /*0bf0*/  IMAD.WIDE.U32 R32, R32, -0x2daee0ad, RZ ;  /* 0xd2511f5320207825 */ /* 0x000fc600078e00ff */
[----:B------:R-:W-:Y:S02]  /*0c00*/  LOP3.LUT R28, R27, R28, R29, 0x96, !PT ;  /* 0x0000001c1b1c7212 */ /* 0x000fe400078e961d */
[----:B------:R-:W-:Y:S01]  /*0c10*/  LOP3.LUT R30, R33, R30, R10, 0x96, !PT ;  /* 0x0000001e211e7212 */ /* 0x000fe200078e960a */
[----:B------:R-:W-:Y:S02]  /*0c20*/  IMAD R33, R12, -0x2daee0ad, RZ ;  /* 0xd2511f530c217824 */ /* 0x000fe400078e02ff */
[----:B------:R-:W-:-:S04]  /*0c30*/  IMAD.WIDE.U32 R28, R28, -0x2daee0ad, RZ ;  /* 0xd2511f531c1c7825 */ /* 0x000fc800078e00ff */
[----:B------:R-:W-:Y:S01]  /*0c40*/  IMAD.WIDE.U32 R30, R30, -0x326172a9, RZ ;  /* 0xcd9e8d571e1e7825 */ /* 0x000fe200078e00ff */
[----:B------:R-:W-:Y:S02]  /*0c50*/  LOP3.LUT R27, R29, R32, R11, 0x96, !PT ;  /* 0x000000201d1b7212 */ /* 0x000fe400078e960b */
[----:B------:R-:W-:Y:S01]  /*0c60*/  MOV R32, R33 ;  /* 0x0000002100207202 */ /* 0x000fe20000000f00 */
[----:B------:R-:W-:Y:S01]  /*0c70*/  VIADD R29, R24, 0x8ff34781 ;  /* 0x8ff34781181d7836 */ /* 0x000fe20000000000 */
[----:B------:R-:W-:Y:S01]  /*0c80*/  LOP3.LUT R12, R31, R26, R41, 0x96, !PT ;  /* 0x0000001a1f0c7212 */ /* 0x000fe200078e9629 */
[----:B------:R-:W-:-:S04]  /*0c90*/  IMAD.WIDE.U32 R26, R27, -0x326172a9, RZ ;  /* 0xcd9e8d571b1a7825 */ /* 0x000fc800078e00ff */
[----:B------:R-:W-:Y:S01]  /*0ca0*/  IMAD.HI.U32 R31, R12, -0x2daee0ad, RZ ;  /* 0xd2511f530c1f7827 */ /* 0x000fe200078e00ff */
[----:B------:R-:W-:-:S03]  /*0cb0*/  LOP3.LUT R30, R27, R30, R29, 0x96, !PT ;  /* 0x0000001e1b1e7212 */ /* 0x000fc600078e961d */
[----:B------:R-:W-:Y:S01]  /*0cc0*/  IMAD.MOV.U32 R29, RZ, RZ, R34 ;  /* 0x000000ffff1d7224 */ /* 0x000fe200078e0022 */
[----:B------:R-:W-:Y:S01]  /*0cd0*/  LOP3.LUT R31, R31, R28, R13, 0x96, !PT ;  /* 0x0000001c1f1f7212 */ /* 0x000fe200078e960d */
[----:B------:R-:W-:Y:S01]  /*0ce0*/  IMAD.MOV.U32 R41, RZ, RZ, R30 ;  /* 0x000000ffff297224 */ /* 0x000fe200078e001e */
[----:B------:R-:W-:Y:S01]  /*0cf0*/  MOV R28, R36 ;  /* 0x00000024001c7202 */ /* 0x000fe20000000f00 */
        /* <DEDUP_REMOVED lines=13> */
.L_x_1753:
[----:B------:R-:W-:Y:S01]  /*0dd0*/  MOV R28, R34 ;  /* 0x00000022001c7202 */ /* 0x000fe20000000f00 */
[----:B------:R-:W-:Y:S01]  /*0de0*/  IMAD.MOV.U32 R29, RZ, RZ, R33 ;  /* 0x000000ffff1d7224 */ /* 0x000fe200078e0021 */
[----:B------:R-:W-:Y:S01]  /*0df0*/  MOV R32, R30 ;  /* 0x0000001e00207202 */ /* 0x000fe20000000f00 */
[----:B------:R-:W-:-:S07]  /*0e00*/  IMAD.MOV.U32 R41, RZ, RZ, R26 ;  /* 0x000000ffff297224 */ /* 0x000fce00078e001a */
.L_x_1752:
[----:B------:R-:W0:Y:S01]  /*0e10*/  LDC R33, c[0x0][0x498] ;  /* 0x00012600ff217b82 */ /* 0x000e220000000800 */
[----:B------:R-:W-:Y:S01]  /*0e20*/  I2FP.F32.U32 R34, R29 ;  /* 0x0000001d00227245 */ /* 0x000fe20000201000 */
[----:B------:R-:W-:Y:S01]  /*0e30*/  HFMA2.MMA R29, -RZ, RZ, 0.1171875, 0 ;  /* 0x2f800000ff1d7435 */ /* 0x000fe200000001ff */
[----:B------:R-:W-:Y:S01]  /*0e40*/  I2FP.F32.U32 R28, R28 ;  /* 0x0000001c001c7245 */ /* 0x000fe20000201000 */
[----:B------:R-:W-:Y:S01]  /*0e50*/  BSSY B0, `(.L_x_1754) ;  /* 0x00000ce000007945 */ /* 0x000fe20003800000 */
[----:B------:R-:W-:Y:S02]  /*0e60*/  I2FP.F32.U32 R35, R32 ;  /* 0x0000002000237245 */ /* 0x000fe40000201000 */
[----:B------:R-:W-:-:S05]  /*0e70*/  I2FP.F32.U32 R36, R41 ;  /* 0x0000002900247245 */ /* 0x000fca0000201000 */
        /* <DEDUP_REMOVED lines=21> */
.L_x_1758:
        /* <DEDUP_REMOVED lines=14> */
[----:B-1----:R-:W-:Y:S08]  /*10b0*/  MUFU.RCP R44, R44 ;  /* 0x0000002c002c7308 */ /* 0x002ff00000001000 */
[----:B------:R-:W1:Y:S01]  /*10c0*/  I2F.U32.RP R46, UR12 ;  /* 0x0000000c002e7d06 */ /* 0x000e620008209000 */
[----:B0-----:R-:W-:-:S02]  /*10d0*/  VIADD R28, R43, 0xffffffe ;  /* 0x0ffffffe2b1c7836 */ /* 0x001fc40000000000 */
[----:B------:R-:W-:-:S05]  /*10e0*/  IMAD R43, RZ, RZ, -UR10 ;  /* 0x8000000aff2b7e24 */ /* 0x000fca000f8e02ff */
[----:B------:R0:W2:Y:S08]  /*10f0*/  F2I.FTZ.U32.TRUNC.NTZ R29, R28 ;  /* 0x0000001c001d7305 */ /* 0x0000b0000021f000 */
[----:B-1----:R-:W-:Y:S01]  /*1100*/  MUFU.RCP R46, R46 ;  /* 0x0000002e002e7308 */ /* 0x002fe20000001000 */
[----:B0-----:R-:W-:Y:S02]  /*1110*/  IMAD.MOV.U32 R28, RZ, RZ, RZ ;  /* 0x000000ffff1c7224 */ /* 0x001fe400078e00ff */
[----:B--2---:R-:W-:-:S04]  /*1120*/  IMAD R41, R41, R29, RZ ;  /* 0x0000001d29297224 */ /* 0x004fc800078e02ff */
[----:B------:R-:W-:-:S06]  /*1130*/  IMAD.HI.U32 R29, R29, R41, R28 ;  /* 0x000000291d1d7227 */ /* 0x000fcc00078e001c */
        /* <DEDUP_REMOVED lines=9> */
[----:B0-----:R-:W0:Y:S01]  /*11d0*/  MUFU.RCP R44, R44 ;  /* 0x0000002c002c7308 */ /* 0x001e220000001000 */
[----:B------:R-:W-:Y:S01]  /*11e0*/  ISETP.GE.U32.AND P2, PT, R28, UR9, PT ;  /* 0x000000091c007c0c */ /* 0x000fe2000bf46070 */
[----:B------:R-:W-:Y:S01]  /*11f0*/  HFMA2.MMA R28, -RZ, RZ, 0, 0 ;  /* 0x00000000ff1c7435 */ /* 0x000fe200000001ff */
[----:B-1----:R-:W-:-:S09]  /*1200*/  IMAD R43, R43, R29, RZ ;  /* 0x0000001d2b2b7224 */ /* 0x002fd200078e02ff */
[----:B------:R-:W-:-:S04]  /*1210*/  IMAD.HI.U32 R28, R29, R43, R28 ;  /* 0x0000002b1d1c7227 */ /* 0x000fc800078e001c */
[----:B------:R-:W-:Y:S01]  /*1220*/  @P2 VIADD R41, R41, 0x1 ;  /* 0x0000000129292836 */ /* 0x000fe20000000000 */
[----:B------:R-:W-:Y:S02]  /*1230*/  @!P3 LOP3.LUT R41, RZ, UR9, RZ, 0x33, !PT ;  /* 0x00000009ff29bc12 */ /* 0x000fe4000f8e33ff */
[----:B0-----:R-:W-:Y:S02]  /*1240*/  IADD3 R29, R44, 0xffffffe, RZ ;  /* 0x0ffffffe2c1d7810 */ /* 0x001fe40007ffe0ff */
[----:B------:R-:W-:Y:S01]  /*1250*/  ISETP.NE.U32.AND P3, PT, RZ, UR10, PT ;  /* 0x0000000aff007c0c */ /* 0x000fe2000bf65070 */
[----:B------:R-:W-:-:S03]  /*1260*/  IMAD.HI.U32 R43, R28, R41, RZ ;  /* 0x000000291c2b7227 */ /* 0x000fc600078e00ff */
[----:B------:R-:W0:Y:S01]  /*1270*/  F2I.FTZ.U32.TRUNC.NTZ R29, R29 ;  /* 0x0000001d001d7305 */ /* 0x000e22000021f000 */
[----:B------:R-:W-:-:S04]  /*1280*/  IMAD.MOV R28, RZ, RZ, -R43 ;  /* 0x000000ffff1c7224 */ /* 0x000fc800078e0a2b */
[----:B------:R-:W-:-:S05]  /*1290*/  IMAD R28, R28, UR10, R41 ;  /* 0x0000000a1c1c7c24 */ /* 0x000fca000f8e0229 */
[----:B------:R-:W-:Y:S01]  /*12a0*/  ISETP.GE.U32.AND P1, PT, R28, UR10, PT ;  /* 0x0000000a1c007c0c */ /* 0x000fe2000bf26070 */
[----:B0-----:R-:W-:-:S12]  /*12b0*/  IMAD R47, R47, R29, RZ ;  /* 0x0000001d2f2f7224 */ /* 0x001fd800078e02ff */
[----:B------:R-:W-:Y:S02]  /*12c0*/  @P1 VIADD R28, R28, -UR10 ;  /* 0x8000000a1c1c1c36 */ /* 0x000fe40008000000 */
[----:B------:R-:W-:-:S03]  /*12d0*/  @P1 VIADD R43, R43, 0x1 ;  /* 0x000000012b2b1836 */ /* 0x000fc60000000000 */
[----:B------:R-:W-:Y:S01]  /*12e0*/  ISETP.GE.U32.AND P2, PT, R28, UR10, PT ;  /* 0x0000000a1c007c0c */ /* 0x000fe2000bf46070 */
[----:B------:R-:W-:-:S04]  /*12f0*/  IMAD.MOV.U32 R28, RZ, RZ, RZ ;  /* 0x000000ffff1c7224 */ /* 0x000fc800078e00ff */
[----:B------:R-:W-:-:S04]  /*1300*/  IMAD.HI.U32 R28, R29, R47, R28 ;  /* 0x0000002f1d1c7227 */ /* 0x000fc800078e001c */
[----:B------:R-:W-:Y:S02]  /*1310*/  VIADD R29, R46, 0xffffffe ;  /* 0x0ffffffe2e1d7836 */ /* 0x000fe40000000000 */
[----:B------:R-:W-:Y:S02]  /*1320*/  IMAD R47, RZ, RZ, -UR12 ;  /* 0x8000000cff2f7e24 */ /* 0x000fe4000f8e02ff */
[----:B------:R-:W-:Y:S02]  /*1330*/  @P2 IADD3 R43, R43, 0x1, RZ ;  /* 0x000000012b2b2810 */ /* 0x000fe40007ffe0ff */
[----:B------:R-:W-:Y:S01]  /*1340*/  @!P3 LOP3.LUT R43, RZ, UR10, RZ, 0x33, !PT ;  /* 0x0000000aff2bbc12 */ /* 0x000fe2000f8e33ff */
[----:B------:R-:W0:Y:S01]  /*1350*/  F2I.FTZ.U32.TRUNC.NTZ R29, R29 ;  /* 0x0000001d001d7305 */ /* 0x000e22000021f000 */
[----:B------:R-:W-:Y:S02]  /*1360*/  ISETP.NE.U32.AND P3, PT, RZ, UR11, PT ;  /* 0x0000000bff007c0c */ /* 0x000fe4000bf65070 */
[----:B------:R-:W-:Y:S01]  /*1370*/  IADD3 R46, -R43, RZ, RZ ;  /* 0x000000ff2b2e7210 */ /* 0x000fe20007ffe1ff */
[----:B------:R-:W-:-:S05]  /*1380*/  IMAD.HI.U32 R44, R28, R43, RZ ;  /* 0x0000002b1c2c7227 */ /* 0x000fca00078e00ff */
[----:B------:R-:W-:-:S05]  /*1390*/  IADD3 R28, -R44, RZ, RZ ;  /* 0x000000ff2c1c7210 */ /* 0x000fca0007ffe1ff */
[----:B------:R-:W-:Y:S02]  /*13a0*/  IMAD R28, R28, UR11, R43 ;  /* 0x0000000b1c1c7c24 */ /* 0x000fe4000f8e022b */
[----:B0-----:R-:W-:-:S03]  /*13b0*/  IMAD R47, R47, R29, RZ ;  /* 0x0000001d2f2f7224 */ /* 0x001fc600078e02ff */
[----:B------:R-:W-:-:S13]  /*13c0*/  ISETP.GE.U32.AND P1, PT, R28, UR11, PT ;  /* 0x0000000b1c007c0c */ /* 0x000fda000bf26070 */
        /* <DEDUP_REMOVED lines=16> */
[--C-:B------:R-:W-:Y:S02]  /*14d0*/  IMAD.MOV R29, RZ, RZ, -R41.reuse ;  /* 0x000000ffff1d7224 */ /* 0x100fe400078e0a29 */
[----:B------:R-:W-:Y:S02]  /*14e0*/  IMAD R41, R46, UR10, R41 ;  /* 0x0000000a2e297c24 */ /* 0x000fe4000f8e0229 */
[----:B------:R-:W-:Y:S01]  /*14f0*/  IMAD R42, R29, UR9, R42 ;  /* 0x000000091d2a7c24 */ /* 0x000fe2000f8e022a */
[----:B------:R-:W-:Y:S01]  /*1500*/  ULDC UR9, c[0x0][UR5+0x27c] ;  /* 0x00009f0005097abb */ /* 0x000fe20008000800 */
[----:B------:R-:W-:-:S02]  /*1510*/  IMAD.MOV R46, RZ, RZ, -R44 ;  /* 0x000000ffff2e7224 */ /* 0x000fc400078e0a2c */
[----:B------:R-:W-:Y:S01]  /*1520*/  IMAD R42, R42, UR9, R37 ;  /* 0x000000092a2a7c24 */ /* 0x000fe2000f8e0225 */
[----:B------:R-:W-:-:S03]  /*1530*/  ULDC UR9, c[0x0][UR5+0x278] ;  /* 0x00009e0005097abb */ /* 0x000fc60008000800 */
[----:B------:R-:W-:Y:S01]  /*1540*/  @P2 IADD3 R28, R28, 0x1, RZ ;  /* 0x000000011c1c2810 */ /* 0x000fe20007ffe0ff */
[----:B------:R-:W-:Y:S01]  /*1550*/  IMAD R41, R41, UR9, R42 ;  /* 0x0000000929297c24 */ /* 0x000fe2000f8e022a */
[----:B------:R-:W-:Y:S01]  /*1560*/  @!P3 LOP3.LUT R28, RZ, UR12, RZ, 0x33, !PT ;  /* 0x0000000cff1cbc12 */ /* 0x000fe2000f8e33ff */
[----:B------:R-:W-:Y:S01]  /*1570*/  IMAD R42, R46, UR11, R43 ;  /* 0x0000000b2e2a7c24 */ /* 0x000fe2000f8e022b */
[----:B------:R-:W-:Y:S01]  /*1580*/  ULDC UR9, c[0x0][UR5+0x274] ;  /* 0x00009d0005097abb */ /* 0x000fe20008000800 */
[----:B------:R-:W-:Y:S02]  /*1590*/  ULDC UR5, c[0x0][UR5+0x270] ;  /* 0x00009c0005057abb */ /* 0x000fe40008000800 */
[----:B------:R-:W-:Y:S02]  /*15a0*/  IMAD.MOV R29, RZ, RZ, -R28 ;  /* 0x000000ffff1d7224 */ /* 0x000fe400078e0a1c */
[----:B------:R-:W-:Y:S01]  /*15b0*/  IMAD R41, R42, UR9, R41 ;  /* 0x000000092a297c24 */ /* 0x000fe2000f8e0229 */
[----:B------:R-:W-:Y:S01]  /*15c0*/  MOV R42, R28 ;  /* 0x0000001c002a7202 */ /* 0x000fe20000000f00 */
[----:B------:R-:W-:-:S04]  /*15d0*/  IMAD R44, R29, UR12, R44 ;  /* 0x0000000c1d2c7c24 */ /* 0x000fc8000f8e022c */
[----:B------:R-:W-:Y:S01]  /*15e0*/  IMAD R37, R44, UR5, R41 ;  /* 0x000000052c257c24 */ /* 0x000fe2000f8e0229 */
[----:B------:R-:W-:Y:S06]  /*15f0*/  @P1 BRA `(.L_x_1758) ;  /* 0xfffffff800741947 */ /* 0x000fec000383ffff */
.L_x_1757:
        /* <DEDUP_REMOVED lines=78> */
.L_x_1756:
[----:B------:R-:W0:Y:S01]  /*1ae0*/  LDC.64 R28, c[0x0][0x210] ;  /* 0x00008400ff1c7b82 */ /* 0x000e220000000a00 */
[----:B------:R-:W-:Y:S02]  /*1af0*/  ULDC UR4, c[0x0][0x27c] ;  /* 0x00009f0000047ab9 */ /* 0x000fe40000000800 */
[----:B------:R-:W-:-:S04]  /*1b00*/  IMAD R37, R42, UR4, R37 ;  /* 0x000000042a257c24 */ /* 0x000fc8000f8e0225 */
[----:B0-----:R-:W-:-:S05]  /*1b10*/  IMAD.WIDE.U32 R28, R37, 0x2, R28 ;  /* 0x00000002251c7825 */ /* 0x001fca00078e001c */
[----:B------:R0:W5:Y:S02]  /*1b20*/  LDG.E.U16 R37, desc[UR6][R28.64] ;  /* 0x000000061c257981 */ /* 0x000164000c1e1500 */
.L_x_1755:
[----:B------:R-:W-:Y:S05]  /*1b30*/  BSYNC B0 ;  /* 0x0000000000007941 */ /* 0x000fea0003800000 */
.L_x_1754:
[----:B------:R-:W-:Y:S01]  /*1b40*/  IMAD R41, R15, UR8, R0 ;  /* 0x000000080f297c24 */ /* 0x000fe2000f8e0200 */
[----:B------:R-:W-:Y:S04]  /*1b50*/  BSSY B0, `(.L_x_1759) ;  /* 0x00000c6000007945 */ /* 0x000fe80003800000 */
[----:B------:R-:W-:-:S13]  /*1b60*/  ISETP.GE.U32.AND P0, PT, R41, R33, PT ;  /* 0x000000212900720c */ /* 0x000fda0003f06070 */
[----:B------:R-:W-:Y:S05]  /*1b70*/  @P0 BRA `(.L_x_1760) ;  /* 0x0000000c000c0947 */ /* 0x000fea0003800000 */
[----:B0-----:R-:W0:Y:S01]  /*1b80*/  LDC R28, c[0x0][0x2e0] ;  /* 0x0000b800ff1c7b82 */ /* 0x001e220000000800 */
        /* <DEDUP_REMOVED lines=11> */
.L_x_1763:
        /* <DEDUP_REMOVED lines=13> */
[----:B-1----:R-:W-:Y:S01]  /*1d10*/  MUFU.RCP R44, R44 ;  /* 0x0000002c002c7308 */ /* 0x002fe20000001000 */
[----:B0-----:R-:W-:-:S02]  /*1d20*/  IADD3 R28, R43, 0xffffffe, RZ ;  /* 0x0ffffffe2b1c7810 */ /* 0x001fc40007ffe0ff */
[----:B------:R-:W-:-:S05]  /*1d30*/  IADD3 R43, RZ, -UR10, RZ ;  /* 0x8000000aff2b7c10 */ /* 0x000fca000fffe0ff */
[----:B------:R0:W1:Y:S02]  /*1d40*/  F2I.FTZ.U32.TRUNC.NTZ R29, R28 ;  /* 0x0000001c001d7305 */ /* 0x000064000021f000 */
[----:B0-----:R-:W-:Y:S01]  /*1d50*/  HFMA2.MMA R28, -RZ, RZ, 0, 0 ;  /* 0x00000000ff1c7435 */ /* 0x001fe200000001ff */
[----:B-1----:R-:W-:-:S09]  /*1d60*/  IMAD R47, R47, R29, RZ ;  /* 0x0000001d2f2f7224 */ /* 0x002fd200078e02ff */
[----:B------:R-:W-:Y:S01]  /*1d70*/  IMAD.HI.U32 R42, R29, R47, R28 ;  /* 0x0000002f1d2a7227 */ /* 0x000fe200078e001c */
[----:B------:R-:W-:Y:S02]  /*1d80*/  IADD3 R29, R44, 0xffffffe, RZ ;  /* 0x0ffffffe2c1d7810 */ /* 0x000fe40007ffe0ff */
[----:B------:R-:W0:Y:S01]  /*1d90*/  I2F.U32.RP R44, UR11 ;  /* 0x0000000b002c7d06 */ /* 0x000e220008209000 */
[----:B------:R-:W-:Y:S02]  /*1da0*/  IMAD R47, RZ, RZ, -UR11 ;  /* 0x8000000bff2f7e24 */ /* 0x000fe4000f8e02ff */
[----:B------:R-:W-:-:S04]  /*1db0*/  IMAD.HI.U32 R42, R42, R41, RZ ;  /* 0x000000292a2a7227 */ /* 0x000fc800078e00ff */
[----:B------:R-:W-:Y:S01]  /*1dc0*/  IMAD.MOV R46, RZ, RZ, -R42 ;  /* 0x000000ffff2e7224 */ /* 0x000fe200078e0a2a */
[----:B------:R-:W1:Y:S03]  /*1dd0*/  F2I.FTZ.U32.TRUNC.NTZ R29, R29 ;  /* 0x0000001d001d7305 */ /* 0x000e66000021f000 */
[----:B------:R-:W-:-:S05]  /*1de0*/  IMAD R28, R46, UR9, R41 ;  /* 0x000000092e1c7c24 */ /* 0x000fca000f8e0229 */
[----:B------:R-:W-:Y:S01]  /*1df0*/  ISETP.GE.U32.AND P1, PT, R28, UR9, PT ;  /* 0x000000091c007c0c */ /* 0x000fe2000bf26070 */
[----:B0-----:R-:W-:Y:S01]  /*1e00*/  MUFU.RCP R44, R44 ;  /* 0x0000002c002c7308 */ /* 0x001fe20000001000 */
[----:B-1----:R-:W-:-:S07]  /*1e10*/  IMAD R43, R43, R29, RZ ;  /* 0x0000001d2b2b7224 */ /* 0x002fce00078e02ff */
[----:B------:R-:W0:Y:S04]  /*1e20*/  I2F.U32.RP R46, UR12 ;  /* 0x0000000c002e7d06 */ /* 0x000e280008209000 */
[----:B------:R-:W-:Y:S02]  /*1e30*/  @P1 VIADD R28, R28, -UR9 ;  /* 0x800000091c1c1c36 */ /* 0x000fe40008000000 */
[----:B------:R-:W-:-:S03]  /*1e40*/  @P1 VIADD R42, R42, 0x1 ;  /* 0x000000012a2a1836 */ /* 0x000fc60000000000 */
[----:B------:R-:W-:Y:S01]  /*1e50*/  ISETP.GE.U32.AND P2, PT, R28, UR9, PT ;  /* 0x000000091c007c0c */ /* 0x000fe2000bf46070 */
[----:B------:R-:W-:-:S04]  /*1e60*/  IMAD.MOV.U32 R28, RZ, RZ, RZ ;  /* 0x000000ffff1c7224 */ /* 0x000fc800078e00ff */
[----:B------:R-:W-:Y:S01]  /*1e70*/  IMAD.HI.U32 R29, R29, R43, R28 ;  /* 0x0000002b1d1d7227 */ /* 0x000fe200078e001c */
[----:B0-----:R-:W-:Y:S07]  /*1e80*/  MUFU.RCP R46, R46 ;  /* 0x0000002e002e7308 */ /* 0x001fee0000001000 */
[----:B------:R-:W-:Y:S02]  /*1e90*/  @P2 IADD3 R42, R42, 0x1, RZ ;  /* 0x000000012a2a2810 */ /* 0x000fe40007ffe0ff */
[----:B------:R-:W-:-:S02]  /*1ea0*/  @!P3 LOP3.LUT R42, RZ, UR9, RZ, 0x33, !PT ;  /* 0x00000009ff2abc12 */ /* 0x000fc4000f8e33ff */
        /* <DEDUP_REMOVED lines=12> */
[----:B------:R-:W-:Y:S01]  /*1f70*/  IMAD.HI.U32 R28, R29, R47, R28 ;  /* 0x0000002f1d1c7227 */ /* 0x000fe200078e001c */
[----:B------:R-:W-:Y:S02]  /*1f80*/  IADD3 R29, R46, 0xffffffe, RZ ;  /* 0x0ffffffe2e1d7810 */ /* 0x000fe40007ffe0ff */
[----:B------:R-:W-:Y:S01]  /*1f90*/  IADD3 R47, RZ, -UR12, RZ ;  /* 0x8000000cff2f7c10 */ /* 0x000fe2000fffe0ff */
[----:B------:R-:W-:Y:S01]  /*1fa0*/  @P2 VIADD R43, R43, 0x1 ;  /* 0x000000012b2b2836 */ /* 0x000fe20000000000 */
[----:B------:R-:W-:Y:S02]  /*1fb0*/  @!P3 LOP3.LUT R43, RZ, UR10, RZ, 0x33, !PT ;  /* 0x0000000aff2bbc12 */ /* 0x000fe4000f8e33ff */
[----:B------:R-:W0:Y:S01]  /*1fc0*/  F2I.FTZ.U32.TRUNC.NTZ R29, R29 ;  /* 0x0000001d001d7305 */ /* 0x000e22000021f000 */
[----:B------:R-:W-:Y:S02]  /*1fd0*/  ISETP.NE.U32.AND P3, PT, RZ, UR11, PT ;  /* 0x0000000bff007c0c */ /* 0x000fe4000bf65070 */
[----:B------:R-:W-:Y:S01]  /*1fe0*/  IMAD.HI.U32 R44, R28, R43, RZ ;  /* 0x0000002b1c2c7227 */ /* 0x000fe200078e00ff */
[----:B------:R-:W-:-:S03]  /*1ff0*/  IADD3 R46, -R42, RZ, RZ ;  /* 0x000000ff2a2e7210 */ /* 0x000fc60007ffe1ff */
[----:B------:R-:W-:-:S04]  /*2000*/  IMAD.MOV R28, RZ, RZ, -R44 ;  /* 0x000000ffff1c7224 */ /* 0x000fc800078e0a2c */
[----:B------:R-:W-:Y:S02]  /*2010*/  IMAD R28, R28, UR11, R43 ;  /* 0x0000000b1c1c7c24 */ /* 0x000fe4000f8e022b */
[----:B0-----:R-:W-:-:S03]  /*2020*/  IMAD R47, R47, R29, RZ ;  /* 0x0000001d2f2f7224 */ /* 0x001fc600078e02ff */
[----:B------:R-:W-:-:S13]  /*2030*/  ISETP.GE.U32.AND P1, PT, R28, UR11, PT ;  /* 0x0000000b1c007c0c */ /* 0x000fda000bf26070 */
[----:B------:R-:W-:Y:S02]  /*2040*/  @P1 VIADD R28, R28, -UR11 ;  /* 0x8000000b1c1c1c36 */ /* 0x000fe40008000000 */
[----:B------:R-:W-:-:S03]  /*2050*/  @P1 VIADD R44, R44, 0x1 ;  /* 0x000000012c2c1836 */ /* 0x000fc60000000000 */
        /* <DEDUP_REMOVED lines=16> */
[----:B------:R-:W-:Y:S02]  /*2160*/  IMAD.MOV R41, RZ, RZ, -R43 ;  /* 0x000000ffff297224 */ /* 0x000fe400078e0a2b */
        /* <DEDUP_REMOVED lines=9> */
[----:B------:R-:W-:Y:S02]  /*2200*/  ULDC UR5, c[0x0][UR5+0x270] ;  /* 0x00009c0005057abb */ /* 0x000fe40008000800 */
[----:B------:R-:W-:Y:S01]  /*2210*/  IADD3 R41, -R28, RZ, RZ ;  /* 0x000000ff1c297210 */ /* 0x000fe20007ffe1ff */
[----:B------:R-:W-:-:S04]  /*2220*/  IMAD R38, R38, UR9, R29 ;  /* 0x0000000926267c24 */ /* 0x000fc8000f8e021d */
[----:B------:R-:W-:Y:S02]  /*2230*/  IMAD R29, R41, UR12, R44 ;  /* 0x0000000c291d7c24 */ /* 0x000fe4000f8e022c */
[----:B------:R-:W-:Y:S02]  /*2240*/  IMAD.MOV.U32 R41, RZ, RZ, R28 ;  /* 0x000000ffff297224 */ /* 0x000fe400078e001c */
[----:B------:R-:W-:Y:S01]  /*2250*/  IMAD R38, R29, UR5, R38 ;  /* 0x000000051d267c24 */ /* 0x000fe2000f8e0226 */
[----:B------:R-:W-:Y:S06]  /*2260*/  @P1 BRA `(.L_x_1763) ;  /* 0xfffffff800741947 */ /* 0x000fec000383ffff */
.L_x_1762:
        /* <DEDUP_REMOVED lines=79> */
.L_x_1761:
[----:B------:R-:W0:Y:S01]  /*2760*/  LDC.64 R28, c[0x0][0x210] ;  /* 0x00008400ff1c7b82 */ /* 0x000e220000000a00 */
[----:B------:R-:W-:Y:S02]  /*2770*/  ULDC UR4, c[0x0][0x27c] ;  /* 0x00009f0000047ab9 */ /* 0x000fe40000000800 */
[----:B------:R-:W-:-:S04]  /*2780*/  IMAD R41, R41, UR4, R38 ;  /* 0x0000000429297c24 */ /* 0x000fc8000f8e0226 */
[----:B0-----:R-:W-:-:S05]  /*2790*/  IMAD.WIDE.U32 R28, R41, 0x2, R28 ;  /* 0x00000002291c7825 */ /* 0x001fca00078e001c */
[----:B------:R1:W5:Y:S02]  /*27a0*/  LDG.E.U16 R38, desc[UR6][R28.64] ;  /* 0x000000061c267981 */ /* 0x000364000c1e1500 */
.L_x_1760:
[----:B------:R-:W-:Y:S05]  /*27b0*/  BSYNC B0 ;  /* 0x0000000000007941 */ /* 0x000fea0003800000 */
.L_x_1759:
[----:B------:R-:W-:Y:S01]  /*27c0*/  IMAD R42, R17, 0x2, R0 ;  /* 0x00000002112a7824 */ /* 0x000fe200078e0200 */
[----:B------:R-:W-:Y:S04]  /*27d0*/  BSSY B0, `(.L_x_1764) ;  /* 0x00000c5000007945 */ /* 0x000fe80003800000 */
[----:B------:R-:W-:-:S13]  /*27e0*/  ISETP.GE.U32.AND P0, PT, R42, R33, PT ;  /* 0x000000212a00720c */ /* 0x000fda0003f06070 */
[----:B------:R-:W-:Y:S05]  /*27f0*/  @P0 BRA `(.L_x_1765) ;  /* 0x0000000c00080947 */ /* 0x000fea0003800000 */
[----:B01----:R-:W0:Y:S01]  /*2800*/  LDC R28, c[0x0][0x2e0] ;  /* 0x0000b800ff1c7b82 */ /* 0x003e220000000800 */
        /* <DEDUP_REMOVED lines=9> */
[----:B------:R-:W-:Y:S01]  /*28a0*/  IMAD.IADD R45, R18, 0x1, -R23 ;  /* 0x00000001122d7824 */ /* 0x000fe200078e0a17 */
[----:B------:R-:W-:-:S07]  /*28b0*/  MOV R39, RZ ;  /* 0x000000ff00277202 */ /* 0x000fce0000000f00 */
.L_x_1768:
        /* <DEDUP_REMOVED lines=99> */
.L_x_1767:
        /* <DEDUP_REMOVED lines=78> */
.L_x_1766:
[----:B------:R-:W0:Y:S01]  /*33d0*/  LDC.64 R28, c[0x0][0x210] ;  /* 0x00008400ff1c7b82 */ /* 0x000e220000000a00 */
[----:B------:R-:W-:Y:S02]  /*33e0*/  ULDC UR4, c[0x0][0x27c] ;  /* 0x00009f0000047ab9 */ /* 0x000fe40000000800 */
[----:B------:R-:W-:-:S04]  /*33f0*/  IMAD R39, R42, UR4, R39 ;  /* 0x000000042a277c24 */ /* 0x000fc8000f8e0227 */
[----:B0-----:R-:W-:-:S05]  /*3400*/  IMAD.WIDE.U32 R28, R39, 0x2, R28 ;  /* 0x00000002271c7825 */ /* 0x001fca00078e001c */
[----:B------:R2:W5:Y:S02]  /*3410*/  LDG.E.U16 R39, desc[UR6][R28.64] ;  /* 0x000000061c277981 */ /* 0x000564000c1e1500 */
.L_x_1765:
[----:B------:R-:W-:Y:S05]  /*3420*/  BSYNC B0 ;  /* 0x0000000000007941 */ /* 0x000fea0003800000 */
.L_x_1764:
[----:B------:R-:W-:Y:S01]  /*3430*/  IMAD R41, R17, 0x3, R0 ;  /* 0x0000000311297824 */ /* 0x000fe200078e0200 */
[----:B------:R-:W-:Y:S04]  /*3440*/  BSSY B0, `(.L_x_1769) ;  /* 0x00000c6000007945 */ /* 0x000fe80003800000 */
[----:B------:R-:W-:-:S13]  /*3450*/  ISETP.GE.U32.AND P0, PT, R41, R33, PT ;  /* 0x000000212900720c */ /* 0x000fda0003f06070 */
[----:B------:R-:W-:Y:S05]  /*3460*/  @P0 BRA `(.L_x_1770) ;  /* 0x0000000c000c0947 */ /* 0x000fea0003800000 */
[----:B012---:R-:W0:Y:S01]  /*3470*/  LDC R28, c[0x0][0x2e0] ;  /* 0x0000b800ff1c7b82 */ /* 0x007e220000000800 */
        /* <DEDUP_REMOVED lines=11> */
.L_x_1773:
[----:B------:R-:W-:Y:S01]  /*3530*/  UIADD3 UR5, UR4, -0x1, URZ ;  /* 0xffffffff04057890 */ /* 0x000fe2000fffe03f */
[----:B------:R-:W-:Y:S01]  /*3540*/  IADD3 R45, R45, -0x4, RZ ;  /* 0xfffffffc2d2d7810 */ /* 0x000fe20007ffe0ff */
        /* <DEDUP_REMOVED lines=20> */
[----:B------:R-:W-:Y:S02]  /*3690*/  IADD3 R47, RZ, -UR11, RZ ;  /* 0x8000000bff2f7c10 */ /* 0x000fe4000fffe0ff */
        /* <DEDUP_REMOVED lines=76> */
.L_x_1772:
        /* <DEDUP_REMOVED lines=79> */
.L_x_1771:
[----:B------:R-:W0:Y:S01]  /*4050*/  LDC.64 R28, c[0x0][0x210] ;  /* 0x00008400ff1c7b82 */ /* 0x000e220000000a00 */
[----:B------:R-:W-:Y:S02]  /*4060*/  ULDC UR4, c[0x0][0x27c] ;  /* 0x00009f0000047ab9 */ /* 0x000fe40000000800 */
[----:B------:R-:W-:-:S04]  /*4070*/  IMAD R41, R41, UR4, R40 ;  /* 0x0000000429297c24 */ /* 0x000fc8000f8e0228 */
[----:B0-----:R-:W-:-:S05]  /*4080*/  IMAD.WIDE.U32 R28, R41, 0x2, R28 ;  /* 0x00000002291c7825 */ /* 0x001fca00078e001c */
[----:B------:R3:W5:Y:S02]  /*4090*/  LDG.E.U16 R40, desc[UR6][R28.64] ;  /* 0x000000061c287981 */ /* 0x000764000c1e1500 */
.L_x_1770:
[----:B------:R-:W-:Y:S05]  /*40a0*/  BSYNC B0 ;  /* 0x0000000000007941 */ /* 0x000fea0003800000 */
.L_x_1769:
[-C--:B------:R-:W-:Y:S01]  /*40b0*/  ISETP.GE.U32.AND P3, PT, R0, R33.reuse, PT ;  /* 0x000000210000720c */ /* 0x080fe20003f66070 */
[--C-:B------:R-:W-:Y:S01]  /*40c0*/  IMAD R46, R15, UR8, R0.reuse ;  /* 0x000000080f2e7c24 */ /* 0x100fe2000f8e0200 */
[C---:B------:R-:W-:Y:S01]  /*40d0*/  LEA R44, R17.reuse, R0, 0x1 ;  /* 0x00000000112c7211 */ /* 0x040fe200078e08ff */
[----:B------:R-:W-:Y:S01]  /*40e0*/  IMAD R42, R17, 0x3, R0 ;  /* 0x00000003112a7824 */ /* 0x000fe200078e0200 */
[----:B------:R-:W-:Y:S02]  /*40f0*/  BSSY B0, `(.L_x_1774) ;  /* 0x0000015000007945 */ /* 0x000fe40003800000 */
[-C--:B------:R-:W-:Y:S02]  /*4100*/  ISETP.GE.U32.AND P2, PT, R46, R33.reuse, PT ;  /* 0x000000212e00720c */ /* 0x080fe40003f46070 */
[-C--:B------:R-:W-:Y:S02]  /*4110*/  ISETP.GE.U32.AND P0, PT, R44, R33.reuse, PT ;  /* 0x000000212c00720c */ /* 0x080fe40003f06070 */
[----:B------:R-:W-:-:S03]  /*4120*/  ISETP.GE.U32.AND P1, PT, R42, R33, PT ;  /* 0x000000212a00720c */ /* 0x000fc60003f26070 */
[----:B------:R-:W-:Y:S10]  /*4130*/  @P3 BRA `(.L_x_1775) ;  /* 0x0000000000403947 */ /* 0x000ff40003800000 */
[----:B0123--:R-:W0:Y:S01]  /*4140*/  LDC.64 R28, c[0x0][0x2e8] ;  /* 0x0000ba00ff1c7b82 */ /* 0x00fe220000000a00 */
[----:B------:R-:W-:Y:S01]  /*4150*/  ULDC UR4, c[0x0][0x49c] ;  /* 0x0001270000047ab9 */ /* 0x000fe20000000800 */
[----:B-----5:R-:W-:Y:S01]  /*4160*/  IMAD.U32 R48, R37, 0x10000, RZ ;  /* 0x0001000025307824 */ /* 0x020fe200078e00ff */
[----:B------:R-:W-:Y:S01]  /*4170*/  FSET.BF.LT.FTZ.AND R41, R32, UR4, PT ;  /* 0x0000000420297c0a */ /* 0x000fe2000b811000 */
[----:B------:R-:W-:Y:S02]  /*4180*/  ULDC UR4, c[0x0][0x354] ;  /* 0x0000d50000047ab9 */ /* 0x000fe40000000800 */
[----:B------:R-:W-:Y:S01]  /*4190*/  IMAD R33, R0, UR4, RZ ;  /* 0x0000000400217c24 */ /* 0x000fe2000f8e02ff */
[----:B------:R-:W-:Y:S01]  /*41a0*/  ULDC.64 UR4, c[0x0][0x3c0] ;  /* 0x0000f00000047ab9 */ /* 0x000fe20000000a00 */
[----:B------:R-:W-:Y:S02]  /*41b0*/  FMUL.FTZ R43, R41, R48 ;  /* 0x00000030292b7220 */ /* 0x000fe40000410000 */
[----:B------:R-:W1:Y:S01]  /*41c0*/  F2I.FTZ.U32.TRUNC.NTZ R41, R41 ;  /* 0x0000002900297305 */ /* 0x000e62000021f000 */
[----:B------:R-:W-:Y:S01]  /*41d0*/  IADD3 R32, P3, R33, UR4, RZ ;  /* 0x0000000421207c10 */ /* 0x000fe2000ff7e0ff */
[----:B------:R-:W-:-:S05]  /*41e0*/  FMUL.FTZ R43, R14, R43 ;  /* 0x0000002b0e2b7220 */ /* 0x000fca0000410000 */
[----:B------:R-:W-:Y:S01]  /*41f0*/  F2FP.BF16.F32.PACK_AB R43, RZ, R43 ;  /* 0x0000002bff2b723e */ /* 0x000fe200000010ff */
[----:B0-----:R-:W-:Y:S01]  /*4200*/  IMAD.WIDE.U32 R28, R33, 0x2, R28 ;  /* 0x00000002211c7825 */ /* 0x001fe200078e001c */
[----:B------:R-:W-:-:S04]  /*4210*/  IADD3.X R33, RZ, UR5, RZ, P3, !PT ;  /* 0x00000005ff217c10 */ /* 0x000fc80009ffe4ff */
[----:B------:R4:W-:Y:S04]  /*4220*/  STG.E.U16 desc[UR6][R28.64], R43 ;  /* 0x0000002b1c007986 */ /* 0x0009e8000c101506 */
[----:B-1----:R4:W-:Y:S02]  /*4230*/  STG.E.U8 desc[UR6][R32.64], R41 ;  /* 0x0000002920007986 */ /* 0x0029e4000c101106 */
.L_x_1775:
[----:B------:R-:W-:Y:S05]  /*4240*/  BSYNC B0 ;  /* 0x0000000000007941 */ /* 0x000fea0003800000 */
.L_x_1774:
[----:B------:R-:W-:Y:S04]  /*4250*/  BSSY B0, `(.L_x_1776) ;  /* 0x0000012000007945 */ /* 0x000fe80003800000 */
[----:B------:R-:W-:Y:S05]  /*4260*/  @P2 BRA `(.L_x_1777) ;  /* 0x0000000000402947 */ /* 0x000fea0003800000 */
[----:B01234-:R-:W0:Y:S01]  /*4270*/  LDC.64 R28, c[0x0][0x2e8] ;  /* 0x0000ba00ff1c7b82 */ /* 0x01fe220000000a00 */
[----:B------:R-:W-:Y:S01]  /*4280*/  ULDC UR4, c[0x0][0x49c] ;  /* 0x0001270000047ab9 */ /* 0x000fe20000000800 */
[----:B-----5:R-:W-:Y:S02]  /*4290*/  SHF.L.U32 R33, R38, 0x10, RZ ;  /* 0x0000001026217819 */ /* 0x020fe400000006ff */
[----:B------:R-:W-:Y:S01]  /*42a0*/  FSET.BF.LT.FTZ.AND R34, R34, UR4, PT ;  /* 0x0000000422227c0a */ /* 0x000fe2000b811000 */
[----:B------:R-:W-:-:S03]  /*42b0*/  ULDC UR4, c[0x0][0x354] ;  /* 0x0000d50000047ab9 */ /* 0x000fc60000000800 */
[----:B------:R-:W1:Y:S01]  /*42c0*/  F2I.FTZ.U32.TRUNC.NTZ R43, R34 ;  /* 0x00000022002b7305 */ /* 0x000e62000021f000 */
[----:B------:R-:W-:Y:S01]  /*42d0*/  FMUL.FTZ R41, R34, R33 ;  /* 0x0000002122297220 */ /* 0x000fe20000410000 */
[----:B------:R-:W-:Y:S01]  /*42e0*/  IMAD R33, R46, UR4, RZ ;  /* 0x000000042e217c24 */ /* 0x000fe2000f8e02ff */
[----:B------:R-:W-:Y:S02]  /*42f0*/  ULDC.64 UR4, c[0x0][0x3c0] ;  /* 0x0000f00000047ab9 */ /* 0x000fe40000000a00 */
[----:B------:R-:W-:Y:S02]  /*4300*/  FMUL.FTZ R41, R14, R41 ;  /* 0x000000290e297220 */ /* 0x000fe40000410000 */
[----:B------:R-:W-:-:S03]  /*4310*/  IADD3 R32, P2, R33, UR4, RZ ;  /* 0x0000000421207c10 */ /* 0x000fc6000ff5e0ff */
[----:B------:R-:W-:Y:S01]  /*4320*/  F2FP.BF16.F32.PACK_AB R41, RZ, R41 ;  /* 0x00000029ff29723e */ /* 0x000fe200000010ff */
[----:B0-----:R-:W-:-:S04]  /*4330*/  IMAD.WIDE.U32 R28, R33, 0x2, R28 ;  /* 0x00000002211c7825 */ /* 0x001fc800078e001c */
[----:B------:R-:W-:Y:S01]  /*4340*/  IMAD.X R33, RZ, RZ, UR5, P2 ;  /* 0x00000005ff217e24 */ /* 0x000fe200090e06ff */
[----:B------:R0:W-:Y:S04]  /*4350*/  STG.E.U16 desc[UR6][R28.64], R41 ;  /* 0x000000291c007986 */ /* 0x0001e8000c101506 */
[----:B-1----:R0:W-:Y:S02]  /*4360*/  STG.E.U8 desc[UR6][R32.64], R43 ;  /* 0x0000002b20007986 */ /* 0x0021e4000c101106 */
.L_x_1777:
[----:B------:R-:W-:Y:S05]  /*4370*/  BSYNC B0 ;  /* 0x0000000000007941 */ /* 0x000fea0003800000 */
.L_x_1776:
[----:B------:R-:W-:Y:S04]  /*4380*/  BSSY B0, `(.L_x_1778) ;  /* 0x0000012000007945 */ /* 0x000fe80003800000 */
[----:B------:R-:W-:Y:S05]  /*4390*/  @P0 BRA `(.L_x_1779) ;  /* 0x0000000000400947 */ /* 0x000fea0003800000 */
[----:B01234-:R-:W0:Y:S01]  /*43a0*/  LDC.64 R28, c[0x0][0x2e8] ;  /* 0x0000ba00ff1c7b82 */ /* 0x01fe220000000a00 */
[----:B------:R-:W-:Y:S01]  /*43b0*/  ULDC UR4, c[0x0][0x49c] ;  /* 0x0001270000047ab9 */ /* 0x000fe20000000800 */
[----:B-----5:R-:W-:Y:S02]  /*43c0*/  SHF.L.U32 R32, R39, 0x10, RZ ;  /* 0x0000001027207819 */ /* 0x020fe400000006ff */
        /* <DEDUP_REMOVED lines=13> */
.L_x_1779:
[----:B------:R-:W-:Y:S05]  /*44a0*/  BSYNC B0 ;  /* 0x0000000000007941 */ /* 0x000fea0003800000 */
.L_x_1778:
[----:B------:R-:W-:Y:S05]  /*44b0*/  @P1 BRA `(.L_x_1780) ;  /* 0x0000000000401947 */ /* 0x000fea0003800000 */
[----:B01234-:R-:W0:Y:S01]  /*44c0*/  LDC.64 R28, c[0x0][0x2e8] ;  /* 0x0000ba00ff1c7b82 */ /* 0x01fe220000000a00 */
[----:B------:R-:W-:Y:S01]  /*44d0*/  ULDC UR4, c[0x0][0x49c] ;  /* 0x0001270000047ab9 */ /* 0x000fe20000000800 */
[----:B-----5:R-:W-:Y:S01]  /*44e0*/  IMAD.U32 R33, R40, 0x10000, RZ ;  /* 0x0001000028217824 */ /* 0x020fe200078e00ff */
        /* <DEDUP_REMOVED lines=9> */
[----:B0-----:R-:W-:Y:S01]  /*4580*/  IMAD.WIDE.U32 R28, R33, 0x2, R28 ;  /* 0x00000002211c7825 */ /* 0x001fe200078e001c */
[----:B------:R-:W-:-:S04]  /*4590*/  IADD3.X R33, RZ, UR5, RZ, P0, !PT ;  /* 0x00000005ff217c10 */ /* 0x000fc800087fe4ff */
[----:B------:R0:W-:Y:S04]  /*45a0*/  STG.E.U16 desc[UR6][R28.64], R35 ;  /* 0x000000231c007986 */ /* 0x0001e8000c101506 */
[----:B-1----:R0:W-:Y:S02]  /*45b0*/  STG.E.U8 desc[UR6][R32.64], R41 ;  /* 0x0000002920007986 */ /* 0x0021e4000c101106 */
.L_x_1780:
[----:B------:R-:W-:Y:S01]  /*45c0*/  LEA R0, R17, R0, 0x2 ;  /* 0x0000000011007211 */ /* 0x000fe200078e10ff */
[----:B------:R-:W-:Y:S05]  /*45d0*/  WARPSYNC.ALL ;  /* 0x0000000000007948 */ /* 0x000fea0003800000 */
[----:B------:R-:W-:Y:S01]  /*45e0*/  BAR.SYNC.DEFER_BLOCKING 0x0 ;  /* 0x0000000000007b1d */ /* 0x000fe20000010000 */
[----:B------:R-:W-:Y:S01]  /*45f0*/  ISETP.GE.U32.AND P0, PT, R0, R19, PT ;  /* 0x000000130000720c */ /* 0x000fe20003f06070 */
[----:B------:R-:W-:Y:S01]  /*4600*/  IMAD.MOV.U32 R36, RZ, RZ, R26 ;  /* 0x000000ffff247224 */ /* 0x000fe200078e001a */
[----:B0-----:R-:W-:Y:S02]  /*4610*/  MOV R35, R30 ;  /* 0x0000001e00237202 */ /* 0x001fe40000000f00 */
[----:B------:R-:W-:-:S09]  /*4620*/  MOV R34, R31 ;  /* 0x0000001f00227202 */ /* 0x000fd20000000f00 */
[----:B------:R-:W-:Y:S05]  /*4630*/  @!P0 BRA `(.L_x_1781) ;  /* 0xffffffc000988947 */ /* 0x000fea000383ffff */
[----:B------:R-:W-:Y:S05]  /*4640*/  EXIT ;  /* 0x000000000000794d */ /* 0x000fea0003800000 */
        .weak           $__internal_41_$__cuda_sm20_dblrcp_rn_slowpath_v3
        .type           $__internal_41_$__cuda_sm20_dblrcp_rn_slowpath_v3,@function
        .size           $__internal_41_$__cuda_sm20_dblrcp_rn_slowpath_v3,(.L_x_11586 - $__internal_41_$__cuda_sm20_dblrcp_rn_slowpath_v3)
$__internal_41_$__cuda_sm20_dblrcp_rn_slowpath_v3:
        /* <DEDUP_REMOVED lines=23> */
.L_x_1784:
        /* <DEDUP_REMOVED lines=10> */
.L_x_1782:
[----:B------:R-:W-:Y:S02]  /*4860*/  LOP3.LUT R19, R15, 0x80000, RZ, 0xfc, !PT ;  /* 0x000800000f137812 */ /* 0x000fe400078efcff */
[----:B------:R-:W-:-:S07]  /*4870*/  MOV R18, R14 ;  /* 0x0000000e00127202 */ /* 0x000fce0000000f00 */
.L_x_1783:
[----:B------:R-:W-:Y:S01]  /*4880*/  MOV R17, 0x0 ;  /* 0x0000000000117802 */ /* 0x000fe20000000f00 */
[----:B------:R-:W-:Y:S01]  /*4890*/  IMAD.MOV.U32 R22, RZ, RZ, R18 ;  /* 0x000000ffff167224 */ /* 0x000fe200078e0012 */
[----:B------:R-:W-:Y:S02]  /*48a0*/  MOV R23, R19 ;  /* 0x0000001300177202 */ /* 0x000fe40000000f00 */
[----:B------:R-:W-:Y:S05]  /*48b0*/  RET.REL.NODEC R16 `(_ZN2at6native43_GLOBAL__N__7cc8d1ed_10_Dropout_cu_0e96ed3820fused_dropout_kernelIN3c108BFloat16EfjLin1ELi1EhEEvNS_4cuda6detail10TensorInfoIKT_T1_EENS7_IS8_SA_EENS7_IT4_SA_EESA_T0_NS_15PhiloxCudaStateE) ;  /* 0xffffffb410d07950 */ /* 0x000fea0003c3ffff */
.L_x_1785:
        /* <DEDUP_REMOVED lines=12> */
.L_x_11586:


//--------------------- .text._ZN2at6native43_GLOBAL__N__7cc8d1ed_10_Dropout_cu_0e96ed3820fused_dropout_kernelIN3c108BFloat16EfjLi1ELi1EhEEvNS_4cuda6detail10TensorInfoIKT_T1_EENS7_IS8_SA_EENS7_IT4_SA_EESA_T0_NS_15PhiloxCudaStateE --------------------------
	.section	.text._ZN2at6native43_GLOBAL__N__7cc8d1ed_10_Dropout_cu_0e96ed3820fused_dropout_kernelIN3c108BFloat16EfjLi1ELi1EhEEvNS_4cuda6detail10TensorInfoIKT_T1_EENS7_IS8_SA_EENS7_IT4_SA_EESA_T0_NS_15PhiloxCudaStateE,"ax",@progbits
	.align	128
.text._ZN2at6native43_GLOBAL__N__7cc8d1ed_10_Dropout_cu_0e96ed3820fused_dropout_kernelIN3c108BFloat16EfjLi1ELi1EhEEvNS_4cuda6detail10TensorInfoIKT_T1_EENS7_IS8_SA_EENS7_IT4_SA_EESA_T0_NS_15PhiloxCudaStateE:
        .type           _ZN2at6native43_GLOBAL__N__7cc8d1ed_10_Dropout_cu_0e96ed3820fused_dropout_kernelIN3c108BFloat16EfjLi1ELi1EhEEvNS_4cuda6detail10TensorInfoIKT_T1_EENS7_IS8_SA_EENS7_IT4_SA_EESA_T0_NS_15PhiloxCudaStateE,@function
        .size           _ZN2at6native43_GLOBAL__N__7cc8d1ed_10_Dropout_cu_0e96ed3820fused_dropout_kernelIN3c108BFloat16EfjLi1ELi1EhEEvNS_4cuda6detail10TensorInfoIKT_T1_EENS7_IS8_SA_EENS7_IT4_SA_EESA_T0_NS_15PhiloxCudaStateE,(.L_x_11588 - _ZN2at6native43_GLOBAL__N__7cc8d1ed_10_Dropout_cu_0e96ed3820fused_dropout_kernelIN3c108BFloat16EfjLi1ELi1EhEEvNS_4cuda6detail10TensorInfoIKT_T1_EENS7_IS8_SA_EENS7_IT4_SA_EESA_T0_NS_15PhiloxCudaStateE)
        .other          _ZN2at6native43_GLOBAL__N__7cc8d1ed_10_Dropout_cu_0e96ed3820fused_dropout_kernelIN3c108BFloat16EfjLi1ELi1EhEEvNS_4cuda6detail10TensorInfoIKT_T1_EENS7_IS8_SA_EENS7_IT4_SA_EESA_T0_NS_15PhiloxCudaStateE,@"STO_CUDA_ENTRY STV_DEFAULT"
_ZN2at6native43_GLOBAL__N__7cc8d1ed_10_Dropout_cu_0e96ed3820fused_dropout_kernelIN3c108BFloat16EfjLi1ELi1EhEEvNS_4cuda6detail10TensorInfoIKT_T1_EENS7_IS8_SA_EENS7_IT4_SA_EESA_T0_NS_15PhiloxCudaStateE:
        /* <DEDUP_REMOVED lines=20> */
[----:B------:R-:W-:Y:S01]  /*0140*/  IMAD.WIDE.U32 R8, R4, -0x326172a9, RZ ;  /* 0xcd9e8d5704087825 */ /* 0x000fe200078e00ff */
[----:B---3--:R-:W-:-:S04]  /*0150*/  @P0 IADD3 R34, P1, R2, R7, RZ ;  /* 0x0000000702220210 */ /* 0x008fc80007f3e0ff */
[----:B------:R-:W-:-:S04]  /*0160*/  @P0 IADD3.X R35, RZ, R3, RZ, P1, !PT ;  /* 0x00000003ff230210 */ /* 0x000fc80000ffe4ff */
[--C-:B------:R-:W-:Y:S01]  /*0170*/  SHF.R.U64 R5, R34, 0x2, R35.reuse ;  /* 0x0000000222057819 */ /* 0x100fe20000001223 */
[----:B----4-:R-:W-:Y:S01]  /*0180*/  VIADD R7, R21, 0xbb67ae85 ;  /* 0xbb67ae8515077836 */ /* 0x010fe20000000000 */
[----:B------:R-:W-:-:S03]  /*0190*/  SHF.R.U32.HI R6, RZ, 0x2, R35 ;  /* 0x00000002ff067819 */ /* 0x000fc60000011623 */
[----:B------:R-:W-:Y:S01]  /*01a0*/  IMAD.WIDE.U32 R2, R5, -0x2daee0ad, RZ ;  /* 0xd2511f5305027825 */ /* 0x000fe200078e00ff */
[----:B------:R-:W-:-:S03]  /*01b0*/  LOP3.LUT R10, R9, R6, R20, 0x96, !PT ;  /* 0x00000006090a7212 */ /* 0x000fc600078e9614 */
[----:B------:R-:W-:Y:S01]  /*01c0*/  VIADD R9, R20, 0x3c6ef372 ;  /* 0x3c6ef37214097836 */ /* 0x000fe20000000000 */
[----:B------:R-:W-:Y:S01]  /*01d0*/  LOP3.LUT R12, R3, R21, RZ, 0x3c, !PT ;  /* 0x00000015030c7212 */ /* 0x000fe200078e3cff */
[----:B------:R-:W-:Y:S01]  /*01e0*/  IMAD.WIDE.U32 R10, R10, -0x2daee0ad, RZ ;  /* 0xd2511f530a0a7825 */ /* 0x000fe200078e00ff */
[----:B------:R-:W-:-:S03]  /*01f0*/  IADD3 R3, R20, -0x61c88647, RZ ;  /* 0x9e3779b914037810 */ /* 0x000fc60007ffe0ff */
[----:B------:R-:W-:Y:S01]  /*0200*/  IMAD.WIDE.U32 R12, R12, -0x326172a9, RZ ;  /* 0xcd9e8d570c0c7825 */ /* 0x000fe200078e00ff */
[----:B------:R-:W-:-:S03]  /*0210*/  LOP3.LUT R16, R11, R2, R7, 0x96, !PT ;  /* 0x000000020b107212 */ /* 0x000fc600078e9607 */
[----:B------:R-:W-:Y:S01]  /*0220*/  VIADD R11, R20, 0xdaa66d2b ;  /* 0xdaa66d2b140b7836 */ /* 0x000fe20000000000 */
[----:B------:R-:W-:Y:S01]  /*0230*/  LOP3.LUT R14, R13, R3, R8, 0x96, !PT ;  /* 0x000000030d0e7212 */ /* 0x000fe200078e9608 */
[----:B------:R-:W-:Y:S01]  /*0240*/  IMAD.WIDE.U32 R16, R16, -0x326172a9, RZ ;  /* 0xcd9e8d5710107825 */ /* 0x000fe200078e00ff */
[----:B------:R-:W0:Y:S01]  /*0250*/  F2F.F64.F32 R2, R0 ;  /* 0x0000000000027310 */ /* 0x000e220000201800 */
[----:B------:R-:W-:Y:S02]  /*0260*/  IADD3 R8, R21, 0x76cf5d0a, RZ ;  /* 0x76cf5d0a15087810 */ /* 0x000fe40007ffe0ff */
[----:B------:R-:W-:Y:S01]  /*0270*/  IMAD.WIDE.U32 R14, R14, -0x2daee0ad, RZ ;  /* 0xd2511f530e0e7825 */ /* 0x000fe200078e00ff */
[----:B------:R-:W-:Y:S02]  /*0280*/  LOP3.LUT R12, R17, R12, R9, 0x96, !PT ;  /* 0x0000000c110c7212 */ /* 0x000fe400078e9609 */
[----:B------:R-:W-:Y:S02]  /*0290*/  IADD3 R9, R21, 0x32370b8f, RZ ;  /* 0x32370b8f15097810 */ /* 0x000fe40007ffe0ff */
[----:B------:R-:W-:Y:S01]  /*02a0*/  LOP3.LUT R18, R15, R10, R8, 0x96, !PT ;  /* 0x0000000a0f127212 */ /* 0x000fe200078e9608 */
[----:B------:R-:W-:Y:S01]  /*02b0*/  IMAD.WIDE.U32 R12, R12, -0x2daee0ad, RZ ;  /* 0xd2511f530c0c7825 */ /* 0x000fe200078e00ff */
[----:B------:R-:W-:-:S03]  /*02c0*/  IADD3 R10, R21, -0x126145ec, RZ ;  /* 0xed9eba14150a7810 */ /* 0x000fc60007ffe0ff */
[----:B------:R-:W-:Y:S01]  /*02d0*/  IMAD.WIDE.U32 R18, R18, -0x326172a9, RZ ;  /* 0xcd9e8d5712127825 */ /* 0x000fe200078e00ff */
[----:B------:R-:W-:Y:S01]  /*02e0*/  LOP3.LUT R24, R13, R14, R9, 0x96, !PT ;  /* 0x0000000e0d187212 */ /* 0x000fe200078e9609 */
[----:B0-----:R-:W0:Y:S02]  /*02f0*/  MUFU.RCP64H R17, R3 ;  /* 0x0000000300117308 */ /* 0x001e240000001800 */
[----:B------:R-:W-:Y:S01]  /*0300*/  VIADD R13, R20, 0x78dde6e4 ;  /* 0x78dde6e4140d7836 */ /* 0x000fe20000000000 */
[----:B------:R-:W-:Y:S01]  /*0310*/  LOP3.LUT R11, R19, R16, R11, 0x96, !PT ;  /* 0x00000010130b7212 */ /* 0x000fe200078e960b */
[----:B------:R-:W-:-:S04]  /*0320*/  IMAD.WIDE.U32 R24, R24, -0x326172a9, RZ ;  /* 0xcd9e8d5718187825 */ /* 0x000fc800078e00ff */
[----:B------:R-:W-:Y:S01]  /*0330*/  IMAD.WIDE.U32 R22, R11, -0x2daee0ad, RZ ;  /* 0xd2511f530b167825 */ /* 0x000fe200078e00ff */
[----:B------:R-:W-:Y:S02]  /*0340*/  LOP3.LUT R14, R25, R18, R13, 0x96, !PT ;  /* 0x00000012190e7212 */ /* 0x000fe400078e960d */
[----:B------:R-:W-:Y:S01]  /*0350*/  IADD3 R11, R21, -0x56f99767, RZ ;  /* 0xa9066899150b7810 */ /* 0x000fe20007ffe0ff */
[----:B------:R-:W-:Y:S01]  /*0360*/  VIADD R16, R3, 0x300402 ;  /* 0x0030040203107836 */ /* 0x000fe20000000000 */
[----:B------:R-:W-:Y:S01]  /*0370*/  LOP3.LUT R26, R23, R12, R10, 0x96, !PT ;  /* 0x0000000c171a7212 */ /* 0x000fe200078e960a */
[----:B------:R-:W-:-:S03]  /*0380*/  IMAD.WIDE.U32 R14, R14, -0x2daee0ad, RZ ;  /* 0xd2511f530e0e7825 */ /* 0x000fc600078e00ff */
[----:B------:R-:W-:Y:S01]  /*0390*/  FSETP.GEU.AND P0, PT, |R16|, 5.8789094863358348022e-39, PT ;  /* 0x004004021000780b */ /* 0x000fe20003f0e200 */
[----:B------:R-:W-:Y:S01]  /*03a0*/  IMAD.WIDE.U32 R26, R26, -0x326172a9, RZ ;  /* 0xcd9e8d571a1a7825 */ /* 0x000fe200078e00ff */
[----:B0-----:R-:W-:Y:S01]  /*03b0*/  DFMA R12, -R2, R16, 1 ;  /* 0x3ff00000020c742b */ /* 0x001fe20000000110 */
[----:B------:R-:W-:Y:S02]  /*03c0*/  LOP3.LUT R22, R15, R22, R11, 0x96, !PT ;  /* 0x000000160f167212 */ /* 0x000fe400078e960b */
[C---:B------:R-:W-:Y:S01]  /*03d0*/  VIADD R19, R20.reuse, 0x1715609d ;  /* 0x1715609d14137836 */ /* 0x040fe20000000000 */
[----:B------:R-:W-:Y:S02]  /*03e0*/  IADD3 R15, R20, -0x4ab325aa, RZ ;  /* 0xb54cda56140f7810 */ /* 0x000fe40007ffe0ff */
[----:B------:R-:W-:Y:S02]  /*03f0*/  IMAD.WIDE.U32 R22, R22, -0x326172a9, RZ ;  /* 0xcd9e8d5716167825 */ /* 0x000fe400078e00ff */
[----:B------:R-:W-:Y:S01]  /*0400*/  LOP3.LUT R28, R27, R24, R19, 0x96, !PT ;  /* 0x000000181b1c7212 */ /* 0x000fe200078e9613 */
[----:B------:R-:W-:Y:S01]  /*0410*/  DFMA R18, R12, R12, R12 ;  /* 0x0000000c0c12722b */ /* 0x000fe2000000000c */
[----:B------:R-:W-:Y:S01]  /*0420*/  VIADD R12, R21, 0x646e171e ;  /* 0x646e171e150c7836 */ /* 0x000fe20000000000 */
[----:B------:R-:W-:-:S02]  /*0430*/  LOP3.LUT R15, R23, R26, R15, 0x96, !PT ;  /* 0x0000001a170f7212 */ /* 0x000fc400078e960f */
[----:B------:R-:W-:Y:S01]  /*0440*/  IMAD.WIDE.U32 R28, R28, -0x2daee0ad, RZ ;  /* 0xd2511f531c1c7825 */ /* 0x000fe200078e00ff */
[----:B------:R-:W-:-:S03]  /*0450*/  IADD3 R13, R21, 0x1fd5c5a3, RZ ;  /* 0x1fd5c5a3150d7810 */ /* 0x000fc60007ffe0ff */
[----:B------:R-:W-:Y:S01]  /*0460*/  IMAD.WIDE.U32 R40, R15, -0x2daee0ad, RZ ;  /* 0xd2511f530f287825 */ /* 0x000fe200078e00ff */
[----:B------:R-:W-:Y:S01]  /*0470*/  LOP3.LUT R24, R29, R14, R12, 0x96, !PT ;  /* 0x0000000e1d187212 */ /* 0x000fe200078e960c */
[----:B------:R-:W-:Y:S02]  /*0480*/  DFMA R18, R16, R18, R16 ;  /* 0x000000121012722b */ /* 0x000fe40000000010 */
[----:B------:R-:W-:Y:S01]  /*0490*/  VIADD R15, R20, 0x5384540f ;  /* 0x5384540f140f7836 */ /* 0x000fe20000000000 */
[----:B------:R-:W-:Y:S01]  /*04a0*/  LOP3.LUT R23, R41, R28, R13, 0x96, !PT ;  /* 0x0000001c29177212 */ /* 0x000fe200078e960d */
[----:B------:R-:W-:Y:S01]  /*04b0*/  IMAD.WIDE.U32 R24, R24, -0x326172a9, RZ ;  /* 0xcd9e8d5718187825 */ /* 0x000fe200078e00ff */
[----:B------:R-:W-:Y:S02]  /*04c0*/  IADD3 R17, R20, -0xe443238, RZ ;  /* 0xf1bbcdc814117810 */ /* 0x000fe40007ffe0ff */
[C---:B------:R-:W-:Y:S01]  /*04d0*/  IADD3 R16, R21.reuse, -0x695add53, RZ ;  /* 0x96a522ad15107810 */ /* 0x040fe20007ffe0ff */
[----:B------:R-:W-:Y:S01]  /*04e0*/  VIADD R14, R21, 0xdb3d7428 ;  /* 0xdb3d7428150e7836 */ /* 0x000fe20000000000 */
[----:B------:R-:W-:Y:S01]  /*04f0*/  LOP3.LUT R15, R25, R22, R15, 0x96, !PT ;  /* 0x00000016190f7212 */ /* 0x000fe200078e960f */
[----:B------:R-:W-:Y:S01]  /*0500*/  IMAD.WIDE.U32 R22, R23, -0x326172a9, RZ ;  /* 0xcd9e8d5717167825 */ /* 0x000fe200078e00ff */
[----:B------:R-:W-:-:S03]  /*0510*/  DFMA R26, -R2, R18, 1 ;  /* 0x3ff00000021a742b */ /* 0x000fc60000000112 */
[----:B------:R-:W-:Y:S01]  /*0520*/  IMAD.WIDE.U32 R32, R15, -0x2daee0ad, RZ ;  /* 0xd2511f530f207825 */ /* 0x000fe200078e00ff */
[----:B------:R-:W-:-:S04]  /*0530*/  LOP3.LUT R15, R23, R24, R17, 0x96, !PT ;  /* 0x00000018170f7212 */ /* 0x000fc800078e9611 */
[----:B------:R-:W-:Y:S01]  /*0540*/  LOP3.LUT R40, R33, R40, R14, 0x96, !PT ;  /* 0x0000002821287212 */ /* 0x000fe200078e960e */
[----:B------:R-:W-:Y:S01]  /*0550*/  IMAD.HI.U32 R17, R15, -0x2daee0ad, RZ ;  /* 0xd2511f530f117827 */ /* 0x000fe200078e00ff */
[----:B------:R-:W-:-:S03]  /*0560*/  DFMA R24, R18, R26, R18 ;  /* 0x0000001a1218722b */ /* 0x000fc60000000012 */
[----:B------:R-:W-:Y:S01]  /*0570*/  IMAD.HI.U32 R0, R40, -0x326172a9, RZ ;  /* 0xcd9e8d5728007827 */ /* 0x000fe200078e00ff */
[----:B------:R-:W-:-:S03]  /*0580*/  LOP3.LUT R32, R17, R32, R16, 0x96, !PT ;  /* 0x0000002011207212 */ /* 0x000fc600078e9610 */
[----:B------:R-:W-:-:S05]  /*0590*/  VIADD R33, R20, 0x8ff34781 ;  /* 0x8ff3478114217836 */ /* 0x000fca0000000000 */
[----:B------:R-:W-:Y:S01]  /*05a0*/  LOP3.LUT R33, R0, R22, R33, 0x96, !PT ;  /* 0x0000001600217212 */ /* 0x000fe200078e9621 */
[----:B------:R-:W-:Y:S06]  /*05b0*/  @P0 BRA `(.L_x_1786) ;  /* 0x0000000000100947 */ /* 0x000fec0003800000 */
[----:B------:R-:W-:-:S04]  /*05c0*/  LOP3.LUT R0, R3, 0x7fffffff, RZ, 0xc0, !PT ;  /* 0x7fffffff03007812 */ /* 0x000fc800078ec0ff */
[----:B------:R-:W-:Y:S02]  /*05d0*/  IADD3 R22, R0, -0x100000, RZ ;  /* 0xfff0000000167810 */ /* 0x000fe40007ffe0ff */
[----:B------:R-:W-:-:S07]  /*05e0*/  MOV R0, 0x600 ;  /* 0x0000060000007802 */ /* 0x000fce0000000f00 */
[----:B------:R-:W-:Y:S05]  /*05f0*/  CALL.REL.NOINC `($__internal_42_$__cuda_sm20_dblrcp_rn_slowpath_v3) ;  /* 0x0000000c009c7944 */ /* 0x000fea0003c00000 */
.L_x_1786:
[----:B------:R-:W0:Y:S01]  /*0600*/  LDC R17, c[0x0][0xc] ;  /* 0x00000300ff117b82 */ /* 0x000e220000000800 */
[----:B------:R-:W-:Y:S01]  /*0610*/  ULDC UR4, c[0x0][0x498] ;  /* 0x0001260000047ab9 */ /* 0x000fe20000000800 */
[----:B------:R-:W-:Y:S01]  /*0620*/  UMOV UR8, 0xf0000000 ;  /* 0xf000000000087882 */ /* 0x000fe20000000000 */
[----:B------:R-:W-:Y:S01]  /*0630*/  UIADD3 UR4, UR4, -0x1, URZ ;  /* 0xffffffff04047890 */ /* 0x000fe2000fffe03f */
[----:B------:R-:W-:Y:S01]  /*0640*/  UMOV UR9, 0x380fffff ;  /* 0x380fffff00097882 */ /* 0x000fe20000000000 */
[----:B0-----:R-:W-:-:S04]  /*0650*/  IMAD R0, R17, UR5, RZ ;  /* 0x0000000511007c24 */ /* 0x001fc8000f8e02ff */
[----:B------:R-:W-:-:S04]  /*0660*/  IMAD.SHL.U32 R0, R0, 0x4, RZ ;  /* 0x0000000400007824 */ /* 0x000fc800078e00ff */
[----:B------:R-:W0:Y:S01]  /*0670*/  I2F.U32.RP R18, R0 ;  /* 0x0000000000127306 */ /* 0x000e220000209000 */
[----:B------:R-:W-:Y:S01]  /*0680*/  IMAD.MOV R19, RZ, RZ, -R0 ;  /* 0x000000ffff137224 */ /* 0x000fe200078e0a00 */
[----:B------:R-:W-:-:S06]  /*0690*/  ISETP.NE.U32.AND P2, PT, R0, RZ, PT ;  /* 0x000000ff0000720c */ /* 0x000fcc0003f45070 */
[----:B0-----:R-:W0:Y:S02]  /*06a0*/  MUFU.RCP R18, R18 ;  /* 0x0000001200127308 */ /* 0x001e240000001000 */
[----:B0-----:R-:W-:-:S06]  /*06b0*/  IADD3 R2, R18, 0xffffffe, RZ ;  /* 0x0ffffffe12027810 */ /* 0x001fcc0007ffe0ff */
[----:B------:R0:W1:Y:S08]  /*06c0*/  F2F.F32.F64 R18, R24 ;  /* 0x0000001800127310 */ /* 0x0000700000301000 */
[----:B------:R2:W3:Y:S02]  /*06d0*/  F2I.FTZ.U32.TRUNC.NTZ R3, R2 ;  /* 0x0000000200037305 */ /* 0x0004e4000021f000 */
[----:B--2---:R-:W-:Y:S01]  /*06e0*/  MOV R2, RZ ;  /* 0x000000ff00027202 */ /* 0x004fe20000000f00 */
[----:B---3--:R-:W-:-:S04]  /*06f0*/  IMAD R19, R19, R3, RZ ;  /* 0x0000000313137224 */ /* 0x008fc800078e02ff */
[----:B------:R-:W-:-:S06]  /*0700*/  IMAD.HI.U32 R3, R3, R19, R2 ;  /* 0x0000001303037227 */ /* 0x000fcc00078e0002 */
[----:B------:R-:W-:-:S04]  /*0710*/  IMAD.HI.U32 R3, R3, UR4, RZ ;  /* 0x0000000403037c27 */ /* 0x000fc8000f8e00ff */
[----:B------:R-:W-:-:S04]  /*0720*/  IMAD.MOV R19, RZ, RZ, -R3 ;  /* 0x000000ffff137224 */ /* 0x000fc800078e0a03 */
[----:B------:R-:W-:-:S05]  /*0730*/  IMAD R19, R0, R19, UR4 ;  /* 0x0000000400137e24 */ /* 0x000fca000f8e0213 */
        /* <DEDUP_REMOVED lines=8> */
[----:B------:R-:W-:-:S05]  /*07c0*/  IMAD R19, R0, R19, RZ ;  /* 0x0000001300137224 */ /* 0x000fca00078e02ff */
[----:B------:R-:W-:-:S13]  /*07d0*/  ISETP.GE.U32.AND P1, PT, R4, R19, PT ;  /* 0x000000130400720c */ /* 0x000fda0003f26070 */
[----:B01----:R-:W-:Y:S05]  /*07e0*/  @P1 EXIT ;  /* 0x000000000000194d */ /* 0x003fea0003800000 */
[----:B------:R-:W0:Y:S01]  /*07f0*/  LDC.64 R22, c[0x0][0x2e8] ;  /* 0x0000ba00ff167b82 */ /* 0x000e220000000a00 */
[----:B------:R-:W-:Y:S01]  /*0800*/  @!P0 FMUL R18, R18, 1.175494350822287508e-38 ;  /* 0x0080000012128820 */ /* 0x000fe20000400000 */
[----:B------:R-:W-:Y:S01]  /*0810*/  IMAD R40, R40, -0x326172a9, RZ ;  /* 0xcd9e8d5728287824 */ /* 0x000fe200078e02ff */
[----:B------:R-:W-:Y:S01]  /*0820*/  LOP3.LUT R34, R34, 0x3, RZ, 0xc0, !PT ;  /* 0x0000000322227812 */ /* 0x000fe200078ec0ff */
[----:B------:R-:W-:Y:S01]  /*0830*/  IMAD.MOV.U32 R36, RZ, RZ, R4 ;  /* 0x000000ffff247224 */ /* 0x000fe200078e0004 */
[----:B------:R-:W-:Y:S01]  /*0840*/  MOV R35, RZ ;  /* 0x000000ff00237202 */ /* 0x000fe20000000f00 */
[----:B------:R-:W-:Y:S01]  /*0850*/  ULDC UR11, c[0x0][0x49c] ;  /* 0x00012700000b7ab9 */ /* 0x000fe20000000800 */
[----:B------:R-:W-:Y:S01]  /*0860*/  ULDC UR4, c[0x0][0x354] ;  /* 0x0000d50000047ab9 */ /* 0x000fe20000000800 */
[----:B------:R-:W-:Y:S01]  /*0870*/  ULDC UR10, c[0x0][0x498] ;  /* 0x00012600000a7ab9 */ /* 0x000fe20000000800 */
[----:B------:R-:W-:-:S05]  /*0880*/  ULDC.64 UR8, c[0x0][0x3c0] ;  /* 0x0000f00000087ab9 */ /* 0x000fca0000000a00 */
.L_x_1798:
[----:B------:R-:W-:Y:S01]  /*0890*/  IADD3 R5, R5, 0x1, RZ ;  /* 0x0000000105057810 */ /* 0x000fe20007ffe0ff */
[----:B------:R-:W-:Y:S03]  /*08a0*/  BSSY B0, `(.L_x_1787) ;  /* 0x000000c000007945 */ /* 0x000fe60003800000 */
[C---:B------:R-:W-:Y:S01]  /*08b0*/  ISETP.NE.AND P0, PT, R5.reuse, RZ, PT ;  /* 0x000000ff0500720c */ /* 0x040fe20003f05270 */
[----:B------:R-:W-:-:S12]  /*08c0*/  IMAD.HI.U32 R24, R5, -0x2daee0ad, RZ ;  /* 0xd2511f5305187827 */ /* 0x000fd800078e00ff */
[----:B----45:R-:W-:Y:S05]  /*08d0*/  @P0 BRA `(.L_x_1788) ;  /* 0x0000000000200947 */ /* 0x030fea0003800000 */
        /* <DEDUP_REMOVED lines=8> */
.L_x_1788:
[----:B------:R-:W-:Y:S05]  /*0960*/  BSYNC B0 ;  /* 0x0000000000007941 */ /* 0x000fea0003800000 */
.L_x_1787:
        /* <DEDUP_REMOVED lines=11> */
[----:B------:R-:W-:Y:S01]  /*0a20*/  IMAD.WIDE.U32 R30, R27, -0x2daee0ad, RZ ;  /* 0xd2511f531b1e7825 */ /* 0x000fe200078e00ff */
[----:B------:R-:W-:Y:S02]  /*0a30*/  LOP3.LUT R26, R29, R26, R7, 0x96, !PT ;  /* 0x0000001a1d1a7212 */ /* 0x000fe400078e9607 */
[C---:B------:R-:W-:Y:S01]  /*0a40*/  IADD3 R29, R20.reuse, 0x3c6ef372, RZ ;  /* 0x3c6ef372141d7810 */ /* 0x040fe20007ffe0ff */
[----:B------:R-:W-:Y:S01]  /*0a50*/  VIADD R37, R20, 0x8ff34781 ;  /* 0x8ff3478114257836 */ /* 0x000fe20000000000 */
[----:B------:R-:W-:Y:S01]  /*0a60*/  LOP3.LUT R25, R31, R28, R8, 0x96, !PT ;  /* 0x0000001c1f197212 */ /* 0x000fe200078e9608 */
[----:B------:R-:W-:-:S04]  /*0a70*/  IMAD.WIDE.U32 R26, R26, -0x326172a9, RZ ;  /* 0xcd9e8d571a1a7825 */ /* 0x000fc800078e00ff */
[----:B------:R-:W-:Y:S01]  /*0a80*/  VIADD R31, R20, 0xdaa66d2b ;  /* 0xdaa66d2b141f7836 */ /* 0x000fe20000000000 */
[----:B------:R-:W-:Y:S01]  /*0a90*/  LOP3.LUT R28, R27, R24, R29, 0x96, !PT ;  /* 0x000000181b1c7212 */ /* 0x000fe200078e961d */
[----:B------:R-:W-:-:S04]  /*0aa0*/  IMAD.WIDE.U32 R24, R25, -0x326172a9, RZ ;  /* 0xcd9e8d5719187825 */ /* 0x000fc800078e00ff */
[----:B------:R-:W-:Y:S01]  /*0ab0*/  IMAD.WIDE.U32 R28, R28, -0x2daee0ad, RZ ;  /* 0xd2511f531c1c7825 */ /* 0x000fe200078e00ff */
[----:B------:R-:W-:-:S03]  /*0ac0*/  LOP3.LUT R31, R25, R26, R31, 0x96, !PT ;  /* 0x0000001a191f7212 */ /* 0x000fc600078e961f */
        /* <DEDUP_REMOVED lines=28> */
[----:B------:R-:W-:-:S03]  /*0c90*/  IMAD.WIDE.U32 R24, R25, -0x326172a9, RZ ;  /* 0xcd9e8d5719187825 */ /* 0x000fc600078e00ff */
[----:B------:R-:W-:Y:S01]  /*0ca0*/  MOV R45, R28 ;  /* 0x0000001c002d7202 */ /* 0x000fe20000000f00 */
        /* <DEDUP_REMOVED lines=17> */
.L_x_1790:
[----:B------:R-:W-:Y:S01]  /*0dc0*/  MOV R46, R32 ;  /* 0x00000020002e7202 */ /* 0x000fe20000000f00 */
[----:B------:R-:W-:Y:S01]  /*0dd0*/  IMAD.MOV.U32 R43, RZ, RZ, R28 ;  /* 0x000000ffff2b7224 */ /* 0x000fe200078e001c */
[----:B------:R-:W-:Y:S01]  /*0de0*/  MOV R45, R37 ;  /* 0x00000025002d7202 */ /* 0x000fe20000000f00 */
[----:B------:R-:W-:-:S07]  /*0df0*/  IMAD.MOV.U32 R39, RZ, RZ, R24 ;  /* 0x000000ffff277224 */ /* 0x000fce00078e0018 */
.L_x_1789:
[----:B------:R-:W-:Y:S01]  /*0e00*/  IMAD R40, R17, UR5, R4 ;  /* 0x0000000511287c24 */ /* 0x000fe2000f8e0204 */
[----:B------:R-:W-:-:S03]  /*0e10*/  ISETP.GE.U32.AND P3, PT, R4, UR10, PT ;  /* 0x0000000a04007c0c */ /* 0x000fc6000bf66070 */
[----:B------:R-:W-:Y:S01]  /*0e20*/  IMAD R42, R17, UR5, R40 ;  /* 0x00000005112a7c24 */ /* 0x000fe2000f8e0228 */
[----:B------:R-:W-:-:S03]  /*0e30*/  ISETP.GE.U32.AND P2, PT, R40, UR10, PT ;  /* 0x0000000a28007c0c */ /* 0x000fc6000bf46070 */
[----:B------:R-:W-:Y:S01]  /*0e40*/  IMAD R44, R17, UR5, R42 ;  /* 0x00000005112c7c24 */ /* 0x000fe2000f8e022a */
[----:B------:R-:W-:-:S04]  /*0e50*/  ISETP.GE.U32.AND P0, PT, R42, UR10, PT ;  /* 0x0000000a2a007c0c */ /* 0x000fc8000bf06070 */
[----:B------:R-:W-:Y:S01]  /*0e60*/  ISETP.GE.U32.AND P1, PT, R44, UR10, PT ;  /* 0x0000000a2c007c0c */ /* 0x000fe2000bf26070 */
[----:B------:R-:W1:Y:S08]  /*0e70*/  @!P3 LDC R53, c[0x0][0x27c] ;  /* 0x00009f00ff35bb82 */ /* 0x000e700000000800 */
[----:B------:R-:W2:Y:S08]  /*0e80*/  @!P2 LDC R51, c[0x0][0x27c] ;  /* 0x00009f00ff33ab82 */ /* 0x000eb00000000800 */
[----:B------:R-:W3:Y:S08]  /*0e90*/  @!P0 LDC R49, c[0x0][0x27c] ;  /* 0x00009f00ff318b82 */ /* 0x000ef00000000800 */
[----:B------:R-:W4:Y:S01]  /*0ea0*/  @!P1 LDC R47, c[0x0][0x27c] ;  /* 0x00009f00ff2f9b82 */ /* 0x000f220000000800 */
[----:B-1----:R-:W-:-:S07]  /*0eb0*/  @!P3 IMAD R53, R4, R53, RZ ;  /* 0x000000350435b224 */ /* 0x002fce00078e02ff */
[----:B------:R-:W1:Y:S01]  /*0ec0*/  @!P3 LDC.64 R26, c[0x0][0x210] ;  /* 0x00008400ff1abb82 */ /* 0x000e620000000a00 */
[----:B--2---:R-:W-:-:S07]  /*0ed0*/  @!P2 IMAD R51, R40, R51, RZ ;  /* 0x000000332833a224 */ /* 0x004fce00078e02ff */
[----:B------:R-:W2:Y:S01]  /*0ee0*/  @!P2 LDC.64 R32, c[0x0][0x210] ;  /* 0x00008400ff20ab82 */ /* 0x000ea20000000a00 */
[----:B---3--:R-:W-:-:S07]  /*0ef0*/  @!P0 IMAD R49, R42, R49, RZ ;  /* 0x000000312a318224 */ /* 0x008fce00078e02ff */
[----:B------:R-:W3:Y:S01]  /*0f00*/  @!P0 LDC.64 R30, c[0x0][0x210] ;  /* 0x00008400ff1e8b82 */ /* 0x000ee20000000a00 */
[----:B----4-:R-:W-:-:S07]  /*0f10*/  @!P1 IMAD R47, R44, R47, RZ ;  /* 0x0000002f2c2f9224 */ /* 0x010fce00078e02ff */
[----:B------:R-:W4:Y:S01]  /*0f20*/  @!P1 LDC.64 R28, c[0x0][0x210] ;  /* 0x00008400ff1c9b82 */ /* 0x000f220000000a00 */
[----:B-1----:R-:W-:-:S05]  /*0f30*/  @!P3 IMAD.WIDE.U32 R26, R53, 0x2, R26 ;  /* 0x00000002351ab825 */ /* 0x002fca00078e001a */
[----:B------:R1:W5:Y:S01]  /*0f40*/  @!P3 LDG.E.U16 R3, desc[UR6][R26.64] ;  /* 0x000000061a03b981 */ /* 0x000362000c1e1500 */
[----:B--2---:R-:W-:-:S05]  /*0f50*/  @!P2 IMAD.WIDE.U32 R32, R51, 0x2, R32 ;  /* 0x000000023320a825 */ /* 0x004fca00078e0020 */
[----:B------:R1:W5:Y:S01]  /*0f60*/  @!P2 LDG.E.U16 R2, desc[UR6][R32.64] ;  /* 0x000000062002a981 */ /* 0x000362000c1e1500 */
[----:B---3--:R-:W-:-:S05]  /*0f70*/  @!P0 IMAD.WIDE.U32 R30, R49, 0x2, R30 ;  /* 0x00000002311e8825 */ /* 0x008fca00078e001e */
[----:B------:R1:W5:Y:S01]  /*0f80*/  @!P0 LDG.E.U16 R0, desc[UR6][R30.64] ;  /* 0x000000061e008981 */ /* 0x000362000c1e1500 */
[----:B----4-:R-:W-:-:S05]  /*0f90*/  @!P1 IMAD.WIDE.U32 R28, R47, 0x2, R28 ;  /* 0x000000022f1c9825 */ /* 0x010fca00078e001c */
[----:B------:R1:W5:Y:S01]  /*0fa0*/  @!P1 LDG.E.U16 R41, desc[UR6][R28.64] ;  /* 0x000000061c299981 */ /* 0x000362000c1e1500 */
[----:B------:R-:W-:Y:S01]  /*0fb0*/  I2FP.F32.U32 R47, R46 ;  /* 0x0000002e002f7245 */ /* 0x000fe20000201000 */
[----:B------:R-:W-:Y:S01]  /*0fc0*/  HFMA2.MMA R46, -RZ, RZ, 0.1171875, 0 ;  /* 0x2f800000ff2e7435 */ /* 0x000fe200000001ff */
[----:B------:R-:W-:Y:S01]  /*0fd0*/  BSSY B0, `(.L_x_1791) ;  /* 0x0000011000007945 */ /* 0x000fe20003800000 */
[----:B------:R-:W-:Y:S02]  /*0fe0*/  I2FP.F32.U32 R43, R43 ;  /* 0x0000002b002b7245 */ /* 0x000fe40000201000 */
[----:B------:R-:W-:-:S06]  /*0ff0*/  I2FP.F32.U32 R45, R45 ;  /* 0x0000002d002d7245 */ /* 0x000fcc0000201000 */
[----:B------:R-:W-:Y:S01]  /*1000*/  FFMA.FTZ R47, R47, R46, 1.1641532182693481445e-10 ;  /* 0x2f0000002f2f7423 */ /* 0x000fe2000001002e */
[----:B-1----:R-:W-:Y:S06]  /*1010*/  @P3 BRA `(.L_x_1792) ;  /* 0x0000000000303947 */ /* 0x002fec0003800000 */
[----:B------:R-:W-:Y:S01]  /*1020*/  FSET.BF.LT.FTZ.AND R30, R47, UR11, PT ;  /* 0x0000000b2f1e7c0a */ /* 0x000fe2000b811000 */
[----:B-----5:R-:W-:Y:S02]  /*1030*/  IMAD.U32 R27, R3, 0x10000, RZ ;  /* 0x00010000031b7824 */ /* 0x020fe400078e00ff */
[----:B------:R-:W-:Y:S01]  /*1040*/  IMAD R29, R4, UR4, RZ ;  /* 0x00000004041d7c24 */ /* 0x000fe2000f8e02ff */
[----:B------:R-:W1:Y:S01]  /*1050*/  F2I.FTZ.U32.TRUNC.NTZ R31, R30 ;  /* 0x0000001e001f7305 */ /* 0x000e62000021f000 */
[----:B------:R-:W-:-:S03]  /*1060*/  FMUL.FTZ R27, R30, R27 ;  /* 0x0000001b1e1b7220 */ /* 0x000fc60000410000 */
[C---:B------:R-:W-:Y:S01]  /*1070*/  IADD3 R26, P3, R29.reuse, UR8, RZ ;  /* 0x000000081d1a7c10 */ /* 0x040fe2000ff7e0ff */
[----:B------:R-:W-:Y:S01]  /*1080*/  FMUL.FTZ R27, R18, R27 ;  /* 0x0000001b121b7220 */ /* 0x000fe20000410000 */
[----:B0-----:R-:W-:-:S04]  /*1090*/  IMAD.WIDE.U32 R28, R29, 0x2, R22 ;  /* 0x000000021d1c7825 */ /* 0x001fc800078e0016 */
[----:B------:R-:W-:Y:S02]  /*10a0*/  F2FP.BF16.F32.PACK_AB R4, RZ, R27 ;  /* 0x0000001bff04723e */ /* 0x000fe400000010ff */
[----:B------:R-:W-:-:S03]  /*10b0*/  IADD3.X R27, RZ, UR9, RZ, P3, !PT ;  /* 0x00000009ff1b7c10 */ /* 0x000fc60009ffe4ff */
[----:B------:R2:W-:Y:S04]  /*10c0*/  STG.E.U16 desc[UR6][R28.64], R4 ;  /* 0x000000041c007986 */ /* 0x0005e8000c101506 */
[----:B-1----:R2:W-:Y:S02]  /*10d0*/  STG.E.U8 desc[UR6][R26.64], R31 ;  /* 0x0000001f1a007986 */ /* 0x0025e4000c101106 */
.L_x_1792:
[----:B------:R-:W-:Y:S05]  /*10e0*/  BSYNC B0 ;  /* 0x0000000000007941 */ /* 0x000fea0003800000 */
.L_x_1791:
[----:B------:R-:W-:Y:S01]  /*10f0*/  BSSY B0, `(.L_x_1793) ;  /* 0x0000011000007945 */ /* 0x000fe20003800000 */
[----:B--2---:R-:W-:Y:S01]  /*1100*/  I2FP.F32.U32 R31, R39 ;  /* 0x00000027001f7245 */ /* 0x004fe20000201000 */
[-C--:B------:R-:W-:Y:S01]  /*1110*/  FFMA.FTZ R45, R45, R46.reuse, 1.1641532182693481445e-10 ;  /* 0x2f0000002d2d7423 */ /* 0x080fe2000001002e */
[----:B------:R-:W-:Y:S01]  /*1120*/  FFMA.FTZ R4, R43, R46, 1.1641532182693481445e-10 ;  /* 0x2f0000002b047423 */ /* 0x000fe2000001002e */
[----:B------:R-:W-:Y:S06]  /*1130*/  @P2 BRA `(.L_x_1794) ;  /* 0x0000000000302947 */ /* 0x000fec0003800000 */
        /* <DEDUP_REMOVED lines=12> */
.L_x_1794:
[----:B------:R-:W-:Y:S05]  /*1200*/  BSYNC B0 ;  /* 0x0000000000007941 */ /* 0x000fea0003800000 */
.L_x_1793:
[----:B------:R-:W-:Y:S04]  /*1210*/  BSSY B0, `(.L_x_1795) ;  /* 0x000000e000007945 */ /* 0x000fe80003800000 */
[----:B------:R-:W-:Y:S05]  /*1220*/  @P0 BRA `(.L_x_1796) ;  /* 0x0000000000300947 */ /* 0x000fea0003800000 */
[----:B------:R-:W-:Y:S01]  /*1230*/  FSET.BF.LT.FTZ.AND R4, R45, UR11, PT ;  /* 0x0000000b2d047c0a */ /* 0x000fe2000b811000 */
[----:B--2--5:R-:W-:Y:S02]  /*1240*/  IMAD.U32 R27, R0, 0x10000, RZ ;  /* 0x00010000001b7824 */ /* 0x024fe400078e00ff */
        /* <DEDUP_REMOVED lines=10> */
.L_x_1796:
[----:B------:R-:W-:Y:S05]  /*12f0*/  BSYNC B0 ;  /* 0x0000000000007941 */ /* 0x000fea0003800000 */
.L_x_1795:
[----:B------:R-:W-:Y:S01]  /*1300*/  FFMA.FTZ R4, R31, R46, 1.1641532182693481445e-10 ;  /* 0x2f0000001f047423 */ /* 0x000fe2000001002e */
[----:B------:R-:W-:Y:S06]  /*1310*/  @P1 BRA `(.L_x_1797) ;  /* 0x0000000000301947 */ /* 0x000fec0003800000 */
[----:B------:R-:W-:Y:S01]  /*1320*/  FSET.BF.LT.FTZ.AND R4, R4, UR11, PT ;  /* 0x0000000b04047c0a */ /* 0x000fe2000b811000 */
[----:B--23-5:R-:W-:Y:S02]  /*1330*/  IMAD.U32 R27, R41, 0x10000, RZ ;  /* 0x00010000291b7824 */ /* 0x02cfe400078e00ff */
        /* <DEDUP_REMOVED lines=10> */
.L_x_1797:
[----:B------:R-:W-:Y:S01]  /*13e0*/  IMAD R4, R17, UR5, R44 ;  /* 0x0000000511047c24 */ /* 0x000fe2000f8e022c */
[----:B------:R-:W-:Y:S05]  /*13f0*/  WARPSYNC.ALL ;  /* 0x0000000000007948 */ /* 0x000fea0003800000 */
[----:B------:R-:W-:Y:S01]  /*1400*/  BAR.SYNC.DEFER_BLOCKING 0x0 ;  /* 0x0000000000007b1d */ /* 0x000fe20000010000 */
[----:B------:R-:W-:Y:S01]  /*1410*/  ISETP.GE.U32.AND P0, PT, R4, R19, PT ;  /* 0x000000130400720c */ /* 0x000fe20003f06070 */
[----:B------:R-:W-:Y:S01]  /*1420*/  IMAD.MOV.U32 R40, RZ, RZ, R24 ;  /* 0x000000ffff287224 */ /* 0x000fe200078e0018 */
[----:B--23--:R-:W-:Y:S01]  /*1430*/  MOV R33, R37 ;  /* 0x0000002500217202 */ /* 0x00cfe20000000f00 */
[----:B------:R-:W-:-:S10]  /*1440*/  IMAD.MOV.U32 R32, RZ, RZ, R38 ;  /* 0x000000ffff207224 */ /* 0x000fd400078e0026 */
[----:B------:R-:W-:Y:S05]  /*1450*/  @!P0 BRA `(.L_x_1798) ;  /* 0xfffffff4000c8947 */ /* 0x000fea000383ffff */
[----:B------:R-:W-:Y:S05]  /*1460*/  EXIT ;  /* 0x000000000000794d */ /* 0x000fea0003800000 */
        .weak           $__internal_42_$__cuda_sm20_dblrcp_rn_slowpath_v3
        .type           $__internal_42_$__cuda_sm20_dblrcp_rn_slowpath_v3,@function
        .size           $__internal_42_$__cuda_sm20_dblrcp_rn_slowpath_v3,(.L_x_11588 - $__internal_42_$__cuda_sm20_dblrcp_rn_slowpath_v3)
$__internal_42_$__cuda_sm20_dblrcp_rn_slowpath_v3:
        /* <DEDUP_REMOVED lines=23> */
.L_x_1801:
        /* <DEDUP_REMOVED lines=10> */
.L_x_1799:
[----:B------:R-:W-:Y:S01]  /*1680*/  LOP3.LUT R19, R3, 0x80000, RZ, 0xfc, !PT ;  /* 0x0008000003137812 */ /* 0x000fe200078efcff */
[----:B------:R-:W-:-:S07]  /*1690*/  IMAD.MOV.U32 R18, RZ, RZ, R2 ;  /* 0x000000ffff127224 */ /* 0x000fce00078e0002 */
.L_x_1800:
[----:B------:R-:W-:Y:S01]  /*16a0*/  MOV R2, R0 ;  /* 0x0000000000027202 */ /* 0x000fe20000000f00 */
[----:B------:R-:W-:Y:S01]  /*16b0*/  IMAD.MOV.U32 R25, RZ, RZ, R19 ;  /* 0x000000ffff197224 */ /* 0x000fe200078e0013 */
[----:B------:R-:W-:Y:S02]  /*16c0*/  MOV R3, 0x0 ;  /* 0x0000000000037802 */ /* 0x000fe40000000f00 */
[----:B------:R-:W-:Y:S02]  /*16d0*/  MOV R24, R18 ;  /* 0x0000001200187202 */ /* 0x000fe40000000f00 */
[----:B------:R-:W-:Y:S05]  /*16e0*/  RET.REL.NODEC R2 `(_ZN2at6native43_GLOBAL__N__7cc8d1ed_10_Dropout_cu_0e96ed3820fused_dropout_kernelIN3c108BFloat16EfjLi1ELi1EhEEvNS_4cuda6detail10TensorInfoIKT_T1_EENS7_IS8_SA_EENS7_IT4_SA_EESA_T0_NS_15PhiloxCudaStateE) ;  /* 0xffffffe802447950 */ /* 0x000fea0003c3ffff */
.L_x_1802:
        /* <DEDUP_REMOVED lines=9> */
.L_x_11588:


//--------------------- .text._ZN2at6native43_GLOBAL__N__7cc8d1ed_10_Dropout_cu_0e96ed3824fused_dropout_kernel_vecIN3c108BFloat16EfjLi1ELi2EhEEvNS_4cuda6detail10TensorInfoIKT_T1_EENS7_IS8_SA_EENS7_IT4_SA_EESA_T0_NS_15PhiloxCudaStateE --------------------------
	.section	.text._ZN2at6native43_GLOBAL__N__7cc8d1ed_10_Dropout_cu_0e96ed3824fused_dropout_kernel_vecIN3c108BFloat16EfjLi1ELi2EhEEvNS_4cuda6detail10TensorInfoIKT_T1_EENS7_IS8_SA_EENS7_IT4_SA_EESA_T0_NS_15PhiloxCudaStateE,"ax",@progbits
	.align	128
.text._ZN2at6native43_GLOBAL__N__7cc8d1ed_10_Dropout_cu_0e96ed3824fused_dropout_kernel_vecIN3c108BFloat16EfjLi1ELi2EhEEvNS_4cuda6detail10TensorInfoIKT_T1_EENS7_IS8_SA_EENS7_IT4_SA_EESA_T0_NS_15PhiloxCudaStateE:
        .type           _ZN2at6native43_GLOBAL__N__7cc8d1ed_10_Dropout_cu_0e96ed3824fused_dropout_kernel_vecIN3c108BFloat16EfjLi1ELi2EhEEvNS_4cuda6detail10TensorInfoIKT_T1_EENS7_IS8_SA_EENS7_IT4_SA_EESA_T0_NS_15PhiloxCudaStateE,@function
        .size           _ZN2at6native43_GLOBAL__N__7cc8d1ed_10_Dropout_cu_0e96ed3824fused_dropout_kernel_vecIN3c108BFloat16EfjLi1ELi2EhEEvNS_4cuda6detail10TensorInfoIKT_T1_EENS7_IS8_SA_EENS7_IT4_SA_EESA_T0_NS_15PhiloxCudaStateE,(.L_x_11590 - _ZN2at6native43_GLOBAL__N__7cc8d1ed_10_Dropout_cu_0e96ed3824fused_dropout_kernel_vecIN3c108BFloat16EfjLi1ELi2EhEEvNS_4cuda6detail10TensorInfoIKT_T1_EENS7_IS8_SA_EENS7_IT4_SA_EESA_T0_NS_15PhiloxCudaStateE)
        .other          _ZN2at6native43_GLOBAL__N__7cc8d1ed_10_Dropout_cu_0e96ed3824fused_dropout_kernel_vecIN3c108BFloat16EfjLi1ELi2EhEEvNS_4cuda6detail10TensorInfoIKT_T1_EENS7_IS8_SA_EENS7_IT4_SA_EESA_T0_NS_15PhiloxCudaStateE,@"STO_CUDA_ENTRY STV_DEFAULT"
_ZN2at6native43_GLOBAL__N__7cc8d1ed_10_Dropout_cu_0e96ed3824fused_dropout_kernel_vecIN3c108BFloat16EfjLi1ELi2EhEEvNS_4cuda6detail10TensorInfoIKT_T1_EENS7_IS8_SA_EENS7_IT4_SA_EESA_T0_NS_15PhiloxCudaStateE:
[----:B------:R-:W-:Y:S08]  /*0000*/  LDC R1, c[0x0][0x28] ;  /* 0x00000a00ff017b82 */ /* 0x000ff00000000800 */
[----:B------:R-:W0:Y:S01]  /*0010*/  LDC R0, c[0x0][0x4a8] ;  /* 0x00012a00ff007b82 */ /* 0x000e220000000800 */
[----:B------:R-:W-:Y:S01]  /*0020*/  ULDC.U8 UR4, c[0x0][0x4b4] ;  /* 0x00012d0000047ab9 */ /* 0x000fe20000000000 */
[----:B------:R-:W-:Y:S01]  /*0030*/  ULDC.64 UR6, c[0x0][0x208] ;  /* 0x0000820000067ab9 */ /* 0x000fe20000000a00 */
[----:B------:R-:W-:-:S05]  /*0040*/  ISETP.NE.AND P0, PT, RZ, UR4, PT ;  /* 0x00000004ff007c0c */ /* 0x000fca000bf05270 */
[----:B------:R-:W1:Y:S01]  /*0050*/  LDC R19, c[0x0][0x4ac] ;  /* 0x00012b00ff137b82 */ /* 0x000e620000000800 */
[----:B------:R-:W-:Y:S02]  /*0060*/  ULDC.64 UR4, c[0x0][0x4a0] ;  /* 0x0001280000047ab9 */ /* 0x000fe40000000a00 */
[----:B------:R-:W-:Y:S01]  /*0070*/  MOV R16, UR4 ;  /* 0x0000000400107c02 */ /* 0x000fe20008000f00 */
[----:B------:R-:W-:Y:S01]  /*0080*/  IMAD.U32 R17, RZ, RZ, UR5 ;  /* 0x00000005ff117e24 */ /* 0x000fe2000f8e00ff */
[----:B------:R-:W2:Y:S03]  /*0090*/  S2R R21, SR_CTAID.X ;  /* 0x0000000000157919 */ /* 0x000ea60000002500 */
[----:B------:R-:W3:Y:S01]  /*00a0*/  @P0 LDC R5, c[0x0][0x4b0] ;  /* 0x00012c00ff050b82 */ /* 0x000ee20000000800 */
[----:B0-----:R-:W-:Y:S01]  /*00b0*/  @P0 IMAD.MOV.U32 R2, RZ, RZ, R0 ;  /* 0x000000ffff020224 */ /* 0x001fe200078e0000 */
[----:B------:R-:W5:Y:S01]  /*00c0*/  @P0 LDG.E.64 R16, desc[UR6][R16.64] ;  /* 0x0000000610100981 */ /* 0x000f62000c1e1b00 */
[----:B-1----:R-:W-:Y:S01]  /*00d0*/  @P0 IMAD.MOV.U32 R3, RZ, RZ, R19 ;  /* 0x000000ffff030224 */ /* 0x002fe200078e0013 */
[----:B------:R-:W2:Y:S01]  /*00e0*/  S2R R4, SR_TID.X ;  /* 0x0000000000047919 */ /* 0x000ea20000002100 */
[----:B------:R-:W-:Y:S01]  /*00f0*/  ULDC UR4, c[0x0][0x0] ;  /* 0x0000000000047ab9 */ /* 0x000fe20000000800 */
[----:B------:R-:W-:-:S03]  /*0100*/  ULDC UR5, c[0x0][0x498] ;  /* 0x0001260000057ab9 */ /* 0x000fc60000000800 */
[----:B------:R-:W3:Y:S01]  /*0110*/  @P0 LDG.E.64 R2, desc[UR6][R2.64] ;  /* 0x0000000602020981 */ /* 0x000ee2000c1e1b00 */
[----:B--2---:R-:W-:-:S04]  /*0120*/  IMAD R21, R21, UR4, R4 ;  /* 0x0000000415157c24 */ /* 0x004fc8000f8e0204 */
[----:B------:R-:W-:-:S05]  /*0130*/  IMAD.SHL.U32 R18, R21, 0x2, RZ ;  /* 0x0000000215127824 */ /* 0x000fca00078e00ff */
[----:B------:R-:W-:Y:S02]  /*0140*/  ISETP.GE.U32.AND P1, PT, R18, UR5, PT ;  /* 0x0000000512007c0c */ /* 0x000fe4000bf26070 */
[----:B---3--:R-:W-:-:S04]  /*0150*/  @P0 IADD3 R0, P2, R2, R5, RZ ;  /* 0x0000000502000210 */ /* 0x008fc80007f5e0ff */
[----:B------:R-:W-:Y:S01]  /*0160*/  @P0 IADD3.X R19, RZ, R3, RZ, P2, !PT ;  /* 0x00000003ff130210 */ /* 0x000fe200017fe4ff */
[----:B------:R-:W-:-:S03]  /*0170*/  IMAD.WIDE.U32 R4, R21, -0x326172a9, RZ ;  /* 0xcd9e8d5715047825 */ /* 0x000fc600078e00ff */
        /* <DEDUP_REMOVED lines=9> */
[C---:B------:R-:W-:Y:S01]  /*0210*/  VIADD R43, R16.reuse, 0x9e3779b9 ;  /* 0x9e3779b9102b7836 */ /* 0x040fe20000000000 */
[----:B------:R-:W-:Y:S01]  /*0220*/  IADD3 R39, R16, -0x255992d5, RZ ;  /* 0xdaa66d2b10277810 */ /* 0x000fe20007ffe0ff */
[----:B------:R-:W-:Y:S01]  /*0230*/  IMAD.WIDE.U32 R8, R8, -0x2daee0ad, RZ ;  /* 0xd2511f5308087825 */ /* 0x000fe200078e00ff */
[----:B------:R-:W-:-:S02]  /*0240*/  IADD3 R36, R17, -0x56f99767, RZ ;  /* 0xa906689911247810 */ /* 0x000fc40007ffe0ff */
[----:B------:R-:W-:Y:S01]  /*0250*/  IADD3 R32, R16, -0x4ab325aa, RZ ;  /* 0xb54cda5610207810 */ /* 0x000fe20007ffe0ff */
[----:B------:R-:W-:Y:S01]  /*0260*/  IMAD.WIDE.U32 R10, R10, -0x326172a9, RZ ;  /* 0xcd9e8d570a0a7825 */ /* 0x000fe200078e00ff */
[----:B------:R-:W-:Y:S02]  /*0270*/  LOP3.LUT R5, R9, R2, R44, 0x96, !PT ;  /* 0x0000000209057212 */ /* 0x000fe400078e962c */
[----:B------:R-:W-:Y:S01]  /*0280*/  IADD3 R33, R16, 0x5384540f, RZ ;  /* 0x5384540f10217810 */ /* 0x000fe20007ffe0ff */
        /* <DEDUP_REMOVED lines=29> */
[----:B0-----:R-:W-:Y:S01]  /*0460*/  DFMA R8, -R2, R10, 1 ;  /* 0x3ff000000208742b */ /* 0x001fe2000000010a */
[----:B------:R-:W-:Y:S02]  /*0470*/  LOP3.LUT R22, R5, R12, R32, 0x96, !PT ;  /* 0x0000000c05167212 */ /* 0x000fe400078e9620 */
[C---:B------:R-:W-:Y:S02]  /*0480*/  VIADD R30, R17.reuse, 0x646e171e ;  /* 0x646e171e111e7836 */ /* 0x040fe40000000000 */
[----:B------:R-:W-:Y:S02]  /*0490*/  VIADD R35, R17, 0x1fd5c5a3 ;  /* 0x1fd5c5a311237836 */ /* 0x000fe40000000000 */
[----:B------:R-:W-:Y:S01]  /*04a0*/  IMAD.WIDE.U32 R22, R22, -0x2daee0ad, RZ ;  /* 0xd2511f5316167825 */ /* 0x000fe200078e00ff */
[----:B------:R-:W-:Y:S01]  /*04b0*/  LOP3.LUT R12, R7, R14, R30, 0x96, !PT ;  /* 0x0000000e070c7212 */ /* 0x000fe200078e961e */
[----:B------:R-:W-:Y:S01]  /*04c0*/  DFMA R8, R8, R8, R8 ;  /* 0x000000080808722b */ /* 0x000fe20000000008 */
[----:B------:R-:W-:Y:S01]  /*04d0*/  IADD3 R14, R17, -0x695add53, RZ ;  /* 0x96a522ad110e7810 */ /* 0x000fe20007ffe0ff */
        /* <DEDUP_REMOVED lines=10> */
[----:B------:R-:W-:Y:S02]  /*0580*/  VIADD R13, R16, 0x8ff34781 ;  /* 0x8ff34781100d7836 */ /* 0x000fe40000000000 */
[----:B------:R-:W-:Y:S01]  /*0590*/  IMAD.MOV.U32 R12, RZ, RZ, R21 ;  /* 0x000000ffff0c7224 */ /* 0x000fe200078e0015 */
[----:B------:R-:W-:Y:S01]  /*05a0*/  LOP3.LUT R22, R7, R22, R15, 0x96, !PT ;  /* 0x0000001607167212 */ /* 0x000fe200078e960f */
[----:B------:R-:W-:Y:S01]  /*05b0*/  IMAD.HI.U32 R7, R5, -0x2daee0ad, RZ ;  /* 0xd2511f5305077827 */ /* 0x000fe200078e00ff */
[----:B------:R-:W-:Y:S01]  /*05c0*/  DFMA R24, R8, R24, R8 ;  /* 0x000000180818722b */ /* 0x000fe20000000008 */
[----:B------:R-:W-:-:S02]  /*05d0*/  MOV R8, R5 ;  /* 0x0000000500087202 */ /* 0x000fc40000000f00 */
[----:B------:R-:W-:Y:S01]  /*05e0*/  IMAD.HI.U32 R11, R22, -0x326172a9, RZ ;  /* 0xcd9e8d57160b7827 */ /* 0x000fe200078e00ff */
[----:B------:R-:W-:-:S03]  /*05f0*/  LOP3.LUT R7, R7, R6, R14, 0x96, !PT ;  /* 0x0000000607077212 */ /* 0x000fc600078e960e */
        /* <DEDUP_REMOVED lines=8> */
[----:B------:R-:W-:Y:S05]  /*0680*/  CALL.REL.NOINC `($__internal_43_$__cuda_sm20_dblrcp_rn_slowpath_v3) ;  /* 0x0000000400e47944 */ /* 0x000fea0003c00000 */
[----:B------:R-:W-:Y:S01]  /*0690*/  IMAD.MOV.U32 R24, RZ, RZ, R4 ;  /* 0x000000ffff187224 */ /* 0x000fe200078e0004 */
[----:B------:R-:W-:-:S07]  /*06a0*/  MOV R25, R5 ;  /* 0x0000000500197202 */ /* 0x000fce0000000f00 */
.L_x_1803:
[----:B------:R-:W0:Y:S01]  /*06b0*/  LDC.64 R18, c[0x0][0x210] ;  /* 0x00008400ff127b82 */ /* 0x000e220000000a00 */
[----:B------:R-:W-:Y:S01]  /*06c0*/  UMOV UR8, 0xf0000000 ;  /* 0xf000000000087882 */ /* 0x000fe20000000000 */
[----:B------:R-:W-:Y:S01]  /*06d0*/  UMOV UR9, 0x380fffff ;  /* 0x380fffff00097882 */ /* 0x000fe20000000000 */
[----:B------:R-:W1:Y:S01]  /*06e0*/  F2F.F32.F64 R5, R24 ;  /* 0x0000001800057310 */ /* 0x000e620000301000 */
[----:B------:R-:W-:Y:S01]  /*06f0*/  DSETP.GEU.AND P0, PT, |R24|, UR8, PT ;  /* 0x0000000818007e2a */ /* 0x000fe2000bf0e200 */
[----:B------:R-:W-:Y:S01]  /*0700*/  IMAD R4, R22, -0x326172a9, RZ ;  /* 0xcd9e8d5716047824 */ /* 0x000fe200078e02ff */
[----:B------:R-:W-:Y:S01]  /*0710*/  LOP3.LUT R3, R0, 0x3, RZ, 0xc0, !PT ;  /* 0x0000000300037812 */ /* 0x000fe200078ec0ff */
[----:B------:R-:W-:Y:S01]  /*0720*/  IMAD.MOV.U32 R2, RZ, RZ, RZ ;  /* 0x000000ffff027224 */ /* 0x000fe200078e00ff */
[----:B------:R-:W2:Y:S01]  /*0730*/  LDC.64 R20, c[0x0][0x2e8] ;  /* 0x0000ba00ff147b82 */ /* 0x000ea20000000a00 */
[----:B------:R-:W-:Y:S01]  /*0740*/  USHF.L.U32 UR4, UR4, 0x1, URZ ;  /* 0x0000000104047899 */ /* 0x000fe2000800063f */
[----:B------:R-:W-:Y:S01]  /*0750*/  ULDC UR5, c[0x0][0x49c] ;  /* 0x0001270000057ab9 */ /* 0x000fe20000000800 */
[----:B------:R-:W-:Y:S01]  /*0760*/  ULDC UR10, c[0x0][0x498] ;  /* 0x00012600000a7ab9 */ /* 0x000fe20000000800 */
[----:B------:R-:W-:-:S06]  /*0770*/  ULDC.64 UR8, c[0x0][0x3c0] ;  /* 0x0000f00000087ab9 */ /* 0x000fcc0000000a00 */
[----:B-1----:R-:W-:-:S07]  /*0780*/  @!P0 FMUL R5, R5, 1.175494350822287508e-38 ;  /* 0x0080000005058820 */ /* 0x002fce0000400000 */
.L_x_1808:
[----:B------:R-:W-:Y:S01]  /*0790*/  IADD3 R11, R11, 0x1, RZ ;  /* 0x000000010b0b7810 */ /* 0x000fe20007ffe0ff */
[----:B------:R-:W-:Y:S03]  /*07a0*/  BSSY B0, `(.L_x_1804) ;  /* 0x000000c000007945 */ /* 0x000fe60003800000 */
[C---:B------:R-:W-:Y:S01]  /*07b0*/  ISETP.NE.AND P0, PT, R11.reuse, RZ, PT ;  /* 0x000000ff0b00720c */ /* 0x040fe20003f05270 */
[----:B------:R-:W-:-:S12]  /*07c0*/  IMAD.HI.U32 R25, R11, -0x2daee0ad, RZ ;  /* 0xd2511f530b197827 */ /* 0x000fd800078e00ff */
        /* <DEDUP_REMOVED lines=9> */
.L_x_1805:
[----:B------:R-:W-:Y:S05]  /*0860*/  BSYNC B0 ;  /* 0x0000000000007941 */ /* 0x000fea0003800000 */
.L_x_1804:
        /* <DEDUP_REMOVED lines=49> */
[----:B------:R-:W-:-:S11]  /*0b80*/  MOV R26, R0 ;  /* 0x00000000001a7202 */ /* 0x000fd60000000f00 */
[----:B------:R-:W-:Y:S05]  /*0b90*/  @!P0 BRA `(.L_x_1806) ;  /* 0x0000000000148947 */ /* 0x000fea0003800000 */
[----:B------:R-:W-:Y:S01]  /*0ba0*/  MOV R26, R6 ;  /* 0x00000006001a7202 */ /* 0x000fe20000000f00 */
[----:B------:R-:W-:Y:S01]  /*0bb0*/  IMAD.MOV.U32 R7, RZ, RZ, R4 ;  /* 0x000000ffff077224 */ /* 0x000fe200078e0004 */
[----:B------:R-:W-:Y:S06]  /*0bc0*/  BRA `(.L_x_1806) ;  /* 0x0000000000087947 */ /* 0x000fec0003800000 */
.L_x_1807:
[----:B------:R-:W-:Y:S01]  /*0bd0*/  MOV R26, R7 ;  /* 0x00000007001a7202 */ /* 0x000fe20000000f00 */
[----:B------:R-:W-:-:S07]  /*0be0*/  IMAD.MOV.U32 R7, RZ, RZ, R0 ;  /* 0x000000ffff077224 */ /* 0x000fce00078e0000 */
.L_x_1806:
[----:B0-----:R-:W-:-:S06]  /*0bf0*/  IMAD.WIDE.U32 R24, R9, 0x2, R18 ;  /* 0x0000000209187825 */ /* 0x001fcc00078e0012 */
[----:B------:R-:W3:Y:S01]  /*0c00*/  LDG.E R24, desc[UR6][R24.64] ;  /* 0x0000000618187981 */ /* 0x000ee2000c1e1900 */
[----:B------:R-:W-:Y:S01]  /*0c10*/  HFMA2.MMA R23, -RZ, RZ, 0.1171875, 0 ;  /* 0x2f800000ff177435 */ /* 0x000fe200000001ff */
[----:B------:R-:W-:Y:S01]  /*0c20*/  I2FP.F32.U32 R0, R26 ;  /* 0x0000001a00007245 */ /* 0x000fe20000201000 */
[----:B------:R-:W-:Y:S05]  /*0c30*/  WARPSYNC.ALL ;  /* 0x0000000000007948 */ /* 0x000fea0003800000 */
[----:B------:R-:W-:-:S03]  /*0c40*/  I2FP.F32.U32 R4, R7 ;  /* 0x0000000700047245 */ /* 0x000fc60000201000 */
[-C--:B------:R-:W-:Y:S02]  /*0c50*/  FFMA.FTZ R0, R0, R23.reuse, 1.1641532182693481445e-10 ;  /* 0x2f00000000007423 */ /* 0x080fe40000010017 */
[----:B------:R-:W-:-:S03]  /*0c60*/  FFMA.FTZ R4, R4, R23, 1.1641532182693481445e-10 ;  /* 0x2f00000004047423 */ /* 0x000fc60000010017 */
[----:B------:R-:W-:Y:S02]  /*0c70*/  FSET.BF.LT.FTZ.AND R6, R0, UR5, PT ;  /* 0x0000000500067c0a */ /* 0x000fe4000b811000 */
[----:B------:R-:W-:Y:S02]  /*0c80*/  FSET.BF.LT.FTZ.AND R23, R4, UR5, PT ;  /* 0x0000000504177c0a */ /* 0x000fe4000b811000 */
[----:B------:R0:W-:Y:S01]  /*0c90*/  F2I.FTZ.U32.TRUNC.NTZ R0, R6 ;  /* 0x0000000600007305 */ /* 0x0001e2000021f000 */
[C---:B---3--:R-:W-:Y:S01]  /*0ca0*/  PRMT R7, R24.reuse, 0x7632, R7 ;  /* 0x0000763218077816 */ /* 0x048fe20000000007 */
[----:B------:R-:W-:-:S03]  /*0cb0*/  IMAD.U32 R27, R24, 0x10000, RZ ;  /* 0x00010000181b7824 */ /* 0x000fc600078e00ff */
[----:B------:R-:W-:Y:S01]  /*0cc0*/  SHF.L.U32 R24, R7, 0x10, RZ ;  /* 0x0000001007187819 */ /* 0x000fe200000006ff */
[----:B------:R-:W-:Y:S02]  /*0cd0*/  FMUL.FTZ R4, R6, R27 ;  /* 0x0000001b06047220 */ /* 0x000fe40000410000 */
[----:B------:R-:W1:Y:S01]  /*0ce0*/  F2I.FTZ.U32.TRUNC.NTZ R7, R23 ;  /* 0x0000001700077305 */ /* 0x000e62000021f000 */
[----:B0-----:R-:W-:Y:S02]  /*0cf0*/  IMAD.MOV.U32 R6, RZ, RZ, R28 ;  /* 0x000000ffff067224 */ /* 0x001fe400078e001c */
[----:B------:R-:W-:Y:S01]  /*0d00*/  FMUL.FTZ R26, R23, R24 ;  /* 0x00000018171a7220 */ /* 0x000fe20000410000 */
[C---:B------:R-:W-:Y:S02]  /*0d10*/  FMUL.FTZ R24, R5.reuse, R4 ;  /* 0x0000000405187220 */ /* 0x040fe40000410000 */
[----:B------:R-:W0:Y:S01]  /*0d20*/  LDC R4, c[0x0][0xc] ;  /* 0x00000300ff047b82 */ /* 0x000e220000000800 */
[----:B------:R-:W-:Y:S01]  /*0d30*/  FMUL.FTZ R25, R5, R26 ;  /* 0x0000001a05197220 */ /* 0x000fe20000410000 */
[----:B--2---:R-:W-:-:S04]  /*0d40*/  IMAD.WIDE.U32 R26, R9, 0x2, R20 ;  /* 0x00000002091a7825 */ /* 0x004fc800078e0014 */
[----:B------:R-:W-:Y:S02]  /*0d50*/  F2FP.BF16.F32.PACK_AB R45, R25, R24 ;  /* 0x00000018192d723e */ /* 0x000fe400000010ff */
[----:B------:R-:W-:Y:S02]  /*0d60*/  IADD3 R24, P0, R9, UR8, RZ ;  /* 0x0000000809187c10 */ /* 0x000fe4000ff1e0ff */
[----:B-1----:R-:W-:Y:S01]  /*0d70*/  PRMT R0, R7, 0x7604, R0 ;  /* 0x0000760407007816 */ /* 0x002fe20000000000 */
[----:B------:R1:W-:Y:S01]  /*0d80*/  STG.E desc[UR6][R26.64], R45 ;  /* 0x0000002d1a007986 */ /* 0x0003e2000c101906 */
[----:B------:R-:W-:Y:S01]  /*0d90*/  MOV R7, R29 ;  /* 0x0000001d00077202 */ /* 0x000fe20000000f00 */
[----:B------:R-:W-:-:S05]  /*0da0*/  IMAD.X R25, RZ, RZ, UR9, P0 ;  /* 0x00000009ff197e24 */ /* 0x000fca00080e06ff */
[----:B------:R1:W-:Y:S01]  /*0db0*/  STG.E.U16 desc[UR6][R24.64], R0 ;  /* 0x0000000018007986 */ /* 0x0003e2000c101506 */
[----:B0-----:R-:W-:Y:S01]  /*0dc0*/  IMAD R9, R4, UR4, R9 ;  /* 0x0000000404097c24 */ /* 0x001fe2000f8e0209 */
[----:B------:R-:W-:Y:S01]  /*0dd0*/  MOV R4, R22 ;  /* 0x0000001600047202 */ /* 0x000fe20000000f00 */
[----:B------:R-:W-:Y:S03]  /*0de0*/  BAR.SYNC.DEFER_BLOCKING 0x0 ;  /* 0x0000000000007b1d */ /* 0x000fe60000010000 */
[----:B------:R-:W-:-:S13]  /*0df0*/  ISETP.GE.U32.AND P0, PT, R9, UR10, PT ;  /* 0x0000000a09007c0c */ /* 0x000fda000bf06070 */
[----:B-1----:R-:W-:Y:S05]  /*0e00*/  @!P0 BRA `(.L_x_1808) ;  /* 0xfffffff800608947 */ /* 0x002fea000383ffff */
[----:B------:R-:W-:Y:S05]  /*0e10*/  EXIT ;  /* 0x000000000000794d */ /* 0x000fea0003800000 */
        .weak           $__internal_43_$__cuda_sm20_dblrcp_rn_slowpath_v3
        .type           $__internal_43_$__cuda_sm20_dblrcp_rn_slowpath_v3,@function
        .size           $__internal_43_$__cuda_sm20_dblrcp_rn_slowpath_v3,(.L_x_11590 - $__internal_43_$__cuda_sm20_dblrcp_rn_slowpath_v3)
$__internal_43_$__cuda_sm20_dblrcp_rn_slowpath_v3:
        /* <DEDUP_REMOVED lines=25> */
.L_x_1811:
        /* <DEDUP_REMOVED lines=9> */
.L_x_1809:
[----:B------:R-:W-:Y:S01]  /*1040*/  LOP3.LUT R3, R21, 0x80000, RZ, 0xfc, !PT ;  /* 0x0008000015037812 */ /* 0x000fe200078efcff */
[----:B------:R-:W-:-:S07]  /*1050*/  IMAD.MOV.U32 R2, RZ, RZ, R20 ;  /* 0x000000ffff027224 */ /* 0x000fce00078e0014 */
.L_x_1810:
[----:B------:R-:W-:Y:S01]  /*1060*/  MOV R25, 0x0 ;  /* 0x0000000000197802 */ /* 0x000fe20000000f00 */
[----:B------:R-:W-:Y:S01]  /*1070*/  IMAD.MOV.U32 R5, RZ, RZ, R3 ;  /* 0x000000ffff057224 */ /* 0x000fe200078e0003 */
[----:B------:R-:W-:Y:S02]  /*1080*/  MOV R4, R2 ;  /* 0x0000000200047202 */ /* 0x000fe40000000f00 */
[----:B------:R-:W-:Y:S05]  /*1090*/  RET.REL.NODEC R24 `(_ZN2at6native43_GLOBAL__N__7cc8d1ed_10_Dropout_cu_0e96ed3824fused_dropout_kernel_vecIN3c108BFloat16EfjLi1ELi2EhEEvNS_4cuda6detail10TensorInfoIKT_T1_EENS7_IS8_SA_EENS7_IT4_SA_EESA_T0_NS_15PhiloxCudaStateE) ;  /* 0xffffffec18d87950 */ /* 0x000fea0003c3ffff */
.L_x_1812:
        /* <DEDUP_REMOVED lines=14> */
.L_x_11590:


//--------------------- .text._ZN2at6native43_GLOBAL__N__7cc8d1ed_10_Dropout_cu_0e96ed3824fused_dropout_kernel_vecIN3c108BFloat16EfjLi1ELi4EhEEvNS_4cuda6detail10TensorInfoIKT_T1_EENS7_IS8_SA_EENS7_IT4_SA_EESA_T0_NS_15PhiloxCudaStateE --------------------------
	.section	.text._ZN2at6native43_GLOBAL__N__7cc8d1ed_10_Dropout_cu_0e96ed3824fused_dropout_kernel_vecIN3c108BFloat16EfjLi1ELi4EhEEvNS_4cuda6detail10TensorInfoIKT_T1_EENS7_IS8_SA_EENS7_IT4_SA_EESA_T0_NS_15PhiloxCudaStateE,"ax",@progbits
	.align	128
.text._ZN2at6native43_GLOBAL__N__7cc8d1ed_10_Dropout_cu_0e96ed3824fused_dropout_kernel_vecIN3c108BFloat16EfjLi1ELi4EhEEvNS_4cuda6detail10TensorInfoIKT_T1_EENS7_IS8_SA_EENS7_IT4_SA_EESA_T0_NS_15PhiloxCudaStateE:
        .type           _ZN2at6native43_GLOBAL__N__7cc8d1ed_10_Dropout_cu_0e96ed3824fused_dropout_kernel_vecIN3c108BFloat16EfjLi1ELi4EhEEvNS_4cuda6detail10TensorInfoIKT_T1_EENS7_IS8_SA_EENS7_IT4_SA_EESA_T0_NS_15PhiloxCudaStateE,@function
        .size           _ZN2at6native43_GLOBAL__N__7cc8d1ed_10_Dropout_cu_0e96ed3824fused_dropout_kernel_vecIN3c108BFloat16EfjLi1ELi4EhEEvNS_4cuda6detail10TensorInfoIKT_T1_EENS7_IS8_SA_EENS7_IT4_SA_EESA_T0_NS_15PhiloxCudaStateE,(.L_x_11592 - _ZN2at6native43_GLOBAL__N__7cc8d1ed_10_Dropout_cu_0e96ed3824fused_dropout_kernel_vecIN3c108BFloat16EfjLi1ELi4EhEEvNS_4cuda6detail10TensorInfoIKT_T1_EENS7_IS8_SA_EENS7_IT4_SA_EESA_T0_NS_15PhiloxCudaStateE)
        .other          _ZN2at6native43_GLOBAL__N__7cc8d1ed_10_Dropout_cu_0e96ed3824fused_dropout_kernel_vecIN3c108BFloat16EfjLi1ELi4EhEEvNS_4cuda6detail10TensorInfoIKT_T1_EENS7_IS8_SA_EENS7_IT4_SA_EESA_T0_NS_15PhiloxCudaStateE,@"STO_CUDA_ENTRY STV_DEFAULT"
_ZN2at6native43_GLOBAL__N__7cc8d1ed_10_Dropout_cu_0e96ed3824fused_dropout_kernel_vecIN3c108BFloat16EfjLi1ELi4EhEEvNS_4cuda6detail10TensorInfoIKT_T1_EENS7_IS8_SA_EENS7_IT4_SA_EESA_T0_NS_15PhiloxCudaStateE:
        /* <DEDUP_REMOVED lines=16> */
[----:B------:R-:W-:-:S04]  /*0100*/  ULDC UR6, c[0x0][0x498] ;  /* 0x0001260000067ab9 */ /* 0x000fc80000000800 */
[----:B------:R-:W-:-:S04]  /*0110*/  SHF.L.U32 R37, R34, 0x2, RZ ;  /* 0x0000000222257819 */ /* 0x000fc800000006ff */
[----:B------:R-:W-:Y:S02]  /*0120*/  ISETP.GE.U32.AND P1, PT, R37, UR6, PT ;  /* 0x0000000625007c0c */ /* 0x000fe4000bf26070 */
[----:B--2---:R-:W-:-:S05]  /*0130*/  @P0 IADD3 R38, P2, R2, R7, RZ ;  /* 0x0000000702260210 */ /* 0x004fca0007f5e0ff */
[----:B------:R-:W-:Y:S02]  /*0140*/  @P0 IMAD.X R39, RZ, RZ, R3, P2 ;  /* 0x000000ffff270224 */ /* 0x000fe400010e0603 */
[----:B------:R-:W-:-:S03]  /*0150*/  IMAD.WIDE.U32 R6, R34, -0x326172a9, RZ ;  /* 0xcd9e8d5722067825 */ /* 0x000fc600078e00ff */
        /* <DEDUP_REMOVED lines=11> */
[----:B------:R-:W-:-:S04]  /*0210*/  IMAD.WIDE.U32 R8, R8, -0x2daee0ad, RZ ;  /* 0xd2511f5308087825 */ /* 0x000fc800078e00ff */
        /* <DEDUP_REMOVED lines=36> */
[----:B------:R-:W-:Y:S02]  /*0460*/  VIADD R15, R20, 0xf1bbcdc8 ;  /* 0xf1bbcdc8140f7836 */ /* 0x000fe40000000000 */
[----:B------:R-:W-:-:S04]  /*0470*/  IMAD.WIDE.U32 R22, R22, -0x2daee0ad, RZ ;  /* 0xd2511f5316167825 */ /* 0x000fc800078e00ff */
        /* <DEDUP_REMOVED lines=9> */
[----:B------:R-:W-:-:S03]  /*0510*/  IADD3 R16, R21, -0x24c28bd8, RZ ;  /* 0xdb3d742815107810 */ /* 0x000fc60007ffe0ff */
[----:B------:R-:W-:Y:S01]  /*0520*/  IMAD.WIDE.U32 R28, R28, -0x2daee0ad, RZ ;  /* 0xd2511f531c1c7825 */ /* 0x000fe200078e00ff */
[----:B------:R-:W-:Y:S01]  /*0530*/  LOP3.LUT R40, R27, R30, R15, 0x96, !PT ;  /* 0x0000001e1b287212 */ /* 0x000fe200078e960f */
[----:B------:R-:W-:Y:S02]  /*0540*/  DFMA R30, -R24, R22, 1 ;  /* 0x3ff00000181e742b */ /* 0x000fe40000000116 */
[----:B------:R-:W-:Y:S01]  /*0550*/  VIADD R17, R21, 0x96a522ad ;  /* 0x96a522ad15117836 */ /* 0x000fe20000000000 */
[----:B------:R-:W-:Y:S01]  /*0560*/  LOP3.LUT R43, R29, R18, R16, 0x96, !PT ;  /* 0x000000121d2b7212 */ /* 0x000fe200078e9610 */
[----:B------:R-:W-:-:S04]  /*0570*/  IMAD.HI.U32 R19, R40, -0x2daee0ad, RZ ;  /* 0xd2511f5328137827 */ /* 0x000fc800078e00ff */
[----:B------:R-:W-:Y:S01]  /*0580*/  IMAD.HI.U32 R27, R43, -0x326172a9, RZ ;  /* 0xcd9e8d572b1b7827 */ /* 0x000fe200078e00ff */
[----:B------:R-:W-:Y:S01]  /*0590*/  LOP3.LUT R41, R19, R28, R17, 0x96, !PT ;  /* 0x0000001c13297212 */ /* 0x000fe200078e9611 */
[----:B------:R-:W-:Y:S01]  /*05a0*/  DFMA R22, R22, R30, R22 ;  /* 0x0000001e1616722b */ /* 0x000fe20000000016 */
[----:B------:R-:W-:Y:S01]  /*05b0*/  MOV R19, R34 ;  /* 0x0000002200137202 */ /* 0x000fe20000000f00 */
[----:B------:R-:W-:Y:S02]  /*05c0*/  VIADD R18, R20, 0x8ff34781 ;  /* 0x8ff3478114127836 */ /* 0x000fe40000000000 */
[----:B------:R-:W-:-:S03]  /*05d0*/  IMAD.MOV.U32 R34, RZ, RZ, R36 ;  /* 0x000000ffff227224 */ /* 0x000fc600078e0024 */
[----:B------:R-:W-:Y:S01]  /*05e0*/  LOP3.LUT R42, R27, R26, R18, 0x96, !PT ;  /* 0x0000001a1b2a7212 */ /* 0x000fe200078e9612 */
[----:B------:R-:W-:Y:S06]  /*05f0*/  @P0 BRA `(.L_x_1813) ;  /* 0x0000000000180947 */ /* 0x000fec0003800000 */
[----:B------:R-:W-:Y:S02]  /*0600*/  LOP3.LUT R22, R25, 0x7fffffff, RZ, 0xc0, !PT ;  /* 0x7fffffff19167812 */ /* 0x000fe400078ec0ff */
[----:B------:R-:W-:-:S03]  /*0610*/  MOV R30, 0x640 ;  /* 0x00000640001e7802 */ /* 0x000fc60000000f00 */
[----:B------:R-:W-:-:S07]  /*0620*/  VIADD R31, R22, 0xfff00000 ;  /* 0xfff00000161f7836 */ /* 0x000fce0000000000 */
[----:B------:R-:W-:Y:S05]  /*0630*/  CALL.REL.NOINC `($__internal_44_$__cuda_sm20_dblrcp_rn_slowpath_v3) ;  /* 0x0000000800507944 */ /* 0x000fea0003c00000 */
[----:B------:R-:W-:Y:S01]  /*0640*/  MOV R22, R24 ;  /* 0x0000001800167202 */ /* 0x000fe20000000f00 */
[----:B------:R-:W-:-:S07]  /*0650*/  IMAD.MOV.U32 R23, RZ, RZ, R25 ;  /* 0x000000ffff177224 */ /* 0x000fce00078e0019 */
.L_x_1813:
        /* <DEDUP_REMOVED lines=9> */
[----:B------:R-:W-:Y:S01]  /*06f0*/  ULDC UR7, c[0x0][0x49c] ;  /* 0x0001270000077ab9 */ /* 0x000fe20000000800 */
[----:B------:R-:W-:Y:S01]  /*0700*/  ULDC UR10, c[0x0][0x498] ;  /* 0x00012600000a7ab9 */ /* 0x000fe20000000800 */
[----:B------:R-:W-:-:S07]  /*0710*/  ULDC.64 UR8, c[0x0][0x3c0] ;  /* 0x0000f00000087ab9 */ /* 0x000fce0000000a00 */
[----:B-1----:R-:W-:-:S07]  /*0720*/  @!P0 FMUL R36, R36, 1.175494350822287508e-38 ;  /* 0x0080000024248820 */ /* 0x002fce0000400000 */
.L_x_1818:
        /* <DEDUP_REMOVED lines=13> */
.L_x_1815:
[----:B------:R-:W-:Y:S05]  /*0800*/  BSYNC B0 ;  /* 0x0000000000007941 */ /* 0x000fea0003800000 */
.L_x_1814:
        /* <DEDUP_REMOVED lines=39> */
[----:B------:R-:W-:Y:S01]  /*0a80*/  IMAD.WIDE.U32 R22, R23, -0x326172a9, RZ ;  /* 0xcd9e8d5717167825 */ /* 0x000fe200078e00ff */
[----:B------:R-:W-:-:S03]  /*0a90*/  MOV R33, R41 ;  /* 0x0000002900217202 */ /* 0x000fc60000000f00 */
        /* <DEDUP_REMOVED lines=17> */
[----:B------:R-:W-:Y:S01]  /*0bb0*/  @P0 MOV R30, R29 ;  /* 0x0000001d001e0202 */ /* 0x000fe20000000f00 */
[----:B------:R-:W-:Y:S06]  /*0bc0*/  BRA `(.L_x_1816) ;  /* 0x0000000000107947 */ /* 0x000fec0003800000 */
.L_x_1817:
[----:B------:R-:W-:Y:S01]  /*0bd0*/  IMAD.MOV.U32 R32, RZ, RZ, R41 ;  /* 0x000000ffff207224 */ /* 0x000fe200078e0029 */
[----:B------:R-:W-:Y:S01]  /*0be0*/  MOV R33, R29 ;  /* 0x0000001d00217202 */ /* 0x000fe20000000f00 */
[----:B------:R-:W-:Y:S01]  /*0bf0*/  IMAD.MOV.U32 R31, RZ, RZ, R44 ;  /* 0x000000ffff1f7224 */ /* 0x000fe200078e002c */
[----:B------:R-:W-:-:S07]  /*0c00*/  MOV R30, R22 ;  /* 0x00000016001e7202 */ /* 0x000fce0000000f00 */
.L_x_1816:
[----:B0-----:R-:W-:-:S06]  /*0c10*/  IMAD.WIDE.U32 R28, R37, 0x2, R24 ;  /* 0x00000002251c7825 */ /* 0x001fcc00078e0018 */
[----:B------:R-:W3:Y:S01]  /*0c20*/  LDG.E.64 R28, desc[UR4][R28.64] ;  /* 0x000000041c1c7981 */ /* 0x000ee2000c1e1b00 */
[----:B------:R-:W-:Y:S01]  /*0c30*/  I2FP.F32.U32 R32, R32 ;  /* 0x0000002000207245 */ /* 0x000fe20000201000 */
[----:B------:R-:W-:Y:S01]  /*0c40*/  IMAD.MOV.U32 R43, RZ, RZ, 0x2f800000 ;  /* 0x2f800000ff2b7424 */ /* 0x000fe200078e00ff */
[----:B------:R-:W-:Y:S01]  /*0c50*/  I2FP.F32.U32 R41, R31 ;  /* 0x0000001f00297245 */ /* 0x000fe20000201000 */
[----:B------:R-:W-:Y:S05]  /*0c60*/  WARPSYNC.ALL ;  /* 0x0000000000007948 */ /* 0x000fea0003800000 */
[----:B------:R-:W-:Y:S01]  /*0c70*/  FFMA.FTZ R23, R32, R43, 1.1641532182693481445e-10 ;  /* 0x2f00000020177423 */ /* 0x000fe2000001002b */
[----:B------:R-:W-:-:S02]  /*0c80*/  I2FP.F32.U32 R32, R33 ;  /* 0x0000002100207245 */ /* 0x000fc40000201000 */
[----:B------:R-:W-:Y:S01]  /*0c90*/  I2FP.F32.U32 R42, R30 ;  /* 0x0000001e002a7245 */ /* 0x000fe20000201000 */
[-C--:B------:R-:W-:Y:S01]  /*0ca0*/  FFMA.FTZ R30, R41, R43.reuse, 1.1641532182693481445e-10 ;  /* 0x2f000000291e7423 */ /* 0x080fe2000001002b */
[----:B------:R-:W-:Y:S01]  /*0cb0*/  FSET.BF.LT.FTZ.AND R23, R23, UR7, PT ;  /* 0x0000000717177c0a */ /* 0x000fe2000b811000 */
[-C--:B------:R-:W-:Y:S02]  /*0cc0*/  FFMA.FTZ R33, R32, R43.reuse, 1.1641532182693481445e-10 ;  /* 0x2f00000020217423 */ /* 0x080fe4000001002b */
[----:B------:R-:W-:Y:S01]  /*0cd0*/  FFMA.FTZ R41, R42, R43, 1.1641532182693481445e-10 ;  /* 0x2f0000002a297423 */ /* 0x000fe2000001002b */
[----:B------:R-:W-:Y:S01]  /*0ce0*/  F2I.FTZ.U32.TRUNC.NTZ R32, R23 ;  /* 0x0000001700207305 */ /* 0x000fe2000021f000 */
[----:B------:R-:W-:Y:S02]  /*0cf0*/  FSET.BF.LT.FTZ.AND R30, R30, UR7, PT ;  /* 0x000000071e1e7c0a */ /* 0x000fe4000b811000 */
[----:B------:R-:W-:Y:S02]  /*0d00*/  FSET.BF.LT.FTZ.AND R31, R33, UR7, PT ;  /* 0x00000007211f7c0a */ /* 0x000fe4000b811000 */
[----:B------:R-:W-:-:S03]  /*0d10*/  FSET.BF.LT.FTZ.AND R41, R41, UR7, PT ;  /* 0x0000000729297c0a */ /* 0x000fc6000b811000 */
[----:B------:R-:W0:Y:S02]  /*0d20*/  F2I.FTZ.U32.TRUNC.NTZ R33, R31 ;  /* 0x0000001f00217305 */ /* 0x000e24000021f000 */
[----:B0-----:R-:W-:Y:S02]  /*0d30*/  PRMT R33, R33, 0x7604, R32 ;  /* 0x0000760421217816 */ /* 0x001fe40000000020 */
[C---:B---3--:R-:W-:Y:S01]  /*0d40*/  SHF.L.U32 R46, R28.reuse, 0x10, RZ ;  /* 0x000000101c2e7819 */ /* 0x048fe200000006ff */
[C---:B------:R-:W-:Y:S01]  /*0d50*/  IMAD.U32 R47, R29.reuse, 0x10000, RZ ;  /* 0x000100001d2f7824 */ /* 0x040fe200078e00ff */
[----:B------:R-:W-:Y:S02]  /*0d60*/  PRMT R43, R29, 0x7632, R43 ;  /* 0x000076321d2b7816 */ /* 0x000fe4000000002b */
[----:B------:R-:W-:Y:S01]  /*0d70*/  PRMT R42, R28, 0x7632, R42 ;  /* 0x000076321c2a7816 */ /* 0x000fe2000000002a */
[----:B------:R-:W-:Y:S01]  /*0d80*/  FMUL.FTZ R29, R23, R46 ;  /* 0x0000002e171d7220 */ /* 0x000fe20000410000 */
[----:B------:R0:W1:Y:S01]  /*0d90*/  F2I.FTZ.U32.TRUNC.NTZ R28, R30 ;  /* 0x0000001e001c7305 */ /* 0x000062000021f000 */
[----:B------:R-:W3:Y:S01]  /*0da0*/  LDC R23, c[0x0][RZ] ;  /* 0x00000000ff177b82 */ /* 0x000ee20000000800 */
[----:B------:R-:W-:Y:S01]  /*0db0*/  IMAD.U32 R48, R43, 0x10000, RZ ;  /* 0x000100002b307824 */ /* 0x000fe200078e00ff */
[----:B------:R-:W-:Y:S01]  /*0dc0*/  SHF.L.U32 R42, R42, 0x10, RZ ;  /* 0x000000102a2a7819 */ /* 0x000fe200000006ff */
[----:B------:R-:W-:Y:S01]  /*0dd0*/  FMUL.FTZ R47, R30, R47 ;  /* 0x0000002f1e2f7220 */ /* 0x000fe20000410000 */
[C---:B------:R-:W-:Y:S01]  /*0de0*/  FMUL.FTZ R29, R36.reuse, R29 ;  /* 0x0000001d241d7220 */ /* 0x040fe20000410000 */
[----:B------:R-:W-:Y:S01]  /*0df0*/  FMUL.FTZ R43, R41, R48 ;  /* 0x00000030292b7220 */ /* 0x000fe20000410000 */
[----:B------:R-:W-:Y:S01]  /*0e00*/  ULDC UR6, c[0x0][0xc] ;  /* 0x0000030000067ab9 */ /* 0x000fe20000000800 */
[----:B------:R-:W4:Y:S01]  /*0e10*/  F2I.FTZ.U32.TRUNC.NTZ R41, R41 ;  /* 0x0000002900297305 */ /* 0x000f22000021f000 */
[----:B------:R-:W-:Y:S01]  /*0e20*/  FMUL.FTZ R31, R31, R42 ;  /* 0x0000002a1f1f7220 */ /* 0x000fe20000410000 */
[C---:B------:R-:W-:Y:S01]  /*0e30*/  FMUL.FTZ R47, R36.reuse, R47 ;  /* 0x0000002f242f7220 */ /* 0x040fe20000410000 */
[C---:B------:R-:W-:Y:S01]  /*0e40*/  FMUL.FTZ R32, R36.reuse, R43 ;  /* 0x0000002b24207220 */ /* 0x040fe20000410000 */
[----:B------:R-:W-:Y:S01]  /*0e50*/  MOV R43, R22 ;  /* 0x00000016002b7202 */ /* 0x000fe20000000f00 */
[----:B0-----:R-:W-:Y:S01]  /*0e60*/  FMUL.FTZ R30, R36, R31 ;  /* 0x0000001f241e7220 */ /* 0x001fe20000410000 */
[----:B-1----:R-:W-:-:S04]  /*0e70*/  PRMT R42, R28, 0x7054, R33 ;  /* 0x000070541c2a7816 */ /* 0x002fc80000000021 */
[----:B------:R-:W-:Y:S02]  /*0e80*/  F2FP.BF16.F32.PACK_AB R28, R30, R29 ;  /* 0x0000001d1e1c723e */ /* 0x000fe400000010ff */
[----:B------:R-:W-:Y:S01]  /*0e90*/  F2FP.BF16.F32.PACK_AB R29, R32, R47 ;  /* 0x0000002f201d723e */ /* 0x000fe200000010ff */
[C---:B--2---:R-:W-:Y:S01]  /*0ea0*/  IMAD.WIDE.U32 R32, R37.reuse, 0x2, R26 ;  /* 0x0000000225207825 */ /* 0x044fe200078e001a */
[----:B------:R-:W-:Y:S02]  /*0eb0*/  IADD3 R30, P0, R37, UR8, RZ ;  /* 0x00000008251e7c10 */ /* 0x000fe4000ff1e0ff */
[----:B----4-:R-:W-:Y:S01]  /*0ec0*/  PRMT R47, R41, 0x654, R42 ;  /* 0x00000654292f7816 */ /* 0x010fe2000000002a */
[----:B---3--:R-:W-:Y:S01]  /*0ed0*/  IMAD.SHL.U32 R42, R23, 0x4, RZ ;  /* 0x00000004172a7824 */ /* 0x008fe200078e00ff */
[----:B------:R-:W-:Y:S01]  /*0ee0*/  IADD3.X R31, RZ, UR9, RZ, P0, !PT ;  /* 0x00000009ff1f7c10 */ /* 0x000fe200087fe4ff */
[----:B------:R1:W-:Y:S01]  /*0ef0*/  STG.E.64 desc[UR4][R32.64], R28 ;  /* 0x0000001c20007986 */ /* 0x0003e2000c101b04 */
[----:B------:R-:W-:Y:S01]  /*0f00*/  MOV R41, R45 ;  /* 0x0000002d00297202 */ /* 0x000fe20000000f00 */
[----:B------:R-:W-:-:S02]  /*0f10*/  IMAD R37, R42, UR6, R37 ;  /* 0x000000062a257c24 */ /* 0x000fc4000f8e0225 */
[----:B------:R1:W-:Y:S01]  /*0f20*/  STG.E desc[UR4][R30.64], R47 ;  /* 0x0000002f1e007986 */ /* 0x0003e2000c101904 */
[----:B------:R-:W-:Y:S01]  /*0f30*/  IMAD.MOV.U32 R42, RZ, RZ, R44 ;  /* 0x000000ffff2a7224 */ /* 0x000fe200078e002c */
[----:B------:R-:W-:Y:S01]  /*0f40*/  BAR.SYNC.DEFER_BLOCKING 0x0 ;  /* 0x0000000000007b1d */ /* 0x000fe20000010000 */
[----:B------:R-:W-:-:S13]  /*0f50*/  ISETP.GE.U32.AND P0, PT, R37, UR10, PT ;  /* 0x0000000a25007c0c */ /* 0x000fda000bf06070 */
[----:B-1----:R-:W-:Y:S05]  /*0f60*/  @!P0 BRA `(.L_x_1818) ;  /* 0xfffffff400f08947 */ /* 0x002fea000383ffff */
[----:B------:R-:W-:Y:S05]  /*0f70*/  EXIT ;  /* 0x000000000000794d */ /* 0x000fea0003800000 */
        .weak           $__internal_44_$__cuda_sm20_dblrcp_rn_slowpath_v3
        .type           $__internal_44_$__cuda_sm20_dblrcp_rn_slowpath_v3,@function
        .size           $__internal_44_$__cuda_sm20_dblrcp_rn_slowpath_v3,(.L_x_11592 - $__internal_44_$__cuda_sm20_dblrcp_rn_slowpath_v3)
$__internal_44_$__cuda_sm20_dblrcp_rn_slowpath_v3:
        /* <DEDUP_REMOVED lines=26> */
.L_x_1821:
        /* <DEDUP_REMOVED lines=10> */
.L_x_1819:
[----:B------:R-:W-:Y:S01]  /*11c0*/  LOP3.LUT R23, R29, 0x80000, RZ, 0xfc, !PT ;  /* 0x000800001d177812 */ /* 0x000fe200078efcff */
[----:B------:R-:W-:-:S07]  /*11d0*/  IMAD.MOV.U32 R22, RZ, RZ, R28 ;  /* 0x000000ffff167224 */ /* 0x000fce00078e001c */
.L_x_1820:
[----:B------:R-:W-:Y:S01]  /*11e0*/  MOV R31, 0x0 ;  /* 0x00000000001f7802 */ /* 0x000fe20000000f00 */
[----:B------:R-:W-:Y:S01]  /*11f0*/  IMAD.MOV.U32 R25, RZ, RZ, R23 ;  /* 0x000000ffff197224 */ /* 0x000fe200078e0017 */
[----:B------:R-:W-:Y:S02]  /*1200*/  MOV R24, R22 ;  /* 0x0000001600187202 */ /* 0x000fe40000000f00 */
[----:B------:R-:W-:Y:S05]  /*1210*/  RET.REL.NODEC R30 `(_ZN2at6native43_GLOBAL__N__7cc8d1ed_10_Dropout_cu_0e96ed3824fused_dropout_kernel_vecIN3c108BFloat16EfjLi1ELi4EhEEvNS_4cuda6detail10TensorInfoIKT_T1_EENS7_IS8_SA_EENS7_IT4_SA_EESA_T0_NS_15PhiloxCudaStateE) ;  /* 0xffffffec1e787950 */ /* 0x000fea0003c3ffff */
.L_x_1822:
        /* <DEDUP_REMOVED lines=14> */
.L_x_11592:


//--------------------- .text._ZN2at6native43_GLOBAL__N__7cc8d1ed_10_Dropout_cu_0e96ed3824fused_dropout_kernel_vecIN3c108BFloat16EfjLi1ELi8EhEEvNS_4cuda6detail10TensorInfoIKT_T1_EENS7_IS8_SA_EENS7_IT4_SA_EESA_T0_NS_15PhiloxCudaStateE --------------------------
	.section	.text._ZN2at6native43_GLOBAL__N__7cc8d1ed_10_Dropout_cu_0e96ed3824fused_dropout_kernel_vecIN3c108BFloat16EfjLi1ELi8EhEEvNS_4cuda6detail10TensorInfoIKT_T1_EENS7_IS8_SA_EENS7_IT4_SA_EESA_T0_NS_15PhiloxCudaStateE,"ax",@progbits
	.align	128
.text._ZN2at6native43_GLOBAL__N__7cc8d1ed_10_Dropout_cu_0e96ed3824fused_dropout_kernel_vecIN3c108BFloat16EfjLi1ELi8EhEEvNS_4cuda6detail10TensorInfoIKT_T1_EENS7_IS8_SA_EENS7_IT4_SA_EESA_T0_NS_15PhiloxCudaStateE:
        .type           _ZN2at6native43_GLOBAL__N__7cc8d1ed_10_Dropout_cu_0e96ed3824fused_dropout_kernel_vecIN3c108BFloat16EfjLi1ELi8EhEEvNS_4cuda6detail10TensorInfoIKT_T1_EENS7_IS8_SA_EENS7_IT4_SA_EESA_T0_NS_15PhiloxCudaStateE,@function
        .size           _ZN2at6native43_GLOBAL__N__7cc8d1ed_10_Dropout_cu_0e96ed3824fused_dropout_kernel_vecIN3c108BFloat16EfjLi1ELi8EhEEvNS_4cuda6detail10TensorInfoIKT_T1_EENS7_IS8_SA_EENS7_IT4_SA_EESA_T0_NS_15PhiloxCudaStateE,(.L_x_11594 - _ZN2at6native43_GLOBAL__N__7cc8d1ed_10_Dropout_cu_0e96ed3824fused_dropout_kernel_vecIN3c108BFloat16EfjLi1ELi8EhEEvNS_4cuda6detail10TensorInfoIKT_T1_EENS7_IS8_SA_EENS7_IT4_SA_EESA_T0_NS_15PhiloxCudaStateE)
        .other          _ZN2at6native43_GLOBAL__N__7cc8d1ed_10_Dropout_cu_0e96ed3824fused_dropout_kernel_vecIN3c108BFloat16EfjLi1ELi8EhEEvNS_4cuda6detail10TensorInfoIKT_T1_EENS7_IS8_SA_EENS7_IT4_SA_EESA_T0_NS_15PhiloxCudaStateE,@"STO_CUDA_ENTRY STV_DEFAULT"
_ZN2at6native43_GLOBAL__N__7cc8d1ed_10_Dropout_cu_0e96ed3824fused_dropout_kernel_vecIN3c108BFloat16EfjLi1ELi8EhEEvNS_4cuda6detail10TensorInfoIKT_T1_EENS7_IS8_SA_EENS7_IT4_SA_EESA_T0_NS_15PhiloxCudaStateE:
        /* <DEDUP_REMOVED lines=18> */
[----:B------:R-:W-:Y:S01]  /*0120*/  ISETP.GE.U32.AND P1, PT, R36, UR6, PT ;  /* 0x0000000624007c0c */ /* 0x000fe2000bf26070 */
        /* <DEDUP_REMOVED lines=25> */
[----:B------:R-:W-:Y:S01]  /*02c0*/  IMAD.WIDE.U32 R10, R10, -0x2daee0ad, RZ ;  /* 0xd2511f530a0a7825 */ /* 0x000fe200078e00ff */
[----:B------:R-:W-:Y:S02]  /*02d0*/  IADD3 R8, R26, 0x78dde6e4, RZ ;  /* 0x78dde6e41a087810 */ /* 0x000fe40007ffe0ff */
        /* <DEDUP_REMOVED lines=13> */
[----:B------:R-:W-:Y:S01]  /*03b0*/  IADD3 R17, R27, 0x1fd5c5a3, RZ ;  /* 0x1fd5c5a31b117810 */ /* 0x000fe20007ffe0ff */
[----:B------:R-:W-:Y:S01]  /*03c0*/  IMAD.WIDE.U32 R22, R22, -0x326172a9, RZ ;  /* 0xcd9e8d5716167825 */ /* 0x000fe200078e00ff */
[----:B------:R-:W-:-:S02]  /*03d0*/  LOP3.LUT R13, R19, R16, R9, 0x96, !PT ;  /* 0x00000010130d7212 */ /* 0x000fc400078e9609 */
[----:B------:R-:W-:Y:S01]  /*03e0*/  FSETP.GEU.AND P0, PT, |R34|, 5.8789094863358348022e-39, PT ;  /* 0x004004022200780b */ /* 0x000fe20003f0e200 */
[C---:B------:R-:W-:Y:S02]  /*03f0*/  VIADD R10, R26.reuse, 0x1715609d ;  /* 0x1715609d1a0a7836 */ /* 0x040fe40000000000 */
[----:B------:R-:W-:Y:S02]  /*0400*/  VIADD R11, R26, 0xb54cda56 ;  /* 0xb54cda561a0b7836 */ /* 0x000fe40000000000 */
[----:B------:R-:W-:Y:S01]  /*0410*/  VIADD R16, R27, 0x646e171e ;  /* 0x646e171e1b107836 */ /* 0x000fe20000000000 */
[----:B------:R-:W-:Y:S01]  /*0420*/  LOP3.LUT R20, R23, R12, R10, 0x96, !PT ;  /* 0x0000000c17147212 */ /* 0x000fe200078e960a */
[----:B------:R-:W-:Y:S01]  /*0430*/  IMAD.WIDE.U32 R12, R13, -0x326172a9, RZ ;  /* 0xcd9e8d570d0c7825 */ /* 0x000fe200078e00ff */
[----:B0-----:R-:W-:-:S03]  /*0440*/  DFMA R24, -R14, R34, 1 ;  /* 0x3ff000000e18742b */ /* 0x001fc60000000122 */
[----:B------:R-:W-:Y:S01]  /*0450*/  IMAD.WIDE.U32 R20, R20, -0x2daee0ad, RZ ;  /* 0xd2511f5314147825 */ /* 0x000fe200078e00ff */
[----:B------:R-:W-:-:S03]  /*0460*/  LOP3.LUT R40, R13, R22, R11, 0x96, !PT ;  /* 0x000000160d287212 */ /* 0x000fc600078e960b */
[----:B------:R-:W-:Y:S01]  /*0470*/  VIADD R19, R26, 0xf1bbcdc8 ;  /* 0xf1bbcdc81a137836 */ /* 0x000fe20000000000 */
[----:B------:R-:W-:Y:S01]  /*0480*/  LOP3.LUT R22, R21, R18, R16, 0x96, !PT ;  /* 0x0000001215167212 */ /* 0x000fe200078e9610 */
[----:B------:R-:W-:Y:S01]  /*0490*/  IMAD.WIDE.U32 R40, R40, -0x2daee0ad, RZ ;  /* 0xd2511f5328287825 */ /* 0x000fe200078e00ff */
[----:B------:R-:W-:-:S03]  /*04a0*/  DFMA R24, R24, R24, R24 ;  /* 0x000000181818722b */ /* 0x000fc60000000018 */
[----:B------:R-:W-:Y:S01]  /*04b0*/  IMAD.WIDE.U32 R22, R22, -0x326172a9, RZ ;  /* 0xcd9e8d5716167825 */ /* 0x000fe200078e00ff */
[----:B------:R-:W-:-:S03]  /*04c0*/  LOP3.LUT R20, R41, R20, R17, 0x96, !PT ;  /* 0x0000001429147212 */ /* 0x000fc600078e9611 */
[----:B------:R-:W-:Y:S02]  /*04d0*/  VIADD R18, R26, 0x5384540f ;  /* 0x5384540f1a127836 */ /* 0x000fe40000000000 */
[----:B------:R-:W-:-:S03]  /*04e0*/  VIADD R21, R27, 0x96a522ad ;  /* 0x96a522ad1b157836 */ /* 0x000fc60000000000 */
[----:B------:R-:W-:Y:S01]  /*04f0*/  LOP3.LUT R30, R23, R12, R18, 0x96, !PT ;  /* 0x0000000c171e7212 */ /* 0x000fe200078e9612 */
[----:B------:R-:W-:Y:S01]  /*0500*/  DFMA R12, R34, R24, R34 ;  /* 0x00000018220c722b */ /* 0x000fe20000000022 */
[----:B------:R-:W-:Y:S01]  /*0510*/  IMAD.WIDE.U32 R24, R20, -0x326172a9, RZ ;  /* 0xcd9e8d5714187825 */ /* 0x000fe200078e00ff */
[----:B------:R-:W-:-:S03]  /*0520*/  IADD3 R20, R27, -0x24c28bd8, RZ ;  /* 0xdb3d74281b147810 */ /* 0x000fc60007ffe0ff */
[----:B------:R-:W-:Y:S01]  /*0530*/  IMAD.WIDE.U32 R30, R30, -0x2daee0ad, RZ ;  /* 0xd2511f531e1e7825 */ /* 0x000fe200078e00ff */
[----:B------:R-:W-:Y:S02]  /*0540*/  LOP3.LUT R35, R25, R22, R19, 0x96, !PT ;  /* 0x0000001619237212 */ /* 0x000fe400078e9613 */
[----:B------:R-:W-:Y:S01]  /*0550*/  DFMA R32, -R14, R12, 1 ;  /* 0x3ff000000e20742b */ /* 0x000fe2000000010c */
[----:B------:R-:W-:Y:S01]  /*0560*/  VIADD R22, R26, 0x8ff34781 ;  /* 0x8ff347811a167836 */ /* 0x000fe20000000000 */
[----:B------:R-:W-:Y:S01]  /*0570*/  LOP3.LUT R40, R31, R40, R20, 0x96, !PT ;  /* 0x000000281f287212 */ /* 0x000fe200078e9614 */
[----:B------:R-:W-:-:S04]  /*0580*/  IMAD.HI.U32 R23, R35, -0x2daee0ad, RZ ;  /* 0xd2511f5323177827 */ /* 0x000fc800078e00ff */
[----:B------:R-:W-:Y:S01]  /*0590*/  IMAD.HI.U32 R25, R40, -0x326172a9, RZ ;  /* 0xcd9e8d5728197827 */ /* 0x000fe200078e00ff */
[----:B------:R-:W-:Y:S01]  /*05a0*/  DFMA R12, R12, R32, R12 ;  /* 0x000000200c0c722b */ /* 0x000fe2000000000c */
[----:B------:R-:W-:Y:S02]  /*05b0*/  LOP3.LUT R31, R23, R30, R21, 0x96, !PT ;  /* 0x0000001e171f7212 */ /* 0x000fe400078e9615 */
[----:B------:R-:W-:Y:S02]  /*05c0*/  MOV R23, R37 ;  /* 0x0000002500177202 */ /* 0x000fe40000000f00 */
[----:B------:R-:W-:Y:S01]  /*05d0*/  LOP3.LUT R38, R25, R24, R22, 0x96, !PT ;  /* 0x0000001819267212 */ /* 0x000fe200078e9616 */
[----:B------:R-:W-:Y:S01]  /*05e0*/  IMAD.MOV.U32 R24, RZ, RZ, R29 ;  /* 0x000000ffff187224 */ /* 0x000fe200078e001d */
[----:B------:R-:W-:Y:S01]  /*05f0*/  MOV R30, R35 ;  /* 0x00000023001e7202 */ /* 0x000fe20000000f00 */
[----:B------:R-:W-:Y:S02]  /*0600*/  IMAD.MOV.U32 R25, RZ, RZ, R36 ;  /* 0x000000ffff197224 */ /* 0x000fe400078e0024 */
[----:B------:R-:W-:Y:S01]  /*0610*/  IMAD.MOV.U32 R29, RZ, RZ, R38 ;  /* 0x000000ffff1d7224 */ /* 0x000fe200078e0026 */
[----:B------:R-:W-:Y:S06]  /*0620*/  @P0 BRA `(.L_x_1823) ;  /* 0x0000000000180947 */ /* 0x000fec0003800000 */
[----:B------:R-:W-:Y:S02]  /*0630*/  LOP3.LUT R12, R15, 0x7fffffff, RZ, 0xc0, !PT ;  /* 0x7fffffff0f0c7812 */ /* 0x000fe400078ec0ff */
[----:B------:R-:W-:-:S03]  /*0640*/  MOV R36, 0x670 ;  /* 0x0000067000247802 */ /* 0x000fc60000000f00 */
[----:B------:R-:W-:-:S07]  /*0650*/  VIADD R37, R12, 0xfff00000 ;  /* 0xfff000000c257836 */ /* 0x000fce0000000000 */
[----:B------:R-:W-:Y:S05]  /*0660*/  CALL.REL.NOINC `($__internal_45_$__cuda_sm20_dblrcp_rn_slowpath_v3) ;  /* 0x00000018006c7944 */ /* 0x000fea0003c00000 */
[----:B------:R-:W-:Y:S01]  /*0670*/  MOV R12, R14 ;  /* 0x0000000e000c7202 */ /* 0x000fe20000000f00 */
[----:B------:R-:W-:-:S07]  /*0680*/  IMAD.MOV.U32 R13, RZ, RZ, R15 ;  /* 0x000000ffff0d7224 */ /* 0x000fce00078e000f */
.L_x_1823:
        /* <DEDUP_REMOVED lines=8> */
[----:B------:R-:W-:Y:S01]  /*0710*/  ULDC UR10, c[0x0][0x498] ;  /* 0x00012600000a7ab9 */ /* 0x000fe20000000800 */
[----:B------:R-:W-:-:S08]  /*0720*/  ULDC.64 UR8, c[0x0][0x3c0] ;  /* 0x0000f00000087ab9 */ /* 0x000fd00000000a00 */
[----:B0-----:R-:W-:-:S07]  /*0730*/  @!P0 FMUL R32, R32, 1.175494350822287508e-38 ;  /* 0x0080000020208820 */ /* 0x001fce0000400000 */
.L_x_1835:
        /* <DEDUP_REMOVED lines=18> */
.L_x_1826:
[----:B------:R-:W-:Y:S05]  /*0860*/  BSYNC B0 ;  /* 0x0000000000007941 */ /* 0x000fea0003800000 */
.L_x_1825:
        /* <DEDUP_REMOVED lines=12> */
[----:B------:R-:W-:-:S03]  /*0930*/  LOP3.LUT R13, R31, R13, R0, 0x96, !PT ;  /* 0x0000000d1f0d7212 */ /* 0x000fc600078e9600 */
        /* <DEDUP_REMOVED lines=31> */
[----:B------:R-:W-:-:S03]  /*0b30*/  LOP3.LUT R12, R37, R12, R22, 0x96, !PT ;  /* 0x0000000c250c7212 */ /* 0x000fc600078e9616 */
[----:B------:R-:W-:Y:S01]  /*0b40*/  IMAD.MOV.U32 R37, RZ, RZ, R28 ;  /* 0x000000ffff257224 */ /* 0x000fe200078e001c */
        /* <DEDUP_REMOVED lines=12> */
.L_x_1827:
        /* <DEDUP_REMOVED lines=21> */
.L_x_1829:
[----:B------:R-:W-:Y:S05]  /*0d60*/  BSYNC B0 ;  /* 0x0000000000007941 */ /* 0x000fea0003800000 */
.L_x_1828:
        /* <DEDUP_REMOVED lines=43> */
[----:B------:R-:W-:-:S05]  /*1020*/  LOP3.LUT R29, R29, R12, R22, 0x96, !PT ;  /* 0x0000000c1d1d7212 */ /* 0x000fca00078e9616 */
        /* <DEDUP_REMOVED lines=17> */
.L_x_1824:
        /* <DEDUP_REMOVED lines=15> */
.L_x_1832:
[----:B------:R-:W-:Y:S05]  /*1230*/  BSYNC B0 ;  /* 0x0000000000007941 */ /* 0x000fea0003800000 */
.L_x_1831:
        /* <DEDUP_REMOVED lines=27> */
.L_x_1834:
[----:B------:R-:W-:Y:S05]  /*13f0*/  BSYNC B0 ;  /* 0x0000000000007941 */ /* 0x000fea0003800000 */
.L_x_1833:
        /* <DEDUP_REMOVED lines=39> */
[----:B------:R-:W-:Y:S01]  /*1670*/  IMAD.HI.U32 R37, R13, -0x326172a9, RZ ;  /* 0xcd9e8d570d257827 */ /* 0x000fe200078e00ff */
[----:B------:R-:W-:-:S03]  /*1680*/  LOP3.LUT R30, R15, R12, R8, 0x96, !PT ;  /* 0x0000000c0f1e7212 */ /* 0x000fc600078e9608 */
[----:B------:R-:W-:Y:S02]  /*1690*/  IMAD R15, R40, -0x326172a9, RZ ;  /* 0xcd9e8d57280f7824 */ /* 0x000fe400078e02ff */
[----:B------:R-:W-:Y:S02]  /*16a0*/  IMAD R43, R13, -0x326172a9, RZ ;  /* 0xcd9e8d570d2b7824 */ /* 0x000fe400078e02ff */
[----:B------:R-:W-:Y:S01]  /*16b0*/  IMAD.HI.U32 R40, R39, -0x326172a9, RZ ;  /* 0xcd9e8d5727287827 */ /* 0x000fe200078e00ff */
[----:B------:R-:W-:-:S03]  /*16c0*/  LOP3.LUT R15, R37, R15, R8, 0x96, !PT ;  /* 0x0000000f250f7212 */ /* 0x000fc600078e9608 */
        /* <DEDUP_REMOVED lines=30> */
[----:B------:R-:W-:-:S04]  /*18b0*/  IMAD.WIDE.U32 R44, R44, -0x2daee0ad, RZ ;  /* 0xd2511f532c2c7825 */ /* 0x000fc800078e00ff */
        /* <DEDUP_REMOVED lines=14> */
[----:B------:R-:W-:-:S03]  /*19a0*/  MOV R37, R41 ;  /* 0x0000002900257202 */ /* 0x000fc60000000f00 */
[----:B------:R-:W-:Y:S01]  /*19b0*/  IMAD.HI.U32 R31, R30, -0x2daee0ad, RZ ;  /* 0xd2511f531e1f7827 */ /* 0x000fe200078e00ff */
[--C-:B------:R-:W-:Y:S02]  /*19c0*/  LOP3.LUT R43, R43, R46, R21.reuse, 0x96, !PT ;  /* 0x0000002e2b2b7212 */ /* 0x100fe400078e9615 */
[----:B------:R-:W-:Y:S01]  /*19d0*/  MOV R46, R29 ;  /* 0x0000001d002e7202 */ /* 0x000fe20000000f00 */
[----:B------:R-:W-:Y:S01]  /*19e0*/  IMAD.MOV.U32 R40, RZ, RZ, R12 ;  /* 0x000000ffff287224 */ /* 0x000fe200078e000c */
[----:B------:R-:W-:Y:S01]  /*19f0*/  LOP3.LUT R31, R31, R44, R21, 0x96, !PT ;  /* 0x0000002c1f1f7212 */ /* 0x000fe200078e9615 */
[----:B------:R-:W-:Y:S01]  /*1a00*/  IMAD.MOV.U32 R45, RZ, RZ, R42 ;  /* 0x000000ffff2d7224 */ /* 0x000fe200078e002a */
[----:B------:R-:W-:Y:S01]  /*1a10*/  MOV R29, R14 ;  /* 0x0000000e001d7202 */ /* 0x000fe20000000f00 */
[----:B------:R-:W-:Y:S02]  /*1a20*/  IMAD.MOV.U32 R39, RZ, RZ, R28 ;  /* 0x000000ffff277224 */ /* 0x000fe400078e001c */
[----:B------:R-:W-:-:S07]  /*1a30*/  IMAD R47, R15, -0x2daee0ad, RZ ;  /* 0xd2511f530f2f7824 */ /* 0x000fce00078e02ff */
.L_x_1830:
[----:B------:R-:W0:Y:S02]  /*1a40*/  LDC.64 R12, c[0x0][0x210] ;  /* 0x00008400ff0c7b82 */ /* 0x000e240000000a00 */
[----:B0-----:R-:W-:-:S06]  /*1a50*/  IMAD.WIDE.U32 R12, R25, 0x2, R12 ;  /* 0x00000002190c7825 */ /* 0x001fcc00078e000c */
[----:B------:R-:W2:Y:S01]  /*1a60*/  LDG.E.128 R12, desc[UR4][R12.64] ;  /* 0x000000040c0c7981 */ /* 0x000ea2000c1e1d00 */
[----:B------:R-:W-:Y:S01]  /*1a70*/  I2FP.F32.U32 R37, R37 ;  /* 0x0000002500257245 */ /* 0x000fe20000201000 */
[----:B------:R-:W-:Y:S01]  /*1a80*/  IMAD.MOV.U32 R28, RZ, RZ, 0x2f800000 ;  /* 0x2f800000ff1c7424 */ /* 0x000fe200078e00ff */
[----:B------:R-:W-:Y:S01]  /*1a90*/  I2FP.F32.U32 R41, R47 ;  /* 0x0000002f00297245 */ /* 0x000fe20000201000 */
[----:B------:R-:W-:Y:S05]  /*1aa0*/  WARPSYNC.ALL ;  /* 0x0000000000007948 */ /* 0x000fea0003800000 */
[-C--:B------:R-:W-:Y:S01]  /*1ab0*/  FFMA.FTZ R44, R37, R28.reuse, 1.1641532182693481445e-10 ;  /* 0x2f000000252c7423 */ /* 0x080fe2000001001c */
[----:B------:R-:W-:Y:S01]  /*1ac0*/  I2FP.F32.U32 R37, R43 ;  /* 0x0000002b00257245 */ /* 0x000fe20000201000 */
[----:B------:R-:W-:Y:S01]  /*1ad0*/  FFMA.FTZ R41, R41, R28, 1.1641532182693481445e-10 ;  /* 0x2f00000029297423 */ /* 0x000fe2000001001c */
[----:B------:R-:W-:-:S02]  /*1ae0*/  I2FP.F32.U32 R47, R39 ;  /* 0x00000027002f7245 */ /* 0x000fc40000201000 */
[----:B------:R-:W-:Y:S01]  /*1af0*/  FSET.BF.LT.FTZ.AND R44, R44, UR7, PT ;  /* 0x000000072c2c7c0a */ /* 0x000fe2000b811000 */
[-C--:B------:R-:W-:Y:S01]  /*1b00*/  FFMA.FTZ R43, R37, R28.reuse, 1.1641532182693481445e-10 ;  /* 0x2f000000252b7423 */ /* 0x080fe2000001001c */
[----:B------:R-:W-:Y:S01]  /*1b10*/  FSET.BF.LT.FTZ.AND R42, R41, UR7, PT ;  /* 0x00000007292a7c0a */ /* 0x000fe2000b811000 */
[-C--:B------:R-:W-:Y:S01]  /*1b20*/  FFMA.FTZ R47, R47, R28.reuse, 1.1641532182693481445e-10 ;  /* 0x2f0000002f2f7423 */ /* 0x080fe2000001001c */
[----:B------:R-:W0:Y:S01]  /*1b30*/  F2I.FTZ.U32.TRUNC.NTZ R37, R44 ;  /* 0x0000002c00257305 */ /* 0x000e22000021f000 */
[----:B------:R-:W-:Y:S02]  /*1b40*/  I2FP.F32.U32 R45, R45 ;  /* 0x0000002d002d7245 */ /* 0x000fe40000201000 */
[----:B------:R-:W-:Y:S02]  /*1b50*/  FSET.BF.LT.FTZ.AND R43, R43, UR7, PT ;  /* 0x000000072b2b7c0a */ /* 0x000fe4000b811000 */
[----:B------:R-:W-:Y:S01]  /*1b60*/  FSET.BF.LT.FTZ.AND R41, R47, UR7, PT ;  /* 0x000000072f297c0a */ /* 0x000fe2000b811000 */
[----:B------:R-:W-:Y:S01]  /*1b70*/  FFMA.FTZ R45, R45, R28, 1.1641532182693481445e-10 ;  /* 0x2f0000002d2d7423 */ /* 0x000fe2000001001c */
[----:B------:R-:W-:Y:S01]  /*1b80*/  I2FP.F32.U32 R51, R38 ;  /* 0x0000002600337245 */ /* 0x000fe20000201000 */
[----:B------:R-:W1:Y:S01]  /*1b90*/  F2I.FTZ.U32.TRUNC.NTZ R39, R43 ;  /* 0x0000002b00277305 */ /* 0x000e62000021f000 */
[----:B------:R-:W-:-:S02]  /*1ba0*/  I2FP.F32.U32 R53, R46 ;  /* 0x0000002e00357245 */ /* 0x000fc40000201000 */
[----:B------:R-:W-:Y:S01]  /*1bb0*/  I2FP.F32.U32 R49, R36 ;  /* 0x0000002400317245 */ /* 0x000fe20000201000 */
[-C--:B------:R-:W-:Y:S02]  /*1bc0*/  FFMA.FTZ R46, R51, R28.reuse, 1.1641532182693481445e-10 ;  /* 0x2f000000332e7423 */ /* 0x080fe4000001001c */
[----:B------:R-:W-:Y:S01]  /*1bd0*/  FFMA.FTZ R38, R53, R28, 1.1641532182693481445e-10 ;  /* 0x2f00000035267423 */ /* 0x000fe2000001001c */
[----:B0-----:R-:W-:Y:S01]  /*1be0*/  LOP3.LUT R36, R37, 0xff, RZ, 0xc0, !PT ;  /* 0x000000ff25247812 */ /* 0x001fe200078ec0ff */
[----:B------:R-:W0:Y:S01]  /*1bf0*/  F2I.FTZ.U32.TRUNC.NTZ R47, R41 ;  /* 0x00000029002f7305 */ /* 0x000e22000021f000 */
[----:B------:R-:W-:Y:S02]  /*1c00*/  FSET.BF.LT.FTZ.AND R46, R46, UR7, PT ;  /* 0x000000072e2e7c0a */ /* 0x000fe4000b811000 */
[----:B------:R-:W-:Y:S02]  /*1c10*/  FSET.BF.LT.FTZ.AND R38, R38, UR7, PT ;  /* 0x0000000726267c0a */ /* 0x000fe4000b811000 */
[----:B-1----:R-:W-:-:S03]  /*1c20*/  LOP3.LUT R51, R39, 0xff, RZ, 0xc0, !PT ;  /* 0x000000ff27337812 */ /* 0x002fc600078ec0ff */
[----:B------:R-:W1:Y:S01]  /*1c30*/  F2I.FTZ.U32.TRUNC.NTZ R48, R42 ;  /* 0x0000002a00307305 */ /* 0x000e62000021f000 */
[----:B------:R-:W-:Y:S01]  /*1c40*/  FFMA.FTZ R39, R49, R28, 1.1641532182693481445e-10 ;  /* 0x2f00000031277423 */ /* 0x000fe2000001001c */
[----:B0-----:R-:W-:Y:S02]  /*1c50*/  PRMT R37, R47, 0x7604, R36 ;  /* 0x000076042f257816 */ /* 0x001fe40000000024 */
[----:B------:R-:W-:-:S04]  /*1c60*/  FSET.BF.LT.FTZ.AND R47, R45, UR7, PT ;  /* 0x000000072d2f7c0a */ /* 0x000fc8000b811000 */
[----:B------:R-:W0:Y:S01]  /*1c70*/  F2I.FTZ.U32.TRUNC.NTZ R36, R38 ;  /* 0x0000002600247305 */ /* 0x000e22000021f000 */
[----:B-1----:R-:W-:Y:S02]  /*1c80*/  PRMT R28, R48, 0x7604, R51 ;  /* 0x00007604301c7816 */ /* 0x002fe40000000033 */
[----:B0-----:R-:W-:Y:S02]  /*1c90*/  LOP3.LUT R36, R36, 0xff, RZ, 0xc0, !PT ;  /* 0x000000ff24247812 */ /* 0x001fe400078ec0ff */
[C---:B--2---:R-:W-:Y:S01]  /*1ca0*/  PRMT R45, R12.reuse, 0x7632, R45 ;  /* 0x000076320c2d7816 */ /* 0x044fe2000000002d */
[----:B------:R-:W-:Y:S01]  /*1cb0*/  IMAD.U32 R51, R13, 0x10000, RZ ;  /* 0x000100000d337824 */ /* 0x000fe200078e00ff */
[----:B------:R-:W-:Y:S01]  /*1cc0*/  SHF.L.U32 R49, R12, 0x10, RZ ;  /* 0x000000100c317819 */ /* 0x000fe200000006ff */
[----:B------:R-:W-:Y:S01]  /*1cd0*/  IMAD.U32 R50, R15, 0x10000, RZ ;  /* 0x000100000f327824 */ /* 0x000fe200078e00ff */
[----:B------:R-:W-:Y:S01]  /*1ce0*/  PRMT R12, R13, 0x7632, R12 ;  /* 0x000076320d0c7816 */ /* 0x000fe2000000000c */
        /* <DEDUP_REMOVED lines=9> */
[----:B------:R-:W-:Y:S01]  /*1d80*/  FSET.BF.LT.FTZ.AND R15, R39, UR7, PT ;  /* 0x00000007270f7c0a */ /* 0x000fe2000b811000 */
[----:B------:R-:W-:Y:S01]  /*1d90*/  FMUL.FTZ R53, R47, R52 ;  /* 0x000000342f357220 */ /* 0x000fe20000410000 */
[----:B------:R-:W-:Y:S01]  /*1da0*/  SHF.L.U32 R48, R48, 0x10, RZ ;  /* 0x0000001030307819 */ /* 0x000fe200000006ff */
[----:B------:R-:W0:Y:S01]  /*1db0*/  LDC.64 R38, c[0x0][0x2e8] ;  /* 0x0000ba00ff267b82 */ /* 0x000e220000000a00 */
[----:B------:R1:W-:Y:S01]  /*1dc0*/  F2I.FTZ.U32.TRUNC.NTZ R45, R47 ;  /* 0x0000002f002d7305 */ /* 0x0003e2000021f000 */
[----:B------:R-:W-:Y:S01]  /*1dd0*/  FMUL.FTZ R14, R15, R14 ;  /* 0x0000000e0f0e7220 */ /* 0x000fe20000410000 */
[----:B------:R-:W-:Y:S01]  /*1de0*/  FMUL.FTZ R44, R32, R53 ;  /* 0x00000035202c7220 */ /* 0x000fe20000410000 */
[----:B------:R-:W-:-:S02]  /*1df0*/  IMAD.U32 R13, R13, 0x10000, RZ ;  /* 0x000100000d0d7824 */ /* 0x000fc400078e00ff */
[----:B------:R-:W-:Y:S02]  /*1e00*/  FMUL.FTZ R43, R43, R50 ;  /* 0x000000322b2b7220 */ /* 0x000fe40000410000 */
[----:B------:R-:W-:Y:S01]  /*1e10*/  F2FP.BF16.F32.PACK_AB R12, R44, R49 ;  /* 0x000000312c0c723e */ /* 0x000fe200000010ff */
[----:B------:R-:W2:Y:S01]  /*1e20*/  F2I.FTZ.U32.TRUNC.NTZ R15, R15 ;  /* 0x0000000f000f7305 */ /* 0x000ea2000021f000 */
[----:B-1----:R-:W-:Y:S01]  /*1e30*/  FMUL.FTZ R47, R42, R48 ;  /* 0x000000302a2f7220 */ /* 0x002fe20000410000 */
[C---:B------:R-:W-:Y:S01]  /*1e40*/  FMUL.FTZ R42, R32.reuse, R14 ;  /* 0x0000000e202a7220 */ /* 0x040fe20000410000 */
[----:B------:R-:W-:Y:S01]  /*1e50*/  FMUL.FTZ R14, R32, R41 ;  /* 0x00000029200e7220 */ /* 0x000fe20000410000 */
[----:B------:R-:W-:Y:S01]  /*1e60*/  FMUL.FTZ R49, R46, R13 ;  /* 0x0000000d2e317220 */ /* 0x000fe20000410000 */
[----:B------:R-:W1:Y:S01]  /*1e70*/  LDC R41, c[0x0][RZ] ;  /* 0x00000000ff297b82 */ /* 0x000e620000000800 */
[C---:B------:R-:W-:Y:S01]  /*1e80*/  FMUL.FTZ R13, R32.reuse, R51 ;  /* 0x00000033200d7220 */ /* 0x040fe20000410000 */
[C---:B------:R-:W-:Y:S01]  /*1e90*/  FMUL.FTZ R43, R32.reuse, R43 ;  /* 0x0000002b202b7220 */ /* 0x040fe20000410000 */
[----:B------:R-:W3:Y:S01]  /*1ea0*/  F2I.FTZ.U32.TRUNC.NTZ R46, R46 ;  /* 0x0000002e002e7305 */ /* 0x000ee2000021f000 */
[C---:B------:R-:W-:Y:S01]  /*1eb0*/  FMUL.FTZ R49, R32.reuse, R49 ;  /* 0x0000003120317220 */ /* 0x040fe20000410000 */
[----:B------:R-:W-:Y:S01]  /*1ec0*/  FMUL.FTZ R44, R32, R47 ;  /* 0x0000002f202c7220 */ /* 0x000fe20000410000 */
[----:B------:R-:W-:Y:S01]  /*1ed0*/  F2FP.BF16.F32.PACK_AB R13, R14, R13 ;  /* 0x0000000d0e0d723e */ /* 0x000fe200000010ff */
[----:B------:R-:W-:-:S02]  /*1ee0*/  ULDC UR6, c[0x0][0xc] ;  /* 0x0000030000067ab9 */ /* 0x000fc40000000800 */
[----:B------:R-:W-:Y:S01]  /*1ef0*/  F2FP.BF16.F32.PACK_AB R14, R49, R42 ;  /* 0x0000002a310e723e */ /* 0x000fe200000010ff */
[----:B0-----:R-:W-:Y:S01]  /*1f00*/  IMAD.WIDE.U32 R38, R25, 0x2, R38 ;  /* 0x0000000219267825 */ /* 0x001fe200078e0026 */
[----:B--2---:R-:W-:Y:S02]  /*1f10*/  LOP3.LUT R47, R15, 0xff, RZ, 0xc0, !PT ;  /* 0x000000ff0f2f7812 */ /* 0x004fe400078ec0ff */
[----:B------:R-:W-:Y:S02]  /*1f20*/  F2FP.BF16.F32.PACK_AB R15, R44, R43 ;  /* 0x0000002b2c0f723e */ /* 0x000fe400000010ff */
[----:B------:R-:W-:Y:S02]  /*1f30*/  PRMT R42, R45, 0x7604, R36 ;  /* 0x000076042d2a7816 */ /* 0x000fe40000000024 */
[----:B------:R-:W-:Y:S01]  /*1f40*/  IADD3 R36, P0, R25, UR8, RZ ;  /* 0x0000000819247c10 */ /* 0x000fe2000ff1e0ff */
[----:B------:R0:W-:Y:S01]  /*1f50*/  STG.E.128 desc[UR4][R38.64], R12 ;  /* 0x0000000c26007986 */ /* 0x0001e2000c101d04 */
[----:B---3--:R-:W-:-:S02]  /*1f60*/  PRMT R47, R46, 0x7604, R47 ;  /* 0x000076042e2f7816 */ /* 0x008fc4000000002f */
[----:B------:R-:W-:Y:S02]  /*1f70*/  MOV R43, R34 ;  /* 0x00000022002b7202 */ /* 0x000fe40000000f00 */
[----:B0-----:R-:W-:Y:S01]  /*1f80*/  PRMT R13, R47, 0x5410, R28 ;  /* 0x000054102f0d7816 */ /* 0x001fe2000000001c */
[----:B-1----:R-:W-:Y:S01]  /*1f90*/  IMAD.SHL.U32 R28, R41, 0x8, RZ ;  /* 0x00000008291c7824 */ /* 0x002fe200078e00ff */
[----:B------:R-:W-:Y:S02]  /*1fa0*/  PRMT R12, R42, 0x5410, R37 ;  /* 0x000054102a0c7816 */ /* 0x000fe40000000025 */
[----:B------:R-:W-:Y:S01]  /*1fb0*/  IADD3.X R37, RZ, UR9, RZ, P0, !PT ;  /* 0x00000009ff257c10 */ /* 0x000fe200087fe4ff */
[----:B------:R-:W-:-:S04]  /*1fc0*/  IMAD R25, R28, UR6, R25 ;  /* 0x000000061c197c24 */ /* 0x000fc8000f8e0219 */
[----:B------:R0:W-:Y:S01]  /*1fd0*/  STG.E.64 desc[UR4][R36.64], R12 ;  /* 0x0000000c24007986 */ /* 0x0001e2000c101b04 */
[----:B------:R-:W-:Y:S01]  /*1fe0*/  BAR.SYNC.DEFER_BLOCKING 0x0 ;  /* 0x0000000000007b1d */ /* 0x000fe20000010000 */
[----:B------:R-:W-:-:S13]  /*1ff0*/  ISETP.GE.U32.AND P0, PT, R25, UR10, PT ;  /* 0x0000000a19007c0c */ /* 0x000fda000bf06070 */
[----:B0-----:R-:W-:Y:S05]  /*2000*/  @!P0 BRA `(.L_x_1835) ;  /* 0xffffffe400cc8947 */ /* 0x001fea000383ffff */
[----:B------:R-:W-:Y:S05]  /*2010*/  EXIT ;  /* 0x000000000000794d */ /* 0x000fea0003800000 */
        .weak           $__internal_45_$__cuda_sm20_dblrcp_rn_slowpath_v3
        .type           $__internal_45_$__cuda_sm20_dblrcp_rn_slowpath_v3,@function
        .size           $__internal_45_$__cuda_sm20_dblrcp_rn_slowpath_v3,(.L_x_11594 - $__internal_45_$__cuda_sm20_dblrcp_rn_slowpath_v3)
$__internal_45_$__cuda_sm20_dblrcp_rn_slowpath_v3:
        /* <DEDUP_REMOVED lines=26> */
.L_x_1838:
        /* <DEDUP_REMOVED lines=10> */
.L_x_1836:
[----:B------:R-:W-:Y:S01]  /*2260*/  LOP3.LUT R13, R35, 0x80000, RZ, 0xfc, !PT ;  /* 0x00080000230d7812 */ /* 0x000fe200078efcff */
[----:B------:R-:W-:-:S07]  /*2270*/  IMAD.MOV.U32 R12, RZ, RZ, R34 ;  /* 0x000000ffff0c7224 */ /* 0x000fce00078e0022 */
.L_x_1837:
[----:B------:R-:W-:Y:S01]  /*2280*/  MOV R37, 0x0 ;  /* 0x0000000000257802 */ /* 0x000fe20000000f00 */
[----:B------:R-:W-:Y:S01]  /*2290*/  IMAD.MOV.U32 R15, RZ, RZ, R13 ;  /* 0x000000ffff0f7224 */ /* 0x000fe200078e000d */
[----:B------:R-:W-:Y:S02]  /*22a0*/  MOV R14, R12 ;  /* 0x0000000c000e7202 */ /* 0x000fe40000000f00 */
[----:B------:R-:W-:Y:S05]  /*22b0*/  RET.REL.NODEC R36 `(_ZN2at6native43_GLOBAL__N__7cc8d1ed_10_Dropout_cu_0e96ed3824fused_dropout_kernel_vecIN3c108BFloat16EfjLi1ELi8EhEEvNS_4cuda6detail10TensorInfoIKT_T1_EENS7_IS8_SA_EENS7_IT4_SA_EESA_T0_NS_15PhiloxCudaStateE) ;  /* 0xffffffdc24507950 */ /* 0x000fea0003c3ffff */
.L_x_1839:
        /* <DEDUP_REMOVED lines=12> */
.L_x_11594:


//--------------------- .text._ZN2at6native43_GLOBAL__N__7cc8d1ed_10_Dropout_cu_0e96ed3824fused_dropout_kernel_vecIN3c108BFloat16EfjLi1ELi16EhEEvNS_4cuda6detail10TensorInfoIKT_T1_EENS7_IS8_SA_EENS7_IT4_SA_EESA_T0_NS_15PhiloxCudaStateE --------------------------
	.section	.text._ZN2at6native43_GLOBAL__N__7cc8d1ed_10_Dropout_cu_0e96ed3824fused_dropout_kernel_vecIN3c108BFloat16EfjLi1ELi16EhEEvNS_4cuda6detail10TensorInfoIKT_T1_EENS7_IS8_SA_EENS7_IT4_SA_EESA_T0_NS_15PhiloxCudaStateE,"ax",@progbits
	.align	128
.text._ZN2at6native43_GLOBAL__N__7cc8d1ed_10_Dropout_cu_0e96ed3824fused_dropout_kernel_vecIN3c108BFloat16EfjLi1ELi16EhEEvNS_4cuda6detail10TensorInfoIKT_T1_EENS7_IS8_SA_EENS7_IT4_SA_EESA_T0_NS_15PhiloxCudaStateE:
        .type           _ZN2at6native43_GLOBAL__N__7cc8d1ed_10_Dropout_cu_0e96ed3824fused_dropout_kernel_vecIN3c108BFloat16EfjLi1ELi16EhEEvNS_4cuda6detail10TensorInfoIKT_T1_EENS7_IS8_SA_EENS7_IT4_SA_EESA_T0_NS_15PhiloxCudaStateE,@function
        .size           _ZN2at6native43_GLOBAL__N__7cc8d1ed_10_Dropout_cu_0e96ed3824fused_dropout_kernel_vecIN3c108BFloat16EfjLi1ELi16EhEEvNS_4cuda6detail10TensorInfoIKT_T1_EENS7_IS8_SA_EENS7_IT4_SA_EESA_T0_NS_15PhiloxCudaStateE,(.L_x_11596 - _ZN2at6native43_GLOBAL__N__7cc8d1ed_10_Dropout_cu_0e96ed3824fused_dropout_kernel_vecIN3c108BFloat16EfjLi1ELi16EhEEvNS_4cuda6detail10TensorInfoIKT_T1_EENS7_IS8_SA_EENS7_IT4_SA_EESA_T0_NS_15PhiloxCudaStateE)
        .other          _ZN2at6native43_GLOBAL__N__7cc8d1ed_10_Dropout_cu_0e96ed3824fused_dropout_kernel_vecIN3c108BFloat16EfjLi1ELi16EhEEvNS_4cuda6detail10TensorInfoIKT_T1_EENS7_IS8_SA_EENS7_IT4_SA_EESA_T0_NS_15PhiloxCudaStateE,@"STO_CUDA_ENTRY STV_DEFAULT"
_ZN2at6native43_GLOBAL__N__7cc8d1ed_10_Dropout_cu_0e96ed3824fused_dropout_kernel_vecIN3c108BFloat16EfjLi1ELi16EhEEvNS_4cuda6detail10TensorInfoIKT_T1_EENS7_IS8_SA_EENS7_IT4_SA_EESA_T0_NS_15PhiloxCudaStateE:
[----:B------:R-:W-:Y:S08]  /*0000*/  LDC R1, c[0x0][0x28] ;  /* 0x00000a00ff017b82 */ /* 0x000ff00000000800 */
[----:B------:R-:W0:Y:S01]  /*0010*/  LDC R4, c[0x0][0x4a8] ;  /* 0x00012a00ff047b82 */ /* 0x000e220000000800 */
[----:B------:R-:W-:Y:S01]  /*0020*/  ULDC.U8 UR4, c[0x0][0x4b4] ;  /* 0x00012d0000047ab9 */ /* 0x000fe20000000000 */
[----:B------:R-:W-:Y:S01]  /*0030*/  ULDC.64 UR8, c[0x0][0x208] ;  /* 0x0000820000087ab9 */ /* 0x000fe20000000a00 */
[----:B------:R-:W-:Y:S01]  /*0040*/  ISETP.NE.AND P0, PT, RZ, UR4, PT ;  /* 0x00000004ff007c0c */ /* 0x000fe2000bf05270 */
[----:B------:R-:W-:-:S02]  /*0050*/  ULDC.64 UR4, c[0x0][0x4a0] ;  /* 0x0001280000047ab9 */ /* 0x000fc40000000a00 */
[----:B------:R-:W-:Y:S02]  /*0060*/  IMAD.U32 R2, RZ, RZ, UR4 ;  /* 0x00000004ff027e24 */ /* 0x000fe4000f8e00ff */
[----:B------:R-:W0:Y:S01]  /*0070*/  LDC R5, c[0x0][0x4ac] ;  /* 0x00012b00ff057b82 */ /* 0x000e220000000800 */
[----:B------:R-:W-:-:S07]  /*0080*/  IMAD.U32 R3, RZ, RZ, UR5 ;  /* 0x00000005ff037e24 */ /* 0x000fce000f8e00ff */
[----:B------:R-:W2:Y:S01]  /*0090*/  @P0 LDG.E.64 R2, desc[UR8][R2.64] ;  /* 0x0000000802020981 */ /* 0x000ea2000c1e1b00 */
[----:B------:R-:W1:Y:S03]  /*00a0*/  @P0 LDC R11, c[0x0][0x4b0] ;  /* 0x00012c00ff0b0b82 */ /* 0x000e660000000800 */
[----:B0-----:R-:W1:Y:S01]  /*00b0*/  @P0 LDG.E.64 R6, desc[UR8][R4.64] ;  /* 0x0000000804060981 */ /* 0x001e62000c1e1b00 */
[----:B------:R-:W0:Y:S01]  /*00c0*/  S2R R0, SR_CTAID.X ;  /* 0x0000000000007919 */ /* 0x000e220000002500 */
[----:B------:R-:W0:Y:S01]  /*00d0*/  S2R R9, SR_TID.X ;  /* 0x0000000000097919 */ /* 0x000e220000002100 */
[----:B------:R-:W-:Y:S02]  /*00e0*/  ULDC UR6, c[0x0][0x0] ;  /* 0x0000000000067ab9 */ /* 0x000fe40000000800 */
[----:B0-----:R-:W-:Y:S01]  /*00f0*/  IMAD R0, R0, UR6, R9 ;  /* 0x0000000600007c24 */ /* 0x001fe2000f8e0209 */
[----:B------:R-:W-:-:S03]  /*0100*/  ULDC UR6, c[0x0][0x498] ;  /* 0x0001260000067ab9 */ /* 0x000fc60000000800 */
[----:B------:R-:W-:-:S04]  /*0110*/  IMAD.WIDE.U32 R8, R0, -0x326172a9, RZ ;  /* 0xcd9e8d5700087825 */ /* 0x000fc800078e00ff */
[----:B------:R-:W-:Y:S01]  /*0120*/  IMAD.SHL.U32 R14, R0, 0x10, RZ ;  /* 0x00000010000e7824 */ /* 0x000fe200078e00ff */
[----:B--2---:R-:W-:Y:S02]  /*0130*/  @P0 R2UR UR4, R2 ;  /* 0x00000000020402ca */ /* 0x004fe400000e0000 */
[----:B------:R-:W-:Y:S02]  /*0140*/  @P0 R2UR UR5, R3 ;  /* 0x00000000030502ca */ /* 0x000fe400000e0000 */
[----:B-1----:R-:W-:-:S04]  /*0150*/  @P0 IADD3 R4, P1, R6, R11, RZ ;  /* 0x0000000b06040210 */ /* 0x002fc80007f3e0ff */
[----:B------:R-:W-:-:S04]  /*0160*/  @P0 IADD3.X R5, RZ, R7, RZ, P1, !PT ;  /* 0x00000007ff050210 */ /* 0x000fc80000ffe4ff */
[--C-:B------:R-:W-:Y:S02]  /*0170*/  SHF.R.U64 R34, R4, 0x2, R5.reuse ;  /* 0x0000000204227819 */ /* 0x100fe40000001205 */
[----:B------:R-:W-:-:S03]  /*0180*/  SHF.R.U32.HI R2, RZ, 0x2, R5 ;  /* 0x00000002ff027819 */ /* 0x000fc60000011605 */
[----:B------:R-:W-:Y:S01]  /*0190*/  IMAD.WIDE.U32 R6, R34, -0x2daee0ad, RZ ;  /* 0xd2511f5322067825 */ /* 0x000fe200078e00ff */
[----:B------:R-:W-:Y:S01]  /*01a0*/  LOP3.LUT R10, R9, UR4, R2, 0x96, !PT ;  /* 0x00000004090a7c12 */ /* 0x000fe2000f8e9602 */
[----:B------:R-:W-:-:S03]  /*01b0*/  UIADD3 UR13, UR5, -0x4498517b, URZ ;  /* 0xbb67ae85050d7890 */ /* 0x000fc6000fffe03f */
[----:B------:R-:W-:Y:S01]  /*01c0*/  LOP3.LUT R12, R7, UR5, RZ, 0x3c, !PT ;  /* 0x00000005070c7c12 */ /* 0x000fe2000f8e3cff */
[----:B------:R-:W-:Y:S01]  /*01d0*/  IMAD.WIDE.U32 R10, R10, -0x2daee0ad, RZ ;  /* 0xd2511f530a0a7825 */ /* 0x000fe200078e00ff */
[----:B------:R-:W-:-:S03]  /*01e0*/  UIADD3 UR12, UR4, -0x61c88647, URZ ;  /* 0x9e3779b9040c7890 */ /* 0x000fc6000fffe03f */
[----:B------:R-:W-:Y:S01]  /*01f0*/  IMAD.WIDE.U32 R12, R12, -0x326172a9, RZ ;  /* 0xcd9e8d570c0c7825 */ /* 0x000fe200078e00ff */
[----:B------:R-:W-:Y:S01]  /*0200*/  LOP3.LUT R9, R11, UR13, R6, 0x96, !PT ;  /* 0x0000000d0b097c12 */ /* 0x000fe2000f8e9606 */
[----:B------:R-:W-:-:S03]  /*0210*/  UIADD3 UR14, UR4, 0x3c6ef372, URZ ;  /* 0x3c6ef372040e7890 */ /* 0x000fc6000fffe03f */
[----:B------:R-:W-:Y:S01]  /*0220*/  LOP3.LUT R6, R13, UR12, R8, 0x96, !PT ;  /* 0x0000000c0d067c12 */ /* 0x000fe2000f8e9608 */
[----:B------:R-:W-:Y:S01]  /*0230*/  IMAD.WIDE.U32 R8, R9, -0x326172a9, RZ ;  /* 0xcd9e8d5709087825 */ /* 0x000fe200078e00ff */
[----:B------:R-:W-:-:S03]  /*0240*/  UIADD3 UR15, UR5, 0x76cf5d0a, URZ ;  /* 0x76cf5d0a050f7890 */ /* 0x000fc6000fffe03f */
[----:B------:R-:W-:Y:S01]  /*0250*/  IMAD.WIDE.U32 R6, R6, -0x2daee0ad, RZ ;  /* 0xd2511f5306067825 */ /* 0x000fe200078e00ff */
[----:B------:R-:W-:Y:S01]  /*0260*/  LOP3.LUT R11, R9, UR14, R12, 0x96, !PT ;  /* 0x0000000e090b7c12 */ /* 0x000fe2000f8e960c */
[----:B------:R-:W-:-:S03]  /*0270*/  UIADD3 UR17, UR5, 0x32370b8f, URZ ;  /* 0x32370b8f05117890 */ /* 0x000fc6000fffe03f */
[----:B------:R-:W-:Y:S01]  /*0280*/  LOP3.LUT R12, R7, UR15, R10, 0x96, !PT ;  /* 0x0000000f070c7c12 */ /* 0x000fe2000f8e960a */
[----:B------:R-:W-:Y:S01]  /*0290*/  IMAD.WIDE.U32 R10, R11, -0x2daee0ad, RZ ;  /* 0xd2511f530b0a7825 */ /* 0x000fe200078e00ff */
[----:B------:R-:W-:-:S03]  /*02a0*/  UIADD3 UR16, UR4, -0x255992d5, URZ ;  /* 0xdaa66d2b04107890 */ /* 0x000fc6000fffe03f */
        /* <DEDUP_REMOVED lines=8> */
[----:B------:R-:W-:-:S03]  /*0330*/  UIADD3 UR21, UR5, -0x56f99767, URZ ;  /* 0xa906689905157890 */ /* 0x000fc6000fffe03f */
[----:B------:R-:W-:Y:S01]  /*0340*/  LOP3.LUT R12, R7, UR19, R10, 0x96, !PT ;  /* 0x00000013070c7c12 */ /* 0x000fe2000f8e960a */
[----:B------:R-:W-:Y:S01]  /*0350*/  IMAD.WIDE.U32 R10, R11, -0x2daee0ad, RZ ;  /* 0xd2511f530b0a7825 */ /* 0x000fe200078e00ff */
[----:B------:R-:W-:-:S03]  /*0360*/  UIADD3 UR20, UR4, 0x1715609d, URZ ;  /* 0x1715609d04147890 */ /* 0x000fc6000fffe03f */
        /* <DEDUP_REMOVED lines=11> */
[----:B------:R-:W-:-:S03]  /*0420*/  UIADD3 UR24, UR4, 0x5384540f, URZ ;  /* 0x5384540f04187890 */ /* 0x000fc6000fffe03f */
[----:B------:R-:W-:Y:S01]  /*0430*/  IMAD.WIDE.U32 R10, R10, -0x326172a9, RZ ;  /* 0xcd9e8d570a0a7825 */ /* 0x000fe200078e00ff */
[----:B------:R-:W-:-:S04]  /*0440*/  LOP3.LUT R9, R39, UR25, R6, 0x96, !PT ;  /* 0x0000001927097c12 */ /* 0x000fc8000f8e9606 */
[----:B------:R-:W-:Y:S01]  /*0450*/  LOP3.LUT R6, R11, UR24, R8, 0x96, !PT ;  /* 0x000000180b067c12 */ /* 0x000fe2000f8e9608 */
[----:B------:R-:W-:Y:S01]  /*0460*/  UIADD3 UR26, UR4, -0xe443238, URZ ;  /* 0xf1bbcdc8041a7890 */ /* 0x000fe2000fffe03f */
[----:B------:R-:W-:Y:S01]  /*0470*/  IMAD.WIDE.U32 R8, R9, -0x326172a9, RZ ;  /* 0xcd9e8d5709087825 */ /* 0x000fe200078e00ff */
[----:B------:R-:W-:Y:S01]  /*0480*/  UIADD3 UR27, UR5, -0x24c28bd8, URZ ;  /* 0xdb3d7428051b7890 */ /* 0x000fe2000fffe03f */
[----:B------:R-:W-:Y:S02]  /*0490*/  ISETP.GE.U32.AND P0, PT, R14, UR6, PT ;  /* 0x000000060e007c0c */ /* 0x000fe4000bf06070 */
        /* <DEDUP_REMOVED lines=26> */
[----:B------:R-:W-:Y:S05]  /*0640*/  CALL.REL.NOINC `($__internal_46_$__cuda_sm20_dblrcp_rn_slowpath_v3) ;  /* 0x0000003000887944 */ /* 0x000fea0003c00000 */
.L_x_1840:
[----:B------:R-:W0:Y:S01]  /*0650*/  F2F.F32.F64 R5, R10 ;  /* 0x0000000a00057310 */ /* 0x000e220000301000 */
[----:B------:R-:W-:Y:S01]  /*0660*/  UMOV UR10, 0xf0000000 ;  /* 0xf0000000000a7882 */ /* 0x000fe20000000000 */
[----:B------:R-:W-:Y:S01]  /*0670*/  UMOV UR11, 0x380fffff ;  /* 0x380fffff000b7882 */ /* 0x000fe20000000000 */
[----:B------:R-:W1:Y:S01]  /*0680*/  LDC.64 R22, c[0x0][0x210] ;  /* 0x00008400ff167b82 */ /* 0x000e620000000a00 */
[----:B------:R-:W-:Y:S01]  /*0690*/  DSETP.GEU.AND P0, PT, |R10|, UR10, PT ;  /* 0x0000000a0a007e2a */ /* 0x000fe2000bf0e200 */
[----:B------:R-:W-:Y:S01]  /*06a0*/  IMAD R38, R38, -0x326172a9, RZ ;  /* 0xcd9e8d5726267824 */ /* 0x000fe200078e02ff */
[----:B------:R-:W-:Y:S01]  /*06b0*/  LOP3.LUT R4, R4, 0x3, RZ, 0xc0, !PT ;  /* 0x0000000304047812 */ /* 0x000fe200078ec0ff */
[----:B------:R-:W-:Y:S01]  /*06c0*/  ULDC UR30, c[0x0][0x49c] ;  /* 0x00012700001e7ab9 */ /* 0x000fe20000000800 */
[----:B------:R-:W-:Y:S01]  /*06d0*/  ULDC UR31, c[0x0][0x498] ;  /* 0x00012600001f7ab9 */ /* 0x000fe20000000800 */
[----:B------:R-:W-:Y:S02]  /*06e0*/  ULDC.64 UR10, c[0x0][0x3c0] ;  /* 0x0000f000000a7ab9 */ /* 0x000fe40000000a00 */
[----:B------:R-:W2:Y:S01]  /*06f0*/  LDC.64 R24, c[0x0][0x2e8] ;  /* 0x0000ba00ff187b82 */ /* 0x000ea20000000a00 */
[----:B0-----:R-:W-:-:S13]  /*0700*/  R2UR UR6, R5 ;  /* 0x00000000050672ca */ /* 0x001fda00000e0000 */
[----:B------:R-:W-:-:S04]  /*0710*/  IMAD.U32 R5, RZ, RZ, UR6 ;  /* 0x00000006ff057e24 */ /* 0x000fc8000f8e00ff */
[----:B------:R-:W-:-:S05]  /*0720*/  @!P0 FMUL R5, R5, 1.175494350822287508e-38 ;  /* 0x0080000005058820 */ /* 0x000fca0000400000 */
[----:B------:R-:W-:Y:S02]  /*0730*/  @!P0 R2UR UR6, R5 ;  /* 0x00000000050682ca */ /* 0x000fe400000e0000 */
[----:B------:R-:W-:-:S13]  /*0740*/  MOV R5, RZ ;  /* 0x000000ff00057202 */ /* 0x000fda0000000f00 */
.L_x_1862:
        /* <DEDUP_REMOVED lines=18> */
.L_x_1843:
[----:B------:R-:W-:Y:S05]  /*0870*/  BSYNC B0 ;  /* 0x0000000000007941 */ /* 0x000fea0003800000 */
.L_x_1842:
[----:B------:R-:W-:Y:S01]  /*0880*/  IMAD.HI.U32 R7, R0, -0x326172a9, RZ ;  /* 0xcd9e8d5700077827 */ /* 0x000fe200078e00ff */
[----:B------:R-:W-:Y:S02]  /*0890*/  LOP3.LUT R6, R6, UR5, R5, 0x96, !PT ;  /* 0x0000000506067c12 */ /* 0x000fe4000f8e9605 */
[----:B------:R-:W-:Y:S01]  /*08a0*/  ISETP.NE.AND P0, PT, R4, 0x1, PT ;  /* 0x000000010400780c */ /* 0x000fe20003f05270 */
[----:B------:R-:W-:Y:S01]  /*08b0*/  IMAD.MOV.U32 R15, RZ, RZ, -0x2daee0ad ;  /* 0xd2511f53ff0f7424 */ /* 0x000fe200078e00ff */
[----:B------:R-:W-:Y:S01]  /*08c0*/  LOP3.LUT R7, R7, UR4, R2, 0x96, !PT ;  /* 0x0000000407077c12 */ /* 0x000fe2000f8e9602 */
[----:B------:R-:W-:Y:S02]  /*08d0*/  IMAD R17, R0, -0x326172a9, RZ ;  /* 0xcd9e8d5700117824 */ /* 0x000fe400078e02ff */
[----:B------:R-:W-:-:S04]  /*08e0*/  IMAD.WIDE.U32 R8, R6, -0x326172a9, RZ ;  /* 0xcd9e8d5706087825 */ /* 0x000fc800078e00ff */
[----:B------:R-:W-:Y:S01]  /*08f0*/  IMAD R11, R34, R15, -0x2daee0ad ;  /* 0xd2511f53220b7424 */ /* 0x000fe200078e020f */
[----:B------:R-:W-:Y:S01]  /*0900*/  LOP3.LUT R10, R9, UR12, R17, 0x96, !PT ;  /* 0x0000000c090a7c12 */ /* 0x000fe2000f8e9611 */
[----:B------:R-:W-:-:S04]  /*0910*/  IMAD.WIDE.U32 R6, R7, -0x2daee0ad, RZ ;  /* 0xd2511f5307067825 */ /* 0x000fc800078e00ff */
[----:B------:R-:W-:Y:S01]  /*0920*/  VIADD R27, R34, 0x2 ;  /* 0x00000002221b7836 */ /* 0x000fe20000000000 */
[----:B------:R-:W-:Y:S01]  /*0930*/  LOP3.LUT R18, R7, UR13, R11, 0x96, !PT ;  /* 0x0000000d07127c12 */ /* 0x000fe2000f8e960b */
[----:B------:R-:W-:-:S03]  /*0940*/  IMAD.WIDE.U32 R10, R10, -0x2daee0ad, RZ ;  /* 0xd2511f530a0a7825 */ /* 0x000fc600078e00ff */
[----:B------:R-:W-:Y:S01]  /*0950*/  ISETP.NE.AND P2, PT, R27, RZ, PT ;  /* 0x000000ff1b00720c */ /* 0x000fe20003f45270 */
        /* <DEDUP_REMOVED lines=30> */
[----:B------:R-:W-:Y:S02]  /*0b40*/  LOP3.LUT R20, R7, UR28, R20, 0x96, !PT ;  /* 0x0000001c07147c12 */ /* 0x000fe4000f8e9614 */
[----:B------:R-:W-:Y:S02]  /*0b50*/  MOV R7, R16 ;  /* 0x0000001000077202 */ /* 0x000fe40000000f00 */
        /* <DEDUP_REMOVED lines=12> */
.L_x_1844:
[----:B------:R-:W-:Y:S01]  /*0c20*/  IMAD.WIDE.U32 R20, R0, -0x326172a9, RZ ;  /* 0xcd9e8d5700147825 */ /* 0x000fe200078e00ff */
[----:B------:R-:W-:Y:S03]  /*0c30*/  BSSY B0, `(.L_x_1845) ;  /* 0x0000016000007945 */ /* 0x000fe60003800000 */
[----:B------:R-:W-:Y:S01]  /*0c40*/  IMAD.HI.U32 R27, R27, -0x2daee0ad, RZ ;  /* 0xd2511f531b1b7827 */ /* 0x000fe200078e00ff */
[----:B------:R-:W-:-:S03]  /*0c50*/  LOP3.LUT R17, R20, UR12, RZ, 0x3c, !PT ;  /* 0x0000000c14117c12 */ /* 0x000fc6000f8e3cff */
[----:B------:R-:W-:Y:S02]  /*0c60*/  IMAD.MOV.U32 R16, RZ, RZ, R11 ;  /* 0x000000ffff107224 */ /* 0x000fe400078e000b */
[----:B------:R-:W-:Y:S01]  /*0c70*/  IMAD.MOV.U32 R19, RZ, RZ, R21 ;  /* 0x000000ffff137224 */ /* 0x000fe200078e0015 */
[----:B------:R-:W-:Y:S06]  /*0c80*/  @P2 BRA `(.L_x_1846) ;  /* 0x0000000000402947 */ /* 0x000fec0003800000 */
[----:B------:R-:W-:Y:S01]  /*0c90*/  IADD3 R2, R2, 0x1, RZ ;  /* 0x0000000102027810 */ /* 0x000fe20007ffe0ff */
[----:B------:R-:W-:Y:S01]  /*0ca0*/  IMAD.MOV.U32 R16, RZ, RZ, R11 ;  /* 0x000000ffff107224 */ /* 0x000fe200078e000b */
[----:B------:R-:W-:Y:S01]  /*0cb0*/  LOP3.LUT R17, R20, UR12, RZ, 0x3c, !PT ;  /* 0x0000000c14117c12 */ /* 0x000fe2000f8e3cff */
[----:B------:R-:W-:Y:S01]  /*0cc0*/  IMAD.MOV.U32 R19, RZ, RZ, R21 ;  /* 0x000000ffff137224 */ /* 0x000fe200078e0015 */
        /* <DEDUP_REMOVED lines=12> */
.L_x_1846:
[----:B------:R-:W-:Y:S05]  /*0d90*/  BSYNC B0 ;  /* 0x0000000000007941 */ /* 0x000fea0003800000 */
.L_x_1845:
[----:B------:R-:W-:Y:S01]  /*0da0*/  LOP3.LUT R20, R19, UR4, R2, 0x96, !PT ;  /* 0x0000000413147c12 */ /* 0x000fe2000f8e9602 */
[----:B------:R-:W-:Y:S01]  /*0db0*/  IMAD R11, R14, R15, -0x2daee0ad ;  /* 0xd2511f530e0b7424 */ /* 0x000fe200078e020f */
[----:B------:R-:W-:-:S03]  /*0dc0*/  LOP3.LUT R27, R16, R27, RZ, 0x3c, !PT ;  /* 0x0000001b101b7212 */ /* 0x000fc600078e3cff */
        /* <DEDUP_REMOVED lines=31> */
[----:B------:R-:W-:Y:S01]  /*0fc0*/  IADD3 R27, R34, 0x3, RZ ;  /* 0x00000003221b7810 */ /* 0x000fe20007ffe0ff */
[----:B------:R-:W-:Y:S01]  /*0fd0*/  IMAD R28, R10, -0x2daee0ad, RZ ;  /* 0xd2511f530a1c7824 */ /* 0x000fe200078e02ff */
[----:B------:R-:W-:Y:S01]  /*0fe0*/  LOP3.LUT R20, R31, UR27, R20, 0x96, !PT ;  /* 0x0000001b1f147c12 */ /* 0x000fe2000f8e9614 */
[----:B------:R-:W-:Y:S01]  /*0ff0*/  IMAD.HI.U32 R11, R18, -0x2daee0ad, RZ ;  /* 0xd2511f53120b7827 */ /* 0x000fe200078e00ff */
[----:B------:R-:W-:-:S03]  /*1000*/  ISETP.NE.AND P1, PT, R27, RZ, PT ;  /* 0x000000ff1b00720c */ /* 0x000fc60003f25270 */
[----:B------:R-:W-:Y:S01]  /*1010*/  IMAD.WIDE.U32 R20, R20, -0x326172a9, RZ ;  /* 0xcd9e8d5714147825 */ /* 0x000fe200078e00ff */
[----:B------:R-:W-:-:S03]  /*1020*/  LOP3.LUT R10, R11, UR29, R30, 0x96, !PT ;  /* 0x0000001d0b0a7c12 */ /* 0x000fc6000f8e961e */
[----:B------:R-:W-:Y:S01]  /*1030*/  IMAD.HI.U32 R27, R27, -0x2daee0ad, RZ ;  /* 0xd2511f531b1b7827 */ /* 0x000fe200078e00ff */
        /* <DEDUP_REMOVED lines=13> */
.L_x_1847:
        /* <DEDUP_REMOVED lines=17> */
.L_x_1849:
[----:B------:R-:W-:Y:S05]  /*1220*/  BSYNC B0 ;  /* 0x0000000000007941 */ /* 0x000fea0003800000 */
.L_x_1848:
[----:B------:R-:W-:Y:S01]  /*1230*/  LOP3.LUT R26, R19, UR4, R2, 0x96, !PT ;  /* 0x00000004131a7c12 */ /* 0x000fe2000f8e9602 */
[----:B------:R-:W-:Y:S01]  /*1240*/  IMAD R31, R14, R15, -0x5b5dc15a ;  /* 0xa4a23ea60e1f7424 */ /* 0x000fe200078e020f */
[----:B------:R-:W-:Y:S01]  /*1250*/  LOP3.LUT R28, R16, R27, RZ, 0x3c, !PT ;  /* 0x0000001b101c7212 */ /* 0x000fe200078e3cff */
[----:B------:R-:W-:Y:S01]  /*1260*/  IMAD R18, R18, -0x2daee0ad, RZ ;  /* 0xd2511f5312127824 */ /* 0x000fe200078e02ff */
[----:B------:R-:W-:Y:S01]  /*1270*/  ISETP.NE.AND P1, PT, R34, -0x4, PT ;  /* 0xfffffffc2200780c */ /* 0x000fe20003f25270 */
        /* <DEDUP_REMOVED lines=33> */
[----:B------:R-:W-:-:S04]  /*1490*/  IMAD.HI.U32 R31, R29, -0x2daee0ad, RZ ;  /* 0xd2511f531d1f7827 */ /* 0x000fc800078e00ff */
[----:B------:R-:W-:Y:S01]  /*14a0*/  IMAD.WIDE.U32 R26, R26, -0x326172a9, RZ ;  /* 0xcd9e8d571a1a7825 */ /* 0x000fe200078e00ff */
[----:B------:R-:W-:-:S03]  /*14b0*/  LOP3.LUT R32, R31, UR29, R32, 0x96, !PT ;  /* 0x0000001d1f207c12 */ /* 0x000fc6000f8e9620 */
[----:B------:R-:W-:Y:S01]  /*14c0*/  IMAD.HI.U32 R31, R28, -0x2daee0ad, RZ ;  /* 0xd2511f531c1f7827 */ /* 0x000fe200078e00ff */
[----:B------:R-:W-:Y:S02]  /*14d0*/  LOP3.LUT R30, R27, UR28, R30, 0x96, !PT ;  /* 0x0000001c1b1e7c12 */ /* 0x000fe4000f8e961e */
[----:B------:R-:W-:-:S03]  /*14e0*/  MOV R27, R18 ;  /* 0x00000012001b7202 */ /* 0x000fc60000000f00 */
        /* <DEDUP_REMOVED lines=11> */
.L_x_1850:
        /* <DEDUP_REMOVED lines=17> */
.L_x_1852:
[----:B------:R-:W-:Y:S05]  /*16b0*/  BSYNC B0 ;  /* 0x0000000000007941 */ /* 0x000fea0003800000 */
.L_x_1851:
        /* <DEDUP_REMOVED lines=41> */
[----:B------:R-:W-:Y:S02]  /*1950*/  LOP3.LUT R29, R15, UR28, R16, 0x96, !PT ;  /* 0x0000001c0f1d7c12 */ /* 0x000fe4000f8e9610 */
[----:B------:R-:W-:Y:S01]  /*1960*/  MOV R38, R14 ;  /* 0x0000000e00267202 */ /* 0x000fe20000000f00 */
        /* <DEDUP_REMOVED lines=18> */
.L_x_1841:
        /* <DEDUP_REMOVED lines=14> */
.L_x_1855:
[----:B------:R-:W-:Y:S05]  /*1b70*/  BSYNC B0 ;  /* 0x0000000000007941 */ /* 0x000fea0003800000 */
.L_x_1854:
        /* <DEDUP_REMOVED lines=30> */
.L_x_1857:
[----:B------:R-:W-:Y:S05]  /*1d60*/  BSYNC B0 ;  /* 0x0000000000007941 */ /* 0x000fea0003800000 */
.L_x_1856:
        /* <DEDUP_REMOVED lines=25> */
.L_x_1859:
[----:B------:R-:W-:Y:S05]  /*1f00*/  BSYNC B0 ;  /* 0x0000000000007941 */ /* 0x000fea0003800000 */
.L_x_1858:
        /* <DEDUP_REMOVED lines=24> */
.L_x_1861:
[----:B------:R-:W-:Y:S05]  /*2090*/  BSYNC B0 ;  /* 0x0000000000007941 */ /* 0x000fea0003800000 */
.L_x_1860:
[----:B------:R-:W-:Y:S01]  /*20a0*/  LOP3.LUT R6, R7, UR4, R11, 0x96, !PT ;  /* 0x0000000407067c12 */ /* 0x000fe2000f8e960b */
[----:B------:R-:W-:Y:S01]  /*20b0*/  IMAD.HI.U32 R11, R32, -0x2daee0ad, RZ ;  /* 0xd2511f53200b7827 */ /* 0x000fe200078e00ff */
[----:B------:R-:W-:Y:S02]  /*20c0*/  LOP3.LUT R31, R10, UR4, R19, 0x96, !PT ;  /* 0x000000040a1f7c12 */ /* 0x000fe4000f8e9613 */
[----:B------:R-:W-:Y:S01]  /*20d0*/  LOP3.LUT R26, R20, UR4, R27, 0x96, !PT ;  /* 0x00000004141a7c12 */ /* 0x000fe2000f8e961b */
[----:B------:R-:W-:Y:S01]  /*20e0*/  IMAD.HI.U32 R19, R28, -0x2daee0ad, RZ ;  /* 0xd2511f531c137827 */ /* 0x000fe200078e00ff */
[----:B------:R-:W-:Y:S02]  /*20f0*/  LOP3.LUT R27, R18, R11, RZ, 0x3c, !PT ;  /* 0x0000000b121b7212 */ /* 0x000fe400078e3cff */
[----:B------:R-:W-:Y:S01]  /*2100*/  LOP3.LUT R33, R8, R33, RZ, 0x3c, !PT ;  /* 0x0000002108217212 */ /* 0x000fe200078e3cff */
[----:B------:R-:W-:Y:S01]  /*2110*/  IMAD R7, R34, -0x2daee0ad, RZ ;  /* 0xd2511f5322077824 */ /* 0x000fe200078e02ff */
[----:B------:R-:W-:Y:S01]  /*2120*/  LOP3.LUT R10, R30, R19, RZ, 0x3c, !PT ;  /* 0x000000131e0a7212 */ /* 0x000fe200078e3cff */
[----:B------:R-:W-:Y:S01]  /*2130*/  IMAD.HI.U32 R11, R6, -0x2daee0ad, RZ ;  /* 0xd2511f53060b7827 */ /* 0x000fe200078e00ff */
[----:B------:R-:W-:-:S02]  /*2140*/  MOV R41, R13 ;  /* 0x0000000d00297202 */ /* 0x000fc40000000f00 */
[----:B------:R-:W-:Y:S01]  /*2150*/  IADD3 R34, R7, -0x2daee0ad, RZ ;  /* 0xd2511f5307227810 */ /* 0x000fe20007ffe0ff */
[----:B------:R-:W-:Y:S01]  /*2160*/  IMAD.HI.U32 R19, R31, -0x2daee0ad, RZ ;  /* 0xd2511f531f137827 */ /* 0x000fe200078e00ff */
[----:B------:R-:W-:Y:S02]  /*2170*/  IADD3 R20, R7, 0x76f35df9, RZ ;  /* 0x76f35df907147810 */ /* 0x000fe40007ffe0ff */
[----:B------:R-:W-:Y:S01]  /*2180*/  LOP3.LUT R34, R11, UR13, R34, 0x96, !PT ;  /* 0x0000000d0b227c12 */ /* 0x000fe2000f8e9622 */
[----:B------:R-:W-:Y:S02]  /*2190*/  VIADD R8, R7, 0xa4a23ea6 ;  /* 0xa4a23ea607087836 */ /* 0x000fe40000000000 */
[----:B------:R-:W-:-:S03]  /*21a0*/  IMAD.WIDE.U32 R10, R10, -0x326172a9, RZ ;  /* 0xcd9e8d570a0a7825 */ /* 0x000fc600078e00ff */
[----:B------:R-:W-:Y:S01]  /*21b0*/  LOP3.LUT R19, R19, UR13, R8, 0x96, !PT ;  /* 0x0000000d13137c12 */ /* 0x000fe2000f8e9608 */
[----:B------:R-:W-:Y:S01]  /*21c0*/  VIADD R39, R7, 0x49447d4c ;  /* 0x49447d4c07277836 */ /* 0x000fe20000000000 */
[----:B------:R-:W-:Y:S01]  /*21d0*/  LOP3.LUT R8, R35, UR4, R2, 0x96, !PT ;  /* 0x0000000423087c12 */ /* 0x000fe2000f8e9602 */
[----:B------:R-:W-:Y:S01]  /*21e0*/  IMAD R18, R6, -0x2daee0ad, RZ ;  /* 0xd2511f5306127824 */ /* 0x000fe200078e02ff */
[----:B------:R-:W-:Y:S01]  /*21f0*/  LOP3.LUT R7, R9, R11, RZ, 0x3c, !PT ;  /* 0x0000000b09077212 */ /* 0x000fe200078e3cff */
[----:B------:R-:W-:-:S04]  /*2200*/  IMAD.HI.U32 R37, R26, -0x2daee0ad, RZ ;  /* 0xd2511f531a257827 */ /* 0x000fc800078e00ff */
[----:B------:R-:W-:Y:S01]  /*2210*/  IMAD.WIDE.U32 R8, R8, -0x2daee0ad, RZ ;  /* 0xd2511f5308087825 */ /* 0x000fe200078e00ff */
[----:B------:R-:W-:-:S03]  /*2220*/  LOP3.LUT R20, R37, UR13, R20, 0x96, !PT ;  /* 0x0000000d25147c12 */ /* 0x000fc6000f8e9614 */
[----:B------:R-:W-:Y:S01]  /*2230*/  IMAD.WIDE.U32 R6, R7, -0x2daee0ad, RZ ;  /* 0xd2511f5307067825 */ /* 0x000fe200078e00ff */
[----:B------:R-:W-:-:S03]  /*2240*/  LOP3.LUT R9, R9, UR13, R39, 0x96, !PT ;  /* 0x0000000d09097c12 */ /* 0x000fc6000f8e9627 */
[----:B------:R-:W-:Y:S01]  /*2250*/  IMAD.HI.U32 R37, R14, -0x2daee0ad, RZ ;  /* 0xd2511f530e257827 */ /* 0x000fe200078e00ff */
[----:B------:R-:W-:-:S03]  /*2260*/  LOP3.LUT R11, R7, UR15, R8, 0x96, !PT ;  /* 0x0000000f070b7c12 */ /* 0x000fc6000f8e9608 */
[----:B------:R-:W-:Y:S01]  /*2270*/  IMAD.HI.U32 R32, R27, -0x326172a9, RZ ;  /* 0xcd9e8d571b207827 */ /* 0x000fe200078e00ff */
[----:B------:R-:W-:-:S03]  /*2280*/  LOP3.LUT R18, R37, UR15, R18, 0x96, !PT ;  /* 0x0000000f25127c12 */ /* 0x000fc6000f8e9612 */
[----:B------:R-:W-:Y:S01]  /*2290*/  IMAD.WIDE.U32 R8, R9, -0x326172a9, RZ ;  /* 0xcd9e8d5709087825 */ /* 0x000fe200078e00ff */
[----:B------:R-:W-:-:S03]  /*22a0*/  LOP3.LUT R32, R21, R32, RZ, 0x3c, !PT ;  /* 0x0000002015207212 */ /* 0x000fc600078e3cff */
[----:B------:R-:W-:Y:S01]  /*22b0*/  IMAD.HI.U32 R30, R33, -0x326172a9, RZ ;  /* 0xcd9e8d57211e7827 */ /* 0x000fe200078e00ff */
[----:B------:R-:W-:-:S03]  /*22c0*/  LOP3.LUT R10, R9, UR14, R10, 0x96, !PT ;  /* 0x0000000e090a7c12 */ /* 0x000fc6000f8e960a */
[----:B------:R-:W-:Y:S01]  /*22d0*/  IMAD R15, R15, -0x326172a9, RZ ;  /* 0xcd9e8d570f0f7824 */ /* 0x000fe200078e02ff */
[----:B------:R-:W-:Y:S01]  /*22e0*/  LOP3.LUT R30, R17, R30, RZ, 0x3c, !PT ;  /* 0x0000001e111e7212 */ /* 0x000fe200078e3cff */
[----:B------:R-:W-:-:S04]  /*22f0*/  IMAD.HI.U32 R36, R34, -0x326172a9, RZ ;  /* 0xcd9e8d5722247827 */ /* 0x000fc800078e00ff */
[----:B------:R-:W-:Y:S01]  /*2300*/  IMAD R38, R33, -0x326172a9, RZ ;  /* 0xcd9e8d5721267824 */ /* 0x000fe200078e02ff */
[----:B------:R-:W-:Y:S01]  /*2310*/  LOP3.LUT R9, R36, UR14, R15, 0x96, !PT ;  /* 0x0000000e24097c12 */ /* 0x000fe2000f8e960f */
[----:B------:R-:W-:Y:S02]  /*2320*/  IMAD R40, R31, -0x2daee0ad, RZ ;  /* 0xd2511f531f287824 */ /* 0x000fe400078e02ff */
[----:B------:R-:W-:Y:S02]  /*2330*/  IMAD R33, R26, -0x2daee0ad, RZ ;  /* 0xd2511f531a217824 */ /* 0x000fe400078e02ff */
[----:B------:R-:W-:Y:S02]  /*2340*/  IMAD R17, R34, -0x326172a9, RZ ;  /* 0xcd9e8d5722117824 */ /* 0x000fe400078e02ff */
[----:B------:R-:W-:Y:S02]  /*2350*/  IMAD R31, R14, -0x2daee0ad, RZ ;  /* 0xd2511f530e1f7824 */ /* 0x000fe400078e02ff */
[----:B------:R-:W-:-:S02]  /*2360*/  IMAD R27, R27, -0x326172a9, RZ ;  /* 0xcd9e8d571b1b7824 */ /* 0x000fc400078e02ff */
[----:B------:R-:W-:-:S04]  /*2370*/  IMAD.HI.U32 R26, R20, -0x326172a9, RZ ;  /* 0xcd9e8d57141a7827 */ /* 0x000fc800078e00ff */
[----:B------:R-:W-:Y:S01]  /*2380*/  IMAD.HI.U32 R34, R18, -0x326172a9, RZ ;  /* 0xcd9e8d5712227827 */ /* 0x000fe200078e00ff */
[----:B------:R-:W-:-:S03]  /*2390*/  LOP3.LUT R27, R26, UR14, R27, 0x96, !PT ;  /* 0x0000000e1a1b7c12 */ /* 0x000fc6000f8e961b */
[----:B------:R-:W-:Y:S01]  /*23a0*/  IMAD.HI.U32 R36, R32, -0x2daee0ad, RZ ;  /* 0xd2511f5320247827 */ /* 0x000fe200078e00ff */
[----:B------:R-:W-:-:S03]  /*23b0*/  LOP3.LUT R17, R34, UR16, R17, 0x96, !PT ;  /* 0x0000001022117c12 */ /* 0x000fc6000f8e9611 */
[----:B------:R-:W-:Y:S01]  /*23c0*/  IMAD.WIDE.U32 R14, R10, -0x2daee0ad, RZ ;  /* 0xd2511f530a0e7825 */ /* 0x000fe200078e00ff */
[----:B------:R-:W-:-:S03]  /*23d0*/  LOP3.LUT R26, R36, UR15, R33, 0x96, !PT ;  /* 0x0000000f241a7c12 */ /* 0x000fc6000f8e9621 */
[----:B------:R-:W-:Y:S01]  /*23e0*/  IMAD.HI.U32 R21, R19, -0x326172a9, RZ ;  /* 0xcd9e8d5713157827 */ /* 0x000fe200078e00ff */
[----:B------:R-:W-:-:S03]  /*23f0*/  LOP3.LUT R6, R15, UR17, R6, 0x96, !PT ;  /* 0x000000110f067c12 */ /* 0x000fc6000f8e9606 */
[----:B------:R-:W-:Y:S01]  /*2400*/  IMAD.WIDE.U32 R10, R11, -0x326172a9, RZ ;  /* 0xcd9e8d570b0a7825 */ /* 0x000fe200078e00ff */
[----:B------:R-:W-:-:S03]  /*2410*/  LOP3.LUT R21, R21, UR14, R38, 0x96, !PT ;  /* 0x0000000e15157c12 */ /* 0x000fc6000f8e9626 */
        /* <DEDUP_REMOVED lines=17> */
[----:B------:R-:W-:Y:S01]  /*2530*/  IMAD.HI.U32 R34, R27, -0x2daee0ad, RZ ;  /* 0xd2511f531b227827 */ /* 0x000fe200078e00ff */
[----:B------:R-:W-:-:S03]  /*2540*/  LOP3.LUT R31, R31, UR16, R8, 0x96, !PT ;  /* 0x000000101f1f7c12 */ /* 0x000fc6000f8e9608 */
[----:B------:R-:W-:Y:S01]  /*2550*/  IMAD R35, R7, -0x326172a9, RZ ;  /* 0xcd9e8d5707237824 */ /* 0x000fe200078e02ff */
[----:B------:R-:W-:Y:S01]  /*2560*/  LOP3.LUT R32, R34, UR17, R15, 0x96, !PT ;  /* 0x0000001122207c12 */ /* 0x000fe2000f8e960f */
[----:B------:R-:W-:-:S04]  /*2570*/  IMAD.WIDE.U32 R6, R6, -0x326172a9, RZ ;  /* 0xcd9e8d5706067825 */ /* 0x000fc800078e00ff */
[----:B------:R-:W-:Y:S01]  /*2580*/  IMAD R18, R18, -0x326172a9, RZ ;  /* 0xcd9e8d5712127824 */ /* 0x000fe200078e02ff */
[----:B------:R-:W-:Y:S01]  /*2590*/  LOP3.LUT R10, R7, UR18, R10, 0x96, !PT ;  /* 0x00000012070a7c12 */ /* 0x000fe2000f8e960a */
[----:B------:R-:W-:-:S04]  /*25a0*/  IMAD.WIDE.U32 R8, R36, -0x2daee0ad, RZ ;  /* 0xd2511f5324087825 */ /* 0x000fc800078e00ff */
[----:B------:R-:W-:Y:S01]  /*25b0*/  IMAD.HI.U32 R15, R11, -0x326172a9, RZ ;  /* 0xcd9e8d570b0f7827 */ /* 0x000fe200078e00ff */
        /* <DEDUP_REMOVED lines=39> */
[----:B------:R-:W-:Y:S01]  /*2830*/  IMAD.HI.U32 R35, R15, -0x326172a9, RZ ;  /* 0xcd9e8d570f237827 */ /* 0x000fe200078e00ff */
[----:B------:R-:W-:-:S03]  /*2840*/  LOP3.LUT R19, R36, UR21, R19, 0x96, !PT ;  /* 0x0000001524137c12 */ /* 0x000fc6000f8e9613 */
[----:B------:R-:W-:-:S04]  /*2850*/  IMAD.WIDE.U32 R8, R9, -0x2daee0ad, RZ ;  /* 0xd2511f5309087825 */ /* 0x000fc800078e00ff */
[----:B------:R-:W-:Y:S01]  /*2860*/  IMAD R15, R15, -0x326172a9, RZ ;  /* 0xcd9e8d570f0f7824 */ /* 0x000fe200078e02ff */
[----:B------:R-:W-:Y:S01]  /*2870*/  LOP3.LUT R9, R9, UR23, R10, 0x96, !PT ;  /* 0x0000001709097c12 */ /* 0x000fe2000f8e960a */
[----:B------:R-:W-:-:S04]  /*2880*/  IMAD.HI.U32 R32, R11, -0x326172a9, RZ ;  /* 0xcd9e8d570b207827 */ /* 0x000fc800078e00ff */
[----:B------:R-:W-:Y:S01]  /*2890*/  IMAD R20, R20, -0x326172a9, RZ ;  /* 0xcd9e8d5714147824 */ /* 0x000fe200078e02ff */
[----:B------:R-:W-:Y:S01]  /*28a0*/  LOP3.LUT R7, R32, UR24, R15, 0x96, !PT ;  /* 0x0000001820077c12 */ /* 0x000fe2000f8e960f */
[----:B------:R-:W-:Y:S02]  /*28b0*/  IMAD R32, R27, -0x2daee0ad, RZ ;  /* 0xd2511f531b207824 */ /* 0x000fe400078e02ff */
[----:B------:R-:W-:Y:S01]  /*28c0*/  IMAD R30, R30, -0x2daee0ad, RZ ;  /* 0xd2511f531e1e7824 */ /* 0x000fe200078e02ff */
[----:B------:R-:W-:Y:S01]  /*28d0*/  LOP3.LUT R10, R35, UR22, R20, 0x96, !PT ;  /* 0x00000016230a7c12 */ /* 0x000fe2000f8e9614 */
[----:B------:R-:W-:Y:S02]  /*28e0*/  IMAD R35, R26, -0x326172a9, RZ ;  /* 0xcd9e8d571a237824 */ /* 0x000fe400078e02ff */
        /* <DEDUP_REMOVED lines=33> */
[----:B------:R-:W-:-:S04]  /*2b00*/  IMAD.HI.U32 R34, R6, -0x326172a9, RZ ;  /* 0xcd9e8d5706227827 */ /* 0x000fc800078e00ff */
[----:B------:R-:W-:Y:S01]  /*2b10*/  IMAD.WIDE.U32 R10, R15, -0x326172a9, RZ ;  /* 0xcd9e8d570f0a7825 */ /* 0x000fe200078e00ff */
[----:B------:R-:W-:Y:S02]  /*2b20*/  LOP3.LUT R15, R36, UR24, R19, 0x96, !PT ;  /* 0x00000018240f7c12 */ /* 0x000fe4000f8e9613 */
[----:B------:R-:W-:Y:S01]  /*2b30*/  LOP3.LUT R21, R34, UR26, R21, 0x96, !PT ;  /* 0x0000001a22157c12 */ /* 0x000fe2000f8e9615 */
        /* <DEDUP_REMOVED lines=15> */
[----:B------:R-:W-:Y:S01]  /*2c30*/  IMAD.HI.U32 R27, R35, -0x2daee0ad, RZ ;  /* 0xd2511f53231b7827 */ /* 0x000fe200078e00ff */
[----:B------:R-:W-:Y:S02]  /*2c40*/  LOP3.LUT R11, R8, UR27, R11, 0x96, !PT ;  /* 0x0000001b080b7c12 */ /* 0x000fe4000f8e960b */
[----:B------:R-:W-:Y:S01]  /*2c50*/  MOV R8, R18 ;  /* 0x0000001200087202 */ /* 0x000fe20000000f00 */
        /* <DEDUP_REMOVED lines=8> */
[----:B------:R-:W-:Y:S02]  /*2ce0*/  IMAD R7, R7, -0x2daee0ad, RZ ;  /* 0xd2511f5307077824 */ /* 0x000fe400078e02ff */
[----:B------:R-:W-:-:S04]  /*2cf0*/  IMAD.HI.U32 R26, R21, -0x2daee0ad, RZ ;  /* 0xd2511f53151a7827 */ /* 0x000fc800078e00ff */
[----:B------:R-:W-:Y:S02]  /*2d00*/  IMAD R17, R17, -0x326172a9, RZ ;  /* 0xcd9e8d5711117824 */ /* 0x000fe400078e02ff */
[----:B------:R-:W-:Y:S01]  /*2d10*/  IMAD.WIDE.U32 R32, R20, -0x326172a9, RZ ;  /* 0xcd9e8d5714207825 */ /* 0x000fe200078e00ff */
[----:B------:R-:W-:Y:S02]  /*2d20*/  LOP3.LUT R20, R11, UR28, R9, 0x96, !PT ;  /* 0x0000001c0b147c12 */ /* 0x000fe4000f8e9609 */
[----:B------:R-:W-:Y:S01]  /*2d30*/  LOP3.LUT R11, R26, UR29, R7, 0x96, !PT ;  /* 0x0000001d1a0b7c12 */ /* 0x000fe2000f8e9607 */
[----:B------:R-:W-:Y:S01]  /*2d40*/  IMAD R15, R15, -0x2daee0ad, RZ ;  /* 0xd2511f530f0f7824 */ /* 0x000fe200078e02ff */
[----:B------:R-:W-:Y:S01]  /*2d50*/  LOP3.LUT R26, R33, UR28, R17, 0x96, !PT ;  /* 0x0000001c211a7c12 */ /* 0x000fe2000f8e9611 */
[----:B------:R-:W-:Y:S01]  /*2d60*/  IMAD.HI.U32 R36, R34, -0x2daee0ad, RZ ;  /* 0xd2511f5322247827 */ /* 0x000fe200078e00ff */
[----:B------:R-:W-:-:S03]  /*2d70*/  MOV R9, R16 ;  /* 0x0000001000097202 */ /* 0x000fc60000000f00 */
[----:B------:R-:W-:Y:S01]  /*2d80*/  IMAD.MOV.U32 R39, RZ, RZ, R29 ;  /* 0x000000ffff277224 */ /* 0x000fe200078e001d */
[----:B------:R-:W-:Y:S01]  /*2d90*/  LOP3.LUT R31, R36, UR29, R15, 0x96, !PT ;  /* 0x0000001d241f7c12 */ /* 0x000fe2000f8e960f */
[----:B------:R-:W-:Y:S02]  /*2da0*/  IMAD.MOV.U32 R7, RZ, RZ, R12 ;  /* 0x000000ffff077224 */ /* 0x000fe400078e000c */
[----:B------:R-:W-:Y:S02]  /*2db0*/  IMAD R33, R14, -0x2daee0ad, RZ ;  /* 0xd2511f530e217824 */ /* 0x000fe400078e02ff */
[----:B------:R-:W-:Y:S02]  /*2dc0*/  IMAD R21, R21, -0x2daee0ad, RZ ;  /* 0xd2511f5315157824 */ /* 0x000fe400078e02ff */
[----:B------:R-:W-:Y:S02]  /*2dd0*/  IMAD R34, R34, -0x2daee0ad, RZ ;  /* 0xd2511f5322227824 */ /* 0x000fe400078e02ff */
[----:B------:R-:W-:-:S07]  /*2de0*/  IMAD.MOV.U32 R29, RZ, RZ, R18 ;  /* 0x000000ffff1d7224 */ /* 0x000fce00078e0012 */
.L_x_1853:
[----:B-1----:R-:W-:-:S05]  /*2df0*/  IMAD.WIDE.U32 R36, R3, 0x2, R22 ;  /* 0x0000000203247825 */ /* 0x002fca00078e0016 */
[----:B------:R-:W3:Y:S04]  /*2e00*/  LDG.E.128 R12, desc[UR8][R36.64] ;  /* 0x00000008240c7981 */ /* 0x000ee8000c1e1d00 */
[----:B------:R0:W4:Y:S01]  /*2e10*/  LDG.E.128 R16, desc[UR8][R36.64+0x10] ;  /* 0x0000100824107981 */ /* 0x000122000c1e1d00 */
[----:B------:R-:W-:Y:S01]  /*2e20*/  HFMA2.MMA R40, -RZ, RZ, 0.1171875, 0 ;  /* 0x2f800000ff287435 */ /* 0x000fe200000001ff */
[----:B------:R-:W-:Y:S01]  /*2e30*/  I2FP.F32.U32 R43, R7 ;  /* 0x00000007002b7245 */ /* 0x000fe20000201000 */
[----:B------:R-:W-:Y:S05]  /*2e40*/  WARPSYNC.ALL ;  /* 0x0000000000007948 */ /* 0x000fea0003800000 */
[----:B------:R-:W-:-:S02]  /*2e50*/  I2FP.F32.U32 R45, R11 ;  /* 0x0000000b002d7245 */ /* 0x000fc40000201000 */
[----:B------:R-:W-:Y:S01]  /*2e60*/  I2FP.F32.U32 R47, R20 ;  /* 0x00000014002f7245 */ /* 0x000fe20000201000 */
[-C--:B------:R-:W-:Y:S01]  /*2e70*/  FFMA.FTZ R43, R43, R40.reuse, 1.1641532182693481445e-10 ;  /* 0x2f0000002b2b7423 */ /* 0x080fe20000010028 */
[----:B------:R-:W-:Y:S01]  /*2e80*/  I2FP.F32.U32 R41, R41 ;  /* 0x0000002900297245 */ /* 0x000fe20000201000 */
[-C--:B------:R-:W-:Y:S01]  /*2e90*/  FFMA.FTZ R46, R45, R40.reuse, 1.1641532182693481445e-10 ;  /* 0x2f0000002d2e7423 */ /* 0x080fe20000010028 */
[----:B------:R-:W-:Y:S01]  /*2ea0*/  I2FP.F32.U32 R45, R21 ;  /* 0x00000015002d7245 */ /* 0x000fe20000201000 */
[-C--:B------:R-:W-:Y:S01]  /*2eb0*/  FFMA.FTZ R48, R47, R40.reuse, 1.1641532182693481445e-10 ;  /* 0x2f0000002f307423 */ /* 0x080fe20000010028 */
[----:B0-----:R-:W-:Y:S01]  /*2ec0*/  FSET.BF.LT.FTZ.AND R36, R43, UR30, PT ;  /* 0x0000001e2b247c0a */ /* 0x001fe2000b811000 */
[----:B------:R-:W-:Y:S01]  /*2ed0*/  FFMA.FTZ R42, R41, R40, 1.1641532182693481445e-10 ;  /* 0x2f000000292a7423 */ /* 0x000fe20000010028 */
[----:B------:R-:W-:Y:S02]  /*2ee0*/  I2FP.F32.U32 R43, R6 ;  /* 0x00000006002b7245 */ /* 0x000fe40000201000 */
[----:B------:R-:W-:-:S02]  /*2ef0*/  I2FP.F32.U32 R47, R10 ;  /* 0x0000000a002f7245 */ /* 0x000fc40000201000 */
[----:B------:R-:W-:Y:S01]  /*2f00*/  FSET.BF.LT.FTZ.AND R21, R46, UR30, PT ;  /* 0x0000001e2e157c0a */ /* 0x000fe2000b811000 */
        /* <DEDUP_REMOVED lines=9> */
[----:B------:R-:W-:-:S02]  /*2fa0*/  I2FP.F32.U32 R50, R34 ;  /* 0x0000002200327245 */ /* 0x000fc40000201000 */
[----:B------:R-:W-:Y:S02]  /*2fb0*/  FSET.BF.LT.FTZ.AND R11, R44, UR30, PT ;  /* 0x0000001e2c0b7c0a */ /* 0x000fe4000b811000 */
[----:B------:R-:W-:Y:S02]  /*2fc0*/  I2FP.F32.U32 R47, R31 ;  /* 0x0000001f002f7245 */ /* 0x000fe40000201000 */
[----:B------:R-:W-:Y:S01]  /*2fd0*/  FSET.BF.LT.FTZ.AND R20, R46, UR30, PT ;  /* 0x0000001e2e147c0a */ /* 0x000fe2000b811000 */
[----:B------:R-:W1:Y:S01]  /*2fe0*/  F2I.FTZ.U32.TRUNC.NTZ R43, R8 ;  /* 0x00000008002b7305 */ /* 0x000e62000021f000 */
[----:B------:R-:W-:Y:S02]  /*2ff0*/  FSET.BF.LT.FTZ.AND R31, R48, UR30, PT ;  /* 0x0000001e301f7c0a */ /* 0x000fe4000b811000 */
[----:B------:R-:W-:Y:S01]  /*3000*/  FSET.BF.LT.FTZ.AND R7, R42, UR30, PT ;  /* 0x0000001e2a077c0a */ /* 0x000fe2000b811000 */
[----:B------:R-:W-:Y:S01]  /*3010*/  FFMA.FTZ R42, R9, R40, 1.1641532182693481445e-10 ;  /* 0x2f000000092a7423 */ /* 0x000fe20000010028 */
[----:B------:R-:W-:-:S02]  /*3020*/  I2FP.F32.U32 R53, R33 ;  /* 0x0000002100357245 */ /* 0x000fc40000201000 */
[----:B------:R-:W-:Y:S01]  /*3030*/  I2FP.F32.U32 R39, R39 ;  /* 0x0000002700277245 */ /* 0x000fe20000201000 */
[----:B------:R-:W5:Y:S01]  /*3040*/  F2I.FTZ.U32.TRUNC.NTZ R34, R10 ;  /* 0x0000000a00227305 */ /* 0x000f62000021f000 */
[----:B------:R-:W-:Y:S02]  /*3050*/  FSET.BF.LT.FTZ.AND R6, R42, UR30, PT ;  /* 0x0000001e2a067c0a */ /* 0x000fe4000b811000 */
[----:B0-----:R-:W-:Y:S01]  /*3060*/  LOP3.LUT R45, R45, 0xff, RZ, 0xc0, !PT ;  /* 0x000000ff2d2d7812 */ /* 0x001fe200078ec0ff */
[----:B------:R-:W-:Y:S01]  /*3070*/  FFMA.FTZ R39, R39, R40, 1.1641532182693481445e-10 ;  /* 0x2f00000027277423 */ /* 0x000fe20000010028 */
[----:B------:R-:W-:Y:S02]  /*3080*/  I2FP.F32.U32 R49, R32 ;  /* 0x0000002000317245 */ /* 0x000fe40000201000 */
[----:B-1----:R-:W-:Y:S01]  /*3090*/  LOP3.LUT R43, R43, 0xff, RZ, 0xc0, !PT ;  /* 0x000000ff2b2b7812 */ /* 0x002fe200078ec0ff */
[----:B------:R-:W0:Y:S01]  /*30a0*/  F2I.FTZ.U32.TRUNC.NTZ R44, R11 ;  /* 0x0000000b002c7305 */ /* 0x000e22000021f000 */
[----:B------:R-:W-:Y:S01]  /*30b0*/  FSET.BF.LT.FTZ.AND R39, R39, UR30, PT ;  /* 0x0000001e27277c0a */ /* 0x000fe2000b811000 */
[----:B------:R-:W-:Y:S01]  /*30c0*/  FFMA.FTZ R32, R49, R40, 1.1641532182693481445e-10 ;  /* 0x2f00000031207423 */ /* 0x000fe20000010028 */
[----:B------:R-:W-:Y:S01]  /*30d0*/  I2FP.F32.U32 R51, R26 ;  /* 0x0000001a00337245 */ /* 0x000fe20000201000 */
[-C--:B------:R-:W-:Y:S01]  /*30e0*/  FFMA.FTZ R26, R50, R40.reuse, 1.1641532182693481445e-10 ;  /* 0x2f000000321a7423 */ /* 0x080fe20000010028 */
[----:B------:R-:W-:Y:S01]  /*30f0*/  I2FP.F32.U32 R48, R27 ;  /* 0x0000001b00307245 */ /* 0x000fe20000201000 */
[-C--:B------:R-:W-:Y:S01]  /*3100*/  FFMA.FTZ R27, R47, R40.reuse, 1.1641532182693481445e-10 ;  /* 0x2f0000002f1b7423 */ /* 0x080fe20000010028 */
[----:B-----5:R-:W-:Y:S01]  /*3110*/  LOP3.LUT R34, R34, 0xff, RZ, 0xc0, !PT ;  /* 0x000000ff22227812 */ /* 0x020fe200078ec0ff */
[----:B------:R-:W1:Y:S01]  /*3120*/  F2I.FTZ.U32.TRUNC.NTZ R46, R20 ;  /* 0x00000014002e7305 */ /* 0x000e62000021f000 */
[----:B------:R-:W-:Y:S01]  /*3130*/  FFMA.FTZ R47, R51, R40, 1.1641532182693481445e-10 ;  /* 0x2f000000332f7423 */ /* 0x000fe20000010028 */
[----:B------:R-:W-:-:S04]  /*3140*/  FSET.BF.LT.FTZ.AND R32, R32, UR30, PT ;  /* 0x0000001e20207c0a */ /* 0x000fc8000b811000 */
[----:B------:R-:W-:Y:S02]  /*3150*/  FSET.BF.LT.FTZ.AND R47, R47, UR30, PT ;  /* 0x0000001e2f2f7c0a */ /* 0x000fe4000b811000 */
[----:B------:R-:W5:Y:S01]  /*3160*/  F2I.FTZ.U32.TRUNC.NTZ R33, R31 ;  /* 0x0000001f00217305 */ /* 0x000f62000021f000 */
[----:B0-----:R-:W-:Y:S02]  /*3170*/  PRMT R44, R44, 0x7604, R43 ;  /* 0x000076042c2c7816 */ /* 0x001fe4000000002b */
[----:B-1----:R-:W-:-:S05]  /*3180*/  PRMT R43, R46, 0x7604, R45 ;  /* 0x000076042e2b7816 */ /* 0x002fca000000002d */
[----:B------:R-:W0:Y:S01]  /*3190*/  F2I.FTZ.U32.TRUNC.NTZ R9, R36 ;  /* 0x0000002400097305 */ /* 0x000e22000021f000 */
[----:B-----5:R-:W-:-:S07]  /*31a0*/  PRMT R33, R33, 0x7604, R34 ;  /* 0x0000760421217816 */ /* 0x020fce0000000022 */
[----:B------:R-:W1:Y:S01]  /*31b0*/  F2I.FTZ.U32.TRUNC.NTZ R42, R6 ;  /* 0x00000006002a7305 */ /* 0x000e62000021f000 */
[----:B0-----:R-:W-:-:S07]  /*31c0*/  LOP3.LUT R9, R9, 0xff, RZ, 0xc0, !PT ;  /* 0x000000ff09097812 */ /* 0x001fce00078ec0ff */
[----:B------:R-:W0:Y:S01]  /*31d0*/  F2I.FTZ.U32.TRUNC.NTZ R41, R39 ;  /* 0x0000002700297305 */ /* 0x000e22000021f000 */
[----:B-1----:R-:W-:-:S07]  /*31e0*/  PRMT R42, R42, 0x7604, R9 ;  /* 0x000076042a2a7816 */ /* 0x002fce0000000009 */
[----:B------:R-:W1:Y:S01]  /*31f0*/  F2I.FTZ.U32.TRUNC.NTZ R37, R7 ;  /* 0x0000000700257305 */ /* 0x000e62000021f000 */
[----:B0-----:R-:W-:Y:S01]  /*3200*/  LOP3.LUT R50, R41, 0xff, RZ, 0xc0, !PT ;  /* 0x000000ff29327812 */ /* 0x001fe200078ec0ff */
[-C--:B------:R-:W-:Y:S01]  /*3210*/  FFMA.FTZ R41, R53, R40.reuse, 1.1641532182693481445e-10 ;  /* 0x2f00000035297423 */ /* 0x080fe20000010028 */
[----:B------:R-:W-:-:S04]  /*3220*/  FFMA.FTZ R40, R48, R40, 1.1641532182693481445e-10 ;  /* 0x2f00000030287423 */ /* 0x000fc80000010028 */
[----:B------:R-:W-:Y:S02]  /*3230*/  FSET.BF.LT.FTZ.AND R41, R41, UR30, PT ;  /* 0x0000001e29297c0a */ /* 0x000fe4000b811000 */
[----:B------:R-:W-:Y:S02]  /*3240*/  FSET.BF.LT.FTZ.AND R40, R40, UR30, PT ;  /* 0x0000001e28287c0a */ /* 0x000fe4000b811000 */
[----:B-1----:R-:W-:Y:S02]  /*3250*/  PRMT R37, R37, 0x7604, R50 ;  /* 0x0000760425257816 */ /* 0x002fe40000000032 */
[C---:B---3--:R-:W-:Y:S01]  /*3260*/  PRMT R34, R12.reuse, 0x7632, R34 ;  /* 0x000076320c227816 */ /* 0x048fe20000000022 */
[----:B------:R-:W-:Y:S01]  /*3270*/  IMAD.U32 R46, R12, 0x10000, RZ ;  /* 0x000100000c2e7824 */ /* 0x000fe200078e00ff */
[C---:B------:R-:W-:Y:S01]  /*3280*/  PRMT R12, R14.reuse, 0x7632, R12 ;  /* 0x000076320e0c7816 */ /* 0x040fe2000000000c */
[----:B------:R-:W-:Y:S01]  /*3290*/  IMAD.U32 R45, R14, 0x10000, RZ ;  /* 0x000100000e2d7824 */ /* 0x000fe200078e00ff */
[C---:B------:R-:W-:Y:S01]  /*32a0*/  SHF.L.U32 R14, R15.reuse, 0x10, RZ ;  /* 0x000000100f0e7819 */ /* 0x040fe200000006ff */
        /* <DEDUP_REMOVED lines=9> */
[----:B----4-:R-:W-:Y:S01]  /*3340*/  PRMT R45, R16, 0x7632, R45 ;  /* 0x00007632102d7816 */ /* 0x010fe2000000002d */
[----:B------:R-:W-:Y:S01]  /*3350*/  FMUL.FTZ R20, R20, R15 ;  /* 0x0000000f14147220 */ /* 0x000fe20000410000 */
[----:B------:R-:W-:-:S02]  /*3360*/  IMAD.U32 R15, R16, 0x10000, RZ ;  /* 0x00010000100f7824 */ /* 0x000fc400078e00ff */
[----:B------:R-:W-:Y:S01]  /*3370*/  FMUL.FTZ R36, R36, R13 ;  /* 0x0000000d24247220 */ /* 0x000fe20000410000 */
[----:B------:R-:W-:Y:S01]  /*3380*/  SHF.L.U32 R13, R9, 0x10, RZ ;  /* 0x00000010090d7819 */ /* 0x000fe200000006ff */
[----:B------:R-:W-:Y:S01]  /*3390*/  FMUL.FTZ R11, R11, R14 ;  /* 0x0000000e0b0b7220 */ /* 0x000fe20000410000 */
[----:B------:R-:W-:Y:S01]  /*33a0*/  FMUL.FTZ R14, R10, R15 ;  /* 0x0000000f0a0e7220 */ /* 0x000fe20000410000 */
[----:B------:R-:W-:Y:S02]  /*33b0*/  IMAD.U32 R10, R45, 0x10000, RZ ;  /* 0x000100002d0a7824 */ /* 0x000fe400078e00ff */
[----:B------:R-:W-:Y:S01]  /*33c0*/  FMUL.FTZ R9, R7, R34 ;  /* 0x0000002207097220 */ /* 0x000fe20000410000 */
[----:B------:R-:W-:Y:S01]  /*33d0*/  FMUL.FTZ R12, R6, R13 ;  /* 0x0000000d060c7220 */ /* 0x000fe20000410000 */
[----:B------:R-:W-:Y:S01]  /*33e0*/  FMUL.FTZ R36, R36, UR6 ;  /* 0x0000000624247c20 */ /* 0x000fe20008410000 */
[----:B------:R-:W-:Y:S01]  /*33f0*/  FMUL.FTZ R31, R31, R10 ;  /* 0x0000000a1f1f7220 */ /* 0x000fe20000410000 */
[----:B------:R-:W-:Y:S01]  /*3400*/  FMUL.FTZ R10, R8, UR6 ;  /* 0x00000006080a7c20 */ /* 0x000fe20008410000 */
[----:B------:R-:W-:Y:S01]  /*3410*/  FMUL.FTZ R8, R9, UR6 ;  /* 0x0000000609087c20 */ /* 0x000fe20008410000 */
[----:B------:R-:W-:Y:S01]  /*3420*/  FMUL.FTZ R9, R12, UR6 ;  /* 0x000000060c097c20 */ /* 0x000fe20008410000 */
[C---:B------:R-:W-:Y:S01]  /*3430*/  PRMT R16, R17.reuse, 0x7632, R16 ;  /* 0x0000763211107816 */ /* 0x040fe20000000010 */
[----:B------:R0:W1:Y:S01]  /*3440*/  F2I.FTZ.U32.TRUNC.NTZ R7, R40 ;  /* 0x0000002800077305 */ /* 0x000062000021f000 */
[----:B------:R-:W-:Y:S01]  /*3450*/  SHF.L.U32 R17, R17, 0x10, RZ ;  /* 0x0000001011117819 */ /* 0x000fe200000006ff */
[----:B------:R-:W-:Y:S01]  /*3460*/  FMUL.FTZ R21, R21, UR6 ;  /* 0x0000000615157c20 */ /* 0x000fe20008410000 */
[----:B------:R-:W-:Y:S01]  /*3470*/  F2FP.BF16.F32.PACK_AB R9, R9, R36 ;  /* 0x000000240909723e */ /* 0x000fe200000010ff */
[----:B------:R-:W-:Y:S01]  /*3480*/  FMUL.FTZ R20, R20, UR6 ;  /* 0x0000000614147c20 */ /* 0x000fe20008410000 */
[C---:B------:R-:W-:Y:S01]  /*3490*/  PRMT R34, R18.reuse, 0x7632, R34 ;  /* 0x0000763212227816 */ /* 0x040fe20000000022 */
[----:B------:R-:W3:Y:S01]  /*34a0*/  LDC R36, c[0x0][RZ] ;  /* 0x00000000ff247b82 */ /* 0x000ee20000000800 */
[----:B------:R-:W-:Y:S01]  /*34b0*/  IMAD.U32 R18, R18, 0x10000, RZ ;  /* 0x0001000012127824 */ /* 0x000fe200078e00ff */
[----:B------:R-:W-:Y:S01]  /*34c0*/  SHF.L.U32 R16, R16, 0x10, RZ ;  /* 0x0000001010107819 */ /* 0x000fe200000006ff */
[----:B0-----:R-:W-:Y:S01]  /*34d0*/  FMUL.FTZ R40, R40, R17 ;  /* 0x0000001128287220 */ /* 0x001fe20000410000 */
[----:B------:R-:W-:Y:S01]  /*34e0*/  IMAD.U32 R45, R34, 0x10000, RZ ;  /* 0x00010000222d7824 */ /* 0x000fe200078e00ff */
[----:B------:R-:W-:Y:S01]  /*34f0*/  PRMT R13, R19, 0x7632, R13 ;  /* 0x00007632130d7816 */ /* 0x000fe2000000000d */
[----:B------:R-:W-:Y:S01]  /*3500*/  FMUL.FTZ R17, R47, R18 ;  /* 0x000000122f117220 */ /* 0x000fe20000410000 */
[----:B------:R0:W4:Y:S01]  /*3510*/  F2I.FTZ.U32.TRUNC.NTZ R6, R41 ;  /* 0x0000002900067305 */ /* 0x000122000021f000 */
[----:B------:R-:W-:Y:S01]  /*3520*/  FMUL.FTZ R18, R41, R16 ;  /* 0x0000001029127220 */ /* 0x000fe20000410000 */
[----:B------:R-:W-:Y:S01]  /*3530*/  FSET.BF.LT.FTZ.AND R12, R27, UR30, PT ;  /* 0x0000001e1b0c7c0a */ /* 0x000fe2000b811000 */
[----:B------:R-:W-:Y:S01]  /*3540*/  FMUL.FTZ R39, R39, UR6 ;  /* 0x0000000627277c20 */ /* 0x000fe20008410000 */
[----:B------:R-:W-:Y:S01]  /*3550*/  FSET.BF.LT.FTZ.AND R27, R26, UR30, PT ;  /* 0x0000001e1a1b7c0a */ /* 0x000fe2000b811000 */
[----:B------:R-:W-:Y:S01]  /*3560*/  FMUL.FTZ R18, R18, UR6 ;  /* 0x0000000612127c20 */ /* 0x000fe20008410000 */
[----:B------:R-:W-:Y:S01]  /*3570*/  SHF.L.U32 R19, R19, 0x10, RZ ;  /* 0x0000001013137819 */ /* 0x000fe200000006ff */
[----:B------:R-:W-:Y:S01]  /*3580*/  FMUL.FTZ R14, R14, UR6 ;  /* 0x000000060e0e7c20 */ /* 0x000fe20008410000 */
[----:B------:R5:W-:Y:S01]  /*3590*/  F2I.FTZ.U32.TRUNC.NTZ R16, R32 ;  /* 0x0000002000107305 */ /* 0x000be2000021f000 */
[----:B0-----:R-:W-:Y:S01]  /*35a0*/  FMUL.FTZ R41, R11, UR6 ;  /* 0x000000060b297c20 */ /* 0x001fe20008410000 */
[----:B------:R-:W-:Y:S01]  /*35b0*/  FMUL.FTZ R11, R32, R45 ;  /* 0x0000002d200b7220 */ /* 0x000fe20000410000 */
[----:B------:R-:W-:Y:S01]  /*35c0*/  FMUL.FTZ R26, R12, R19 ;  /* 0x000000130c1a7220 */ /* 0x000fe20000410000 */
[----:B------:R-:W-:Y:S01]  /*35d0*/  F2FP.BF16.F32.PACK_AB R8, R8, R39 ;  /* 0x000000270808723e */ /* 0x000fe200000010ff */
[----:B------:R-:W-:Y:S01]  /*35e0*/  FMUL.FTZ R31, R31, UR6 ;  /* 0x000000061f1f7c20 */ /* 0x000fe20008410000 */
[----:B------:R-:W-:Y:S01]  /*35f0*/  F2FP.BF16.F32.PACK_AB R10, R41, R10 ;  /* 0x0000000a290a723e */ /* 0x000fe200000010ff */
[----:B------:R-:W-:Y:S01]  /*3600*/  FMUL.FTZ R17, R17, UR6 ;  /* 0x0000000611117c20 */ /* 0x000fe20008410000 */
[----:B------:R-:W0:Y:S01]  /*3610*/  F2I.FTZ.U32.TRUNC.NTZ R15, R47 ;  /* 0x0000002f000f7305 */ /* 0x000e22000021f000 */
[----:B-----5:R-:W-:Y:S01]  /*3620*/  SHF.L.U32 R32, R13, 0x10, RZ ;  /* 0x000000100d207819 */ /* 0x020fe200000006ff */
[----:B------:R-:W-:Y:S01]  /*3630*/  FMUL.FTZ R13, R40, UR6 ;  /* 0x00000006280d7c20 */ /* 0x000fe20008410000 */
[----:B-1----:R-:W-:Y:S01]  /*3640*/  LOP3.LUT R7, R7, 0xff, RZ, 0xc0, !PT ;  /* 0x000000ff07077812 */ /* 0x002fe200078ec0ff */
[----:B------:R-:W-:Y:S01]  /*3650*/  ULDC UR7, c[0x0][0xc] ;  /* 0x0000030000077ab9 */ /* 0x000fe20000000800 */
[----:B------:R-:W-:Y:S01]  /*3660*/  FMUL.FTZ R26, R26, UR6 ;  /* 0x000000061a1a7c20 */ /* 0x000fe20008410000 */
[----:B------:R-:W-:Y:S01]  /*3670*/  FMUL.FTZ R34, R27, R32 ;  /* 0x000000201b227220 */ /* 0x000fe20000410000 */
[----:B------:R-:W-:Y:S01]  /*3680*/  FMUL.FTZ R32, R11, UR6 ;  /* 0x000000060b207c20 */ /* 0x000fe20008410000 */
[----:B------:R1:W5:Y:S01]  /*3690*/  F2I.FTZ.U32.TRUNC.NTZ R19, R12 ;  /* 0x0000000c00137305 */ /* 0x000362000021f000 */
[----:B------:R-:W-:Y:S01]  /*36a0*/  F2FP.BF16.F32.PACK_AB R11, R20, R21 ;  /* 0x00000015140b723e */ /* 0x000fe200000010ff */
[----:B--2---:R-:W-:Y:S01]  /*36b0*/  IMAD.WIDE.U32 R20, R3, 0x2, R24 ;  /* 0x0000000203147825 */ /* 0x004fe200078e0018 */
[----:B------:R-:W-:-:S02]  /*36c0*/  F2FP.BF16.F32.PACK_AB R13, R18, R13 ;  /* 0x0000000d120d723e */ /* 0x000fc400000010ff */
[----:B----4-:R-:W-:Y:S02]  /*36d0*/  PRMT R18, R6, 0x7604, R7 ;  /* 0x0000760406127816 */ /* 0x010fe40000000007 */
[----:B------:R3:W-:Y:S01]  /*36e0*/  STG.E.128 desc[UR8][R20.64], R8 ;  /* 0x0000000814007986 */ /* 0x0007e2000c101d08 */
[----:B------:R-:W2:Y:S01]  /*36f0*/  F2I.FTZ.U32.TRUNC.NTZ R27, R27 ;  /* 0x0000001b001b7305 */ /* 0x000ea2000021f000 */
[----:B------:R-:W-:Y:S02]  /*3700*/  IADD3 R6, P0, R3, UR10, RZ ;  /* 0x0000000a03067c10 */ /* 0x000fe4000ff1e0ff */
[----:B-1----:R-:W-:Y:S02]  /*3710*/  F2FP.BF16.F32.PACK_AB R12, R31, R14 ;  /* 0x0000000e1f0c723e */ /* 0x002fe400000010ff */
[----:B------:R-:W-:Y:S01]  /*3720*/  F2FP.BF16.F32.PACK_AB R14, R32, R17 ;  /* 0x00000011200e723e */ /* 0x000fe200000010ff */
[----:B------:R-:W-:Y:S01]  /*3730*/  IMAD.X R7, RZ, RZ, UR11, P0 ;  /* 0x0000000bff077e24 */ /* 0x000fe200080e06ff */
[----:B0-----:R-:W-:Y:S01]  /*3740*/  LOP3.LUT R31, R15, 0xff, RZ, 0xc0, !PT ;  /* 0x000000ff0f1f7812 */ /* 0x001fe200078ec0ff */
[----:B------:R-:W-:Y:S01]  /*3750*/  FMUL.FTZ R17, R34, UR6 ;  /* 0x0000000622117c20 */ /* 0x000fe20008410000 */
[----:B-----5:R-:W-:Y:S01]  /*3760*/  LOP3.LUT R32, R19, 0xff, RZ, 0xc0, !PT ;  /* 0x000000ff13207812 */ /* 0x020fe200078ec0ff */
[----:B------:R-:W-:Y:S01]  /*3770*/  IMAD.MOV.U32 R34, RZ, RZ, R28 ;  /* 0x000000ffff227224 */ /* 0x000fe200078e001c */
[----:B------:R-:W-:-:S02]  /*3780*/  PRMT R19, R16, 0x7604, R31 ;  /* 0x0000760410137816 */ /* 0x000fc4000000001f */
[----:B------:R-:W-:Y:S02]  /*3790*/  F2FP.BF16.F32.PACK_AB R15, R17, R26 ;  /* 0x0000001a110f723e */ /* 0x000fe400000010ff */
[----:B--2---:R-:W-:Y:S02]  /*37a0*/  PRMT R32, R27, 0x7604, R32 ;  /* 0x000076041b207816 */ /* 0x004fe40000000020 */
[----:B---3--:R-:W-:Y:S01]  /*37b0*/  SHF.L.U32 R8, R36, 0x4, RZ ;  /* 0x0000000424087819 */ /* 0x008fe200000006ff */
[----:B------:R0:W-:Y:S01]  /*37c0*/  STG.E.128 desc[UR8][R20.64+0x10], R12 ;  /* 0x0000100c14007986 */ /* 0x0001e2000c101d08 */
[----:B------:R-:W-:Y:S02]  /*37d0*/  PRMT R17, R43, 0x1054, R44 ;  /* 0x000010542b117816 */ /* 0x000fe4000000002c */
[----:B------:R-:W-:Y:S01]  /*37e0*/  PRMT R16, R42, 0x1054, R37 ;  /* 0x000010542a107816 */ /* 0x000fe20000000025 */
[----:B------:R-:W-:Y:S01]  /*37f0*/  IMAD R3, R8, UR7, R3 ;  /* 0x0000000708037c24 */ /* 0x000fe2000f8e0203 */
[----:B------:R-:W-:-:S02]  /*3800*/  PRMT R18, R18, 0x1054, R33 ;  /* 0x0000105412127816 */ /* 0x000fc40000000021 */
[----:B------:R-:W-:Y:S02]  /*3810*/  PRMT R19, R32, 0x1054, R19 ;  /* 0x0000105420137816 */ /* 0x000fe40000000013 */
[----:B------:R-:W-:-:S03]  /*3820*/  ISETP.GE.U32.AND P0, PT, R3, UR31, PT ;  /* 0x0000001f03007c0c */ /* 0x000fc6000bf06070 */
[----:B------:R0:W-:Y:S01]  /*3830*/  STG.E.128 desc[UR8][R6.64], R16 ;  /* 0x0000001006007986 */ /* 0x0001e2000c101d08 */
[----:B------:R-:W-:Y:S09]  /*3840*/  BAR.SYNC.DEFER_BLOCKING 0x0 ;  /* 0x0000000000007b1d */ /* 0x000ff20000010000 */
[----:B------:R-:W-:Y:S05]  /*3850*/  @!P0 BRA `(.L_x_1862) ;  /* 0xffffffcc00bc8947 */ /* 0x000fea000383ffff */
[----:B------:R-:W-:Y:S05]  /*3860*/  EXIT ;  /* 0x000000000000794d */ /* 0x000fea0003800000 */
        .weak           $__internal_46_$__cuda_sm20_dblrcp_rn_slowpath_v3
        .type           $__internal_46_$__cuda_sm20_dblrcp_rn_slowpath_v3,@function
        .size           $__internal_46_$__cuda_sm20_dblrcp_rn_slowpath_v3,(.L_x_11596 - $__internal_46_$__cuda_sm20_dblrcp_rn_slowpath_v3)
$__internal_46_$__cuda_sm20_dblrcp_rn_slowpath_v3:
        /* <DEDUP_REMOVED lines=23> */
.L_x_1865:
        /* <DEDUP_REMOVED lines=10> */
.L_x_1863:
[----:B------:R-:W-:Y:S01]  /*3a80*/  LOP3.LUT R11, R9, 0x80000, RZ, 0xfc, !PT ;  /* 0x00080000090b7812 */ /* 0x000fe200078efcff */
[----:B------:R-:W-:-:S07]  /*3a90*/  IMAD.MOV.U32 R10, RZ, RZ, R8 ;  /* 0x000000ffff0a7224 */ /* 0x000fce00078e0008 */
.L_x_1864:
[----:B------:R-:W-:-:S04]  /*3aa0*/  MOV R7, 0x0 ;  /* 0x0000000000077802 */ /* 0x000fc80000000f00 */
[----:B------:R-:W-:Y:S05]  /*3ab0*/  RET.REL.NODEC R6 `(_ZN2at6native43_GLOBAL__N__7cc8d1ed_10_Dropout_cu_0e96ed3824fused_dropout_kernel_vecIN3c108BFloat16EfjLi1ELi16EhEEvNS_4cuda6detail10TensorInfoIKT_T1_EENS7_IS8_SA_EENS7_IT4_SA_EESA_T0_NS_15PhiloxCudaStateE) ;  /* 0xffffffc406507950 */ /* 0x000fea0003c3ffff */
.L_x_1866:
        /* <DEDUP_REMOVED lines=12> */
.L_x_11596:


//--------------------- .text._ZN2at6native43_GLOBAL__N__7cc8d1ed_10_Dropout_cu_0e96ed3820fused_dropout_kernelIN3c104HalfEfjLin1ELin1EhEEvNS_4cuda6detail10TensorInfoIKT_T1_EENS7_IS8_SA_EENS7_IT4_SA_EESA_T0_NS_15PhiloxCudaStateE --------------------------
	.section	.text._ZN2at6native43_GLOBAL__N__7cc8d1ed_10_Dropout_cu_0e96ed3820fused_dropout_kernelIN3c104HalfEfjLin1ELin1EhEEvNS_4cuda6detail10TensorInfoIKT_T1_EENS7_IS8_SA_EENS7_IT4_SA_EESA_T0_NS_15PhiloxCudaStateE,"ax",@progbits
	.align	128
.text._ZN2at6native43_GLOBAL__N__7cc8d1ed_10_Dropout_cu_0e96ed3820fused_dropout_kernelIN3c104HalfEfjLin1ELin1EhEEvNS_4cuda6detail10TensorInfoIKT_T1_EENS7_IS8_SA_EENS7_IT4_SA_EESA_T0_NS_15PhiloxCudaStateE:
        .type           _ZN2at6native43_GLOBAL__N__7cc8d1ed_10_Dropout_cu_0e96ed3820fused_dropout_kernelIN3c104HalfEfjLin1ELin1EhEEvNS_4cuda6detail10TensorInfoIKT_T1_EENS7_IS8_SA_EENS7_IT4_SA_EESA_T0_NS_15PhiloxCudaStateE,@function
        .size           _ZN2at6native43_GLOBAL__N__7cc8d1ed_10_Dropout_cu_0e96ed3820fused_dropout_kernelIN3c104HalfEfjLin1ELin1EhEEvNS_4cuda6detail10TensorInfoIKT_T1_EENS7_IS8_SA_EENS7_IT4_SA_EESA_T0_NS_15PhiloxCudaStateE,(.L_x_11598 - _ZN2at6native43_GLOBAL__N__7cc8d1ed_10_Dropout_cu_0e96ed3820fused_dropout_kernelIN3c104HalfEfjLin1ELin1EhEEvNS_4cuda6detail10TensorInfoIKT_T1_EENS7_IS8_SA_EENS7_IT4_SA_EESA_T0_NS_15PhiloxCudaStateE)
        .other          _ZN2at6native43_GLOBAL__N__7cc8d1ed_10_Dropout_cu_0e96ed3820fused_dropout_kernelIN3c104HalfEfjLin1ELin1EhEEvNS_4cuda6detail10TensorInfoIKT_T1_EENS7_IS8_SA_EENS7_IT4_SA_EESA_T0_NS_15PhiloxCudaStateE,@"STO_CUDA_ENTRY STV_DEFAULT"
_ZN2at6native43_GLOBAL__N__7cc8d1ed_10_Dropout_cu_0e96ed3820fused_dropout_kernelIN3c104HalfEfjLin1ELin1EhEEvNS_4cuda6detail10TensorInfoIKT_T1_EENS7_IS8_SA_EENS7_IT4_SA_EESA_T0_NS_15PhiloxCudaStateE:
        /* <DEDUP_REMOVED lines=95> */
[----:B------:R-:W-:Y:S05]  /*05f0*/  CALL.REL.NOINC `($__internal_47_$__cuda_sm20_dblrcp_rn_slowpath_v3) ;  /* 0x0000007000587944 */ /* 0x000fea0003c00000 */
.L_x_1867:
        /* <DEDUP_REMOVED lines=48> */
.L_x_1911:
        /* <DEDUP_REMOVED lines=13> */
.L_x_1869:
[----:B------:R-:W-:Y:S05]  /*09d0*/  BSYNC B0 ;  /* 0x0000000000007941 */ /* 0x000fea0003800000 */
.L_x_1868:
        /* <DEDUP_REMOVED lines=69> */
.L_x_1871:
[----:B------:R-:W-:Y:S01]  /*0e30*/  MOV R28, R38 ;  /* 0x00000026001c7202 */ /* 0x000fe20000000f00 */
[----:B------:R-:W-:Y:S01]  /*0e40*/  IMAD.MOV.U32 R29, RZ, RZ, R35 ;  /* 0x000000ffff1d7224 */ /* 0x000fe200078e0023 */
[----:B------:R-:W-:Y:S01]  /*0e50*/  MOV R36, R33 ;  /* 0x0000002100247202 */ /* 0x000fe20000000f00 */
[----:B------:R-:W-:-:S07]  /*0e60*/  IMAD.MOV.U32 R37, RZ, RZ, R26 ;  /* 0x000000ffff257224 */ /* 0x000fce00078e001a */
.L_x_1870:
        /* <DEDUP_REMOVED lines=28> */
.L_x_1876:
        /* <DEDUP_REMOVED lines=99> */
.L_x_1875:
        /* <DEDUP_REMOVED lines=79> */
.L_x_1874:
[----:B------:R-:W0:Y:S01]  /*1b50*/  LDC.64 R28, c[0x0][0x210] ;  /* 0x00008400ff1c7b82 */ /* 0x000e220000000a00 */
[----:B------:R-:W-:Y:S02]  /*1b60*/  ULDC UR4, c[0x0][0x27c] ;  /* 0x00009f0000047ab9 */ /* 0x000fe40000000800 */
[----:B------:R-:W-:-:S04]  /*1b70*/  IMAD R45, R40, UR4, R45 ;  /* 0x00000004282d7c24 */ /* 0x000fc8000f8e022d */
[----:B0-----:R-:W-:-:S05]  /*1b80*/  IMAD.WIDE.U32 R28, R45, 0x2, R28 ;  /* 0x000000022d1c7825 */ /* 0x001fca00078e001c */
[----:B------:R0:W5:Y:S02]  /*1b90*/  LDG.E.U16 R40, desc[UR6][R28.64] ;  /* 0x000000061c287981 */ /* 0x000164000c1e1500 */
.L_x_1873:
[----:B------:R-:W-:Y:S05]  /*1ba0*/  BSYNC B0 ;  /* 0x0000000000007941 */ /* 0x000fea0003800000 */
.L_x_1872:
        /* <DEDUP_REMOVED lines=19> */
.L_x_1881:
        /* <DEDUP_REMOVED lines=99> */
.L_x_1880:
        /* <DEDUP_REMOVED lines=78> */
.L_x_1879:
[----:B------:R-:W0:Y:S01]  /*27f0*/  LDC.64 R28, c[0x0][0x210] ;  /* 0x00008400ff1c7b82 */ /* 0x000e220000000a00 */
[----:B------:R-:W-:Y:S02]  /*2800*/  ULDC UR4, c[0x0][0x27c] ;  /* 0x00009f0000047ab9 */ /* 0x000fe40000000800 */
[----:B------:R-:W-:-:S04]  /*2810*/  IMAD R41, R41, UR4, R44 ;  /* 0x0000000429297c24 */ /* 0x000fc8000f8e022c */
[----:B0-----:R-:W-:-:S05]  /*2820*/  IMAD.WIDE.U32 R28, R41, 0x2, R28 ;  /* 0x00000002291c7825 */ /* 0x001fca00078e001c */
[----:B------:R0:W5:Y:S02]  /*2830*/  LDG.E.U16 R41, desc[UR6][R28.64] ;  /* 0x000000061c297981 */ /* 0x000164000c1e1500 */
.L_x_1878:
[----:B------:R-:W-:Y:S05]  /*2840*/  BSYNC B0 ;  /* 0x0000000000007941 */ /* 0x000fea0003800000 */
.L_x_1877:
        /* <DEDUP_REMOVED lines=19> */
.L_x_1886:
        /* <DEDUP_REMOVED lines=99> */
.L_x_1885:
        /* <DEDUP_REMOVED lines=79> */
.L_x_1884:
[----:B------:R-:W0:Y:S01]  /*34a0*/  LDC.64 R28, c[0x0][0x210] ;  /* 0x00008400ff1c7b82 */ /* 0x000e220000000a00 */
[----:B------:R-:W-:Y:S02]  /*34b0*/  ULDC UR4, c[0x0][0x27c] ;  /* 0x00009f0000047ab9 */ /* 0x000fe40000000800 */
[----:B------:R-:W-:-:S04]  /*34c0*/  IMAD R45, R42, UR4, R45 ;  /* 0x000000042a2d7c24 */ /* 0x000fc8000f8e022d */
[----:B0-----:R-:W-:-:S05]  /*34d0*/  IMAD.WIDE.U32 R28, R45, 0x2, R28 ;  /* 0x000000022d1c7825 */ /* 0x001fca00078e001c */
[----:B------:R0:W5:Y:S02]  /*34e0*/  LDG.E.U16 R42, desc[UR6][R28.64] ;  /* 0x000000061c2a7981 */ /* 0x000164000c1e1500 */
.L_x_1883:
[----:B------:R-:W-:Y:S05]  /*34f0*/  BSYNC B0 ;  /* 0x0000000000007941 */ /* 0x000fea0003800000 */
.L_x_1882:
        /* <DEDUP_REMOVED lines=19> */
.L_x_1891:
        /* <DEDUP_REMOVED lines=99> */
.L_x_1890:
        /* <DEDUP_REMOVED lines=78> */
.L_x_1889:
[----:B------:R-:W0:Y:S01]  /*4140*/  LDC.64 R28, c[0x0][0x210] ;  /* 0x00008400ff1c7b82 */ /* 0x000e220000000a00 */
[----:B------:R-:W-:Y:S02]  /*4150*/  ULDC UR4, c[0x0][0x27c] ;  /* 0x00009f0000047ab9 */ /* 0x000fe40000000800 */
[----:B------:R-:W-:-:S04]  /*4160*/  IMAD R43, R43, UR4, R44 ;  /* 0x000000042b2b7c24 */ /* 0x000fc8000f8e022c */
[----:B0-----:R-:W-:-:S05]  /*4170*/  IMAD.WIDE.U32 R28, R43, 0x2, R28 ;  /* 0x000000022b1c7825 */ /* 0x001fca00078e001c */
[----:B------:R0:W5:Y:S02]  /*4180*/  LDG.E.U16 R43, desc[UR6][R28.64] ;  /* 0x000000061c2b7981 */ /* 0x000164000c1e1500 */
.L_x_1888:
[----:B------:R-:W-:Y:S05]  /*4190*/  BSYNC B0 ;  /* 0x0000000000007941 */ /* 0x000fea0003800000 */
.L_x_1887:
        /* <DEDUP_REMOVED lines=18> */
.L_x_1896:
        /* <DEDUP_REMOVED lines=100> */
.L_x_1895:
        /* <DEDUP_REMOVED lines=80> */
.L_x_1894:
[----:B------:R-:W0:Y:S01]  /*4e00*/  LDC.64 R28, c[0x0][0x2e8] ;  /* 0x0000ba00ff1c7b82 */ /* 0x000e220000000a00 */
[----:B------:R-:W-:Y:S01]  /*4e10*/  ULDC UR4, c[0x0][0x49c] ;  /* 0x0001270000047ab9 */ /* 0x000fe20000000800 */
[----:B-----5:R-:W-:Y:S01]  /*4e20*/  HADD2.F32 R47, -RZ, R40.H0_H0 ;  /* 0x20000028ff2f7230 */ /* 0x020fe20000004100 */
        /* <DEDUP_REMOVED lines=8> */
[----:B------:R-:W-:Y:S01]  /*4eb0*/  F2FP.F16.F32.PACK_AB R47, RZ, R47 ;  /* 0x0000002fff2f723e */ /* 0x000fe200000000ff */
[----:B0-----:R-:W-:-:S04]  /*4ec0*/  IMAD.WIDE.U32 R28, R45, 0x2, R28 ;  /* 0x000000022d1c7825 */ /* 0x001fc800078e001c */
[----:B------:R-:W-:Y:S01]  /*4ed0*/  IMAD.X R45, RZ, RZ, UR5, P0 ;  /* 0x00000005ff2d7e24 */ /* 0x000fe200080e06ff */
[----:B------:R2:W-:Y:S04]  /*4ee0*/  STG.E.U16 desc[UR6][R28.64], R47 ;  /* 0x0000002f1c007986 */ /* 0x0005e8000c101506 */
[----:B-1----:R2:W-:Y:S02]  /*4ef0*/  STG.E.U8 desc[UR6][R44.64], R49 ;  /* 0x000000312c007986 */ /* 0x0025e4000c101106 */
.L_x_1893:
[----:B------:R-:W-:Y:S05]  /*4f00*/  BSYNC B0 ;  /* 0x0000000000007941 */ /* 0x000fea0003800000 */
.L_x_1892:
[----:B------:R-:W-:Y:S01]  /*4f10*/  IMAD R36, R15, UR8, R0 ;  /* 0x000000080f247c24 */ /* 0x000fe2000f8e0200 */
[----:B------:R-:W-:Y:S04]  /*4f20*/  BSSY B0, `(.L_x_1897) ;  /* 0x00000d3000007945 */ /* 0x000fe80003800000 */
        /* <DEDUP_REMOVED lines=14> */
.L_x_1901:
        /* <DEDUP_REMOVED lines=100> */
.L_x_1900:
        /* <DEDUP_REMOVED lines=80> */
.L_x_1899:
        /* <DEDUP_REMOVED lines=10> */
[----:B------:R-:W-:-:S03]  /*5bf0*/  FMUL.FTZ R47, R14, R47 ;  /* 0x0000002f0e2f7220 */ /* 0x000fc60000410000 */
[----:B------:R-:W-:Y:S02]  /*5c00*/  IADD3.X R37, RZ, UR5, RZ, P0, !PT ;  /* 0x00000005ff257c10 */ /* 0x000fe400087fe4ff */
[----:B------:R-:W-:Y:S01]  /*5c10*/  F2FP.F16.F32.PACK_AB R47, RZ, R47 ;  /* 0x0000002fff2f723e */ /* 0x000fe200000000ff */
[----:B0-----:R-:W-:-:S05]  /*5c20*/  IMAD.WIDE.U32 R28, R45, 0x2, R28 ;  /* 0x000000022d1c7825 */ /* 0x001fca00078e001c */
[----:B------:R3:W-:Y:S04]  /*5c30*/  STG.E.U16 desc[UR6][R28.64], R47 ;  /* 0x0000002f1c007986 */ /* 0x0007e8000c101506 */
[----:B-1----:R3:W-:Y:S02]  /*5c40*/  STG.E.U8 desc[UR6][R36.64], R49 ;  /* 0x0000003124007986 */ /* 0x0027e4000c101106 */
.L_x_1898:
[----:B------:R-:W-:Y:S05]  /*5c50*/  BSYNC B0 ;  /* 0x0000000000007941 */ /* 0x000fea0003800000 */
.L_x_1897:
[----:B---3--:R-:W-:Y:S01]  /*5c60*/  IMAD R37, R17, 0x2, R0 ;  /* 0x0000000211257824 */ /* 0x008fe200078e0200 */
[----:B------:R-:W-:Y:S04]  /*5c70*/  BSSY B0, `(.L_x_1902) ;  /* 0x00000d3000007945 */ /* 0x000fe80003800000 */
        /* <DEDUP_REMOVED lines=14> */
.L_x_1906:
        /* <DEDUP_REMOVED lines=15> */
[----:B0-----:R-:W-:-:S02]  /*5e50*/  VIADD R28, R45, 0xffffffe ;  /* 0x0ffffffe2d1c7836 */ /* 0x001fc40000000000 */
[----:B------:R-:W-:-:S05]  /*5e60*/  IMAD R45, RZ, RZ, -UR10 ;  /* 0x8000000aff2d7e24 */ /* 0x000fca000f8e02ff */
        /* <DEDUP_REMOVED lines=15> */
[----:B------:R-:W-:Y:S02]  /*5f60*/  @P1 IADD3 R28, R28, -UR9, RZ ;  /* 0x800000091c1c1c10 */ /* 0x000fe4000fffe0ff */
[----:B------:R-:W-:Y:S02]  /*5f70*/  @P1 IADD3 R44, R44, 0x1, RZ ;  /* 0x000000012c2c1810 */ /* 0x000fe40007ffe0ff */
        /* <DEDUP_REMOVED lines=9> */
[----:B------:R-:W-:Y:S01]  /*6010*/  IMAD R28, R29, UR10, R44 ;  /* 0x0000000a1d1c7c24 */ /* 0x000fe2000f8e022c */
[----:B------:R-:W-:-:S04]  /*6020*/  IADD3 R29, R46, 0xffffffe, RZ ;  /* 0x0ffffffe2e1d7810 */ /* 0x000fc80007ffe0ff */
[C---:B------:R-:W-:Y:S02]  /*6030*/  ISETP.GE.U32.AND P1, PT, R28.reuse, UR10, PT ;  /* 0x0000000a1c007c0c */ /* 0x040fe4000bf26070 */
[----:B------:R-:W0:Y:S11]  /*6040*/  F2I.FTZ.U32.TRUNC.NTZ R29, R29 ;  /* 0x0000001d001d7305 */ /* 0x000e36000021f000 */
[----:B------:R-:W-:Y:S01]  /*6050*/  @P1 VIADD R28, R28, -UR10 ;  /* 0x8000000a1c1c1c36 */ /* 0x000fe20008000000 */
[----:B------:R-:W-:Y:S01]  /*6060*/  @P1 IADD3 R45, R45, 0x1, RZ ;  /* 0x000000012d2d1810 */ /* 0x000fe20007ffe0ff */
[----:B0-----:R-:W-:-:S03]  /*6070*/  IMAD R49, R49, R29, RZ ;  /* 0x0000001d31317224 */ /* 0x001fc600078e02ff */
[----:B------:R-:W-:Y:S01]  /*6080*/  ISETP.GE.U32.AND P2, PT, R28, UR10, PT ;  /* 0x0000000a1c007c0c */ /* 0x000fe2000bf46070 */
[----:B------:R-:W-:-:S10]  /*6090*/  HFMA2.MMA R28, -RZ, RZ, 0, 0 ;  /* 0x00000000ff1c7435 */ /* 0x000fd400000001ff */
[----:B------:R-:W-:Y:S01]  /*60a0*/  IMAD.HI.U32 R28, R29, R49, R28 ;  /* 0x000000311d1c7227 */ /* 0x000fe200078e001c */
[----:B------:R-:W-:-:S03]  /*60b0*/  IADD3 R49, RZ, -UR12, RZ ;  /* 0x8000000cff317c10 */ /* 0x000fc6000fffe0ff */
[----:B------:R-:W-:Y:S01]  /*60c0*/  @P2 VIADD R45, R45, 0x1 ;  /* 0x000000012d2d2836 */ /* 0x000fe20000000000 */
[----:B------:R-:W-:Y:S01]  /*60d0*/  @!P3 LOP3.LUT R45, RZ, UR10, RZ, 0x33, !PT ;  /* 0x0000000aff2dbc12 */ /* 0x000fe2000f8e33ff */
[----:B------:R-:W-:Y:S01]  /*60e0*/  VIADD R29, R48, 0xffffffe ;  /* 0x0ffffffe301d7836 */ /* 0x000fe20000000000 */
[----:B------:R-:W-:Y:S02]  /*60f0*/  ISETP.NE.U32.AND P3, PT, RZ, UR11, PT ;  /* 0x0000000bff007c0c */ /* 0x000fe4000bf65070 */
[----:B------:R-:W-:Y:S01]  /*6100*/  IADD3 R48, -R44, RZ, RZ ;  /* 0x000000ff2c307210 */ /* 0x000fe20007ffe1ff */
[----:B------:R-:W-:Y:S02]  /*6110*/  IMAD.HI.U32 R46, R28, R45, RZ ;  /* 0x0000002d1c2e7227 */ /* 0x000fe400078e00ff */
[----:B------:R-:W0:Y:S03]  /*6120*/  F2I.FTZ.U32.TRUNC.NTZ R29, R29 ;  /* 0x0000001d001d7305 */ /* 0x000e26000021f000 */
[----:B------:R-:W-:-:S05]  /*6130*/  IADD3 R28, -R46, RZ, RZ ;  /* 0x000000ff2e1c7210 */ /* 0x000fca0007ffe1ff */
[----:B------:R-:W-:-:S05]  /*6140*/  IMAD R28, R28, UR11, R45 ;  /* 0x0000000b1c1c7c24 */ /* 0x000fca000f8e022d */
[----:B------:R-:W-:Y:S01]  /*6150*/  ISETP.GE.U32.AND P1, PT, R28, UR11, PT ;  /* 0x0000000b1c007c0c */ /* 0x000fe2000bf26070 */
[----:B0-----:R-:W-:-:S12]  /*6160*/  IMAD R49, R49, R29, RZ ;  /* 0x0000001d31317224 */ /* 0x001fd800078e02ff */
[----:B------:R-:W-:Y:S01]  /*6170*/  @P1 IADD3 R28, R28, -UR11, RZ ;  /* 0x8000000b1c1c1c10 */ /* 0x000fe2000fffe0ff */
[----:B------:R-:W-:-:S03]  /*6180*/  @P1 VIADD R46, R46, 0x1 ;  /* 0x000000012e2e1836 */ /* 0x000fc60000000000 */
[----:B------:R-:W-:Y:S02]  /*6190*/  ISETP.GE.U32.AND P2, PT, R28, UR11, PT ;  /* 0x0000000b1c007c0c */ /* 0x000fe4000bf46070 */
        /* <DEDUP_REMOVED lines=11> */
[----:B------:R-:W-:Y:S01]  /*6250*/  ISETP.GE.U32.AND P2, PT, R29, UR12, PT ;  /* 0x0000000c1d007c0c */ /* 0x000fe2000bf46070 */
[----:B------:R-:W-:Y:S01]  /*6260*/  IMAD R29, R48, UR9, R37 ;  /* 0x00000009301d7c24 */ /* 0x000fe2000f8e0225 */
[----:B------:R-:W-:Y:S01]  /*6270*/  ULDC UR9, c[0x0][UR5+0x27c] ;  /* 0x00009f0005097abb */ /* 0x000fe20008000800 */
[----:B------:R-:W-:Y:S01]  /*6280*/  IMAD.MOV R37, RZ, RZ, -R45 ;  /* 0x000000ffff257224 */ /* 0x000fe200078e0a2d */
[----:B------:R-:W-:Y:S01]  /*6290*/  ISETP.NE.AND P1, PT, R47, RZ, PT ;  /* 0x000000ff2f00720c */ /* 0x000fe20003f25270 */
[----:B------:R-:W-:Y:S01]  /*62a0*/  IMAD R29, R29, UR9, R36 ;  /* 0x000000091d1d7c24 */ /* 0x000fe2000f8e0224 */
[----:B------:R-:W-:Y:S01]  /*62b0*/  ULDC UR9, c[0x0][UR5+0x278] ;  /* 0x00009e0005097abb */ /* 0x000fe20008000800 */
[----:B------:R-:W-:-:S02]  /*62c0*/  IMAD R44, R37, UR10, R44 ;  /* 0x0000000a252c7c24 */ /* 0x000fc4000f8e022c */
[----:B------:R-:W-:Y:S02]  /*62d0*/  IMAD.MOV R36, RZ, RZ, -R46 ;  /* 0x000000ffff247224 */ /* 0x000fe400078e0a2e */
[----:B------:R-:W-:Y:S01]  /*62e0*/  IMAD R29, R44, UR9, R29 ;  /* 0x000000092c1d7c24 */ /* 0x000fe2000f8e021d */
[----:B------:R-:W-:Y:S01]  /*62f0*/  ULDC UR9, c[0x0][UR5+0x274] ;  /* 0x00009d0005097abb */ /* 0x000fe20008000800 */
[----:B------:R-:W-:Y:S01]  /*6300*/  @P2 IADD3 R28, R28, 0x1, RZ ;  /* 0x000000011c1c2810 */ /* 0x000fe20007ffe0ff */
[----:B------:R-:W-:Y:S01]  /*6310*/  IMAD R36, R36, UR11, R45 ;  /* 0x0000000b24247c24 */ /* 0x000fe2000f8e022d */
[----:B------:R-:W-:Y:S01]  /*6320*/  @!P3 LOP3.LUT R28, RZ, UR12, RZ, 0x33, !PT ;  /* 0x0000000cff1cbc12 */ /* 0x000fe2000f8e33ff */
[----:B------:R-:W-:Y:S02]  /*6330*/  ULDC UR5, c[0x0][UR5+0x270] ;  /* 0x00009c0005057abb */ /* 0x000fe40008000800 */
[----:B------:R-:W-:Y:S01]  /*6340*/  IMAD R36, R36, UR9, R29 ;  /* 0x0000000924247c24 */ /* 0x000fe2000f8e021d */
[----:B------:R-:W-:-:S05]  /*6350*/  IADD3 R37, -R28, RZ, RZ ;  /* 0x000000ff1c257210 */ /* 0x000fca0007ffe1ff */
[----:B------:R-:W-:Y:S02]  /*6360*/  IMAD R29, R37, UR12, R46 ;  /* 0x0000000c251d7c24 */ /* 0x000fe4000f8e022e */
[----:B------:R-:W-:Y:S02]  /*6370*/  IMAD.MOV.U32 R37, RZ, RZ, R28 ;  /* 0x000000ffff257224 */ /* 0x000fe400078e001c */
[----:B------:R-:W-:Y:S01]  /*6380*/  IMAD R36, R29, UR5, R36 ;  /* 0x000000051d247c24 */ /* 0x000fe2000f8e0224 */
[----:B------:R-:W-:Y:S06]  /*6390*/  @P1 BRA `(.L_x_1906) ;  /* 0xfffffff800701947 */ /* 0x000fec000383ffff */
.L_x_1905:
        /* <DEDUP_REMOVED lines=72> */
[----:B------:R-:W-:-:S03]  /*6820*/  @P0 VIADD R46, R46, 0x1 ;  /* 0x000000012e2e0836 */ /* 0x000fc60000000000 */
[----:B------:R-:W-:-:S13]  /*6830*/  ISETP.GE.U32.AND P1, PT, R29, UR5, PT ;  /* 0x000000051d007c0c */ /* 0x000fda000bf26070 */
[----:B------:R-:W-:Y:S02]  /*6840*/  @P1 IADD3 R46, R46, 0x1, RZ ;  /* 0x000000012e2e1810 */ /* 0x000fe40007ffe0ff */
[----:B------:R-:W-:-:S04]  /*6850*/  @!P2 LOP3.LUT R46, RZ, UR5, RZ, 0x33, !PT ;  /* 0x00000005ff2eac12 */ /* 0x000fc8000f8e33ff */
[----:B------:R-:W-:-:S05]  /*6860*/  IADD3 R28, -R46, RZ, RZ ;  /* 0x000000ff2e1c7210 */ /* 0x000fca0007ffe1ff */
[----:B------:R-:W-:Y:S02]  /*6870*/  IMAD R29, R28, UR5, R37 ;  /* 0x000000051c1d7c24 */ /* 0x000fe4000f8e0225 */
[----:B------:R-:W-:Y:S02]  /*6880*/  IMAD.MOV.U32 R37, RZ, RZ, R46 ;  /* 0x000000ffff257224 */ /* 0x000fe400078e002e */
[----:B------:R-:W-:-:S07]  /*6890*/  IMAD R36, R29, UR4, R36 ;  /* 0x000000041d247c24 */ /* 0x000fce000f8e0224 */
.L_x_1904:
        /* <DEDUP_REMOVED lines=12> */
[----:B0-----:R-:W-:Y:S01]  /*6960*/  IMAD.WIDE.U32 R28, R37, 0x2, R28 ;  /* 0x00000002251c7825 */ /* 0x001fe200078e001c */
[----:B------:R-:W-:-:S04]  /*6970*/  IADD3.X R37, RZ, UR5, RZ, P0, !PT ;  /* 0x00000005ff257c10 */ /* 0x000fc800087fe4ff */
[----:B------:R3:W-:Y:S04]  /*6980*/  STG.E.U16 desc[UR6][R28.64], R45 ;  /* 0x0000002d1c007986 */ /* 0x0007e8000c101506 */
[----:B-1----:R3:W-:Y:S02]  /*6990*/  STG.E.U8 desc[UR6][R36.64], R47 ;  /* 0x0000002f24007986 */ /* 0x0027e4000c101106 */
.L_x_1903:
[----:B------:R-:W-:Y:S05]  /*69a0*/  BSYNC B0 ;  /* 0x0000000000007941 */ /* 0x000fea0003800000 */
.L_x_1902:
[----:B---3--:R-:W-:-:S05]  /*69b0*/  IMAD R36, R17, 0x3, R0 ;  /* 0x0000000311247824 */ /* 0x008fca00078e0200 */
        /* <DEDUP_REMOVED lines=14> */
.L_x_1910:
        /* <DEDUP_REMOVED lines=17> */
[----:B0-----:R-:W-:-:S07]  /*6bb0*/  IADD3 R28, R38, 0xffffffe, RZ ;  /* 0x0ffffffe261c7810 */ /* 0x001fce0007ffe0ff */
[----:B------:R0:W2:Y:S08]  /*6bc0*/  F2I.FTZ.U32.TRUNC.NTZ R29, R28 ;  /* 0x0000001c001d7305 */ /* 0x0000b0000021f000 */
[----:B-1----:R-:W-:Y:S01]  /*6bd0*/  MUFU.RCP R46, R46 ;  /* 0x0000002e002e7308 */ /* 0x002fe20000001000 */
[----:B0-----:R-:W-:Y:S02]  /*6be0*/  IMAD.MOV.U32 R28, RZ, RZ, RZ ;  /* 0x000000ffff1c7224 */ /* 0x001fe400078e00ff */
[----:B--2---:R-:W-:-:S04]  /*6bf0*/  IMAD R37, R37, R29, RZ ;  /* 0x0000001d25257224 */ /* 0x004fc800078e02ff */
[----:B------:R-:W-:-:S06]  /*6c00*/  IMAD.HI.U32 R29, R29, R37, R28 ;  /* 0x000000251d1d7227 */ /* 0x000fcc00078e001c */
[----:B------:R-:W-:-:S05]  /*6c10*/  IMAD.HI.U32 R37, R29, R36, RZ ;  /* 0x000000241d257227 */ /* 0x000fca00078e00ff */
[----:B------:R-:W-:-:S05]  /*6c20*/  IADD3 R29, -R37, RZ, RZ ;  /* 0x000000ff251d7210 */ /* 0x000fca0007ffe1ff */
[----:B------:R-:W-:Y:S01]  /*6c30*/  IMAD R28, R29, UR9, R36 ;  /* 0x000000091d1c7c24 */ /* 0x000fe2000f8e0224 */
[----:B------:R-:W-:Y:S02]  /*6c40*/  IADD3 R29, R44, 0xffffffe, RZ ;  /* 0x0ffffffe2c1d7810 */ /* 0x000fe40007ffe0ff */
[----:B------:R-:W0:Y:S02]  /*6c50*/  I2F.U32.RP R44, UR11 ;  /* 0x0000000b002c7d06 */ /* 0x000e240008209000 */
[----:B------:R-:W-:-:S06]  /*6c60*/  ISETP.GE.U32.AND P1, PT, R28, UR9, PT ;  /* 0x000000091c007c0c */ /* 0x000fcc000bf26070 */
[----:B------:R-:W1:Y:S07]  /*6c70*/  F2I.FTZ.U32.TRUNC.NTZ R29, R29 ;  /* 0x0000001d001d7305 */ /* 0x000e6e000021f000 */
[----:B------:R-:W-:Y:S01]  /*6c80*/  @P1 VIADD R28, R28, -UR9 ;  /* 0x800000091c1c1c36 */ /* 0x000fe20008000000 */
[----:B------:R-:W-:Y:S01]  /*6c90*/  @P1 IADD3 R37, R37, 0x1, RZ ;  /* 0x0000000125251810 */ /* 0x000fe20007ffe0ff */
[----:B0-----:R-:W0:Y:S03]  /*6ca0*/  MUFU.RCP R44, R44 ;  /* 0x0000002c002c7308 */ /* 0x001e260000001000 */
[----:B------:R-:W-:Y:S01]  /*6cb0*/  ISETP.GE.U32.AND P2, PT, R28, UR9, PT ;  /* 0x000000091c007c0c */ /* 0x000fe2000bf46070 */
[----:B------:R-:W-:Y:S01]  /*6cc0*/  HFMA2.MMA R28, -RZ, RZ, 0, 0 ;  /* 0x00000000ff1c7435 */ /* 0x000fe200000001ff */
[----:B-1----:R-:W-:-:S09]  /*6cd0*/  IMAD R47, R47, R29, RZ ;  /* 0x0000001d2f2f7224 */ /* 0x002fd200078e02ff */
[----:B------:R-:W-:Y:S01]  /*6ce0*/  IMAD.HI.U32 R28, R29, R47, R28 ;  /* 0x0000002f1d1c7227 */ /* 0x000fe200078e001c */
[----:B------:R-:W-:-:S03]  /*6cf0*/  IADD3 R47, RZ, -UR11, RZ ;  /* 0x8000000bff2f7c10 */ /* 0x000fc6000fffe0ff */
[----:B------:R-:W-:Y:S01]  /*6d00*/  @P2 VIADD R37, R37, 0x1 ;  /* 0x0000000125252836 */ /* 0x000fe20000000000 */
[----:B------:R-:W-:Y:S01]  /*6d10*/  @!P3 LOP3.LUT R37, RZ, UR9, RZ, 0x33, !PT ;  /* 0x00000009ff25bc12 */ /* 0x000fe2000f8e33ff */
[----:B0-----:R-:W-:Y:S01]  /*6d20*/  VIADD R29, R44, 0xffffffe ;  /* 0x0ffffffe2c1d7836 */ /* 0x001fe20000000000 */
[----:B------:R-:W-:-:S03]  /*6d30*/  ISETP.NE.U32.AND P3, PT, RZ, UR10, PT ;  /* 0x0000000aff007c0c */ /* 0x000fc6000bf65070 */
        /* <DEDUP_REMOVED lines=8> */
[----:B------:R-:W-:Y:S01]  /*6dc0*/  ISETP.GE.U32.AND P2, PT, R28, UR10, PT ;  /* 0x0000000a1c007c0c */ /* 0x000fe2000bf46070 */
[----:B------:R-:W-:-:S10]  /*6dd0*/  HFMA2.MMA R28, -RZ, RZ, 0, 0 ;  /* 0x00000000ff1c7435 */ /* 0x000fd400000001ff */
[----:B------:R-:W-:Y:S02]  /*6de0*/  IMAD.HI.U32 R29, R29, R47, R28 ;  /* 0x0000002f1d1d7227 */ /* 0x000fe400078e001c */
[----:B------:R-:W-:Y:S02]  /*6df0*/  @P2 IADD3 R38, R38, 0x1, RZ ;  /* 0x0000000126262810 */ /* 0x000fe40007ffe0ff */
[----:B------:R-:W-:Y:S01]  /*6e00*/  @!P3 LOP3.LUT R38, RZ, UR10, RZ, 0x33, !PT ;  /* 0x0000000aff26bc12 */ /* 0x000fe2000f8e33ff */
[----:B------:R-:W-:Y:S01]  /*6e10*/  IMAD R47, RZ, RZ, -UR12 ;  /* 0x8000000cff2f7e24 */ /* 0x000fe2000f8e02ff */
[----:B------:R-:W-:-:S03]  /*6e20*/  ISETP.NE.U32.AND P3, PT, RZ, UR11, PT ;  /* 0x0000000bff007c0c */ /* 0x000fc6000bf65070 */
[----:B------:R-:W-:-:S04]  /*6e30*/  IMAD.HI.U32 R44, R29, R38, RZ ;  /* 0x000000261d2c7227 */ /* 0x000fc800078e00ff */
[----:B------:R-:W-:-:S04]  /*6e40*/  IMAD.MOV R29, RZ, RZ, -R44 ;  /* 0x000000ffff1d7224 */ /* 0x000fc800078e0a2c */
[----:B------:R-:W-:Y:S01]  /*6e50*/  IMAD R28, R29, UR11, R38 ;  /* 0x0000000b1d1c7c24 */ /* 0x000fe2000f8e0226 */
[----:B------:R-:W-:Y:S02]  /*6e60*/  IADD3 R29, R46, 0xffffffe, RZ ;  /* 0x0ffffffe2e1d7810 */ /* 0x000fe40007ffe0ff */
[----:B------:R-:W-:Y:S02]  /*6e70*/  IADD3 R46, -R38, RZ, RZ ;  /* 0x000000ff262e7210 */ /* 0x000fe40007ffe1ff */
[C---:B------:R-:W-:Y:S02]  /*6e80*/  ISETP.GE.U32.AND P1, PT, R28.reuse, UR11, PT ;  /* 0x0000000b1c007c0c */ /* 0x040fe4000bf26070 */
[----:B------:R-:W0:Y:S11]  /*6e90*/  F2I.FTZ.U32.TRUNC.NTZ R29, R29 ;  /* 0x0000001d001d7305 */ /* 0x000e36000021f000 */
[----:B------:R-:W-:-:S02]  /*6ea0*/  @P1 IADD3 R28, R28, -UR11, RZ ;  /* 0x8000000b1c1c1c10 */ /* 0x000fc4000fffe0ff */
[----:B------:R-:W-:Y:S02]  /*6eb0*/  @P1 IADD3 R44, R44, 0x1, RZ ;  /* 0x000000012c2c1810 */ /* 0x000fe40007ffe0ff */
[----:B------:R-:W-:Y:S01]  /*6ec0*/  ISETP.GE.U32.AND P2, PT, R28, UR11, PT ;  /* 0x0000000b1c007c0c */ /* 0x000fe2000bf46070 */
[----:B0-----:R-:W-:Y:S02]  /*6ed0*/  IMAD R47, R47, R29, RZ ;  /* 0x0000001d2f2f7224 */ /* 0x001fe400078e02ff */
[----:B------:R-:W-:-:S04]  /*6ee0*/  IMAD.MOV.U32 R28, RZ, RZ, RZ ;  /* 0x000000ffff1c7224 */ /* 0x000fc800078e00ff */
[----:B------:R-:W-:-:S06]  /*6ef0*/  IMAD.HI.U32 R47, R29, R47, R28 ;  /* 0x0000002f1d2f7227 */ /* 0x000fcc00078e001c */
        /* <DEDUP_REMOVED lines=10> */
[--C-:B------:R-:W-:Y:S01]  /*6fa0*/  IMAD.MOV R29, RZ, RZ, -R37.reuse ;  /* 0x000000ffff1d7224 */ /* 0x100fe200078e0a25 */
[----:B------:R-:W-:Y:S01]  /*6fb0*/  ISETP.NE.AND P1, PT, R45, RZ, PT ;  /* 0x000000ff2d00720c */ /* 0x000fe20003f25270 */
[----:B------:R-:W-:Y:S02]  /*6fc0*/  IMAD R37, R46, UR10, R37 ;  /* 0x0000000a2e257c24 */ /* 0x000fe4000f8e0225 */
[----:B------:R-:W-:Y:S01]  /*6fd0*/  IMAD R36, R29, UR9, R36 ;  /* 0x000000091d247c24 */ /* 0x000fe2000f8e0224 */
[----:B------:R-:W-:Y:S01]  /*6fe0*/  ULDC UR9, c[0x0][UR5+0x27c] ;  /* 0x00009f0005097abb */ /* 0x000fe20008000800 */
[----:B------:R-:W-:-:S02]  /*6ff0*/  IADD3 R29, -R44, RZ, RZ ;  /* 0x000000ff2c1d7210 */ /* 0x000fc40007ffe1ff */
[----:B------:R-:W-:Y:S01]  /*7000*/  IMAD R36, R36, UR9, R35 ;  /* 0x0000000924247c24 */ /* 0x000fe2000f8e0223 */
[----:B------:R-:W-:Y:S02]  /*7010*/  ULDC UR9, c[0x0][UR5+0x278] ;  /* 0x00009e0005097abb */ /* 0x000fe40008000800 */
[----:B------:R-:W-:Y:S02]  /*7020*/  IMAD R29, R29, UR11, R38 ;  /* 0x0000000b1d1d7c24 */ /* 0x000fe4000f8e0226 */
[----:B------:R-:W-:Y:S01]  /*7030*/  @P2 VIADD R28, R28, 0x1 ;  /* 0x000000011c1c2836 */ /* 0x000fe20000000000 */
[----:B------:R-:W-:Y:S01]  /*7040*/  @!P3 LOP3.LUT R28, RZ, UR12, RZ, 0x33, !PT ;  /* 0x0000000cff1cbc12 */ /* 0x000fe2000f8e33ff */
[----:B------:R-:W-:Y:S01]  /*7050*/  IMAD R36, R37, UR9, R36 ;  /* 0x0000000925247c24 */ /* 0x000fe2000f8e0224 */
[----:B------:R-:W-:Y:S01]  /*7060*/  ULDC UR9, c[0x0][UR5+0x274] ;  /* 0x00009d0005097abb */ /* 0x000fe20008000800 */
[----:B------:R-:W-:Y:S02]  /*7070*/  ULDC UR5, c[0x0][UR5+0x270] ;  /* 0x00009c0005057abb */ /* 0x000fe40008000800 */
[----:B------:R-:W-:-:S02]  /*7080*/  IMAD.MOV R35, RZ, RZ, -R28 ;  /* 0x000000ffff237224 */ /* 0x000fc400078e0a1c */
[----:B------:R-:W-:Y:S01]  /*7090*/  IMAD R29, R29, UR9, R36 ;  /* 0x000000091d1d7c24 */ /* 0x000fe2000f8e0224 */
[----:B------:R-:W-:Y:S01]  /*70a0*/  MOV R36, R28 ;  /* 0x0000001c00247202 */ /* 0x000fe20000000f00 */
[----:B------:R-:W-:-:S04]  /*70b0*/  IMAD R44, R35, UR12, R44 ;  /* 0x0000000c232c7c24 */ /* 0x000fc8000f8e022c */
[----:B------:R-:W-:Y:S01]  /*70c0*/  IMAD R35, R44, UR5, R29 ;  /* 0x000000052c237c24 */ /* 0x000fe2000f8e021d */
[----:B------:R-:W-:Y:S06]  /*70d0*/  @P1 BRA `(.L_x_1910) ;  /* 0xfffffff800701947 */ /* 0x000fec000383ffff */
.L_x_1909:
        /* <DEDUP_REMOVED lines=79> */
.L_x_1908:
[----:B------:R-:W0:Y:S01]  /*75d0*/  LDC.64 R28, c[0x0][0x2e8] ;  /* 0x0000ba00ff1c7b82 */ /* 0x000e220000000a00 */
[----:B------:R-:W-:Y:S01]  /*75e0*/  ULDC UR4, c[0x0][0x49c] ;  /* 0x0001270000047ab9 */ /* 0x000fe20000000800 */
[----:B-----5:R-:W-:Y:S01]  /*75f0*/  HADD2.F32 R38, -RZ, R43.H0_H0 ;  /* 0x2000002bff267230 */ /* 0x020fe20000004100 */
        /* <DEDUP_REMOVED lines=8> */
[----:B------:R-:W-:Y:S02]  /*7680*/  F2FP.F16.F32.PACK_AB R38, RZ, R37 ;  /* 0x00000025ff26723e */ /* 0x000fe400000000ff */
[----:B------:R-:W-:Y:S01]  /*7690*/  IADD3.X R37, RZ, UR5, RZ, P0, !PT ;  /* 0x00000005ff257c10 */ /* 0x000fe200087fe4ff */
[----:B0-----:R-:W-:-:S05]  /*76a0*/  IMAD.WIDE.U32 R28, R35, 0x2, R28 ;  /* 0x00000002231c7825 */ /* 0x001fca00078e001c */
[----:B------:R3:W-:Y:S04]  /*76b0*/  STG.E.U16 desc[UR6][R28.64], R38 ;  /* 0x000000261c007986 */ /* 0x0007e8000c101506 */
[----:B-1----:R3:W-:Y:S02]  /*76c0*/  STG.E.U8 desc[UR6][R36.64], R39 ;  /* 0x0000002724007986 */ /* 0x0027e4000c101106 */
.L_x_1907:
        /* <DEDUP_REMOVED lines=9> */
        .weak           $__internal_47_$__cuda_sm20_dblrcp_rn_slowpath_v3
        .type           $__internal_47_$__cuda_sm20_dblrcp_rn_slowpath_v3,@function
        .size           $__internal_47_$__cuda_sm20_dblrcp_rn_slowpath_v3,(.L_x_11598 - $__internal_47_$__cuda_sm20_dblrcp_rn_slowpath_v3)
$__internal_47_$__cuda_sm20_dblrcp_rn_slowpath_v3:
        /* <DEDUP_REMOVED lines=23> */
.L_x_1914:
        /* <DEDUP_REMOVED lines=10> */
.L_x_1912:
[----:B------:R-:W-:Y:S02]  /*7970*/  LOP3.LUT R19, R15, 0x80000, RZ, 0xfc, !PT ;  /* 0x000800000f137812 */ /* 0x000fe400078efcff */
[----:B------:R-:W-:-:S07]  /*7980*/  MOV R18, R14 ;  /* 0x0000000e00127202 */ /* 0x000fce0000000f00 */
.L_x_1913:
[----:B------:R-:W-:Y:S01]  /*7990*/  MOV R17, 0x0 ;  /* 0x0000000000117802 */ /* 0x000fe20000000f00 */
[----:B------:R-:W-:Y:S01]  /*79a0*/  IMAD.MOV.U32 R22, RZ, RZ, R18 ;  /* 0x000000ffff167224 */ /* 0x000fe200078e0012 */
[----:B------:R-:W-:Y:S02]  /*79b0*/  MOV R23, R19 ;  /* 0x0000001300177202 */ /* 0x000fe40000000f00 */
[----:B------:R-:W-:Y:S05]  /*79c0*/  RET.REL.NODEC R16 `(_ZN2at6native43_GLOBAL__N__7cc8d1ed_10_Dropout_cu_0e96ed3820fused_dropout_kernelIN3c104HalfEfjLin1ELin1EhEEvNS_4cuda6detail10TensorInfoIKT_T1_EENS7_IS8_SA_EENS7_IT4_SA_EESA_T0_NS_15PhiloxCudaStateE) ;  /* 0xffffff84108c7950 */ /* 0x000fea0003c3ffff */
.L_x_1915:
        /* <DEDUP_REMOVED lines=11> */
.L_x_11598:


//--------------------- .text._ZN2at6native43_GLOBAL__N__7cc8d1ed_10_Dropout_cu_0e96ed3820fused_dropout_kernelIN3c104HalfEfjLin1ELi1EhEEvNS_4cuda6detail10TensorInfoIKT_T1_EENS7_IS8_SA_EENS7_IT4_SA_EESA_T0_NS_15PhiloxCudaStateE --------------------------
	.section	.text._ZN2at6native43_GLOBAL__N__7cc8d1ed_10_Dropout_cu_0e96ed3820fused_dropout_kernelIN3c104HalfEfjLin1ELi1EhEEvNS_4cuda6detail10TensorInfoIKT_T1_EENS7_IS8_SA_EENS7_IT4_SA_EESA_T0_NS_15PhiloxCudaStateE,"ax",@progbits
	.align	128
.text._ZN2at6native43_GLOBAL__N__7cc8d1ed_10_Dropout_cu_0e96ed3820fused_dropout_kernelIN3c104HalfEfjLin1ELi1EhEEvNS_4cuda6detail10TensorInfoIKT_T1_EENS7_IS8_SA_EENS7_IT4_SA_EESA_T0_NS_15PhiloxCudaStateE:
        .type           _ZN2at6native43_GLOBAL__N__7cc8d1ed_10_Dropout_cu_0e96ed3820fused_dropout_kernelIN3c104HalfEfjLin1ELi1EhEEvNS_4cuda6detail10TensorInfoIKT_T1_EENS7_IS8_SA_EENS7_IT4_SA_EESA_T0_NS_15PhiloxCudaStateE,@function
        .size           _ZN2at6native43_GLOBAL__N__7cc8d1ed_10_Dropout_cu_0e96ed3820fused_dropout_kernelIN3c104HalfEfjLin1ELi1EhEEvNS_4cuda6detail10TensorInfoIKT_T1_EENS7_IS8_SA_EENS7_IT4_SA_EESA_T0_NS_15PhiloxCudaStateE,(.L_x_11600 - _ZN2at6native43_GLOBAL__N__7cc8d1ed_10_Dropout_cu_0e96ed3820fused_dropout_kernelIN3c104HalfEfjLin1ELi1EhEEvNS_4cuda6detail10TensorInfoIKT_T1_EENS7_IS8_SA_EENS7_IT4_SA_EESA_T0_NS_15PhiloxCudaStateE)
        .other          _ZN2at6native43_GLOBAL__N__7cc8d1ed_10_Dropout_cu_0e96ed3820fused_dropout_kernelIN3c104HalfEfjLin1ELi1EhEEvNS_4cuda6detail10TensorInfoIKT_T1_EENS7_IS8_SA_EENS7_IT4_SA_EESA_T0_NS_15PhiloxCudaStateE,@"STO_CUDA_ENTRY STV_DEFAULT"
_ZN2at6native43_GLOBAL__N__7cc8d1ed_10_Dropout_cu_0e96ed3820fused_dropout_kernelIN3c104HalfEfjLin1ELi1EhEEvNS_4cuda6detail10TensorInfoIKT_T1_EENS7_IS8_SA_EENS7_IT4_SA_EESA_T0_NS_15PhiloxCudaStateE:
        /* <DEDUP_REMOVED lines=95> */
[----:B------:R-:W-:Y:S05]  /*05f0*/  CALL.REL.NOINC `($__internal_48_$__cuda_sm20_dblrcp_rn_slowpath_v3) ;  /* 0x0000004000147944 */ /* 0x000fea0003c00000 */
.L_x_1916:
        /* <DEDUP_REMOVED lines=42> */
.L_x_1948:
        /* <DEDUP_REMOVED lines=13> */
.L_x_1918:
[----:B------:R-:W-:Y:S05]  /*0970*/  BSYNC B0 ;  /* 0x0000000000007941 */ /* 0x000fea0003800000 */
.L_x_1917:
        /* <DEDUP_REMOVED lines=69> */
.L_x_1920:
[----:B------:R-:W-:Y:S01]  /*0dd0*/  MOV R28, R34 ;  /* 0x00000022001c7202 */ /* 0x000fe20000000f00 */
[----:B------:R-:W-:Y:S01]  /*0de0*/  IMAD.MOV.U32 R29, RZ, RZ, R33 ;  /* 0x000000ffff1d7224 */ /* 0x000fe200078e0021 */
[----:B------:R-:W-:Y:S01]  /*0df0*/  MOV R32, R30 ;  /* 0x0000001e00207202 */ /* 0x000fe20000000f00 */
[----:B------:R-:W-:-:S07]  /*0e00*/  IMAD.MOV.U32 R41, RZ, RZ, R26 ;  /* 0x000000ffff297224 */ /* 0x000fce00078e001a */
.L_x_1919:
        /* <DEDUP_REMOVED lines=28> */
.L_x_1925:
        /* <DEDUP_REMOVED lines=99> */
.L_x_1924:
        /* <DEDUP_REMOVED lines=78> */
.L_x_1923:
[----:B------:R-:W0:Y:S01]  /*1ae0*/  LDC.64 R28, c[0x0][0x210] ;  /* 0x00008400ff1c7b82 */ /* 0x000e220000000a00 */
[----:B------:R-:W-:Y:S02]  /*1af0*/  ULDC UR4, c[0x0][0x27c] ;  /* 0x00009f0000047ab9 */ /* 0x000fe40000000800 */
[----:B------:R-:W-:-:S04]  /*1b00*/  IMAD R37, R42, UR4, R37 ;  /* 0x000000042a257c24 */ /* 0x000fc8000f8e0225 */
[----:B0-----:R-:W-:-:S05]  /*1b10*/  IMAD.WIDE.U32 R28, R37, 0x2, R28 ;  /* 0x00000002251c7825 */ /* 0x001fca00078e001c */
[----:B------:R0:W5:Y:S02]  /*1b20*/  LDG.E.U16 R37, desc[UR6][R28.64] ;  /* 0x000000061c257981 */ /* 0x000164000c1e1500 */
.L_x_1922:
[----:B------:R-:W-:Y:S05]  /*1b30*/  BSYNC B0 ;  /* 0x0000000000007941 */ /* 0x000fea0003800000 */
.L_x_1921:
        /* <DEDUP_REMOVED lines=16> */
.L_x_1930:
        /* <DEDUP_REMOVED lines=99> */
.L_x_1929:
        /* <DEDUP_REMOVED lines=79> */
.L_x_1928:
[----:B------:R-:W0:Y:S01]  /*2760*/  LDC.64 R28, c[0x0][0x210] ;  /* 0x00008400ff1c7b82 */ /* 0x000e220000000a00 */
[----:B------:R-:W-:Y:S02]  /*2770*/  ULDC UR4, c[0x0][0x27c] ;  /* 0x00009f0000047ab9 */ /* 0x000fe40000000800 */
[----:B------:R-:W-:-:S04]  /*2780*/  IMAD R41, R41, UR4, R38 ;  /* 0x0000000429297c24 */ /* 0x000fc8000f8e0226 */
[----:B0-----:R-:W-:-:S05]  /*2790*/  IMAD.WIDE.U32 R28, R41, 0x2, R28 ;  /* 0x00000002291c7825 */ /* 0x001fca00078e001c */
[----:B------:R1:W5:Y:S02]  /*27a0*/  LDG.E.U16 R38, desc[UR6][R28.64] ;  /* 0x000000061c267981 */ /* 0x000364000c1e1500 */
.L_x_1927:
[----:B------:R-:W-:Y:S05]  /*27b0*/  BSYNC B0 ;  /* 0x0000000000007941 */ /* 0x000fea0003800000 */
.L_x_1926:
        /* <DEDUP_REMOVED lines=16> */
.L_x_1935:
        /* <DEDUP_REMOVED lines=99> */
.L_x_1934:
        /* <DEDUP_REMOVED lines=78> */
.L_x_1933:
[----:B------:R-:W0:Y:S01]  /*33d0*/  LDC.64 R28, c[0x0][0x210] ;  /* 0x00008400ff1c7b82 */ /* 0x000e220000000a00 */
[----:B------:R-:W-:Y:S02]  /*33e0*/  ULDC UR4, c[0x0][0x27c] ;  /* 0x00009f0000047ab9 */ /* 0x000fe40000000800 */
[----:B------:R-:W-:-:S04]  /*33f0*/  IMAD R39, R42, UR4, R39 ;  /* 0x000000042a277c24 */ /* 0x000fc8000f8e0227 */
[----:B0-----:R-:W-:-:S05]  /*3400*/  IMAD.WIDE.U32 R28, R39, 0x2, R28 ;  /* 0x00000002271c7825 */ /* 0x001fca00078e001c */
[----:B------:R2:W5:Y:S02]  /*3410*/  LDG.E.U16 R39, desc[UR6][R28.64] ;  /* 0x000000061c277981 */ /* 0x000564000c1e1500 */
.L_x_1932:
[----:B------:R-:W-:Y:S05]  /*3420*/  BSYNC B0 ;  /* 0x0000000000007941 */ /* 0x000fea0003800000 */
.L_x_1931:
        /* <DEDUP_REMOVED lines=10> */
[----:B------:R-:W-:Y:S01]  /*34d0*/  HFMA2.MMA R40, -RZ, RZ, 0, 0 ;  /* 0x00000000ff287435 */ /* 0x000fe200000001ff */
[----:B------:R-:W-:Y:S02]  /*34e0*/  ISETP.NE.AND P0, PT, R23, RZ, PT ;  /* 0x000000ff1700720c */ /* 0x000fe40003f05270 */
[----:B------:R-:W-:-:S13]  /*34f0*/  ISETP.GE.U32.AND P1, PT, R28, 0x3, PT ;  /* 0x000000031c00780c */ /* 0x000fda0003f26070 */
[----:B------:R-:W-:Y:S05]  /*3500*/  @!P1 BRA `(.L_x_1939) ;  /* 0x0000000400949947 */ /* 0x000fea0003800000 */
[----:B------:R-:W-:Y:S01]  /*3510*/  IMAD.IADD R45, R18, 0x1, -R23 ;  /* 0x00000001122d7824 */ /* 0x000fe200078e0a17 */
[----:B------:R-:W-:-:S07]  /*3520*/  MOV R40, RZ ;  /* 0x000000ff00287202 */ /* 0x000fce0000000f00 */
.L_x_1940:
        /* <DEDUP_REMOVED lines=19> */
[----:B------:R-:W-:-:S04]  /*3660*/  IMAD.HI.U32 R42, R29, R47, R28 ;  /* 0x0000002f1d2a7227 */ /* 0x000fc800078e001c */
[----:B------:R-:W-:Y:S02]  /*3670*/  VIADD R29, R44, 0xffffffe ;  /* 0x0ffffffe2c1d7836 */ /* 0x000fe40000000000 */
[----:B------:R-:W-:Y:S01]  /*3680*/  IMAD.HI.U32 R42, R42, R41, RZ ;  /* 0x000000292a2a7227 */ /* 0x000fe200078e00ff */
[----:B------:R-:W0:Y:S03]  /*3690*/  I2F.U32.RP R44, UR11 ;  /* 0x0000000b002c7d06 */ /* 0x000e260008209000 */
[----:B------:R-:W-:Y:S01]  /*36a0*/  IMAD R47, RZ, RZ, -UR11 ;  /* 0x8000000bff2f7e24 */ /* 0x000fe2000f8e02ff */
[----:B------:R-:W-:-:S04]  /*36b0*/  IADD3 R46, -R42, RZ, RZ ;  /* 0x000000ff2a2e7210 */ /* 0x000fc80007ffe1ff */
[----:B------:R-:W1:Y:S01]  /*36c0*/  F2I.FTZ.U32.TRUNC.NTZ R29, R29 ;  /* 0x0000001d001d7305 */ /* 0x000e62000021f000 */
[----:B------:R-:W-:-:S05]  /*36d0*/  IMAD R28, R46, UR9, R41 ;  /* 0x000000092e1c7c24 */ /* 0x000fca000f8e0229 */
[----:B------:R-:W-:Y:S02]  /*36e0*/  ISETP.GE.U32.AND P1, PT, R28, UR9, PT ;  /* 0x000000091c007c0c */ /* 0x000fe4000bf26070 */
[----:B0-----:R-:W-:Y:S01]  /*36f0*/  MUFU.RCP R44, R44 ;  /* 0x0000002c002c7308 */ /* 0x001fe20000001000 */
[----:B-1----:R-:W-:-:S07]  /*3700*/  IMAD R43, R43, R29, RZ ;  /* 0x0000001d2b2b7224 */ /* 0x002fce00078e02ff */
[----:B------:R-:W0:Y:S03]  /*3710*/  I2F.U32.RP R46, UR12 ;  /* 0x0000000c002e7d06 */ /* 0x000e260008209000 */
[----:B------:R-:W-:Y:S01]  /*3720*/  @P1 IADD3 R28, R28, -UR9, RZ ;  /* 0x800000091c1c1c10 */ /* 0x000fe2000fffe0ff */
[----:B------:R-:W-:-:S03]  /*3730*/  @P1 VIADD R42, R42, 0x1 ;  /* 0x000000012a2a1836 */ /* 0x000fc60000000000 */
[----:B------:R-:W-:Y:S01]  /*3740*/  ISETP.GE.U32.AND P2, PT, R28, UR9, PT ;  /* 0x000000091c007c0c */ /* 0x000fe2000bf46070 */
[----:B------:R-:W-:Y:S01]  /*3750*/  HFMA2.MMA R28, -RZ, RZ, 0, 0 ;  /* 0x00000000ff1c7435 */ /* 0x000fe200000001ff */
[----:B0-----:R-:W-:Y:S09]  /*3760*/  MUFU.RCP R46, R46 ;  /* 0x0000002e002e7308 */ /* 0x001ff20000001000 */
[----:B------:R-:W-:-:S02]  /*3770*/  IMAD.HI.U32 R29, R29, R43, R28 ;  /* 0x0000002b1d1d7227 */ /* 0x000fc400078e001c */
[----:B------:R-:W-:Y:S02]  /*3780*/  @P2 IADD3 R42, R42, 0x1, RZ ;  /* 0x000000012a2a2810 */ /* 0x000fe40007ffe0ff */
        /* <DEDUP_REMOVED lines=8> */
[----:B------:R-:W-:-:S02]  /*3810*/  @P1 IADD3 R28, R28, -UR10, RZ ;  /* 0x8000000a1c1c1c10 */ /* 0x000fc4000fffe0ff */
[----:B------:R-:W-:Y:S02]  /*3820*/  @P1 IADD3 R43, R43, 0x1, RZ ;  /* 0x000000012b2b1810 */ /* 0x000fe40007ffe0ff */
[----:B------:R-:W-:Y:S01]  /*3830*/  ISETP.GE.U32.AND P2, PT, R28, UR10, PT ;  /* 0x0000000a1c007c0c */ /* 0x000fe2000bf46070 */
[----:B0-----:R-:W-:Y:S02]  /*3840*/  IMAD R47, R47, R29, RZ ;  /* 0x0000001d2f2f7224 */ /* 0x001fe400078e02ff */
[----:B------:R-:W-:-:S04]  /*3850*/  IMAD.MOV.U32 R28, RZ, RZ, RZ ;  /* 0x000000ffff1c7224 */ /* 0x000fc800078e00ff */
[----:B------:R-:W-:Y:S01]  /*3860*/  IMAD.HI.U32 R28, R29, R47, R28 ;  /* 0x0000002f1d1c7227 */ /* 0x000fe200078e001c */
[----:B------:R-:W-:Y:S02]  /*3870*/  IADD3 R29, R46, 0xffffffe, RZ ;  /* 0x0ffffffe2e1d7810 */ /* 0x000fe40007ffe0ff */
[----:B------:R-:W-:Y:S02]  /*3880*/  IADD3 R47, RZ, -UR12, RZ ;  /* 0x8000000cff2f7c10 */ /* 0x000fe4000fffe0ff */
[----:B------:R-:W-:Y:S02]  /*3890*/  IADD3 R46, -R42, RZ, RZ ;  /* 0x000000ff2a2e7210 */ /* 0x000fe40007ffe1ff */
[----:B------:R-:W-:Y:S01]  /*38a0*/  @P2 IADD3 R43, R43, 0x1, RZ ;  /* 0x000000012b2b2810 */ /* 0x000fe20007ffe0ff */
[----:B------:R-:W0:Y:S01]  /*38b0*/  F2I.FTZ.U32.TRUNC.NTZ R29, R29 ;  /* 0x0000001d001d7305 */ /* 0x000e22000021f000 */
[----:B------:R-:W-:Y:S02]  /*38c0*/  @!P3 LOP3.LUT R43, RZ, UR10, RZ, 0x33, !PT ;  /* 0x0000000aff2bbc12 */ /* 0x000fe4000f8e33ff */
[----:B------:R-:W-:-:S03]  /*38d0*/  ISETP.NE.U32.AND P3, PT, RZ, UR11, PT ;  /* 0x0000000bff007c0c */ /* 0x000fc6000bf65070 */
[----:B------:R-:W-:-:S05]  /*38e0*/  IMAD.HI.U32 R44, R28, R43, RZ ;  /* 0x0000002b1c2c7227 */ /* 0x000fca00078e00ff */
[----:B------:R-:W-:Y:S01]  /*38f0*/  IADD3 R28, -R44, RZ, RZ ;  /* 0x000000ff2c1c7210 */ /* 0x000fe20007ffe1ff */
[----:B0-----:R-:W-:-:S04]  /*3900*/  IMAD R47, R47, R29, RZ ;  /* 0x0000001d2f2f7224 */ /* 0x001fc800078e02ff */
[----:B------:R-:W-:-:S05]  /*3910*/  IMAD R28, R28, UR11, R43 ;  /* 0x0000000b1c1c7c24 */ /* 0x000fca000f8e022b */
[----:B------:R-:W-:-:S13]  /*3920*/  ISETP.GE.U32.AND P1, PT, R28, UR11, PT ;  /* 0x0000000b1c007c0c */ /* 0x000fda000bf26070 */
[----:B------:R-:W-:Y:S01]  /*3930*/  @P1 VIADD R28, R28, -UR11 ;  /* 0x8000000b1c1c1c36 */ /* 0x000fe20008000000 */
[----:B------:R-:W-:-:S04]  /*3940*/  @P1 IADD3 R44, R44, 0x1, RZ ;  /* 0x000000012c2c1810 */ /* 0x000fc80007ffe0ff */
[----:B------:R-:W-:Y:S01]  /*3950*/  ISETP.GE.U32.AND P2, PT, R28, UR11, PT ;  /* 0x0000000b1c007c0c */ /* 0x000fe2000bf46070 */
[----:B------:R-:W-:-:S10]  /*3960*/  HFMA2.MMA R28, -RZ, RZ, 0, 0 ;  /* 0x00000000ff1c7435 */ /* 0x000fd400000001ff */
[----:B------:R-:W-:-:S04]  /*3970*/  IMAD.HI.U32 R47, R29, R47, R28 ;  /* 0x0000002f1d2f7227 */ /* 0x000fc800078e001c */
[----:B------:R-:W-:Y:S01]  /*3980*/  @P2 VIADD R44, R44, 0x1 ;  /* 0x000000012c2c2836 */ /* 0x000fe20000000000 */
[----:B------:R-:W-:Y:S02]  /*3990*/  @!P3 LOP3.LUT R44, RZ, UR11, RZ, 0x33, !PT ;  /* 0x0000000bff2cbc12 */ /* 0x000fe4000f8e33ff */
[----:B------:R-:W-:-:S03]  /*39a0*/  ISETP.NE.U32.AND P3, PT, RZ, UR12, PT ;  /* 0x0000000cff007c0c */ /* 0x000fc6000bf65070 */
[----:B------:R-:W-:-:S05]  /*39b0*/  IMAD.HI.U32 R28, R47, R44, RZ ;  /* 0x0000002c2f1c7227 */ /* 0x000fca00078e00ff */
[----:B------:R-:W-:-:S05]  /*39c0*/  IADD3 R29, -R28, RZ, RZ ;  /* 0x000000ff1c1d7210 */ /* 0x000fca0007ffe1ff */
[----:B------:R-:W-:-:S05]  /*39d0*/  IMAD R29, R29, UR12, R44 ;  /* 0x0000000c1d1d7c24 */ /* 0x000fca000f8e022c */
[----:B------:R-:W-:-:S13]  /*39e0*/  ISETP.GE.U32.AND P1, PT, R29, UR12, PT ;  /* 0x0000000c1d007c0c */ /* 0x000fda000bf26070 */
[----:B------:R-:W-:Y:S02]  /*39f0*/  @P1 VIADD R29, R29, -UR12 ;  /* 0x8000000c1d1d1c36 */ /* 0x000fe40008000000 */
[----:B------:R-:W-:Y:S01]  /*3a00*/  @P1 VIADD R28, R28, 0x1 ;  /* 0x000000011c1c1836 */ /* 0x000fe20000000000 */
[----:B------:R-:W-:Y:S02]  /*3a10*/  ISETP.NE.AND P1, PT, R45, RZ, PT ;  /* 0x000000ff2d00720c */ /* 0x000fe40003f25270 */
[----:B------:R-:W-:Y:S01]  /*3a20*/  ISETP.GE.U32.AND P2, PT, R29, UR12, PT ;  /* 0x0000000c1d007c0c */ /* 0x000fe2000bf46070 */
[----:B------:R-:W-:Y:S01]  /*3a30*/  IMAD R29, R46, UR9, R41 ;  /* 0x000000092e1d7c24 */ /* 0x000fe2000f8e0229 */
[----:B------:R-:W-:Y:S01]  /*3a40*/  IADD3 R41, -R43, RZ, RZ ;  /* 0x000000ff2b297210 */ /* 0x000fe20007ffe1ff */
[----:B------:R-:W-:Y:S02]  /*3a50*/  ULDC UR9, c[0x0][UR5+0x27c] ;  /* 0x00009f0005097abb */ /* 0x000fe40008000800 */
[----:B------:R-:W-:Y:S01]  /*3a60*/  IMAD R29, R29, UR9, R40 ;  /* 0x000000091d1d7c24 */ /* 0x000fe2000f8e0228 */
[----:B------:R-:W-:Y:S01]  /*3a70*/  IADD3 R40, -R44, RZ, RZ ;  /* 0x000000ff2c287210 */ /* 0x000fe20007ffe1ff */
[----:B------:R-:W-:Y:S01]  /*3a80*/  IMAD R42, R41, UR10, R42 ;  /* 0x0000000a292a7c24 */ /* 0x000fe2000f8e022a */
[----:B------:R-:W-:-:S03]  /*3a90*/  ULDC UR9, c[0x0][UR5+0x278] ;  /* 0x00009e0005097abb */ /* 0x000fc60008000800 */
        /* <DEDUP_REMOVED lines=8> */
[----:B------:R-:W-:Y:S01]  /*3b20*/  IMAD R29, R41, UR12, R44 ;  /* 0x0000000c291d7c24 */ /* 0x000fe2000f8e022c */
[----:B------:R-:W-:-:S03]  /*3b30*/  MOV R41, R28 ;  /* 0x0000001c00297202 */ /* 0x000fc60000000f00 */
[----:B------:R-:W-:Y:S01]  /*3b40*/  IMAD R40, R29, UR5, R40 ;  /* 0x000000051d287c24 */ /* 0x000fe2000f8e0228 */
[----:B------:R-:W-:Y:S06]  /*3b50*/  @P1 BRA `(.L_x_1940) ;  /* 0xfffffff800741947 */ /* 0x000fec000383ffff */
.L_x_1939:
        /* <DEDUP_REMOVED lines=19> */
[----:B------:R-:W-:Y:S02]  /*3c90*/  ISETP.GE.U32.AND P1, PT, R29, UR5, PT ;  /* 0x000000051d007c0c */ /* 0x000fe4000bf26070 */
[----:B------:R-:W-:-:S11]  /*3ca0*/  ISETP.NE.AND P0, PT, R23, 0x1, PT ;  /* 0x000000011700780c */ /* 0x000fd60003f05270 */
[----:B------:R-:W-:Y:S01]  /*3cb0*/  @P1 VIADD R42, R42, 0x1 ;  /* 0x000000012a2a1836 */ /* 0x000fe20000000000 */
[----:B------:R-:W-:-:S04]  /*3cc0*/  @!P2 LOP3.LUT R42, RZ, UR5, RZ, 0x33, !PT ;  /* 0x00000005ff2aac12 */ /* 0x000fc8000f8e33ff */
[----:B------:R-:W-:-:S05]  /*3cd0*/  IADD3 R28, -R42, RZ, RZ ;  /* 0x000000ff2a1c7210 */ /* 0x000fca0007ffe1ff */
        /* <DEDUP_REMOVED lines=25> */
[----:B------:R-:W-:Y:S02]  /*3e70*/  IADD3 R43, -R29, RZ, RZ ;  /* 0x000000ff1d2b7210 */ /* 0x000fe40007ffe1ff */
[----:B------:R-:W-:-:S03]  /*3e80*/  MOV R41, R29 ;  /* 0x0000001d00297202 */ /* 0x000fc60000000f00 */
        /* <DEDUP_REMOVED lines=28> */
.L_x_1938:
[----:B------:R-:W0:Y:S01]  /*4050*/  LDC.64 R28, c[0x0][0x210] ;  /* 0x00008400ff1c7b82 */ /* 0x000e220000000a00 */
[----:B------:R-:W-:Y:S02]  /*4060*/  ULDC UR4, c[0x0][0x27c] ;  /* 0x00009f0000047ab9 */ /* 0x000fe40000000800 */
[----:B------:R-:W-:-:S04]  /*4070*/  IMAD R41, R41, UR4, R40 ;  /* 0x0000000429297c24 */ /* 0x000fc8000f8e0228 */
[----:B0-----:R-:W-:-:S05]  /*4080*/  IMAD.WIDE.U32 R28, R41, 0x2, R28 ;  /* 0x00000002291c7825 */ /* 0x001fca00078e001c */
[----:B------:R3:W5:Y:S02]  /*4090*/  LDG.E.U16 R40, desc[UR6][R28.64] ;  /* 0x000000061c287981 */ /* 0x000764000c1e1500 */
.L_x_1937:
[----:B------:R-:W-:Y:S05]  /*40a0*/  BSYNC B0 ;  /* 0x0000000000007941 */ /* 0x000fea0003800000 */
.L_x_1936:
[-C--:B------:R-:W-:Y:S01]  /*40b0*/  ISETP.GE.U32.AND P3, PT, R0, R33.reuse, PT ;  /* 0x000000210000720c */ /* 0x080fe20003f66070 */
[--C-:B------:R-:W-:Y:S01]  /*40c0*/  IMAD R46, R15, UR8, R0.reuse ;  /* 0x000000080f2e7c24 */ /* 0x100fe2000f8e0200 */
[----:B------:R-:W-:Y:S01]  /*40d0*/  BSSY B0, `(.L_x_1941) ;  /* 0x0000017000007945 */ /* 0x000fe20003800000 */
[C-C-:B------:R-:W-:Y:S02]  /*40e0*/  IMAD R44, R17.reuse, 0x2, R0.reuse ;  /* 0x00000002112c7824 */ /* 0x140fe400078e0200 */
[----:B------:R-:W-:Y:S01]  /*40f0*/  IMAD R42, R17, 0x3, R0 ;  /* 0x00000003112a7824 */ /* 0x000fe200078e0200 */
[-C--:B------:R-:W-:Y:S02]  /*4100*/  ISETP.GE.U32.AND P2, PT, R46, R33.reuse, PT ;  /* 0x000000212e00720c */ /* 0x080fe40003f46070 */
[-C--:B------:R-:W-:Y:S02]  /*4110*/  ISETP.GE.U32.AND P0, PT, R44, R33.reuse, PT ;  /* 0x000000212c00720c */ /* 0x080fe40003f06070 */
[----:B------:R-:W-:-:S03]  /*4120*/  ISETP.GE.U32.AND P1, PT, R42, R33, PT ;  /* 0x000000212a00720c */ /* 0x000fc60003f26070 */
[----:B------:R-:W-:Y:S10]  /*4130*/  @P3 BRA `(.L_x_1942) ;  /* 0x0000000000403947 */ /* 0x000ff40003800000 */
[----:B0123--:R-:W0:Y:S01]  /*4140*/  LDC.64 R28, c[0x0][0x2e8] ;  /* 0x0000ba00ff1c7b82 */ /* 0x00fe220000000a00 */
[----:B------:R-:W-:Y:S01]  /*4150*/  ULDC UR4, c[0x0][0x49c] ;  /* 0x0001270000047ab9 */ /* 0x000fe20000000800 */
[----:B-----5:R-:W-:Y:S01]  /*4160*/  HADD2.F32 R48, -RZ, R37.H0_H0 ;  /* 0x20000025ff307230 */ /* 0x020fe20000004100 */
        /* <DEDUP_REMOVED lines=8> */
[----:B------:R-:W-:Y:S01]  /*41f0*/  F2FP.F16.F32.PACK_AB R43, RZ, R43 ;  /* 0x0000002bff2b723e */ /* 0x000fe200000000ff */
[----:B0-----:R-:W-:Y:S01]  /*4200*/  IMAD.WIDE.U32 R28, R33, 0x2, R28 ;  /* 0x00000002211c7825 */ /* 0x001fe200078e001c */
[----:B------:R-:W-:-:S04]  /*4210*/  IADD3.X R33, RZ, UR5, RZ, P3, !PT ;  /* 0x00000005ff217c10 */ /* 0x000fc80009ffe4ff */
[----:B------:R4:W-:Y:S04]  /*4220*/  STG.E.U16 desc[UR6][R28.64], R43 ;  /* 0x0000002b1c007986 */ /* 0x0009e8000c101506 */
[----:B-1----:R4:W-:Y:S02]  /*4230*/  STG.E.U8 desc[UR6][R32.64], R41 ;  /* 0x0000002920007986 */ /* 0x0029e4000c101106 */
.L_x_1942:
[----:B------:R-:W-:Y:S05]  /*4240*/  BSYNC B0 ;  /* 0x0000000000007941 */ /* 0x000fea0003800000 */
.L_x_1941:
[----:B------:R-:W-:Y:S04]  /*4250*/  BSSY B0, `(.L_x_1943) ;  /* 0x0000012000007945 */ /* 0x000fe80003800000 */
[----:B------:R-:W-:Y:S05]  /*4260*/  @P2 BRA `(.L_x_1944) ;  /* 0x0000000000402947 */ /* 0x000fea0003800000 */
[----:B01234-:R-:W0:Y:S01]  /*4270*/  LDC.64 R28, c[0x0][0x2e8] ;  /* 0x0000ba00ff1c7b82 */ /* 0x01fe220000000a00 */
[----:B------:R-:W-:Y:S01]  /*4280*/  ULDC UR4, c[0x0][0x49c] ;  /* 0x0001270000047ab9 */ /* 0x000fe20000000800 */
[----:B-----5:R-:W-:Y:S01]  /*4290*/  HADD2.F32 R33, -RZ, R38.H0_H0 ;  /* 0x20000026ff217230 */ /* 0x020fe20000004100 */
        /* <DEDUP_REMOVED lines=8> */
[----:B------:R-:W-:Y:S01]  /*4320*/  F2FP.F16.F32.PACK_AB R41, RZ, R41 ;  /* 0x00000029ff29723e */ /* 0x000fe200000000ff */
[----:B0-----:R-:W-:Y:S01]  /*4330*/  IMAD.WIDE.U32 R28, R33, 0x2, R28 ;  /* 0x00000002211c7825 */ /* 0x001fe200078e001c */
[----:B------:R-:W-:-:S04]  /*4340*/  IADD3.X R33, RZ, UR5, RZ, P2, !PT ;  /* 0x00000005ff217c10 */ /* 0x000fc800097fe4ff */
[----:B------:R0:W-:Y:S04]  /*4350*/  STG.E.U16 desc[UR6][R28.64], R41 ;  /* 0x000000291c007986 */ /* 0x0001e8000c101506 */
[----:B-1----:R0:W-:Y:S02]  /*4360*/  STG.E.U8 desc[UR6][R32.64], R43 ;  /* 0x0000002b20007986 */ /* 0x0021e4000c101106 */
.L_x_1944:
[----:B------:R-:W-:Y:S05]  /*4370*/  BSYNC B0 ;  /* 0x0000000000007941 */ /* 0x000fea0003800000 */
.L_x_1943:
[----:B------:R-:W-:Y:S04]  /*4380*/  BSSY B0, `(.L_x_1945) ;  /* 0x0000012000007945 */ /* 0x000fe80003800000 */
[----:B------:R-:W-:Y:S05]  /*4390*/  @P0 BRA `(.L_x_1946) ;  /* 0x0000000000400947 */ /* 0x000fea0003800000 */
[----:B01234-:R-:W0:Y:S01]  /*43a0*/  LDC.64 R28, c[0x0][0x2e8] ;  /* 0x0000ba00ff1c7b82 */ /* 0x01fe220000000a00 */
        /* <DEDUP_REMOVED lines=11> */
[----:B0-----:R-:W-:-:S04]  /*4460*/  IMAD.WIDE.U32 R28, R33, 0x2, R28 ;  /* 0x00000002211c7825 */ /* 0x001fc800078e001c */
[----:B------:R-:W-:Y:S01]  /*4470*/  IMAD.X R33, RZ, RZ, UR5, P0 ;  /* 0x00000005ff217e24 */ /* 0x000fe200080e06ff */
[----:B------:R0:W-:Y:S04]  /*4480*/  STG.E.U16 desc[UR6][R28.64], R41 ;  /* 0x000000291c007986 */ /* 0x0001e8000c101506 */
[----:B-1----:R0:W-:Y:S02]  /*4490*/  STG.E.U8 desc[UR6][R32.64], R35 ;  /* 0x0000002320007986 */ /* 0x0021e4000c101106 */
.L_x_1946:
[----:B------:R-:W-:Y:S05]  /*44a0*/  BSYNC B0 ;  /* 0x0000000000007941 */ /* 0x000fea0003800000 */
.L_x_1945:
        /* <DEDUP_REMOVED lines=17> */
.L_x_1947:
        /* <DEDUP_REMOVED lines=9> */
        .weak           $__internal_48_$__cuda_sm20_dblrcp_rn_slowpath_v3
        .type           $__internal_48_$__cuda_sm20_dblrcp_rn_slowpath_v3,@function
        .size           $__internal_48_$__cuda_sm20_dblrcp_rn_slowpath_v3,(.L_x_11600 - $__internal_48_$__cuda_sm20_dblrcp_rn_slowpath_v3)
$__internal_48_$__cuda_sm20_dblrcp_rn_slowpath_v3:
        /* <DEDUP_REMOVED lines=23> */
.L_x_1951:
        /* <DEDUP_REMOVED lines=10> */
.L_x_1949:
[----:B------:R-:W-:Y:S02]  /*4860*/  LOP3.LUT R19, R15, 0x80000, RZ, 0xfc, !PT ;  /* 0x000800000f137812 */ /* 0x000fe400078efcff */
[----:B------:R-:W-:-:S07]  /*4870*/  MOV R18, R14 ;  /* 0x0000000e00127202 */ /* 0x000fce0000000f00 */
.L_x_1950:
[----:B------:R-:W-:Y:S01]  /*4880*/  MOV R17, 0x0 ;  /* 0x0000000000117802 */ /* 0x000fe20000000f00 */
[----:B------:R-:W-:Y:S01]  /*4890*/  IMAD.MOV.U32 R22, RZ, RZ, R18 ;  /* 0x000000ffff167224 */ /* 0x000fe200078e0012 */
[----:B------:R-:W-:Y:S02]  /*48a0*/  MOV R23, R19 ;  /* 0x0000001300177202 */ /* 0x000fe40000000f00 */
[----:B------:R-:W-:Y:S05]  /*48b0*/  RET.REL.NODEC R16 `(_ZN2at6native43_GLOBAL__N__7cc8d1ed_10_Dropout_cu_0e96ed3820fused_dropout_kernelIN3c104HalfEfjLin1ELi1EhEEvNS_4cuda6detail10TensorInfoIKT_T1_EENS7_IS8_SA_EENS7_IT4_SA_EESA_T0_NS_15PhiloxCudaStateE) ;  /* 0xffffffb410d07950 */ /* 0x000fea0003c3ffff */
.L_x_1952:
        /* <DEDUP_REMOVED lines=12> */
.L_x_11600:


//--------------------- .text._ZN2at6native43_GLOBAL__N__7cc8d1ed_10_Dropout_cu_0e96ed3820fused_dropout_kernelIN3c104HalfEfjLi1ELi1EhEEvNS_4cuda6detail10TensorInfoIKT_T1_EENS7_IS8_SA_EENS7_IT4_SA_EESA_T0_NS_15PhiloxCudaStateE --------------------------
	.section	.text._ZN2at6native43_GLOBAL__N__7cc8d1ed_10_Dropout_cu_0e96ed3820fused_dropout_kernelIN3c104HalfEfjLi1ELi1EhEEvNS_4cuda6detail10TensorInfoIKT_T1_EENS7_IS8_SA_EENS7_IT4_SA_EESA_T0_NS_15PhiloxCudaStateE,"ax",@progbits
	.align	128
.text._ZN2at6native43_GLOBAL__N__7cc8d1ed_10_Dropout_cu_0e96ed3820fused_dropout_kernelIN3c104HalfEfjLi1ELi1EhEEvNS_4cuda6detail10TensorInfoIKT_T1_EENS7_IS8_SA_EENS7_IT4_SA_EESA_T0_NS_15PhiloxCudaStateE:
        .type           _ZN2at6native43_GLOBAL__N__7cc8d1ed_10_Dropout_cu_0e96ed3820fused_dropout_kernelIN3c104HalfEfjLi1ELi1EhEEvNS_4cuda6detail10TensorInfoIKT_T1_EENS7_IS8_SA_EENS7_IT4_SA_EESA_T0_NS_15PhiloxCudaStateE,@function
        .size           _ZN2at6native43_GLOBAL__N__7cc8d1ed_10_Dropout_cu_0e96ed3820fused_dropout_kernelIN3c104HalfEfjLi1ELi1EhEEvNS_4cuda6detail10TensorInfoIKT_T1_EENS7_IS8_SA_EENS7_IT4_SA_EESA_T0_NS_15PhiloxCudaStateE,(.L_x_11602 - _ZN2at6native43_GLOBAL__N__7cc8d1ed_10_Dropout_cu_0e96ed3820fused_dropout_kernelIN3c104HalfEfjLi1ELi1EhEEvNS_4cuda6detail10TensorInfoIKT_T1_EENS7_IS8_SA_EENS7_IT4_SA_EESA_T0_NS_15PhiloxCudaStateE)
        .other          _ZN2at6native43_GLOBAL__N__7cc8d1ed_10_Dropout_cu_0e96ed3820fused_dropout_kernelIN3c104HalfEfjLi1ELi1EhEEvNS_4cuda6detail10TensorInfoIKT_T1_EENS7_IS8_SA_EENS7_IT4_SA_EESA_T0_NS_15PhiloxCudaStateE,@"STO_CUDA_ENTRY STV_DEFAULT"
_ZN2at6native43_GLOBAL__N__7cc8d1ed_10_Dropout_cu_0e96ed3820fused_dropout_kernelIN3c104HalfEfjLi1ELi1EhEEvNS_4cuda6detail10TensorInfoIKT_T1_EENS7_IS8_SA_EENS7_IT4_SA_EESA_T0_NS_15PhiloxCudaStateE:
        /* <DEDUP_REMOVED lines=95> */
[----:B------:R-:W-:Y:S05]  /*05f0*/  CALL.REL.NOINC `($__internal_49_$__cuda_sm20_dblrcp_rn_slowpath_v3) ;  /* 0x0000000c009c7944 */ /* 0x000fea0003c00000 */
.L_x_1953:
        /* <DEDUP_REMOVED lines=41> */
.L_x_1965:
        /* <DEDUP_REMOVED lines=13> */
.L_x_1955:
[----:B------:R-:W-:Y:S05]  /*0960*/  BSYNC B0 ;  /* 0x0000000000007941 */ /* 0x000fea0003800000 */
.L_x_1954:
        /* <DEDUP_REMOVED lines=69> */
.L_x_1957:
[----:B------:R-:W-:Y:S01]  /*0dc0*/  MOV R46, R32 ;  /* 0x00000020002e7202 */ /* 0x000fe20000000f00 */
[----:B------:R-:W-:Y:S01]  /*0dd0*/  IMAD.MOV.U32 R43, RZ, RZ, R28 ;  /* 0x000000ffff2b7224 */ /* 0x000fe200078e001c */
[----:B------:R-:W-:Y:S01]  /*0de0*/  MOV R45, R37 ;  /* 0x00000025002d7202 */ /* 0x000fe20000000f00 */
[----:B------:R-:W-:-:S07]  /*0df0*/  IMAD.MOV.U32 R39, RZ, RZ, R24 ;  /* 0x000000ffff277224 */ /* 0x000fce00078e0018 */
.L_x_1956:
        /* <DEDUP_REMOVED lines=35> */
[----:B-----5:R-:W-:Y:S02]  /*1030*/  HADD2.F32 R27, -RZ, R3.H0_H0 ;  /* 0x20000003ff1b7230 */ /* 0x020fe40000004100 */
[----:B------:R-:W-:Y:S01]  /*1040*/  IMAD R29, R4, UR4, RZ ;  /* 0x00000004041d7c24 */ /* 0x000fe2000f8e02ff */
[----:B------:R-:W1:Y:S02]  /*1050*/  F2I.FTZ.U32.TRUNC.NTZ R31, R30 ;  /* 0x0000001e001f7305 */ /* 0x000e64000021f000 */
[----:B------:R-:W-:Y:S02]  /*1060*/  FMUL.FTZ R27, R30, R27 ;  /* 0x0000001b1e1b7220 */ /* 0x000fe40000410000 */
[C---:B------:R-:W-:Y:S01]  /*1070*/  IADD3 R26, P3, R29.reuse, UR8, RZ ;  /* 0x000000081d1a7c10 */ /* 0x040fe2000ff7e0ff */
[----:B0-----:R-:W-:-:S04]  /*1080*/  IMAD.WIDE.U32 R28, R29, 0x2, R22 ;  /* 0x000000021d1c7825 */ /* 0x001fc800078e0016 */
[----:B------:R-:W-:-:S05]  /*1090*/  FMUL.FTZ R27, R18, R27 ;  /* 0x0000001b121b7220 */ /* 0x000fca0000410000 */
[----:B------:R-:W-:Y:S01]  /*10a0*/  F2FP.F16.F32.PACK_AB R4, RZ, R27 ;  /* 0x0000001bff04723e */ /* 0x000fe200000000ff */
[----:B------:R-:W-:-:S04]  /*10b0*/  IMAD.X R27, RZ, RZ, UR9, P3 ;  /* 0x00000009ff1b7e24 */ /* 0x000fc800098e06ff */
[----:B------:R2:W-:Y:S04]  /*10c0*/  STG.E.U16 desc[UR6][R28.64], R4 ;  /* 0x000000041c007986 */ /* 0x0005e8000c101506 */
[----:B-1----:R2:W-:Y:S02]  /*10d0*/  STG.E.U8 desc[UR6][R26.64], R31 ;  /* 0x0000001f1a007986 */ /* 0x0025e4000c101106 */
.L_x_1959:
[----:B------:R-:W-:Y:S05]  /*10e0*/  BSYNC B0 ;  /* 0x0000000000007941 */ /* 0x000fea0003800000 */
.L_x_1958:
[----:B------:R-:W-:Y:S01]  /*10f0*/  BSSY B0, `(.L_x_1960) ;  /* 0x0000011000007945 */ /* 0x000fe20003800000 */
[----:B--2---:R-:W-:Y:S01]  /*1100*/  I2FP.F32.U32 R31, R39 ;  /* 0x00000027001f7245 */ /* 0x004fe20000201000 */
[-C--:B------:R-:W-:Y:S01]  /*1110*/  FFMA.FTZ R45, R45, R46.reuse, 1.1641532182693481445e-10 ;  /* 0x2f0000002d2d7423 */ /* 0x080fe2000001002e */
[----:B------:R-:W-:Y:S01]  /*1120*/  FFMA.FTZ R4, R43, R46, 1.1641532182693481445e-10 ;  /* 0x2f0000002b047423 */ /* 0x000fe2000001002e */
[----:B------:R-:W-:Y:S06]  /*1130*/  @P2 BRA `(.L_x_1961) ;  /* 0x0000000000302947 */ /* 0x000fec0003800000 */
        /* <DEDUP_REMOVED lines=8> */
[----:B------:R-:W-:Y:S02]  /*11c0*/  F2FP.F16.F32.PACK_AB R30, RZ, R27 ;  /* 0x0000001bff1e723e */ /* 0x000fe400000000ff */
[----:B------:R-:W-:-:S03]  /*11d0*/  IADD3.X R27, RZ, UR9, RZ, P2, !PT ;  /* 0x00000009ff1b7c10 */ /* 0x000fc600097fe4ff */
[----:B------:R2:W-:Y:S04]  /*11e0*/  STG.E.U16 desc[UR6][R28.64], R30 ;  /* 0x0000001e1c007986 */ /* 0x0005e8000c101506 */
[----:B-1----:R2:W-:Y:S02]  /*11f0*/  STG.E.U8 desc[UR6][R26.64], R33 ;  /* 0x000000211a007986 */ /* 0x0025e4000c101106 */
.L_x_1961:
[----:B------:R-:W-:Y:S05]  /*1200*/  BSYNC B0 ;  /* 0x0000000000007941 */ /* 0x000fea0003800000 */
.L_x_1960:
[----:B------:R-:W-:Y:S04]  /*1210*/  BSSY B0, `(.L_x_1962) ;  /* 0x000000e000007945 */ /* 0x000fe80003800000 */
[----:B------:R-:W-:Y:S05]  /*1220*/  @P0 BRA `(.L_x_1963) ;  /* 0x0000000000300947 */ /* 0x000fea0003800000 */
[----:B------:R-:W-:Y:S01]  /*1230*/  FSET.BF.LT.FTZ.AND R4, R45, UR11, PT ;  /* 0x0000000b2d047c0a */ /* 0x000fe2000b811000 */
[----:B--2--5:R-:W-:Y:S02]  /*1240*/  HADD2.F32 R27, -RZ, R0.H0_H0 ;  /* 0x20000000ff1b7230 */ /* 0x024fe40000004100 */
        /* <DEDUP_REMOVED lines=10> */
.L_x_1963:
[----:B------:R-:W-:Y:S05]  /*12f0*/  BSYNC B0 ;  /* 0x0000000000007941 */ /* 0x000fea0003800000 */
.L_x_1962:
[----:B------:R-:W-:Y:S01]  /*1300*/  FFMA.FTZ R4, R31, R46, 1.1641532182693481445e-10 ;  /* 0x2f0000001f047423 */ /* 0x000fe2000001002e */
[----:B------:R-:W-:Y:S06]  /*1310*/  @P1 BRA `(.L_x_1964) ;  /* 0x0000000000301947 */ /* 0x000fec0003800000 */
[----:B------:R-:W-:Y:S01]  /*1320*/  FSET.BF.LT.FTZ.AND R4, R4, UR11, PT ;  /* 0x0000000b04047c0a */ /* 0x000fe2000b811000 */
[----:B--23-5:R-:W-:Y:S02]  /*1330*/  HADD2.F32 R27, -RZ, R41.H0_H0 ;  /* 0x20000029ff1b7230 */ /* 0x02cfe40000004100 */
        /* <DEDUP_REMOVED lines=10> */
.L_x_1964:
        /* <DEDUP_REMOVED lines=9> */
        .weak           $__internal_49_$__cuda_sm20_dblrcp_rn_slowpath_v3
        .type           $__internal_49_$__cuda_sm20_dblrcp_rn_slowpath_v3,@function
        .size           $__internal_49_$__cuda_sm20_dblrcp_rn_slowpath_v3,(.L_x_11602 - $__internal_49_$__cuda_sm20_dblrcp_rn_slowpath_v3)
$__internal_49_$__cuda_sm20_dblrcp_rn_slowpath_v3:
        /* <DEDUP_REMOVED lines=23> */
.L_x_1968:
        /* <DEDUP_REMOVED lines=10> */
.L_x_1966:
[----:B------:R-:W-:Y:S02]  /*1680*/  LOP3.LUT R19, R3, 0x80000, RZ, 0xfc, !PT ;  /* 0x0008000003137812 */ /* 0x000fe400078efcff */
[----:B------:R-:W-:-:S07]  /*1690*/  MOV R18, R2 ;  /* 0x0000000200127202 */ /* 0x000fce0000000f00 */
.L_x_1967:
[----:B------:R-:W-:Y:S01]  /*16a0*/  MOV R2, R0 ;  /* 0x0000000000027202 */ /* 0x000fe20000000f00 */
[----:B------:R-:W-:Y:S01]  /*16b0*/  IMAD.MOV.U32 R25, RZ, RZ, R19 ;  /* 0x000000ffff197224 */ /* 0x000fe200078e0013 */
[----:B------:R-:W-:Y:S02]  /*16c0*/  MOV R3, 0x0 ;  /* 0x0000000000037802 */ /* 0x000fe40000000f00 */
[----:B------:R-:W-:Y:S02]  /*16d0*/  MOV R24, R18 ;  /* 0x0000001200187202 */ /* 0x000fe40000000f00 */
[----:B------:R-:W-:Y:S05]  /*16e0*/  RET.REL.NODEC R2 `(_ZN2at6native43_GLOBAL__N__7cc8d1ed_10_Dropout_cu_0e96ed3820fused_dropout_kernelIN3c104HalfEfjLi1ELi1EhEEvNS_4cuda6detail10TensorInfoIKT_T1_EENS7_IS8_SA_EENS7_IT4_SA_EESA_T0_NS_15PhiloxCudaStateE) ;  /* 0xffffffe802447950 */ /* 0x000fea0003c3ffff */
.L_x_1969:
        /* <DEDUP_REMOVED lines=9> */
.L_x_11602:


//--------------------- .text._ZN2at6native43_GLOBAL__N__7cc8d1ed_10_Dropout_cu_0e96ed3824fused_dropout_kernel_vecIN3c104HalfEfjLi1ELi2EhEEvNS_4cuda6detail10TensorInfoIKT_T1_EENS7_IS8_SA_EENS7_IT4_SA_EESA_T0_NS_15PhiloxCudaStateE --------------------------
	.section	.text._ZN2at6native43_GLOBAL__N__7cc8d1ed_10_Dropout_cu_0e96ed3824fused_dropout_kernel_vecIN3c104HalfEfjLi1ELi2EhEEvNS_4cuda6detail10TensorInfoIKT_T1_EENS7_IS8_SA_EENS7_IT4_SA_EESA_T0_NS_15PhiloxCudaStateE,"ax",@progbits
	.align	128
.text._ZN2at6native43_GLOBAL__N__7cc8d1ed_10_Dropout_cu_0e96ed3824fused_dropout_kernel_vecIN3c104HalfEfjLi1ELi2EhEEvNS_4cuda6detail10TensorInfoIKT_T1_EENS7_IS8_SA_EENS7_IT4_SA_EESA_T0_NS_15PhiloxCudaStateE:
        .type           _ZN2at6native43_GLOBAL__N__7cc8d1ed_10_Dropout_cu_0e96ed3824fused_dropout_kernel_vecIN3c104HalfEfjLi1ELi2EhEEvNS_4cuda6detail10TensorInfoIKT_T1_EENS7_IS8_SA_EENS7_IT4_SA_EESA_T0_NS_15PhiloxCudaStateE,@function
        .size           _ZN2at6native43_GLOBAL__N__7cc8d1ed_10_Dropout_cu_0e96ed3824fused_dropout_kernel_vecIN3c104HalfEfjLi1ELi2EhEEvNS_4cuda6detail10TensorInfoIKT_T1_EENS7_IS8_SA_EENS7_IT4_SA_EESA_T0_NS_15PhiloxCudaStateE,(.L_x_11604 - _ZN2at6native43_GLOBAL__N__7cc8d1ed_10_Dropout_cu_0e96ed3824fused_dropout_kernel_vecIN3c104HalfEfjLi1ELi2EhEEvNS_4cuda6detail10TensorInfoIKT_T1_EENS7_IS8_SA_EENS7_IT4_SA_EESA_T0_NS_15PhiloxCudaStateE)
        .other          _ZN2at6native43_GLOBAL__N__7cc8d1ed_10_Dropout_cu_0e96ed3824fused_dropout_kernel_vecIN3c104HalfEfjLi1ELi2EhEEvNS_4cuda6detail10TensorInfoIKT_T1_EENS7_IS8_SA_EENS7_IT4_SA_EESA_T0_NS_15PhiloxCudaStateE,@"STO_CUDA_ENTRY STV_DEFAULT"
_ZN2at6native43_GLOBAL__N__7cc8d1ed_10_Dropout_cu_0e96ed3824fused_dropout_kernel_vecIN3c104HalfEfjLi1ELi2EhEEvNS_4cuda6detail10TensorInfoIKT_T1_EENS7_IS8_SA_EENS7_IT4_SA_EESA_T0_NS_15PhiloxCudaStateE:
        /* <DEDUP_REMOVED lines=64> */
[----:B------:R-:W-:Y:S01]  /*0400*/  IMAD.WIDE.U32 R12, R12, -0x326172a9, RZ ;  /* 0xcd9e8d570c0c7825 */ /* 0x000fe200078e00ff */
[----:B------:R-:W-:-:S03]  /*0410*/  IADD3 R15, R17, -0x24c28bd8, RZ ;  /* 0xdb3d7428110f7810 */ /* 0x000fc60007ffe0ff */
        /* <DEDUP_REMOVED lines=11> */
[----:B------:R-:W-:-:S02]  /*04d0*/  DFMA R8, R8, R8, R8 ;  /* 0x000000080808722b */ /* 0x000fc40000000008 */
        /* <DEDUP_REMOVED lines=15> */
[----:B------:R-:W-:Y:S02]  /*05d0*/  DFMA R24, R8, R24, R8 ;  /* 0x000000180818722b */ /* 0x000fe40000000008 */
[----:B------:R-:W-:Y:S01]  /*05e0*/  IMAD.MOV.U32 R12, RZ, RZ, R21 ;  /* 0x000000ffff0c7224 */ /* 0x000fe200078e0015 */
[----:B------:R-:W-:Y:S01]  /*05f0*/  LOP3.LUT R6, R11, R4, R13, 0x96, !PT ;  /* 0x000000040b067212 */ /* 0x000fe200078e960d */
[----:B------:R-:W-:Y:S01]  /*0600*/  IMAD.MOV.U32 R10, RZ, RZ, R19 ;  /* 0x000000ffff0a7224 */ /* 0x000fe200078e0013 */
[----:B------:R-:W-:Y:S01]  /*0610*/  MOV R11, R20 ;  /* 0x00000014000b7202 */ /* 0x000fe20000000f00 */
[----:B------:R-:W-:Y:S01]  /*0620*/  IMAD.MOV.U32 R8, RZ, RZ, R5 ;  /* 0x000000ffff087224 */ /* 0x000fe200078e0005 */
[----:B------:R-:W-:Y:S01]  /*0630*/  MOV R9, R18 ;  /* 0x0000001200097202 */ /* 0x000fe20000000f00 */
[----:B------:R-:W-:Y:S06]  /*0640*/  @P0 BRA `(.L_x_1970) ;  /* 0x0000000000180947 */ /* 0x000fec0003800000 */
[----:B------:R-:W-:Y:S02]  /*0650*/  LOP3.LUT R4, R3, 0x7fffffff, RZ, 0xc0, !PT ;  /* 0x7fffffff03047812 */ /* 0x000fe400078ec0ff */
[----:B------:R-:W-:Y:S02]  /*0660*/  MOV R24, 0x690 ;  /* 0x0000069000187802 */ /* 0x000fe40000000f00 */
[----:B------:R-:W-:-:S07]  /*0670*/  IADD3 R4, R4, -0x100000, RZ ;  /* 0xfff0000004047810 */ /* 0x000fce0007ffe0ff */
[----:B------:R-:W-:Y:S05]  /*0680*/  CALL.REL.NOINC `($__internal_50_$__cuda_sm20_dblrcp_rn_slowpath_v3) ;  /* 0x0000000400e07944 */ /* 0x000fea0003c00000 */
[----:B------:R-:W-:Y:S01]  /*0690*/  IMAD.MOV.U32 R24, RZ, RZ, R4 ;  /* 0x000000ffff187224 */ /* 0x000fe200078e0004 */
[----:B------:R-:W-:-:S07]  /*06a0*/  MOV R25, R5 ;  /* 0x0000000500197202 */ /* 0x000fce0000000f00 */
.L_x_1970:
        /* <DEDUP_REMOVED lines=14> */
.L_x_1975:
        /* <DEDUP_REMOVED lines=13> */
.L_x_1972:
[----:B------:R-:W-:Y:S05]  /*0860*/  BSYNC B0 ;  /* 0x0000000000007941 */ /* 0x000fea0003800000 */
.L_x_1971:
        /* <DEDUP_REMOVED lines=54> */
.L_x_1974:
[----:B------:R-:W-:Y:S01]  /*0bd0*/  MOV R26, R7 ;  /* 0x00000007001a7202 */ /* 0x000fe20000000f00 */
[----:B------:R-:W-:-:S07]  /*0be0*/  IMAD.MOV.U32 R7, RZ, RZ, R0 ;  /* 0x000000ffff077224 */ /* 0x000fce00078e0000 */
.L_x_1973:
        /* <DEDUP_REMOVED lines=11> */
[--C-:B---3--:R-:W-:Y:S02]  /*0ca0*/  HADD2.F32 R7, -RZ, R24.reuse.H0_H0 ;  /* 0x20000018ff077230 */ /* 0x108fe40000004100 */
[----:B------:R-:W-:-:S03]  /*0cb0*/  HADD2.F32 R26, -RZ, R24.H1_H1 ;  /* 0x30000018ff1a7230 */ /* 0x000fc60000004100 */
[----:B------:R-:W-:Y:S01]  /*0cc0*/  FMUL.FTZ R4, R6, R7 ;  /* 0x0000000706047220 */ /* 0x000fe20000410000 */
[----:B0-----:R-:W-:Y:S02]  /*0cd0*/  IMAD.MOV.U32 R6, RZ, RZ, R28 ;  /* 0x000000ffff067224 */ /* 0x001fe400078e001c */
[----:B------:R-:W-:Y:S01]  /*0ce0*/  FMUL.FTZ R26, R23, R26 ;  /* 0x0000001a171a7220 */ /* 0x000fe20000410000 */
[----:B------:R-:W0:Y:S01]  /*0cf0*/  F2I.FTZ.U32.TRUNC.NTZ R7, R23 ;  /* 0x0000001700077305 */ /* 0x000e22000021f000 */
[C---:B------:R-:W-:Y:S02]  /*0d00*/  FMUL.FTZ R24, R5.reuse, R4 ;  /* 0x0000000405187220 */ /* 0x040fe40000410000 */
[----:B------:R-:W1:Y:S01]  /*0d10*/  LDC R4, c[0x0][0xc] ;  /* 0x00000300ff047b82 */ /* 0x000e620000000800 */
[----:B------:R-:W-:Y:S01]  /*0d20*/  FMUL.FTZ R25, R5, R26 ;  /* 0x0000001a05197220 */ /* 0x000fe20000410000 */
[----:B--2---:R-:W-:-:S04]  /*0d30*/  IMAD.WIDE.U32 R26, R9, 0x2, R20 ;  /* 0x00000002091a7825 */ /* 0x004fc800078e0014 */
[----:B------:R-:W-:Y:S02]  /*0d40*/  F2FP.F16.F32.PACK_AB R45, R25, R24 ;  /* 0x00000018192d723e */ /* 0x000fe400000000ff */
[----:B------:R-:W-:-:S03]  /*0d50*/  IADD3 R24, P0, R9, UR8, RZ ;  /* 0x0000000809187c10 */ /* 0x000fc6000ff1e0ff */
[----:B------:R3:W-:Y:S01]  /*0d60*/  STG.E desc[UR6][R26.64], R45 ;  /* 0x0000002d1a007986 */ /* 0x0007e2000c101906 */
[----:B0-----:R-:W-:Y:S01]  /*0d70*/  PRMT R0, R7, 0x7604, R0 ;  /* 0x0000760407007816 */ /* 0x001fe20000000000 */
[----:B------:R-:W-:Y:S01]  /*0d80*/  IMAD.X R25, RZ, RZ, UR9, P0 ;  /* 0x00000009ff197e24 */ /* 0x000fe200080e06ff */
[----:B------:R-:W-:-:S04]  /*0d90*/  MOV R7, R29 ;  /* 0x0000001d00077202 */ /* 0x000fc80000000f00 */
[----:B------:R3:W-:Y:S01]  /*0da0*/  STG.E.U16 desc[UR6][R24.64], R0 ;  /* 0x0000000018007986 */ /* 0x0007e2000c101506 */
[----:B-1----:R-:W-:Y:S01]  /*0db0*/  IMAD R9, R4, UR4, R9 ;  /* 0x0000000404097c24 */ /* 0x002fe2000f8e0209 */
[----:B------:R-:W-:Y:S01]  /*0dc0*/  MOV R4, R22 ;  /* 0x0000001600047202 */ /* 0x000fe20000000f00 */
[----:B------:R-:W-:Y:S03]  /*0dd0*/  BAR.SYNC.DEFER_BLOCKING 0x0 ;  /* 0x0000000000007b1d */ /* 0x000fe60000010000 */
[----:B------:R-:W-:-:S13]  /*0de0*/  ISETP.GE.U32.AND P0, PT, R9, UR10, PT ;  /* 0x0000000a09007c0c */ /* 0x000fda000bf06070 */
[----:B---3--:R-:W-:Y:S05]  /*0df0*/  @!P0 BRA `(.L_x_1975) ;  /* 0xfffffff800648947 */ /* 0x008fea000383ffff */
[----:B------:R-:W-:Y:S05]  /*0e00*/  EXIT ;  /* 0x000000000000794d */ /* 0x000fea0003800000 */
        .weak           $__internal_50_$__cuda_sm20_dblrcp_rn_slowpath_v3
        .type           $__internal_50_$__cuda_sm20_dblrcp_rn_slowpath_v3,@function
        .size           $__internal_50_$__cuda_sm20_dblrcp_rn_slowpath_v3,(.L_x_11604 - $__internal_50_$__cuda_sm20_dblrcp_rn_slowpath_v3)
$__internal_50_$__cuda_sm20_dblrcp_rn_slowpath_v3:
        /* <DEDUP_REMOVED lines=25> */
.L_x_1978:
        /* <DEDUP_REMOVED lines=9> */
.L_x_1976:
[----:B------:R-:W-:Y:S01]  /*1030*/  LOP3.LUT R3, R21, 0x80000, RZ, 0xfc, !PT ;  /* 0x0008000015037812 */ /* 0x000fe200078efcff */
[----:B------:R-:W-:-:S07]  /*1040*/  IMAD.MOV.U32 R2, RZ, RZ, R20 ;  /* 0x000000ffff027224 */ /* 0x000fce00078e0014 */
.L_x_1977:
[----:B------:R-:W-:Y:S01]  /*1050*/  MOV R25, 0x0 ;  /* 0x0000000000197802 */ /* 0x000fe20000000f00 */
[----:B------:R-:W-:Y:S01]  /*1060*/  IMAD.MOV.U32 R5, RZ, RZ, R3 ;  /* 0x000000ffff057224 */ /* 0x000fe200078e0003 */
[----:B------:R-:W-:Y:S02]  /*1070*/  MOV R4, R2 ;  /* 0x0000000200047202 */ /* 0x000fe40000000f00 */
[----:B------:R-:W-:Y:S05]  /*1080*/  RET.REL.NODEC R24 `(_ZN2at6native43_GLOBAL__N__7cc8d1ed_10_Dropout_cu_0e96ed3824fused_dropout_kernel_vecIN3c104HalfEfjLi1ELi2EhEEvNS_4cuda6detail10TensorInfoIKT_T1_EENS7_IS8_SA_EENS7_IT4_SA_EESA_T0_NS_15PhiloxCudaStateE) ;  /* 0xffffffec18dc7950 */ /* 0x000fea0003c3ffff */
.L_x_1979:
        /* <DEDUP_REMOVED lines=15> */
.L_x_11604:


//--------------------- .text._ZN2at6native43_GLOBAL__N__7cc8d1ed_10_Dropout_cu_0e96ed3824fused_dropout_kernel_vecIN3c104HalfEfjLi1ELi4EhEEvNS_4cuda6detail10TensorInfoIKT_T1_EENS7_IS8_SA_EENS7_IT4_SA_EESA_T0_NS_15PhiloxCudaStateE --------------------------
	.section	.text._ZN2at6native43_GLOBAL__N__7cc8d1ed_10_Dropout_cu_0e96ed3824fused_dropout_kernel_vecIN3c104HalfEfjLi1ELi4EhEEvNS_4cuda6detail10TensorInfoIKT_T1_EENS7_IS8_SA_EENS7_IT4_SA_EESA_T0_NS_15PhiloxCudaStateE,"ax",@progbits
	.align	128
.text._ZN2at6native43_GLOBAL__N__7cc8d1ed_10_Dropout_cu_0e96ed3824fused_dropout_kernel_vecIN3c104HalfEfjLi1ELi4EhEEvNS_4cuda6detail10TensorInfoIKT_T1_EENS7_IS8_SA_EENS7_IT4_SA_EESA_T0_NS_15PhiloxCudaStateE:
        .type           _ZN2at6native43_GLOBAL__N__7cc8d1ed_10_Dropout_cu_0e96ed3824fused_dropout_kernel_vecIN3c104HalfEfjLi1ELi4EhEEvNS_4cuda6detail10TensorInfoIKT_T1_EENS7_IS8_SA_EENS7_IT4_SA_EESA_T0_NS_15PhiloxCudaStateE,@function
        .size           _ZN2at6native43_GLOBAL__N__7cc8d1ed_10_Dropout_cu_0e96ed3824fused_dropout_kernel_vecIN3c104HalfEfjLi1ELi4EhEEvNS_4cuda6detail10TensorInfoIKT_T1_EENS7_IS8_SA_EENS7_IT4_SA_EESA_T0_NS_15PhiloxCudaStateE,(.L_x_11606 - _ZN2at6native43_GLOBAL__N__7cc8d1ed_10_Dropout_cu_0e96ed3824fused_dropout_kernel_vecIN3c104HalfEfjLi1ELi4EhEEvNS_4cuda6detail10TensorInfoIKT_T1_EENS7_IS8_SA_EENS7_IT4_SA_EESA_T0_NS_15PhiloxCudaStateE)
        .other          _ZN2at6native43_GLOBAL__N__7cc8d1ed_10_Dropout_cu_0e96ed3824fused_dropout_kernel_vecIN3c104HalfEfjLi1ELi4EhEEvNS_4cuda6detail10TensorInfoIKT_T1_EENS7_IS8_SA_EENS7_IT4_SA_EESA_T0_NS_15PhiloxCudaStateE,@"STO_CUDA_ENTRY STV_DEFAULT"
_ZN2at6native43_GLOBAL__N__7cc8d1ed_10_Dropout_cu_0e96ed3824fused_dropout_kernel_vecIN3c104HalfEfjLi1ELi4EhEEvNS_4cuda6detail10TensorInfoIKT_T1_EENS7_IS8_SA_EENS7_IT4_SA_EESA_T0_NS_15PhiloxCudaStateE:
        /* <DEDUP_REMOVED lines=63> */
[----:B------:R-:W-:-:S02]  /*03f0*/  LOP3.LUT R16, R15, R22, R9, 0x96, !PT ;  /* 0x000000160f107212 */ /* 0x000fc400078e9609 */
[C---:B------:R-:W-:Y:S01]  /*0400*/  IADD3 R15, R20.reuse, -0xe443238, RZ ;  /* 0xf1bbcdc8140f7810 */ /* 0x040fe20007ffe0ff */
[----:B------:R-:W-:Y:S02]  /*0410*/  VIADD R10, R20, 0x1715609d ;  /* 0x1715609d140a7836 */ /* 0x000fe40000000000 */
[----:B------:R-:W-:-:S03]  /*0420*/  IMAD.WIDE.U32 R16, R16, -0x326172a9, RZ ;  /* 0xcd9e8d5710107825 */ /* 0x000fc600078e00ff */
[----:B------:R-:W-:Y:S01]  /*0430*/  LOP3.LUT R22, R19, R12, R10, 0x96, !PT ;  /* 0x0000000c13167212 */ /* 0x000fe200078e960a */
[----:B------:R-:W-:Y:S01]  /*0440*/  VIADD R12, R21, 0x646e171e ;  /* 0x646e171e150c7836 */ /* 0x000fe20000000000 */
[----:B0-----:R-:W-:Y:S01]  /*0450*/  DFMA R26, -R24, R32, 1 ;  /* 0x3ff00000181a742b */ /* 0x001fe20000000120 */
[----:B------:R-:W-:Y:S02]  /*0460*/  LOP3.LUT R18, R17, R18, R11, 0x96, !PT ;  /* 0x0000001211127212 */ /* 0x000fe400078e960b */
        /* <DEDUP_REMOVED lines=20> */
[----:B------:R-:W-:Y:S01]  /*05b0*/  MOV R19, R34 ;  /* 0x0000002200137202 */ /* 0x000fe20000000f00 */
[----:B------:R-:W-:-:S04]  /*05c0*/  IMAD.HI.U32 R27, R43, -0x326172a9, RZ ;  /* 0xcd9e8d572b1b7827 */ /* 0x000fc800078e00ff */
[----:B------:R-:W-:Y:S01]  /*05d0*/  IMAD.MOV.U32 R34, RZ, RZ, R36 ;  /* 0x000000ffff227224 */ /* 0x000fe200078e0024 */
[----:B------:R-:W-:Y:S01]  /*05e0*/  LOP3.LUT R42, R27, R26, R18, 0x96, !PT ;  /* 0x0000001a1b2a7212 */ /* 0x000fe200078e9612 */
[----:B------:R-:W-:Y:S06]  /*05f0*/  @P0 BRA `(.L_x_1980) ;  /* 0x0000000000180947 */ /* 0x000fec0003800000 */
[----:B------:R-:W-:Y:S02]  /*0600*/  LOP3.LUT R22, R25, 0x7fffffff, RZ, 0xc0, !PT ;  /* 0x7fffffff19167812 */ /* 0x000fe400078ec0ff */
[----:B------:R-:W-:Y:S02]  /*0610*/  MOV R30, 0x640 ;  /* 0x00000640001e7802 */ /* 0x000fe40000000f00 */
[----:B------:R-:W-:-:S07]  /*0620*/  IADD3 R31, R22, -0x100000, RZ ;  /* 0xfff00000161f7810 */ /* 0x000fce0007ffe0ff */
[----:B------:R-:W-:Y:S05]  /*0630*/  CALL.REL.NOINC `($__internal_51_$__cuda_sm20_dblrcp_rn_slowpath_v3) ;  /* 0x0000000800487944 */ /* 0x000fea0003c00000 */
[----:B------:R-:W-:Y:S01]  /*0640*/  IMAD.MOV.U32 R22, RZ, RZ, R24 ;  /* 0x000000ffff167224 */ /* 0x000fe200078e0018 */
[----:B------:R-:W-:-:S07]  /*0650*/  MOV R23, R25 ;  /* 0x0000001900177202 */ /* 0x000fce0000000f00 */
.L_x_1980:
        /* <DEDUP_REMOVED lines=13> */
.L_x_1985:
        /* <DEDUP_REMOVED lines=13> */
.L_x_1982:
[----:B------:R-:W-:Y:S05]  /*0800*/  BSYNC B0 ;  /* 0x0000000000007941 */ /* 0x000fea0003800000 */
.L_x_1981:
        /* <DEDUP_REMOVED lines=60> */
.L_x_1984:
[----:B------:R-:W-:Y:S01]  /*0bd0*/  IMAD.MOV.U32 R32, RZ, RZ, R41 ;  /* 0x000000ffff207224 */ /* 0x000fe200078e0029 */
[----:B------:R-:W-:Y:S01]  /*0be0*/  MOV R33, R29 ;  /* 0x0000001d00217202 */ /* 0x000fe20000000f00 */
[----:B------:R-:W-:Y:S01]  /*0bf0*/  IMAD.MOV.U32 R31, RZ, RZ, R44 ;  /* 0x000000ffff1f7224 */ /* 0x000fe200078e002c */
[----:B------:R-:W-:-:S07]  /*0c00*/  MOV R30, R22 ;  /* 0x00000016001e7202 */ /* 0x000fce0000000f00 */
.L_x_1983:
[----:B0-----:R-:W-:-:S06]  /*0c10*/  IMAD.WIDE.U32 R28, R37, 0x2, R24 ;  /* 0x00000002251c7825 */ /* 0x001fcc00078e0018 */
[----:B------:R-:W3:Y:S01]  /*0c20*/  LDG.E.64 R28, desc[UR4][R28.64] ;  /* 0x000000041c1c7981 */ /* 0x000ee2000c1e1b00 */
[----:B------:R-:W-:Y:S01]  /*0c30*/  I2FP.F32.U32 R32, R32 ;  /* 0x0000002000207245 */ /* 0x000fe20000201000 */
[----:B------:R-:W-:Y:S01]  /*0c40*/  IMAD.MOV.U32 R41, RZ, RZ, 0x2f800000 ;  /* 0x2f800000ff297424 */ /* 0x000fe200078e00ff */
[----:B------:R-:W-:Y:S01]  /*0c50*/  I2FP.F32.U32 R33, R33 ;  /* 0x0000002100217245 */ /* 0x000fe20000201000 */
[----:B------:R-:W-:Y:S05]  /*0c60*/  WARPSYNC.ALL ;  /* 0x0000000000007948 */ /* 0x000fea0003800000 */
[----:B------:R-:W-:Y:S01]  /*0c70*/  FFMA.FTZ R23, R32, R41, 1.1641532182693481445e-10 ;  /* 0x2f00000020177423 */ /* 0x000fe20000010029 */
[----:B------:R-:W-:Y:S01]  /*0c80*/  I2FP.F32.U32 R31, R31 ;  /* 0x0000001f001f7245 */ /* 0x000fe20000201000 */
[----:B------:R-:W-:Y:S01]  /*0c90*/  FFMA.FTZ R32, R33, R41, 1.1641532182693481445e-10 ;  /* 0x2f00000021207423 */ /* 0x000fe20000010029 */
[----:B------:R-:W-:-:S02]  /*0ca0*/  I2FP.F32.U32 R30, R30 ;  /* 0x0000001e001e7245 */ /* 0x000fc40000201000 */
[----:B------:R-:W-:Y:S01]  /*0cb0*/  FSET.BF.LT.FTZ.AND R23, R23, UR7, PT ;  /* 0x0000000717177c0a */ /* 0x000fe2000b811000 */
[-C--:B------:R-:W-:Y:S01]  /*0cc0*/  FFMA.FTZ R31, R31, R41.reuse, 1.1641532182693481445e-10 ;  /* 0x2f0000001f1f7423 */ /* 0x080fe20000010029 */
[----:B------:R-:W-:Y:S01]  /*0cd0*/  FSET.BF.LT.FTZ.AND R32, R32, UR7, PT ;  /* 0x0000000720207c0a */ /* 0x000fe2000b811000 */
[----:B------:R-:W-:Y:S01]  /*0ce0*/  FFMA.FTZ R30, R30, R41, 1.1641532182693481445e-10 ;  /* 0x2f0000001e1e7423 */ /* 0x000fe20000010029 */
[----:B------:R-:W-:Y:S02]  /*0cf0*/  F2I.FTZ.U32.TRUNC.NTZ R33, R23 ;  /* 0x0000001700217305 */ /* 0x000fe4000021f000 */
[----:B------:R-:W-:Y:S02]  /*0d00*/  FSET.BF.LT.FTZ.AND R41, R31, UR7, PT ;  /* 0x000000071f297c0a */ /* 0x000fe4000b811000 */
[----:B------:R-:W-:-:S04]  /*0d10*/  FSET.BF.LT.FTZ.AND R43, R30, UR7, PT ;  /* 0x000000071e2b7c0a */ /* 0x000fc8000b811000 */
[----:B------:R-:W0:Y:S02]  /*0d20*/  F2I.FTZ.U32.TRUNC.NTZ R42, R32 ;  /* 0x00000020002a7305 */ /* 0x000e24000021f000 */
[----:B0-----:R-:W-:Y:S01]  /*0d30*/  PRMT R33, R42, 0x7604, R33 ;  /* 0x000076042a217816 */ /* 0x001fe20000000021 */
[--C-:B---3--:R-:W-:Y:S02]  /*0d40*/  HADD2.F32 R46, -RZ, R28.reuse.H0_H0 ;  /* 0x2000001cff2e7230 */ /* 0x108fe40000004100 */
[--C-:B------:R-:W-:Y:S02]  /*0d50*/  HADD2.F32 R48, -RZ, R29.reuse.H0_H0 ;  /* 0x2000001dff307230 */ /* 0x100fe40000004100 */
[----:B------:R-:W-:Y:S02]  /*0d60*/  HADD2.F32 R50, -RZ, R29.H1_H1 ;  /* 0x3000001dff327230 */ /* 0x000fe40000004100 */
[----:B------:R-:W-:Y:S01]  /*0d70*/  FMUL.FTZ R29, R23, R46 ;  /* 0x0000002e171d7220 */ /* 0x000fe20000410000 */
[----:B------:R-:W-:Y:S01]  /*0d80*/  HADD2.F32 R31, -RZ, R28.H1_H1 ;  /* 0x3000001cff1f7230 */ /* 0x000fe20000004100 */
[----:B------:R-:W0:Y:S01]  /*0d90*/  LDC R23, c[0x0][RZ] ;  /* 0x00000000ff177b82 */ /* 0x000e220000000800 */
[----:B------:R1:W3:Y:S01]  /*0da0*/  F2I.FTZ.U32.TRUNC.NTZ R28, R41 ;  /* 0x00000029001c7305 */ /* 0x0002e2000021f000 */
[----:B------:R-:W-:Y:S01]  /*0db0*/  FMUL.FTZ R49, R41, R48 ;  /* 0x0000003029317220 */ /* 0x000fe20000410000 */
[----:B------:R-:W-:Y:S01]  /*0dc0*/  FMUL.FTZ R51, R43, R50 ;  /* 0x000000322b337220 */ /* 0x000fe20000410000 */
[----:B------:R-:W-:Y:S01]  /*0dd0*/  FMUL.FTZ R47, R32, R31 ;  /* 0x0000001f202f7220 */ /* 0x000fe20000410000 */
[C---:B------:R-:W-:Y:S01]  /*0de0*/  FMUL.FTZ R29, R36.reuse, R29 ;  /* 0x0000001d241d7220 */ /* 0x040fe20000410000 */
[C---:B------:R-:W-:Y:S01]  /*0df0*/  FMUL.FTZ R49, R36.reuse, R49 ;  /* 0x0000003124317220 */ /* 0x040fe20000410000 */
[C---:B------:R-:W-:Y:S01]  /*0e00*/  FMUL.FTZ R32, R36.reuse, R51 ;  /* 0x0000003324207220 */ /* 0x040fe20000410000 */
[----:B------:R-:W-:Y:S01]  /*0e10*/  FMUL.FTZ R30, R36, R47 ;  /* 0x0000002f241e7220 */ /* 0x000fe20000410000 */
[----:B------:R-:W4:Y:S01]  /*0e20*/  F2I.FTZ.U32.TRUNC.NTZ R31, R43 ;  /* 0x0000002b001f7305 */ /* 0x000f22000021f000 */
[----:B------:R-:W-:Y:S01]  /*0e30*/  ULDC UR6, c[0x0][0xc] ;  /* 0x0000030000067ab9 */ /* 0x000fe20000000800 */
[----:B-1----:R-:W-:-:S02]  /*0e40*/  MOV R41, R45 ;  /* 0x0000002d00297202 */ /* 0x002fc40000000f00 */
[----:B---3--:R-:W-:Y:S02]  /*0e50*/  PRMT R42, R28, 0x7054, R33 ;  /* 0x000070541c2a7816 */ /* 0x008fe40000000021 */
[----:B------:R-:W-:Y:S02]  /*0e60*/  F2FP.F16.F32.PACK_AB R28, R30, R29 ;  /* 0x0000001d1e1c723e */ /* 0x000fe400000000ff */
[----:B------:R-:W-:Y:S01]  /*0e70*/  F2FP.F16.F32.PACK_AB R29, R32, R49 ;  /* 0x00000031201d723e */ /* 0x000fe200000000ff */
[C---:B--2---:R-:W-:Y:S01]  /*0e80*/  IMAD.WIDE.U32 R32, R37.reuse, 0x2, R26 ;  /* 0x0000000225207825 */ /* 0x044fe200078e001a */
[----:B------:R-:W-:Y:S02]  /*0e90*/  IADD3 R30, P0, R37, UR8, RZ ;  /* 0x00000008251e7c10 */ /* 0x000fe4000ff1e0ff */
[----:B----4-:R-:W-:Y:S01]  /*0ea0*/  PRMT R47, R31, 0x654, R42 ;  /* 0x000006541f2f7816 */ /* 0x010fe2000000002a */
[----:B0-----:R-:W-:Y:S01]  /*0eb0*/  IMAD.SHL.U32 R42, R23, 0x4, RZ ;  /* 0x00000004172a7824 */ /* 0x001fe200078e00ff */
        /* <DEDUP_REMOVED lines=10> */
        .weak           $__internal_51_$__cuda_sm20_dblrcp_rn_slowpath_v3
        .type           $__internal_51_$__cuda_sm20_dblrcp_rn_slowpath_v3,@function
        .size           $__internal_51_$__cuda_sm20_dblrcp_rn_slowpath_v3,(.L_x_11606 - $__internal_51_$__cuda_sm20_dblrcp_rn_slowpath_v3)
$__internal_51_$__cuda_sm20_dblrcp_rn_slowpath_v3:
        /* <DEDUP_REMOVED lines=26> */
.L_x_1988:
        /* <DEDUP_REMOVED lines=10> */
.L_x_1986:
[----:B------:R-:W-:Y:S01]  /*11a0*/  LOP3.LUT R23, R29, 0x80000, RZ, 0xfc, !PT ;  /* 0x000800001d177812 */ /* 0x000fe200078efcff */
[----:B------:R-:W-:-:S07]  /*11b0*/  IMAD.MOV.U32 R22, RZ, RZ, R28 ;  /* 0x000000ffff167224 */ /* 0x000fce00078e001c */
.L_x_1987:
[----:B------:R-:W-:Y:S01]  /*11c0*/  MOV R31, 0x0 ;  /* 0x00000000001f7802 */ /* 0x000fe20000000f00 */
[----:B------:R-:W-:Y:S01]  /*11d0*/  IMAD.MOV.U32 R25, RZ, RZ, R23 ;  /* 0x000000ffff197224 */ /* 0x000fe200078e0017 */
[----:B------:R-:W-:Y:S02]  /*11e0*/  MOV R24, R22 ;  /* 0x0000001600187202 */ /* 0x000fe40000000f00 */
[----:B------:R-:W-:Y:S05]  /*11f0*/  RET.REL.NODEC R30 `(_ZN2at6native43_GLOBAL__N__7cc8d1ed_10_Dropout_cu_0e96ed3824fused_dropout_kernel_vecIN3c104HalfEfjLi1ELi4EhEEvNS_4cuda6detail10TensorInfoIKT_T1_EENS7_IS8_SA_EENS7_IT4_SA_EESA_T0_NS_15PhiloxCudaStateE) ;  /* 0xffffffec1e807950 */ /* 0x000fea0003c3ffff */
.L_x_1989:
        /* <DEDUP_REMOVED lines=16> */
.L_x_11606:


//--------------------- .text._ZN2at6native43_GLOBAL__N__7cc8d1ed_10_Dropout_cu_0e96ed3824fused_dropout_kernel_vecIN3c104HalfEfjLi1ELi8EhEEvNS_4cuda6detail10TensorInfoIKT_T1_EENS7_IS8_SA_EENS7_IT4_SA_EESA_T0_NS_15PhiloxCudaStateE --------------------------
	.section	.text._ZN2at6native43_GLOBAL__N__7cc8d1ed_10_Dropout_cu_0e96ed3824fused_dropout_kernel_vecIN3c104HalfEfjLi1ELi8EhEEvNS_4cuda6detail10TensorInfoIKT_T1_EENS7_IS8_SA_EENS7_IT4_SA_EESA_T0_NS_15PhiloxCudaStateE,"ax",@progbits
	.align	128
.text._ZN2at6native43_GLOBAL__N__7cc8d1ed_10_Dropout_cu_0e96ed3824fused_dropout_kernel_vecIN3c104HalfEfjLi1ELi8EhEEvNS_4cuda6detail10TensorInfoIKT_T1_EENS7_IS8_SA_EENS7_IT4_SA_EESA_T0_NS_15PhiloxCudaStateE:
        .type           _ZN2at6native43_GLOBAL__N__7cc8d1ed_10_Dropout_cu_0e96ed3824fused_dropout_kernel_vecIN3c104HalfEfjLi1ELi8EhEEvNS_4cuda6detail10TensorInfoIKT_T1_EENS7_IS8_SA_EENS7_IT4_SA_EESA_T0_NS_15PhiloxCudaStateE,@function
        .size           _ZN2at6native43_GLOBAL__N__7cc8d1ed_10_Dropout_cu_0e96ed3824fused_dropout_kernel_vecIN3c104HalfEfjLi1ELi8EhEEvNS_4cuda6detail10TensorInfoIKT_T1_EENS7_IS8_SA_EENS7_IT4_SA_EESA_T0_NS_15PhiloxCudaStateE,(.L_x_11608 - _ZN2at6native43_GLOBAL__N__7cc8d1ed_10_Dropout_cu_0e96ed3824fused_dropout_kernel_vecIN3c104HalfEfjLi1ELi8EhEEvNS_4cuda6detail10TensorInfoIKT_T1_EENS7_IS8_SA_EENS7_IT4_SA_EESA_T0_NS_15PhiloxCudaStateE)
        .other          _ZN2at6native43_GLOBAL__N__7cc8d1ed_10_Dropout_cu_0e96ed3824fused_dropout_kernel_vecIN3c104HalfEfjLi1ELi8EhEEvNS_4cuda6detail10TensorInfoIKT_T1_EENS7_IS8_SA_EENS7_IT4_SA_EESA_T0_NS_15PhiloxCudaStateE,@"STO_CUDA_ENTRY STV_DEFAULT"
_ZN2at6native43_GLOBAL__N__7cc8d1ed_10_Dropout_cu_0e96ed3824fused_dropout_kernel_vecIN3c104HalfEfjLi1ELi8EhEEvNS_4cuda6detail10TensorInfoIKT_T1_EENS7_IS8_SA_EENS7_IT4_SA_EESA_T0_NS_15PhiloxCudaStateE:
        /* <DEDUP_REMOVED lines=66> */
[----:B------:R-:W-:-:S03]  /*0420*/  VIADD R16, R27, 0x646e171e ;  /* 0x646e171e1b107836 */ /* 0x000fc60000000000 */
[----:B------:R-:W-:Y:S01]  /*0430*/  LOP3.LUT R20, R23, R12, R10, 0x96, !PT ;  /* 0x0000000c17147212 */ /* 0x000fe200078e960a */
[----:B------:R-:W-:Y:S01]  /*0440*/  IMAD.WIDE.U32 R12, R13, -0x326172a9, RZ ;  /* 0xcd9e8d570d0c7825 */ /* 0x000fe200078e00ff */
[----:B0-----:R-:W-:-:S03]  /*0450*/  DFMA R24, -R14, R34, 1 ;  /* 0x3ff000000e18742b */ /* 0x001fc60000000122 */
[----:B------:R-:W-:Y:S01]  /*0460*/  IMAD.WIDE.U32 R20, R20, -0x2daee0ad, RZ ;  /* 0xd2511f5314147825 */ /* 0x000fe200078e00ff */
[----:B------:R-:W-:-:S04]  /*0470*/  LOP3.LUT R40, R13, R22, R11, 0x96, !PT ;  /* 0x000000160d287212 */ /* 0x000fc800078e960b */
[----:B------:R-:W-:Y:S01]  /*0480*/  LOP3.LUT R22, R21, R18, R16, 0x96, !PT ;  /* 0x0000001215167212 */ /* 0x000fe200078e9610 */
[----:B------:R-:W-:Y:S01]  /*0490*/  IMAD.WIDE.U32 R40, R40, -0x2daee0ad, RZ ;  /* 0xd2511f5328287825 */ /* 0x000fe200078e00ff */
[----:B------:R-:W-:Y:S01]  /*04a0*/  DFMA R24, R24, R24, R24 ;  /* 0x000000181818722b */ /* 0x000fe20000000018 */
[----:B------:R-:W-:Y:S02]  /*04b0*/  IADD3 R21, R27, -0x695add53, RZ ;  /* 0x96a522ad1b157810 */ /* 0x000fe40007ffe0ff */
[----:B------:R-:W-:Y:S01]  /*04c0*/  IMAD.WIDE.U32 R22, R22, -0x326172a9, RZ ;  /* 0xcd9e8d5716167825 */ /* 0x000fe200078e00ff */
[----:B------:R-:W-:-:S03]  /*04d0*/  LOP3.LUT R20, R41, R20, R17, 0x96, !PT ;  /* 0x0000001429147212 */ /* 0x000fc600078e9611 */
[----:B------:R-:W-:-:S05]  /*04e0*/  VIADD R18, R26, 0x5384540f ;  /* 0x5384540f1a127836 */ /* 0x000fca0000000000 */
[----:B------:R-:W-:Y:S01]  /*04f0*/  LOP3.LUT R30, R23, R12, R18, 0x96, !PT ;  /* 0x0000000c171e7212 */ /* 0x000fe200078e9612 */
[----:B------:R-:W-:Y:S01]  /*0500*/  DFMA R12, R34, R24, R34 ;  /* 0x00000018220c722b */ /* 0x000fe20000000022 */
[----:B------:R-:W-:-:S04]  /*0510*/  IMAD.WIDE.U32 R24, R20, -0x326172a9, RZ ;  /* 0xcd9e8d5714187825 */ /* 0x000fc800078e00ff */
[----:B------:R-:W-:Y:S01]  /*0520*/  IMAD.WIDE.U32 R30, R30, -0x2daee0ad, RZ ;  /* 0xd2511f531e1e7825 */ /* 0x000fe200078e00ff */
[----:B------:R-:W-:Y:S02]  /*0530*/  LOP3.LUT R35, R25, R22, R19, 0x96, !PT ;  /* 0x0000001619237212 */ /* 0x000fe400078e9613 */
[----:B------:R-:W-:Y:S01]  /*0540*/  DFMA R32, -R14, R12, 1 ;  /* 0x3ff000000e20742b */ /* 0x000fe2000000010c */
[----:B------:R-:W-:Y:S02]  /*0550*/  VIADD R20, R27, 0xdb3d7428 ;  /* 0xdb3d74281b147836 */ /* 0x000fe40000000000 */
[----:B------:R-:W-:Y:S02]  /*0560*/  VIADD R22, R26, 0x8ff34781 ;  /* 0x8ff347811a167836 */ /* 0x000fe40000000000 */
[----:B------:R-:W-:Y:S01]  /*0570*/  IMAD.HI.U32 R23, R35, -0x2daee0ad, RZ ;  /* 0xd2511f5323177827 */ /* 0x000fe200078e00ff */
[----:B------:R-:W-:Y:S02]  /*0580*/  LOP3.LUT R40, R31, R40, R20, 0x96, !PT ;  /* 0x000000281f287212 */ /* 0x000fe400078e9614 */
[----:B------:R-:W-:-:S02]  /*0590*/  DFMA R12, R12, R32, R12 ;  /* 0x000000200c0c722b */ /* 0x000fc4000000000c */
[----:B------:R-:W-:Y:S01]  /*05a0*/  LOP3.LUT R31, R23, R30, R21, 0x96, !PT ;  /* 0x0000001e171f7212 */ /* 0x000fe200078e9615 */
[----:B------:R-:W-:Y:S01]  /*05b0*/  IMAD.HI.U32 R25, R40, -0x326172a9, RZ ;  /* 0xcd9e8d5728197827 */ /* 0x000fe200078e00ff */
[----:B------:R-:W-:-:S03]  /*05c0*/  MOV R23, R37 ;  /* 0x0000002500177202 */ /* 0x000fc60000000f00 */
[----:B------:R-:W-:Y:S01]  /*05d0*/  IMAD.MOV.U32 R30, RZ, RZ, R35 ;  /* 0x000000ffff1e7224 */ /* 0x000fe200078e0023 */
[----:B------:R-:W-:Y:S01]  /*05e0*/  LOP3.LUT R38, R25, R24, R22, 0x96, !PT ;  /* 0x0000001819267212 */ /* 0x000fe200078e9616 */
[----:B------:R-:W-:Y:S01]  /*05f0*/  IMAD.MOV.U32 R24, RZ, RZ, R29 ;  /* 0x000000ffff187224 */ /* 0x000fe200078e001d */
[----:B------:R-:W-:Y:S02]  /*0600*/  MOV R25, R36 ;  /* 0x0000002400197202 */ /* 0x000fe40000000f00 */
[----:B------:R-:W-:Y:S01]  /*0610*/  MOV R29, R38 ;  /* 0x00000026001d7202 */ /* 0x000fe20000000f00 */
[----:B------:R-:W-:Y:S06]  /*0620*/  @P0 BRA `(.L_x_1990) ;  /* 0x0000000000180947 */ /* 0x000fec0003800000 */
[----:B------:R-:W-:Y:S02]  /*0630*/  LOP3.LUT R12, R15, 0x7fffffff, RZ, 0xc0, !PT ;  /* 0x7fffffff0f0c7812 */ /* 0x000fe400078ec0ff */
[----:B------:R-:W-:-:S03]  /*0640*/  MOV R36, 0x670 ;  /* 0x0000067000247802 */ /* 0x000fc60000000f00 */
[----:B------:R-:W-:-:S07]  /*0650*/  VIADD R37, R12, 0xfff00000 ;  /* 0xfff000000c257836 */ /* 0x000fce0000000000 */
[----:B------:R-:W-:Y:S05]  /*0660*/  CALL.REL.NOINC `($__internal_52_$__cuda_sm20_dblrcp_rn_slowpath_v3) ;  /* 0x00000018005c7944 */ /* 0x000fea0003c00000 */
[----:B------:R-:W-:Y:S01]  /*0670*/  MOV R12, R14 ;  /* 0x0000000e000c7202 */ /* 0x000fe20000000f00 */
[----:B------:R-:W-:-:S07]  /*0680*/  IMAD.MOV.U32 R13, RZ, RZ, R15 ;  /* 0x000000ffff0d7224 */ /* 0x000fce00078e000f */
.L_x_1990:
        /* <DEDUP_REMOVED lines=8> */
[----:B------:R-:W-:Y:S01]  /*0710*/  ULDC UR10, c[0x0][0x498] ;  /* 0x00012600000a7ab9 */ /* 0x000fe20000000800 */
[----:B------:R-:W-:-:S08]  /*0720*/  ULDC.64 UR8, c[0x0][0x3c0] ;  /* 0x0000f00000087ab9 */ /* 0x000fd00000000a00 */
[----:B0-----:R-:W-:-:S07]  /*0730*/  @!P0 FMUL R32, R32, 1.175494350822287508e-38 ;  /* 0x0080000020208820 */ /* 0x001fce0000400000 */
.L_x_2002:
        /* <DEDUP_REMOVED lines=18> */
.L_x_1993:
[----:B------:R-:W-:Y:S05]  /*0860*/  BSYNC B0 ;  /* 0x0000000000007941 */ /* 0x000fea0003800000 */
.L_x_1992:
[C---:B------:R-:W-:Y:S01]  /*0870*/  IMAD.HI.U32 R13, R23.reuse, -0x326172a9, RZ ;  /* 0xcd9e8d57170d7827 */ /* 0x040fe200078e00ff */
[----:B------:R-:W-:Y:S01]  /*0880*/  HFMA2.MMA R44, -RZ, RZ, -50.53125, 0.007152557373046875 ;  /* 0xd2511f53ff2c7435 */ /* 0x000fe200000001ff */
[----:B------:R-:W-:Y:S02]  /*0890*/  LOP3.LUT R12, R12, R35, R27, 0x96, !PT ;  /* 0x000000230c0c7212 */ /* 0x000fe400078e961b */
[----:B------:R-:W-:Y:S01]  /*08a0*/  IMAD R37, R23, -0x326172a9, RZ ;  /* 0xcd9e8d5717257824 */ /* 0x000fe200078e02ff */
[----:B------:R-:W-:Y:S01]  /*08b0*/  LOP3.LUT R30, R13, R24, R26, 0x96, !PT ;  /* 0x000000180d1e7212 */ /* 0x000fe200078e961a */
[----:B------:R-:W-:Y:S01]  /*08c0*/  VIADD R34, R43, 0x2 ;  /* 0x000000022b227836 */ /* 0x000fe20000000000 */
[----:B------:R-:W-:Y:S01]  /*08d0*/  ISETP.NE.AND P0, PT, R33, 0x1, PT ;  /* 0x000000012100780c */ /* 0x000fe20003f05270 */
[----:B------:R-:W-:Y:S01]  /*08e0*/  IMAD.WIDE.U32 R14, R12, -0x326172a9, RZ ;  /* 0xcd9e8d570c0e7825 */ /* 0x000fe200078e00ff */
[----:B------:R-:W-:-:S03]  /*08f0*/  ISETP.NE.AND P2, PT, R43, -0x2, PT ;  /* 0xfffffffe2b00780c */ /* 0x000fc60003f45270 */
        /* <DEDUP_REMOVED lines=35> */
[----:B------:R-:W-:Y:S02]  /*0b30*/  LOP3.LUT R12, R37, R12, R22, 0x96, !PT ;  /* 0x0000000c250c7212 */ /* 0x000fe400078e9616 */
[----:B------:R-:W-:Y:S02]  /*0b40*/  MOV R37, R28 ;  /* 0x0000001c00257202 */ /* 0x000fe40000000f00 */
        /* <DEDUP_REMOVED lines=12> */
.L_x_1994:
        /* <DEDUP_REMOVED lines=21> */
.L_x_1996:
[----:B------:R-:W-:Y:S05]  /*0d60*/  BSYNC B0 ;  /* 0x0000000000007941 */ /* 0x000fea0003800000 */
.L_x_1995:
        /* <DEDUP_REMOVED lines=61> */
.L_x_1991:
        /* <DEDUP_REMOVED lines=15> */
.L_x_1999:
[----:B------:R-:W-:Y:S05]  /*1230*/  BSYNC B0 ;  /* 0x0000000000007941 */ /* 0x000fea0003800000 */
.L_x_1998:
        /* <DEDUP_REMOVED lines=27> */
.L_x_2001:
[----:B------:R-:W-:Y:S05]  /*13f0*/  BSYNC B0 ;  /* 0x0000000000007941 */ /* 0x000fea0003800000 */
.L_x_2000:
        /* <DEDUP_REMOVED lines=15> */
[----:B------:R-:W-:Y:S01]  /*14f0*/  IMAD.WIDE.U32 R36, R37, -0x2daee0ad, RZ ;  /* 0xd2511f5325247825 */ /* 0x000fe200078e00ff */
[----:B------:R-:W-:-:S03]  /*1500*/  MOV R47, R29 ;  /* 0x0000001d002f7202 */ /* 0x000fc60000000f00 */
        /* <DEDUP_REMOVED lines=83> */
.L_x_1997:
        /* <DEDUP_REMOVED lines=12> */
[----:B------:R-:W-:Y:S01]  /*1b00*/  FFMA.FTZ R44, R37, R48, 1.1641532182693481445e-10 ;  /* 0x2f000000252c7423 */ /* 0x000fe20000010030 */
[----:B------:R-:W-:Y:S01]  /*1b10*/  I2FP.F32.U32 R37, R28 ;  /* 0x0000001c00257245 */ /* 0x000fe20000201000 */
[-C--:B------:R-:W-:Y:S01]  /*1b20*/  FFMA.FTZ R53, R53, R48.reuse, 1.1641532182693481445e-10 ;  /* 0x2f00000035357423 */ /* 0x080fe20000010030 */
[----:B------:R-:W0:Y:S01]  /*1b30*/  F2I.FTZ.U32.TRUNC.NTZ R28, R45 ;  /* 0x0000002d001c7305 */ /* 0x000e22000021f000 */
[----:B------:R-:W-:Y:S02]  /*1b40*/  FSET.BF.LT.FTZ.AND R42, R42, UR7, PT ;  /* 0x000000072a2a7c0a */ /* 0x000fe4000b811000 */
[----:B------:R-:W-:Y:S01]  /*1b50*/  FFMA.FTZ R37, R37, R48, 1.1641532182693481445e-10 ;  /* 0x2f00000025257423 */ /* 0x000fe20000010030 */
[----:B------:R-:W-:Y:S02]  /*1b60*/  FSET.BF.LT.FTZ.AND R44, R44, UR7, PT ;  /* 0x000000072c2c7c0a */ /* 0x000fe4000b811000 */
[----:B------:R-:W-:-:S02]  /*1b70*/  I2FP.F32.U32 R47, R38 ;  /* 0x00000026002f7245 */ /* 0x000fc40000201000 */
[----:B------:R-:W1:Y:S01]  /*1b80*/  F2I.FTZ.U32.TRUNC.NTZ R39, R44 ;  /* 0x0000002c00277305 */ /* 0x000e62000021f000 */
[----:B------:R-:W-:Y:S02]  /*1b90*/  FSET.BF.LT.FTZ.AND R43, R37, UR7, PT ;  /* 0x00000007252b7c0a */ /* 0x000fe4000b811000 */
[----:B------:R-:W-:Y:S01]  /*1ba0*/  I2FP.F32.U32 R51, R46 ;  /* 0x0000002e00337245 */ /* 0x000fe20000201000 */
[----:B------:R-:W-:Y:S01]  /*1bb0*/  FFMA.FTZ R46, R47, R48, 1.1641532182693481445e-10 ;  /* 0x2f0000002f2e7423 */ /* 0x000fe20000010030 */
[----:B------:R-:W-:Y:S02]  /*1bc0*/  I2FP.F32.U32 R49, R36 ;  /* 0x0000002400317245 */ /* 0x000fe40000201000 */
[----:B0-----:R-:W-:Y:S01]  /*1bd0*/  LOP3.LUT R38, R28, 0xff, RZ, 0xc0, !PT ;  /* 0x000000ff1c267812 */ /* 0x001fe200078ec0ff */
[----:B------:R-:W0:Y:S01]  /*1be0*/  F2I.FTZ.U32.TRUNC.NTZ R37, R42 ;  /* 0x0000002a00257305 */ /* 0x000e22000021f000 */
[-C--:B------:R-:W-:Y:S01]  /*1bf0*/  FFMA.FTZ R47, R51, R48.reuse, 1.1641532182693481445e-10 ;  /* 0x2f000000332f7423 */ /* 0x080fe20000010030 */
[----:B------:R-:W-:-:S04]  /*1c00*/  FFMA.FTZ R48, R49, R48, 1.1641532182693481445e-10 ;  /* 0x2f00000031307423 */ /* 0x000fc80000010030 */
[----:B------:R-:W-:Y:S02]  /*1c10*/  FSET.BF.LT.FTZ.AND R47, R47, UR7, PT ;  /* 0x000000072f2f7c0a */ /* 0x000fe4000b811000 */
[----:B------:R-:W3:Y:S01]  /*1c20*/  F2I.FTZ.U32.TRUNC.NTZ R41, R43 ;  /* 0x0000002b00297305 */ /* 0x000ee2000021f000 */
[----:B-1----:R-:W-:Y:S02]  /*1c30*/  LOP3.LUT R36, R39, 0xff, RZ, 0xc0, !PT ;  /* 0x000000ff27247812 */ /* 0x002fe400078ec0ff */
[----:B------:R-:W-:Y:S02]  /*1c40*/  FSET.BF.LT.FTZ.AND R39, R53, UR7, PT ;  /* 0x0000000735277c0a */ /* 0x000fe4000b811000 */
[----:B------:R-:W-:Y:S02]  /*1c50*/  FSET.BF.LT.FTZ.AND R48, R48, UR7, PT ;  /* 0x0000000730307c0a */ /* 0x000fe4000b811000 */
[----:B0-----:R-:W-:Y:S02]  /*1c60*/  PRMT R37, R37, 0x7604, R38 ;  /* 0x0000760425257816 */ /* 0x001fe40000000026 */
[----:B---3--:R-:W-:-:S02]  /*1c70*/  PRMT R28, R41, 0x7604, R36 ;  /* 0x00007604291c7816 */ /* 0x008fc40000000024 */
[----:B------:R-:W-:Y:S08]  /*1c80*/  F2I.FTZ.U32.TRUNC.NTZ R41, R47 ;  /* 0x0000002f00297305 */ /* 0x000ff0000021f000 */
[----:B------:R-:W0:Y:S02]  /*1c90*/  F2I.FTZ.U32.TRUNC.NTZ R36, R39 ;  /* 0x0000002700247305 */ /* 0x000e24000021f000 */
[----:B0-----:R-:W-:Y:S01]  /*1ca0*/  LOP3.LUT R36, R36, 0xff, RZ, 0xc0, !PT ;  /* 0x000000ff24247812 */ /* 0x001fe200078ec0ff */
[----:B--2---:R-:W-:-:S02]  /*1cb0*/  HADD2.F32 R50, -RZ, R12.H1_H1 ;  /* 0x3000000cff327230 */ /* 0x004fc40000004100 */
[----:B------:R-:W-:Y:S02]  /*1cc0*/  HADD2.F32 R38, -RZ, R12.H0_H0 ;  /* 0x2000000cff267230 */ /* 0x000fe40000004100 */
[--C-:B------:R-:W-:Y:S02]  /*1cd0*/  HADD2.F32 R49, -RZ, R15.reuse.H0_H0 ;  /* 0x2000000fff317230 */ /* 0x100fe40000004100 */
[----:B------:R-:W-:Y:S01]  /*1ce0*/  FMUL.FTZ R53, R47, R50 ;  /* 0x000000322f357220 */ /* 0x000fe20000410000 */
[--C-:B------:R-:W-:Y:S01]  /*1cf0*/  HADD2.F32 R12, -RZ, R14.reuse.H0_H0 ;  /* 0x2000000eff0c7230 */ /* 0x100fe20000004100 */
[----:B------:R-:W-:Y:S01]  /*1d00*/  FSET.BF.LT.FTZ.AND R47, R46, UR7, PT ;  /* 0x000000072e2f7c0a */ /* 0x000fe2000b811000 */
[----:B------:R-:W-:Y:S02]  /*1d10*/  HADD2.F32 R15, -RZ, R15.H1_H1 ;  /* 0x3000000fff0f7230 */ /* 0x000fe40000004100 */
[----:B------:R-:W-:Y:S01]  /*1d20*/  FMUL.FTZ R51, R39, R38 ;  /* 0x0000002627337220 */ /* 0x000fe20000410000 */
[----:B------:R-:W-:Y:S01]  /*1d30*/  HADD2.F32 R14, -RZ, R14.H1_H1 ;  /* 0x3000000eff0e7230 */ /* 0x000fe20000004100 */
[----:B------:R-:W0:Y:S01]  /*1d40*/  LDC.64 R38, c[0x0][0x2e8] ;  /* 0x0000ba00ff267b82 */ /* 0x000e220000000a00 */
[----:B------:R-:W-:-:S02]  /*1d50*/  HADD2.F32 R52, -RZ, R13.H0_H0 ;  /* 0x2000000dff347230 */ /* 0x000fc40000004100 */
[----:B------:R-:W-:Y:S01]  /*1d60*/  FMUL.FTZ R15, R43, R15 ;  /* 0x0000000f2b0f7220 */ /* 0x000fe20000410000 */
[----:B------:R-:W-:Y:S02]  /*1d70*/  HADD2.F32 R13, -RZ, R13.H1_H1 ;  /* 0x3000000dff0d7230 */ /* 0x000fe40000004100 */
[----:B------:R-:W-:Y:S01]  /*1d80*/  FMUL.FTZ R43, R47, R14 ;  /* 0x0000000e2f2b7220 */ /* 0x000fe20000410000 */
[----:B------:R-:W-:Y:S01]  /*1d90*/  FMUL.FTZ R49, R44, R49 ;  /* 0x000000312c317220 */ /* 0x000fe20000410000 */
[----:B------:R-:W-:Y:S01]  /*1da0*/  F2I.FTZ.U32.TRUNC.NTZ R47, R47 ;  /* 0x0000002f002f7305 */ /* 0x000fe2000021f000 */
[----:B------:R-:W-:Y:S01]  /*1db0*/  FMUL.FTZ R45, R45, R52 ;  /* 0x000000342d2d7220 */ /* 0x000fe20000410000 */
[----:B------:R-:W-:Y:S01]  /*1dc0*/  FMUL.FTZ R13, R42, R13 ;  /* 0x0000000d2a0d7220 */ /* 0x000fe20000410000 */
[C---:B------:R-:W-:Y:S01]  /*1dd0*/  FMUL.FTZ R44, R32.reuse, R43 ;  /* 0x0000002b202c7220 */ /* 0x040fe20000410000 */
[----:B------:R-:W-:Y:S01]  /*1de0*/  FMUL.FTZ R50, R32, R53 ;  /* 0x0000003520327220 */ /* 0x000fe20000410000 */
[----:B------:R-:W1:Y:S01]  /*1df0*/  LDC R43, c[0x0][RZ] ;  /* 0x00000000ff2b7b82 */ /* 0x000e620000000800 */
[----:B------:R-:W-:Y:S01]  /*1e00*/  FMUL.FTZ R53, R48, R12 ;  /* 0x0000000c30357220 */ /* 0x000fe20000410000 */
[C---:B------:R-:W-:Y:S01]  /*1e10*/  FMUL.FTZ R45, R32.reuse, R45 ;  /* 0x0000002d202d7220 */ /* 0x040fe20000410000 */
[----:B------:R-:W2:Y:S01]  /*1e20*/  F2I.FTZ.U32.TRUNC.NTZ R42, R48 ;  /* 0x00000030002a7305 */ /* 0x000ea2000021f000 */
[C---:B------:R-:W-:Y:S01]  /*1e30*/  FMUL.FTZ R14, R32.reuse, R13 ;  /* 0x0000000d200e7220 */ /* 0x040fe20000410000 */
[C---:B------:R-:W-:Y:S01]  /*1e40*/  FMUL.FTZ R51, R32.reuse, R51 ;  /* 0x0000003320337220 */ /* 0x040fe20000410000 */
[C---:B------:R-:W-:Y:S01]  /*1e50*/  FMUL.FTZ R53, R32.reuse, R53 ;  /* 0x0000003520357220 */ /* 0x040fe20000410000 */
[C---:B------:R-:W-:Y:S01]  /*1e60*/  FMUL.FTZ R49, R32.reuse, R49 ;  /* 0x0000003120317220 */ /* 0x040fe20000410000 */
[----:B------:R-:W-:Y:S01]  /*1e70*/  FMUL.FTZ R46, R32, R15 ;  /* 0x0000000f202e7220 */ /* 0x000fe20000410000 */
[----:B------:R-:W-:Y:S01]  /*1e80*/  F2FP.F16.F32.PACK_AB R13, R14, R45 ;  /* 0x0000002d0e0d723e */ /* 0x000fe200000000ff */
[----:B------:R-:W-:Y:S01]  /*1e90*/  ULDC UR6, c[0x0][0xc] ;  /* 0x0000030000067ab9 */ /* 0x000fe20000000800 */
[----:B------:R-:W-:-:S02]  /*1ea0*/  F2FP.F16.F32.PACK_AB R12, R50, R51 ;  /* 0x00000033320c723e */ /* 0x000fc400000000ff */
[----:B------:R-:W-:Y:S01]  /*1eb0*/  F2FP.F16.F32.PACK_AB R14, R44, R53 ;  /* 0x000000352c0e723e */ /* 0x000fe200000000ff */
[----:B0-----:R-:W-:Y:S01]  /*1ec0*/  IMAD.WIDE.U32 R38, R25, 0x2, R38 ;  /* 0x0000000219267825 */ /* 0x001fe200078e0026 */
[----:B------:R-:W-:Y:S02]  /*1ed0*/  F2FP.F16.F32.PACK_AB R15, R46, R49 ;  /* 0x000000312e0f723e */ /* 0x000fe400000000ff */
[----:B------:R-:W-:Y:S02]  /*1ee0*/  PRMT R44, R41, 0x7604, R36 ;  /* 0x00007604292c7816 */ /* 0x000fe40000000024 */
[----:B--2---:R-:W-:Y:S01]  /*1ef0*/  LOP3.LUT R42, R42, 0xff, RZ, 0xc0, !PT ;  /* 0x000000ff2a2a7812 */ /* 0x004fe200078ec0ff */
[----:B------:R0:W-:Y:S01]  /*1f00*/  STG.E.128 desc[UR4][R38.64], R12 ;  /* 0x0000000c26007986 */ /* 0x0001e2000c101d04 */
[----:B------:R-:W-:Y:S02]  /*1f10*/  IADD3 R36, P0, R25, UR8, RZ ;  /* 0x0000000819247c10 */ /* 0x000fe4000ff1e0ff */
[----:B------:R-:W-:-:S04]  /*1f20*/  PRMT R47, R47, 0x7604, R42 ;  /* 0x000076042f2f7816 */ /* 0x000fc8000000002a */
[----:B0-----:R-:W-:Y:S01]  /*1f30*/  PRMT R13, R47, 0x5410, R28 ;  /* 0x000054102f0d7816 */ /* 0x001fe2000000001c */
[----:B-1----:R-:W-:Y:S01]  /*1f40*/  IMAD.SHL.U32 R28, R43, 0x8, RZ ;  /* 0x000000082b1c7824 */ /* 0x002fe200078e00ff */
[----:B------:R-:W-:Y:S02]  /*1f50*/  PRMT R12, R44, 0x5410, R37 ;  /* 0x000054102c0c7816 */ /* 0x000fe40000000025 */
[----:B------:R-:W-:Y:S01]  /*1f60*/  IADD3.X R37, RZ, UR9, RZ, P0, !PT ;  /* 0x00000009ff257c10 */ /* 0x000fe200087fe4ff */
[----:B------:R-:W-:Y:S01]  /*1f70*/  IMAD R25, R28, UR6, R25 ;  /* 0x000000061c197c24 */ /* 0x000fe2000f8e0219 */
[----:B------:R-:W-:-:S03]  /*1f80*/  MOV R43, R34 ;  /* 0x00000022002b7202 */ /* 0x000fc60000000f00 */
[----:B------:R0:W-:Y:S01]  /*1f90*/  STG.E.64 desc[UR4][R36.64], R12 ;  /* 0x0000000c24007986 */ /* 0x0001e2000c101b04 */
[----:B------:R-:W-:Y:S01]  /*1fa0*/  BAR.SYNC.DEFER_BLOCKING 0x0 ;  /* 0x0000000000007b1d */ /* 0x000fe20000010000 */
[----:B------:R-:W-:-:S13]  /*1fb0*/  ISETP.GE.U32.AND P0, PT, R25, UR10, PT ;  /* 0x0000000a19007c0c */ /* 0x000fda000bf06070 */
[----:B0-----:R-:W-:Y:S05]  /*1fc0*/  @!P0 BRA `(.L_x_2002) ;  /* 0xffffffe400dc8947 */ /* 0x001fea000383ffff */
[----:B------:R-:W-:Y:S05]  /*1fd0*/  EXIT ;  /* 0x000000000000794d */ /* 0x000fea0003800000 */
        .weak           $__internal_52_$__cuda_sm20_dblrcp_rn_slowpath_v3
        .type           $__internal_52_$__cuda_sm20_dblrcp_rn_slowpath_v3,@function
        .size           $__internal_52_$__cuda_sm20_dblrcp_rn_slowpath_v3,(.L_x_11608 - $__internal_52_$__cuda_sm20_dblrcp_rn_slowpath_v3)
$__internal_52_$__cuda_sm20_dblrcp_rn_slowpath_v3:
        /* <DEDUP_REMOVED lines=26> */
.L_x_2005:
        /* <DEDUP_REMOVED lines=10> */
.L_x_2003:
[----:B------:R-:W-:Y:S01]  /*2220*/  LOP3.LUT R13, R35, 0x80000, RZ, 0xfc, !PT ;  /* 0x00080000230d7812 */ /* 0x000fe200078efcff */
[----:B------:R-:W-:-:S07]  /*2230*/  IMAD.MOV.U32 R12, RZ, RZ, R34 ;  /* 0x000000ffff0c7224 */ /* 0x000fce00078e0022 */
.L_x_2004:
[----:B------:R-:W-:Y:S01]  /*2240*/  MOV R37, 0x0 ;  /* 0x0000000000257802 */ /* 0x000fe20000000f00 */
[----:B------:R-:W-:Y:S01]  /*2250*/  IMAD.MOV.U32 R15, RZ, RZ, R13 ;  /* 0x000000ffff0f7224 */ /* 0x000fe200078e000d */
[----:B------:R-:W-:Y:S02]  /*2260*/  MOV R14, R12 ;  /* 0x0000000c000e7202 */ /* 0x000fe40000000f00 */
[----:B------:R-:W-:Y:S05]  /*2270*/  RET.REL.NODEC R36 `(_ZN2at6native43_GLOBAL__N__7cc8d1ed_10_Dropout_cu_0e96ed3824fused_dropout_kernel_vecIN3c104HalfEfjLi1ELi8EhEEvNS_4cuda6detail10TensorInfoIKT_T1_EENS7_IS8_SA_EENS7_IT4_SA_EESA_T0_NS_15PhiloxCudaStateE) ;  /* 0xffffffdc24607950 */ /* 0x000fea0003c3ffff */
.L_x_2006:
        /* <DEDUP_REMOVED lines=16> */
.L_x_11608:


//--------------------- .text._ZN2at6native43_GLOBAL__N__7cc8d1ed_10_Dropout_cu_0e96ed3824fused_dropout_kernel_vecIN3c104HalfEfjLi1ELi16EhEEvNS_4cuda6detail10TensorInfoIKT_T1_EENS7_IS8_SA_EENS7_IT4_SA_EESA_T0_NS_15PhiloxCudaStateE --------------------------
	.section	.text._ZN2at6native43_GLOBAL__N__7cc8d1ed_10_Dropout_cu_0e96ed3824fused_dropout_kernel_vecIN3c104HalfEfjLi1ELi16EhEEvNS_4cuda6detail10TensorInfoIKT_T1_EENS7_IS8_SA_EENS7_IT4_SA_EESA_T0_NS_15PhiloxCudaStateE,"ax",@progbits
	.align	128
.text._ZN2at6native43_GLOBAL__N__7cc8d1ed_10_Dropout_cu_0e96ed3824fused_dropout_kernel_vecIN3c104HalfEfjLi1ELi16EhEEvNS_4cuda6detail10TensorInfoIKT_T1_EENS7_IS8_SA_EENS7_IT4_SA_EESA_T0_NS_15PhiloxCudaStateE:
        .type           _ZN2at6native43_GLOBAL__N__7cc8d1ed_10_Dropout_cu_0e96ed3824fused_dropout_kernel_vecIN3c104HalfEfjLi1ELi16EhEEvNS_4cuda6detail10TensorInfoIKT_T1_EENS7_IS8_SA_EENS7_IT4_SA_EESA_T0_NS_15PhiloxCudaStateE,@function
        .size           _ZN2at6native43_GLOBAL__N__7cc8d1ed_10_Dropout_cu_0e96ed3824fused_dropout_kernel_vecIN3c104HalfEfjLi1ELi16EhEEvNS_4cuda6detail10TensorInfoIKT_T1_EENS7_IS8_SA_EENS7_IT4_SA_EESA_T0_NS_15PhiloxCudaStateE,(.L_x_11610 - _ZN2at6native43_GLOBAL__N__7cc8d1ed_10_Dropout_cu_0e96ed3824fused_dropout_kernel_vecIN3c104HalfEfjLi1ELi16EhEEvNS_4cuda6detail10TensorInfoIKT_T1_EENS7_IS8_SA_EENS7_IT4_SA_EESA_T0_NS_15PhiloxCudaStateE)
        .other          _ZN2at6native43_GLOBAL__N__7cc8d1ed_10_Dropout_cu_0e96ed3824fused_dropout_kernel_vecIN3c104HalfEfjLi1ELi16EhEEvNS_4cuda6detail10TensorInfoIKT_T1_EENS7_IS8_SA_EENS7_IT4_SA_EESA_T0_NS_15PhiloxCudaStateE,@"STO_CUDA_ENTRY STV_DEFAULT"
_ZN2at6native43_GLOBAL__N__7cc8d1ed_10_Dropout_cu_0e96ed3824fused_dropout_kernel_vecIN3c104HalfEfjLi1ELi16EhEEvNS_4cuda6detail10TensorInfoIKT_T1_EENS7_IS8_SA_EENS7_IT4_SA_EESA_T0_NS_15PhiloxCudaStateE:
[----:B------:R-:W-:Y:S08]  /*0000*/  LDC R1, c[0x0][0x28] ;  /* 0x00000a00ff017b82 */ /* 0x000ff00000000800 */
[----:B------:R-:W0:Y:S01]  /*0010*/  LDC R4, c[0x0][0x4a8] ;  /* 0x00012a00ff047b82 */ /* 0x000e220000000800 */
[----:B------:R-:W-:Y:S01]  /*0020*/  ULDC.U8 UR4, c[0x0][0x4b4] ;  /* 0x00012d0000047ab9 */ /* 0x000fe20000000000 */
[----:B------:R-:W-:Y:S01]  /*0030*/  ULDC.64 UR8, c[0x0][0x208] ;  /* 0x0000820000087ab9 */ /* 0x000fe20000000a00 */
[----:B------:R-:W-:Y:S01]  /*0040*/  ISETP.NE.AND P0, PT, RZ, UR4, PT ;  /* 0x00000004ff007c0c */ /* 0x000fe2000bf05270 */
[----:B------:R-:W-:-:S02]  /*0050*/  ULDC.64 UR4, c[0x0][0x4a0] ;  /* 0x0001280000047ab9 */ /* 0x000fc40000000a00 */
[----:B------:R-:W-:Y:S01]  /*0060*/  MOV R2, UR4 ;  /* 0x0000000400027c02 */ /* 0x000fe20008000f00 */
[----:B------:R-:W-:Y:S01]  /*0070*/  IMAD.U32 R3, RZ, RZ, UR5 ;  /* 0x00000005ff037e24 */ /* 0x000fe2000f8e00ff */
[----:B------:R-:W0:Y:S08]  /*0080*/  LDC R5, c[0x0][0x4ac] ;  /* 0x00012b00ff057b82 */ /* 0x000e300000000800 */
[----:B------:R-:W2:Y:S01]  /*0090*/  @P0 LDG.E.64 R2, desc[UR8][R2.64] ;  /* 0x0000000802020981 */ /* 0x000ea2000c1e1b00 */
[----:B------:R-:W1:Y:S03]  /*00a0*/  @P0 LDC R11, c[0x0][0x4b0] ;  /* 0x00012c00ff0b0b82 */ /* 0x000e660000000800 */
[----:B0-----:R-:W1:Y:S01]  /*00b0*/  @P0 LDG.E.64 R6, desc[UR8][R4.64] ;  /* 0x0000000804060981 */ /* 0x001e62000c1e1b00 */
[----:B------:R-:W0:Y:S01]  /*00c0*/  S2R R0, SR_CTAID.X ;  /* 0x0000000000007919 */ /* 0x000e220000002500 */
[----:B------:R-:W0:Y:S01]  /*00d0*/  S2R R9, SR_TID.X ;  /* 0x0000000000097919 */ /* 0x000e220000002100 */
[----:B------:R-:W-:-:S02]  /*00e0*/  ULDC UR6, c[0x0][0x0] ;  /* 0x0000000000067ab9 */ /* 0x000fc40000000800 */
        /* <DEDUP_REMOVED lines=83> */
[----:B------:R-:W-:Y:S02]  /*0620*/  MOV R6, 0x650 ;  /* 0x0000065000067802 */ /* 0x000fe40000000f00 */
[----:B------:R-:W-:-:S07]  /*0630*/  IADD3 R12, R5, -0x100000, RZ ;  /* 0xfff00000050c7810 */ /* 0x000fce0007ffe0ff */
[----:B------:R-:W-:Y:S05]  /*0640*/  CALL.REL.NOINC `($__internal_53_$__cuda_sm20_dblrcp_rn_slowpath_v3) ;  /* 0x0000003000687944 */ /* 0x000fea0003c00000 */
.L_x_2007:
        /* <DEDUP_REMOVED lines=16> */
.L_x_2029:
        /* <DEDUP_REMOVED lines=18> */
.L_x_2010:
[----:B------:R-:W-:Y:S05]  /*0870*/  BSYNC B0 ;  /* 0x0000000000007941 */ /* 0x000fea0003800000 */
.L_x_2009:
[----:B------:R-:W-:Y:S01]  /*0880*/  IMAD.HI.U32 R7, R0, -0x326172a9, RZ ;  /* 0xcd9e8d5700077827 */ /* 0x000fe200078e00ff */
[----:B------:R-:W-:Y:S01]  /*0890*/  HFMA2.MMA R15, -RZ, RZ, -50.53125, 0.007152557373046875 ;  /* 0xd2511f53ff0f7435 */ /* 0x000fe200000001ff */
[----:B------:R-:W-:Y:S02]  /*08a0*/  LOP3.LUT R6, R6, UR5, R5, 0x96, !PT ;  /* 0x0000000506067c12 */ /* 0x000fe4000f8e9605 */
[----:B------:R-:W-:Y:S01]  /*08b0*/  IMAD R17, R0, -0x326172a9, RZ ;  /* 0xcd9e8d5700117824 */ /* 0x000fe200078e02ff */
[----:B------:R-:W-:Y:S01]  /*08c0*/  LOP3.LUT R7, R7, UR4, R2, 0x96, !PT ;  /* 0x0000000407077c12 */ /* 0x000fe2000f8e9602 */
[----:B------:R-:W-:Y:S01]  /*08d0*/  VIADD R27, R34, 0x2 ;  /* 0x00000002221b7836 */ /* 0x000fe20000000000 */
[----:B------:R-:W-:Y:S01]  /*08e0*/  ISETP.NE.AND P0, PT, R4, 0x1, PT ;  /* 0x000000010400780c */ /* 0x000fe20003f05270 */
[----:B------:R-:W-:-:S03]  /*08f0*/  IMAD.WIDE.U32 R8, R6, -0x326172a9, RZ ;  /* 0xcd9e8d5706087825 */ /* 0x000fc600078e00ff */
[----:B------:R-:W-:Y:S01]  /*0900*/  ISETP.NE.AND P2, PT, R27, RZ, PT ;  /* 0x000000ff1b00720c */ /* 0x000fe20003f45270 */
[----:B------:R-:W-:Y:S01]  /*0910*/  IMAD R11, R34, R15, -0x2daee0ad ;  /* 0xd2511f53220b7424 */ /* 0x000fe200078e020f */
        /* <DEDUP_REMOVED lines=48> */
.L_x_2011:
[----:B------:R-:W-:Y:S01]  /*0c20*/  IMAD.WIDE.U32 R20, R0, -0x326172a9, RZ ;  /* 0xcd9e8d5700147825 */ /* 0x000fe200078e00ff */
[----:B------:R-:W-:Y:S01]  /*0c30*/  BSSY B0, `(.L_x_2012) ;  /* 0x0000016000007945 */ /* 0x000fe20003800000 */
[----:B------:R-:W-:Y:S02]  /*0c40*/  MOV R16, R11 ;  /* 0x0000000b00107202 */ /* 0x000fe40000000f00 */
[----:B------:R-:W-:Y:S01]  /*0c50*/  IMAD.HI.U32 R27, R27, -0x2daee0ad, RZ ;  /* 0xd2511f531b1b7827 */ /* 0x000fe200078e00ff */
[----:B------:R-:W-:-:S03]  /*0c60*/  LOP3.LUT R17, R20, UR12, RZ, 0x3c, !PT ;  /* 0x0000000c14117c12 */ /* 0x000fc6000f8e3cff */
[----:B------:R-:W-:Y:S01]  /*0c70*/  IMAD.MOV.U32 R19, RZ, RZ, R21 ;  /* 0x000000ffff137224 */ /* 0x000fe200078e0015 */
[----:B------:R-:W-:Y:S06]  /*0c80*/  @P2 BRA `(.L_x_2013) ;  /* 0x0000000000402947 */ /* 0x000fec0003800000 */
[----:B------:R-:W-:Y:S01]  /*0c90*/  IADD3 R2, R2, 0x1, RZ ;  /* 0x0000000102027810 */ /* 0x000fe20007ffe0ff */
[----:B------:R-:W-:Y:S01]  /*0ca0*/  IMAD.MOV.U32 R16, RZ, RZ, R11 ;  /* 0x000000ffff107224 */ /* 0x000fe200078e000b */
[----:B------:R-:W-:Y:S02]  /*0cb0*/  LOP3.LUT R17, R20, UR12, RZ, 0x3c, !PT ;  /* 0x0000000c14117c12 */ /* 0x000fe4000f8e3cff */
        /* <DEDUP_REMOVED lines=13> */
.L_x_2013:
[----:B------:R-:W-:Y:S05]  /*0d90*/  BSYNC B0 ;  /* 0x0000000000007941 */ /* 0x000fea0003800000 */
.L_x_2012:
        /* <DEDUP_REMOVED lines=36> */
[----:B------:R-:W-:-:S03]  /*0fe0*/  IMAD.HI.U32 R11, R18, -0x2daee0ad, RZ ;  /* 0xd2511f53120b7827 */ /* 0x000fc600078e00ff */
[----:B------:R-:W-:Y:S01]  /*0ff0*/  ISETP.NE.AND P1, PT, R27, RZ, PT ;  /* 0x000000ff1b00720c */ /* 0x000fe20003f25270 */
[----:B------:R-:W-:-:S04]  /*1000*/  IMAD.WIDE.U32 R20, R20, -0x326172a9, RZ ;  /* 0xcd9e8d5714147825 */ /* 0x000fc800078e00ff */
[----:B------:R-:W-:Y:S01]  /*1010*/  IMAD R28, R10, -0x2daee0ad, RZ ;  /* 0xd2511f530a1c7824 */ /* 0x000fe200078e02ff */
[----:B------:R-:W-:Y:S01]  /*1020*/  LOP3.LUT R26, R21, UR28, R26, 0x96, !PT ;  /* 0x0000001c151a7c12 */ /* 0x000fe2000f8e961a */
[----:B------:R-:W-:Y:S01]  /*1030*/  IMAD.HI.U32 R27, R27, -0x2daee0ad, RZ ;  /* 0xd2511f531b1b7827 */ /* 0x000fe200078e00ff */
[----:B------:R-:W-:Y:S02]  /*1040*/  LOP3.LUT R10, R11, UR29, R30, 0x96, !PT ;  /* 0x0000001d0b0a7c12 */ /* 0x000fe4000f8e961e */
[----:B------:R-:W-:Y:S01]  /*1050*/  MOV R11, R28 ;  /* 0x0000001c000b7202 */ /* 0x000fe20000000f00 */
        /* <DEDUP_REMOVED lines=11> */
.L_x_2014:
        /* <DEDUP_REMOVED lines=17> */
.L_x_2016:
[----:B------:R-:W-:Y:S05]  /*1220*/  BSYNC B0 ;  /* 0x0000000000007941 */ /* 0x000fea0003800000 */
.L_x_2015:
        /* <DEDUP_REMOVED lines=38> */
[----:B------:R-:W-:-:S04]  /*1490*/  IMAD.HI.U32 R31, R29, -0x2daee0ad, RZ ;  /* 0xd2511f531d1f7827 */ /* 0x000fc800078e00ff */
        /* <DEDUP_REMOVED lines=16> */
.L_x_2017:
        /* <DEDUP_REMOVED lines=17> */
.L_x_2019:
[----:B------:R-:W-:Y:S05]  /*16b0*/  BSYNC B0 ;  /* 0x0000000000007941 */ /* 0x000fea0003800000 */
.L_x_2018:
        /* <DEDUP_REMOVED lines=41> */
[----:B------:R-:W-:-:S03]  /*1950*/  LOP3.LUT R30, R17, UR29, R30, 0x96, !PT ;  /* 0x0000001d111e7c12 */ /* 0x000fc6000f8e961e */
[----:B------:R-:W-:Y:S01]  /*1960*/  IMAD.MOV.U32 R38, RZ, RZ, R14 ;  /* 0x000000ffff267224 */ /* 0x000fe200078e000e */
        /* <DEDUP_REMOVED lines=18> */
.L_x_2008:
        /* <DEDUP_REMOVED lines=14> */
.L_x_2022:
[----:B------:R-:W-:Y:S05]  /*1b70*/  BSYNC B0 ;  /* 0x0000000000007941 */ /* 0x000fea0003800000 */
.L_x_2021:
[----:B------:R-:W-:Y:S01]  /*1b80*/  IADD3 R33, R34, 0x2, RZ ;  /* 0x0000000222217810 */ /* 0x000fe20007ffe0ff */
[----:B------:R-:W-:Y:S01]  /*1b90*/  IMAD.WIDE.U32 R6, R0, -0x326172a9, RZ ;  /* 0xcd9e8d5700067825 */ /* 0x000fe200078e00ff */
[----:B------:R-:W-:Y:S01]  /*1ba0*/  LOP3.LUT R8, R5, UR5, RZ, 0x3c, !PT ;  /* 0x0000000505087c12 */ /* 0x000fe2000f8e3cff */
[----:B------:R-:W-:Y:S01]  /*1bb0*/  BSSY B0, `(.L_x_2023) ;  /* 0x000001b000007945 */ /* 0x000fe20003800000 */
[----:B------:R-:W-:Y:S01]  /*1bc0*/  ISETP.NE.AND P2, PT, R33, RZ, PT ;  /* 0x000000ff2100720c */ /* 0x000fe20003f45270 */
[----:B------:R-:W-:Y:S01]  /*1bd0*/  VIADD R32, R34, 0x3 ;  /* 0x0000000322207836 */ /* 0x000fe20000000000 */
[----:B------:R-:W-:Y:S01]  /*1be0*/  LOP3.LUT R15, R8, R15, RZ, 0x3c, !PT ;  /* 0x0000000f080f7212 */ /* 0x000fe200078e3cff */
[----:B------:R-:W-:Y:S01]  /*1bf0*/  IMAD.MOV.U32 R19, RZ, RZ, R11 ;  /* 0x000000ffff137224 */ /* 0x000fe200078e000b */
[----:B------:R-:W-:Y:S02]  /*1c00*/  IADD3 R28, R34, 0x4, RZ ;  /* 0x00000004221c7810 */ /* 0x000fe40007ffe0ff */
[----:B------:R-:W-:Y:S01]  /*1c10*/  LOP3.LUT R17, R6, UR12, RZ, 0x3c, !PT ;  /* 0x0000000c06117c12 */ /* 0x000fe2000f8e3cff */
[----:B------:R-:W-:Y:S01]  /*1c20*/  IMAD.HI.U32 R14, R15, -0x326172a9, RZ ;  /* 0xcd9e8d570f0e7827 */ /* 0x000fe200078e00ff */
[----:B------:R-:W-:-:S02]  /*1c30*/  ISETP.NE.AND P0, PT, R32, RZ, PT ;  /* 0x000000ff2000720c */ /* 0x000fc40003f05270 */
        /* <DEDUP_REMOVED lines=18> */
.L_x_2024:
[----:B------:R-:W-:Y:S05]  /*1d60*/  BSYNC B0 ;  /* 0x0000000000007941 */ /* 0x000fea0003800000 */
.L_x_2023:
        /* <DEDUP_REMOVED lines=25> */
.L_x_2026:
[----:B------:R-:W-:Y:S05]  /*1f00*/  BSYNC B0 ;  /* 0x0000000000007941 */ /* 0x000fea0003800000 */
.L_x_2025:
        /* <DEDUP_REMOVED lines=15> */
[----:B------:R-:W-:Y:S01]  /*2000*/  HFMA2.MMA R2, -RZ, RZ, 0, 0 ;  /* 0x00000000ff027435 */ /* 0x000fe200000001ff */
[----:B------:R-:W-:Y:S01]  /*2010*/  ISETP.NE.AND P0, PT, R30, RZ, PT ;  /* 0x000000ff1e00720c */ /* 0x000fe20003f05270 */
[----:B------:R-:W-:Y:S01]  /*2020*/  IMAD R9, R0, R9, -0x326172a9 ;  /* 0xcd9e8d5700097424 */ /* 0x000fe200078e0209 */
[----:B------:R-:W-:Y:S01]  /*2030*/  MOV R0, R30 ;  /* 0x0000001e00007202 */ /* 0x000fe20000000f00 */
[----:B------:R-:W-:-:S03]  /*2040*/  IMAD.HI.U32 R35, R30, -0x326172a9, RZ ;  /* 0xcd9e8d571e237827 */ /* 0x000fc600078e00ff */
[----:B------:R-:W-:-:S07]  /*2050*/  LOP3.LUT R9, R9, UR12, RZ, 0x3c, !PT ;  /* 0x0000000c09097c12 */ /* 0x000fce000f8e3cff */
[----:B------:R-:W-:-:S05]  /*2060*/  @P0 IMAD.MOV R26, RZ, RZ, R5 ;  /* 0x000000ffff1a0224 */ /* 0x000fca00078e0205 */
[----:B------:R-:W-:Y:S02]  /*2070*/  LOP3.LUT R30, R26, UR5, RZ, 0x3c, !PT ;  /* 0x000000051a1e7c12 */ /* 0x000fe4000f8e3cff */
[----:B------:R-:W-:-:S07]  /*2080*/  MOV R5, R26 ;  /* 0x0000001a00057202 */ /* 0x000fce0000000f00 */
.L_x_2028:
[----:B------:R-:W-:Y:S05]  /*2090*/  BSYNC B0 ;  /* 0x0000000000007941 */ /* 0x000fea0003800000 */
.L_x_2027:
        /* <DEDUP_REMOVED lines=9> */
[----:B------:R-:W-:-:S03]  /*2130*/  IMAD.HI.U32 R11, R6, -0x2daee0ad, RZ ;  /* 0xd2511f53060b7827 */ /* 0x000fc600078e00ff */
[C---:B------:R-:W-:Y:S01]  /*2140*/  IADD3 R8, R7.reuse, -0x5b5dc15a, RZ ;  /* 0xa4a23ea607087810 */ /* 0x040fe20007ffe0ff */
[C---:B------:R-:W-:Y:S01]  /*2150*/  VIADD R34, R7.reuse, 0xd2511f53 ;  /* 0xd2511f5307227836 */ /* 0x040fe20000000000 */
[----:B------:R-:W-:Y:S01]  /*2160*/  IADD3 R20, R7, 0x76f35df9, RZ ;  /* 0x76f35df907147810 */ /* 0x000fe20007ffe0ff */
[----:B------:R-:W-:-:S03]  /*2170*/  IMAD.HI.U32 R19, R31, -0x2daee0ad, RZ ;  /* 0xd2511f531f137827 */ /* 0x000fc600078e00ff */
[----:B------:R-:W-:Y:S01]  /*2180*/  LOP3.LUT R34, R11, UR13, R34, 0x96, !PT ;  /* 0x0000000d0b227c12 */ /* 0x000fe2000f8e9622 */
[----:B------:R-:W-:Y:S01]  /*2190*/  IMAD.WIDE.U32 R10, R10, -0x326172a9, RZ ;  /* 0xcd9e8d570a0a7825 */ /* 0x000fe200078e00ff */
[----:B------:R-:W-:Y:S02]  /*21a0*/  LOP3.LUT R19, R19, UR13, R8, 0x96, !PT ;  /* 0x0000000d13137c12 */ /* 0x000fe4000f8e9608 */
[----:B------:R-:W-:Y:S01]  /*21b0*/  LOP3.LUT R8, R35, UR4, R2, 0x96, !PT ;  /* 0x0000000423087c12 */ /* 0x000fe2000f8e9602 */
[----:B------:R-:W-:Y:S01]  /*21c0*/  VIADD R39, R7, 0x49447d4c ;  /* 0x49447d4c07277836 */ /* 0x000fe20000000000 */
[----:B------:R-:W-:Y:S01]  /*21d0*/  LOP3.LUT R7, R9, R11, RZ, 0x3c, !PT ;  /* 0x0000000b09077212 */ /* 0x000fe200078e3cff */
[----:B------:R-:W-:Y:S02]  /*21e0*/  IMAD R18, R6, -0x2daee0ad, RZ ;  /* 0xd2511f5306127824 */ /* 0x000fe400078e02ff */
[----:B------:R-:W-:-:S04]  /*21f0*/  IMAD.WIDE.U32 R8, R8, -0x2daee0ad, RZ ;  /* 0xd2511f5308087825 */ /* 0x000fc800078e00ff */
        /* <DEDUP_REMOVED lines=98> */
[----:B------:R-:W-:-:S04]  /*2820*/  IMAD.HI.U32 R36, R27, -0x2daee0ad, RZ ;  /* 0xd2511f531b247827 */ /* 0x000fc800078e00ff */
        /* <DEDUP_REMOVED lines=43> */
[----:B------:R-:W-:Y:S02]  /*2ae0*/  IMAD R21, R11, -0x326172a9, RZ ;  /* 0xcd9e8d570b157824 */ /* 0x000fe400078e02ff */
        /* <DEDUP_REMOVED lines=14> */
[----:B------:R-:W-:-:S04]  /*2bd0*/  IMAD.WIDE.U32 R18, R18, -0x326172a9, RZ ;  /* 0xcd9e8d5712127825 */ /* 0x000fc800078e00ff */
[----:B------:R-:W-:-:S04]  /*2be0*/  IMAD.HI.U32 R8, R33, -0x2daee0ad, RZ ;  /* 0xd2511f5321087827 */ /* 0x000fc800078e00ff */
[----:B------:R-:W-:Y:S01]  /*2bf0*/  IMAD.HI.U32 R34, R6, -0x326172a9, RZ ;  /* 0xcd9e8d5706227827 */ /* 0x000fe200078e00ff */
[----:B------:R-:W-:Y:S02]  /*2c00*/  LOP3.LUT R6, R19, UR28, R37, 0x96, !PT ;  /* 0x0000001c13067c12 */ /* 0x000fe4000f8e9625 */
[----:B------:R-:W-:Y:S01]  /*2c10*/  LOP3.LUT R11, R8, UR27, R11, 0x96, !PT ;  /* 0x0000001b080b7c12 */ /* 0x000fe2000f8e960b */
[----:B------:R-:W-:Y:S01]  /*2c20*/  IMAD.HI.U32 R27, R35, -0x2daee0ad, RZ ;  /* 0xd2511f53231b7827 */ /* 0x000fe200078e00ff */
[----:B------:R-:W-:Y:S02]  /*2c30*/  LOP3.LUT R21, R34, UR26, R21, 0x96, !PT ;  /* 0x0000001a22157c12 */ /* 0x000fe4000f8e9615 */
[----:B------:R-:W-:Y:S01]  /*2c40*/  MOV R8, R18 ;  /* 0x0000001200087202 */ /* 0x000fe20000000f00 */
[----:B------:R-:W-:Y:S01]  /*2c50*/  IMAD.WIDE.U32 R38, R38, -0x326172a9, RZ ;  /* 0xcd9e8d5726267825 */ /* 0x000fe200078e00ff */
[----:B------:R-:W-:-:S03]  /*2c60*/  LOP3.LUT R30, R27, UR29, R30, 0x96, !PT ;  /* 0x0000001d1b1e7c12 */ /* 0x000fc6000f8e961e */
[----:B------:R-:W-:Y:S01]  /*2c70*/  IMAD R26, R33, -0x2daee0ad, RZ ;  /* 0xd2511f53211a7824 */ /* 0x000fe200078e02ff */
[----:B------:R-:W-:Y:S01]  /*2c80*/  LOP3.LUT R18, R39, UR28, R10, 0x96, !PT ;  /* 0x0000001c27127c12 */ /* 0x000fe2000f8e960a */
[----:B------:R-:W-:Y:S01]  /*2c90*/  IMAD.HI.U32 R19, R14, -0x2daee0ad, RZ ;  /* 0xd2511f530e137827 */ /* 0x000fe200078e00ff */
[----:B------:R-:W-:-:S03]  /*2ca0*/  MOV R39, R29 ;  /* 0x0000001d00277202 */ /* 0x000fc60000000f00 */
        /* <DEDUP_REMOVED lines=12> */
[----:B------:R-:W-:Y:S02]  /*2d70*/  MOV R7, R12 ;  /* 0x0000000c00077202 */ /* 0x000fe40000000f00 */
[----:B------:R-:W-:Y:S01]  /*2d80*/  MOV R9, R16 ;  /* 0x0000001000097202 */ /* 0x000fe20000000f00 */
[----:B------:R-:W-:Y:S01]  /*2d90*/  IMAD.MOV.U32 R40, RZ, RZ, R13 ;  /* 0x000000ffff287224 */ /* 0x000fe200078e000d */
[----:B------:R-:W-:Y:S01]  /*2da0*/  LOP3.LUT R34, R34, UR29, R15, 0x96, !PT ;  /* 0x0000001d22227c12 */ /* 0x000fe2000f8e960f */
[----:B------:R-:W-:-:S02]  /*2db0*/  IMAD R33, R14, -0x2daee0ad, RZ ;  /* 0xd2511f530e217824 */ /* 0x000fc400078e02ff */
[----:B------:R-:W-:Y:S02]  /*2dc0*/  IMAD R21, R21, -0x2daee0ad, RZ ;  /* 0xd2511f5315157824 */ /* 0x000fe400078e02ff */
[----:B------:R-:W-:Y:S02]  /*2dd0*/  IMAD R31, R31, -0x2daee0ad, RZ ;  /* 0xd2511f531f1f7824 */ /* 0x000fe400078e02ff */
[----:B------:R-:W-:-:S07]  /*2de0*/  IMAD.MOV.U32 R29, RZ, RZ, R18 ;  /* 0x000000ffff1d7224 */ /* 0x000fce00078e0012 */
.L_x_2020:
[----:B-1----:R-:W-:-:S05]  /*2df0*/  IMAD.WIDE.U32 R36, R3, 0x2, R22 ;  /* 0x0000000203247825 */ /* 0x002fca00078e0016 */
[----:B------:R-:W3:Y:S04]  /*2e00*/  LDG.E.128 R12, desc[UR8][R36.64] ;  /* 0x00000008240c7981 */ /* 0x000ee8000c1e1d00 */
[----:B------:R0:W4:Y:S01]  /*2e10*/  LDG.E.128 R16, desc[UR8][R36.64+0x10] ;  /* 0x0000100824107981 */ /* 0x000122000c1e1d00 */
[----:B------:R-:W-:Y:S01]  /*2e20*/  I2FP.F32.U32 R42, R39 ;  /* 0x00000027002a7245 */ /* 0x000fe20000201000 */
        /* <DEDUP_REMOVED lines=12> */
[----:B------:R-:W-:Y:S02]  /*2ef0*/  I2FP.F32.U32 R42, R7 ;  /* 0x00000007002a7245 */ /* 0x000fe40000201000 */
[----:B------:R-:W-:Y:S01]  /*2f00*/  FSET.BF.LT.FTZ.AND R20, R47, UR30, PT ;  /* 0x0000001e2f147c0a */ /* 0x000fe2000b811000 */
[-C--:B------:R-:W-:Y:S01]  /*2f10*/  FFMA.FTZ R47, R46, R39.reuse, 1.1641532182693481445e-10 ;  /* 0x2f0000002e2f7423 */ /* 0x080fe20000010027 */
[----:B------:R-:W-:Y:S01]  /*2f20*/  FSET.BF.LT.FTZ.AND R7, R43, UR30, PT ;  /* 0x0000001e2b077c0a */ /* 0x000fe2000b811000 */
[----:B------:R-:W-:Y:S01]  /*2f30*/  FFMA.FTZ R43, R42, R39, 1.1641532182693481445e-10 ;  /* 0x2f0000002a2b7423 */ /* 0x000fe20000010027 */
[----:B------:R-:W-:Y:S01]  /*2f40*/  I2FP.F32.U32 R42, R9 ;  /* 0x00000009002a7245 */ /* 0x000fe20000201000 */
[----:B------:R-:W-:Y:S01]  /*2f50*/  F2I.FTZ.U32.TRUNC.NTZ R46, R20 ;  /* 0x00000014002e7305 */ /* 0x000fe2000021f000 */
[----:B------:R-:W-:-:S02]  /*2f60*/  FSET.BF.LT.FTZ.AND R40, R41, UR30, PT ;  /* 0x0000001e29287c0a */ /* 0x000fc4000b811000 */
[----:B0-----:R-:W-:Y:S01]  /*2f70*/  FSET.BF.LT.FTZ.AND R36, R43, UR30, PT ;  /* 0x0000001e2b247c0a */ /* 0x001fe2000b811000 */
[-C--:B------:R-:W-:Y:S01]  /*2f80*/  FFMA.FTZ R43, R42, R39.reuse, 1.1641532182693481445e-10 ;  /* 0x2f0000002a2b7423 */ /* 0x080fe20000010027 */
[----:B------:R-:W-:Y:S02]  /*2f90*/  I2FP.F32.U32 R42, R6 ;  /* 0x00000006002a7245 */ /* 0x000fe40000201000 */
[----:B------:R-:W-:Y:S01]  /*2fa0*/  FSET.BF.LT.FTZ.AND R11, R45, UR30, PT ;  /* 0x0000001e2d0b7c0a */ /* 0x000fe2000b811000 */
[-C--:B------:R-:W-:Y:S01]  /*2fb0*/  FFMA.FTZ R45, R44, R39.reuse, 1.1641532182693481445e-10 ;  /* 0x2f0000002c2d7423 */ /* 0x080fe20000010027 */
[----:B------:R-:W-:Y:S01]  /*2fc0*/  FSET.BF.LT.FTZ.AND R6, R43, UR30, PT ;  /* 0x0000001e2b067c0a */ /* 0x000fe2000b811000 */
[-C--:B------:R-:W-:Y:S01]  /*2fd0*/  FFMA.FTZ R43, R42, R39.reuse, 1.1641532182693481445e-10 ;  /* 0x2f0000002a2b7423 */ /* 0x080fe20000010027 */
[----:B------:R-:W-:Y:S01]  /*2fe0*/  FSET.BF.LT.FTZ.AND R10, R47, UR30, PT ;  /* 0x0000001e2f0a7c0a */ /* 0x000fe2000b811000 */
[----:B------:R-:W-:Y:S01]  /*2ff0*/  FFMA.FTZ R47, R48, R39, 1.1641532182693481445e-10 ;  /* 0x2f000000302f7423 */ /* 0x000fe20000010027 */
[----:B------:R-:W0:Y:S01]  /*3000*/  F2I.FTZ.U32.TRUNC.NTZ R41, R40 ;  /* 0x0000002800297305 */ /* 0x000e22000021f000 */
[----:B------:R-:W-:-:S02]  /*3010*/  I2FP.F32.U32 R51, R31 ;  /* 0x0000001f00337245 */ /* 0x000fc40000201000 */
[----:B------:R-:W-:Y:S02]  /*3020*/  FSET.BF.LT.FTZ.AND R8, R43, UR30, PT ;  /* 0x0000001e2b087c0a */ /* 0x000fe4000b811000 */
[----:B------:R-:W-:Y:S02]  /*3030*/  I2FP.F32.U32 R52, R26 ;  /* 0x0000001a00347245 */ /* 0x000fe40000201000 */
[----:B------:R-:W-:Y:S01]  /*3040*/  FSET.BF.LT.FTZ.AND R21, R45, UR30, PT ;  /* 0x0000001e2d157c0a */ /* 0x000fe2000b811000 */
[----:B------:R-:W1:Y:S01]  /*3050*/  F2I.FTZ.U32.TRUNC.NTZ R31, R10 ;  /* 0x0000000a001f7305 */ /* 0x000e62000021f000 */
[----:B------:R-:W-:Y:S02]  /*3060*/  FSET.BF.LT.FTZ.AND R26, R47, UR30, PT ;  /* 0x0000001e2f1a7c0a */ /* 0x000fe4000b811000 */
[----:B------:R-:W-:Y:S02]  /*3070*/  I2FP.F32.U32 R48, R34 ;  /* 0x0000002200307245 */ /* 0x000fe40000201000 */
[----:B------:R-:W-:-:S02]  /*3080*/  I2FP.F32.U32 R50, R32 ;  /* 0x0000002000327245 */ /* 0x000fc40000201000 */
[----:B------:R-:W-:Y:S01]  /*3090*/  I2FP.F32.U32 R47, R33 ;  /* 0x00000021002f7245 */ /* 0x000fe20000201000 */
[----:B------:R-:W5:Y:S01]  /*30a0*/  F2I.FTZ.U32.TRUNC.NTZ R9, R36 ;  /* 0x0000002400097305 */ /* 0x000f62000021f000 */
[----:B------:R-:W-:Y:S01]  /*30b0*/  I2FP.F32.U32 R49, R27 ;  /* 0x0000001b00317245 */ /* 0x000fe20000201000 */
[-C--:B------:R-:W-:Y:S01]  /*30c0*/  FFMA.FTZ R32, R48, R39.reuse, 1.1641532182693481445e-10 ;  /* 0x2f00000030207423 */ /* 0x080fe20000010027 */
[----:B0-----:R-:W-:Y:S01]  /*30d0*/  LOP3.LUT R48, R41, 0xff, RZ, 0xc0, !PT ;  /* 0x000000ff29307812 */ /* 0x001fe200078ec0ff */
[-C--:B------:R-:W-:Y:S01]  /*30e0*/  FFMA.FTZ R27, R51, R39.reuse, 1.1641532182693481445e-10 ;  /* 0x2f000000331b7423 */ /* 0x080fe20000010027 */
[-C--:B------:R-:W-:Y:S01]  /*30f0*/  FFMA.FTZ R33, R50, R39.reuse, 1.1641532182693481445e-10 ;  /* 0x2f00000032217423 */ /* 0x080fe20000010027 */
[-C--:B------:R-:W-:Y:S01]  /*3100*/  FFMA.FTZ R41, R52, R39.reuse, 1.1641532182693481445e-10 ;  /* 0x2f00000034297423 */ /* 0x080fe20000010027 */
[-C--:B------:R-:W-:Y:S01]  /*3110*/  FFMA.FTZ R47, R47, R39.reuse, 1.1641532182693481445e-10 ;  /* 0x2f0000002f2f7423 */ /* 0x080fe20000010027 */
[----:B------:R-:W0:Y:S01]  /*3120*/  F2I.FTZ.U32.TRUNC.NTZ R43, R8 ;  /* 0x00000008002b7305 */ /* 0x000e22000021f000 */
[----:B------:R-:W-:Y:S01]  /*3130*/  FFMA.FTZ R49, R49, R39, 1.1641532182693481445e-10 ;  /* 0x2f00000031317423 */ /* 0x000fe20000010027 */
[----:B-1----:R-:W-:-:S02]  /*3140*/  LOP3.LUT R39, R31, 0xff, RZ, 0xc0, !PT ;  /* 0x000000ff1f277812 */ /* 0x002fc400078ec0ff */
[----:B------:R-:W-:Y:S02]  /*3150*/  FSET.BF.LT.FTZ.AND R47, R47, UR30, PT ;  /* 0x0000001e2f2f7c0a */ /* 0x000fe4000b811000 */
[----:B------:R-:W-:Y:S02]  /*3160*/  FSET.BF.LT.FTZ.AND R49, R49, UR30, PT ;  /* 0x0000001e31317c0a */ /* 0x000fe4000b811000 */
[----:B------:R-:W1:Y:S01]  /*3170*/  F2I.FTZ.U32.TRUNC.NTZ R45, R21 ;  /* 0x00000015002d7305 */ /* 0x000e62000021f000 */
[----:B-----5:R-:W-:Y:S02]  /*3180*/  LOP3.LUT R9, R9, 0xff, RZ, 0xc0, !PT ;  /* 0x000000ff09097812 */ /* 0x020fe400078ec0ff */
[----:B------:R-:W-:Y:S02]  /*3190*/  FSET.BF.LT.FTZ.AND R41, R41, UR30, PT ;  /* 0x0000001e29297c0a */ /* 0x000fe4000b811000 */
[----:B0-----:R-:W-:-:S03]  /*31a0*/  LOP3.LUT R43, R43, 0xff, RZ, 0xc0, !PT ;  /* 0x000000ff2b2b7812 */ /* 0x001fc600078ec0ff */
[----:B------:R-:W0:Y:S01]  /*31b0*/  F2I.FTZ.U32.TRUNC.NTZ R34, R26 ;  /* 0x0000001a00227305 */ /* 0x000e22000021f000 */
[----:B-1----:R-:W-:-:S07]  /*31c0*/  LOP3.LUT R45, R45, 0xff, RZ, 0xc0, !PT ;  /* 0x000000ff2d2d7812 */ /* 0x002fce00078ec0ff */
[----:B------:R-:W1:Y:S01]  /*31d0*/  F2I.FTZ.U32.TRUNC.NTZ R42, R6 ;  /* 0x00000006002a7305 */ /* 0x000e62000021f000 */
[----:B------:R-:W-:Y:S02]  /*31e0*/  PRMT R31, R46, 0x7604, R45 ;  /* 0x000076042e1f7816 */ /* 0x000fe4000000002d */
[----:B0-----:R-:W-:-:S05]  /*31f0*/  PRMT R34, R34, 0x7604, R39 ;  /* 0x0000760422227816 */ /* 0x001fca0000000027 */
[----:B------:R-:W0:Y:S01]  /*3200*/  F2I.FTZ.U32.TRUNC.NTZ R44, R11 ;  /* 0x0000000b002c7305 */ /* 0x000e22000021f000 */
[----:B-1----:R-:W-:-:S07]  /*3210*/  PRMT R42, R42, 0x7604, R9 ;  /* 0x000076042a2a7816 */ /* 0x002fce0000000009 */
[----:B------:R-:W1:Y:S01]  /*3220*/  F2I.FTZ.U32.TRUNC.NTZ R37, R7 ;  /* 0x0000000700257305 */ /* 0x000e62000021f000 */
[----:B0-----:R-:W-:Y:S02]  /*3230*/  PRMT R44, R44, 0x7604, R43 ;  /* 0x000076042c2c7816 */ /* 0x001fe4000000002b */
[----:B-1----:R-:W-:Y:S01]  /*3240*/  PRMT R37, R37, 0x7604, R48 ;  /* 0x0000760425257816 */ /* 0x002fe20000000030 */
[--C-:B---3--:R-:W-:Y:S02]  /*3250*/  HADD2.F32 R39, -RZ, R13.reuse.H0_H0 ;  /* 0x2000000dff277230 */ /* 0x108fe40000004100 */
[--C-:B------:R-:W-:Y:S02]  /*3260*/  HADD2.F32 R9, -RZ, R12.reuse.H0_H0 ;  /* 0x2000000cff097230 */ /* 0x100fe40000004100 */
        /* <DEDUP_REMOVED lines=8> */
[----:B------:R-:W-:Y:S02]  /*32f0*/  HADD2.F32 R14, -RZ, R15.H0_H0 ;  /* 0x2000000fff0e7230 */ /* 0x000fe40000004100 */
[----:B------:R-:W-:Y:S01]  /*3300*/  FMUL.FTZ R8, R8, R13 ;  /* 0x0000000d08087220 */ /* 0x000fe20000410000 */
[----:B----4-:R-:W-:-:S02]  /*3310*/  HADD2.F32 R39, -RZ, R16.H0_H0 ;  /* 0x20000010ff277230 */ /* 0x010fc40000004100 */
[----:B------:R-:W-:Y:S01]  /*3320*/  FMUL.FTZ R11, R11, R46 ;  /* 0x0000002e0b0b7220 */ /* 0x000fe20000410000 */
[----:B------:R-:W-:Y:S02]  /*3330*/  HADD2.F32 R43, -RZ, R16.H1_H1 ;  /* 0x30000010ff2b7230 */ /* 0x000fe40000004100 */
[----:B------:R-:W-:Y:S01]  /*3340*/  FMUL.FTZ R21, R21, R14 ;  /* 0x0000000e15157220 */ /* 0x000fe20000410000 */
[--C-:B------:R-:W-:Y:S02]  /*3350*/  HADD2.F32 R46, -RZ, R17.reuse.H0_H0 ;  /* 0x20000011ff2e7230 */ /* 0x100fe40000004100 */
[----:B------:R-:W-:Y:S01]  /*3360*/  FMUL.FTZ R14, R10, R39 ;  /* 0x000000270a0e7220 */ /* 0x000fe20000410000 */
[----:B------:R-:W-:Y:S02]  /*3370*/  HADD2.F32 R48, -RZ, R17.H1_H1 ;  /* 0x30000011ff307230 */ /* 0x000fe40000004100 */
[----:B------:R-:W-:Y:S01]  /*3380*/  FMUL.FTZ R39, R12, UR6 ;  /* 0x000000060c277c20 */ /* 0x000fe20008410000 */
[----:B------:R-:W-:Y:S01]  /*3390*/  HADD2.F32 R13, -RZ, R19.H0_H0 ;  /* 0x20000013ff0d7230 */ /* 0x000fe20000004100 */
[----:B------:R-:W-:Y:S01]  /*33a0*/  FSET.BF.LT.FTZ.AND R12, R32, UR30, PT ;  /* 0x0000001e200c7c0a */ /* 0x000fe2000b811000 */
[----:B------:R0:W1:Y:S01]  /*33b0*/  F2I.FTZ.U32.TRUNC.NTZ R6, R49 ;  /* 0x0000003100067305 */ /* 0x000062000021f000 */
[----:B------:R-:W-:Y:S01]  /*33c0*/  FMUL.FTZ R26, R26, R43 ;  /* 0x0000002b1a1a7220 */ /* 0x000fe20000410000 */
[----:B------:R-:W-:Y:S01]  /*33d0*/  FMUL.FTZ R17, R47, R48 ;  /* 0x000000302f117220 */ /* 0x000fe20000410000 */
[----:B------:R-:W-:Y:S01]  /*33e0*/  FMUL.FTZ R14, R14, UR6 ;  /* 0x000000060e0e7c20 */ /* 0x000fe20008410000 */
[----:B------:R-:W-:Y:S01]  /*33f0*/  FMUL.FTZ R32, R12, R13 ;  /* 0x0000000d0c207220 */ /* 0x000fe20000410000 */
[----:B------:R-:W-:Y:S01]  /*3400*/  FMUL.FTZ R13, R26, UR6 ;  /* 0x000000061a0d7c20 */ /* 0x000fe20008410000 */
[----:B------:R-:W-:Y:S01]  /*3410*/  FMUL.FTZ R26, R17, UR6 ;  /* 0x00000006111a7c20 */ /* 0x000fe20008410000 */
[----:B------:R-:W-:Y:S01]  /*3420*/  FMUL.FTZ R10, R36, UR6 ;  /* 0x00000006240a7c20 */ /* 0x000fe20008410000 */
[----:B------:R-:W-:Y:S01]  /*3430*/  FSET.BF.LT.FTZ.AND R36, R27, UR30, PT ;  /* 0x0000001e1b247c0a */ /* 0x000fe2000b811000 */
[----:B0-----:R-:W-:Y:S01]  /*3440*/  FMUL.FTZ R49, R49, R46 ;  /* 0x0000002e31317220 */ /* 0x001fe20000410000 */
[----:B------:R0:W-:Y:S01]  /*3450*/  F2I.FTZ.U32.TRUNC.NTZ R27, R12 ;  /* 0x0000000c001b7305 */ /* 0x0001e2000021f000 */
[----:B------:R-:W-:-:S02]  /*3460*/  HADD2.F32 R15, -RZ, R15.H1_H1 ;  /* 0x3000000fff0f7230 */ /* 0x000fc40000004100 */
[----:B------:R-:W-:Y:S01]  /*3470*/  FMUL.FTZ R40, R40, UR6 ;  /* 0x0000000628287c20 */ /* 0x000fe20008410000 */
[----:B------:R-:W-:Y:S01]  /*3480*/  FMUL.FTZ R49, R49, UR6 ;  /* 0x0000000631317c20 */ /* 0x000fe20008410000 */
[--C-:B------:R-:W-:Y:S02]  /*3490*/  HADD2.F32 R50, -RZ, R18.reuse.H0_H0 ;  /* 0x20000012ff327230 */ /* 0x100fe40000004100 */
[----:B------:R-:W-:Y:S01]  /*34a0*/  FMUL.FTZ R9, R9, UR6 ;  /* 0x0000000609097c20 */ /* 0x000fe20008410000 */
[----:B------:R-:W-:Y:S01]  /*34b0*/  FMUL.FTZ R20, R20, R15 ;  /* 0x0000000f14147220 */ /* 0x000fe20000410000 */
[----:B------:R-:W-:Y:S01]  /*34c0*/  HADD2.F32 R45, -RZ, R18.H1_H1 ;  /* 0x30000012ff2d7230 */ /* 0x000fe20000004100 */
[----:B------:R-:W3:Y:S01]  /*34d0*/  F2I.FTZ.U32.TRUNC.NTZ R7, R47 ;  /* 0x0000002f00077305 */ /* 0x000ee2000021f000 */
[----:B0-----:R-:W-:Y:S01]  /*34e0*/  F2FP.F16.F32.PACK_AB R12, R13, R14 ;  /* 0x0000000e0d0c723e */ /* 0x001fe200000000ff */
[----:B------:R-:W-:Y:S01]  /*34f0*/  FMUL.FTZ R46, R11, UR6 ;  /* 0x000000060b2e7c20 */ /* 0x000fe20008410000 */
[----:B------:R-:W-:Y:S01]  /*3500*/  F2FP.F16.F32.PACK_AB R13, R26, R49 ;  /* 0x000000311a0d723e */ /* 0x000fe200000000ff */
[----:B------:R-:W-:Y:S01]  /*3510*/  FMUL.FTZ R18, R41, R50 ;  /* 0x0000003229127220 */ /* 0x000fe20000410000 */
[----:B------:R-:W0:Y:S01]  /*3520*/  LDC R26, c[0x0][RZ] ;  /* 0x00000000ff1a7b82 */ /* 0x000e220000000800 */
[----:B------:R-:W-:Y:S01]  /*3530*/  FMUL.FTZ R11, R21, UR6 ;  /* 0x00000006150b7c20 */ /* 0x000fe20008410000 */
[----:B------:R-:W-:Y:S01]  /*3540*/  FMUL.FTZ R20, R20, UR6 ;  /* 0x0000000614147c20 */ /* 0x000fe20008410000 */
[----:B------:R4:W5:Y:S01]  /*3550*/  F2I.FTZ.U32.TRUNC.NTZ R15, R41 ;  /* 0x00000029000f7305 */ /* 0x000962000021f000 */
[----:B------:R-:W-:Y:S01]  /*3560*/  HADD2.F32 R19, -RZ, R19.H1_H1 ;  /* 0x30000013ff137230 */ /* 0x000fe20000004100 */
[----:B------:R-:W-:Y:S01]  /*3570*/  FSET.BF.LT.FTZ.AND R16, R33, UR30, PT ;  /* 0x0000001e21107c0a */ /* 0x000fe2000b811000 */
[----:B------:R-:W-:Y:S01]  /*3580*/  FMUL.FTZ R18, R18, UR6 ;  /* 0x0000000612127c20 */ /* 0x000fe20008410000 */
[----:B------:R-:W-:Y:S01]  /*3590*/  F2FP.F16.F32.PACK_AB R11, R20, R11 ;  /* 0x0000000b140b723e */ /* 0x000fe200000000ff */
[----:B--2---:R-:W-:-:S04]  /*35a0*/  IMAD.WIDE.U32 R20, R3, 0x2, R24 ;  /* 0x0000000203147825 */ /* 0x004fc800078e0018 */
[----:B------:R-:W-:Y:S01]  /*35b0*/  FMUL.FTZ R19, R36, R19 ;  /* 0x0000001324137220 */ /* 0x000fe20000410000 */
[----:B------:R-:W-:Y:S01]  /*35c0*/  FMUL.FTZ R33, R16, R45 ;  /* 0x0000002d10217220 */ /* 0x000fe20000410000 */
[----:B------:R-:W-:Y:S01]  /*35d0*/  F2I.FTZ.U32.TRUNC.NTZ R36, R36 ;  /* 0x0000002400247305 */ /* 0x000fe2000021f000 */
[----:B----4-:R-:W-:Y:S01]  /*35e0*/  FMUL.FTZ R41, R8, UR6 ;  /* 0x0000000608297c20 */ /* 0x010fe20008410000 */
[----:B------:R-:W-:Y:S01]  /*35f0*/  F2FP.F16.F32.PACK_AB R8, R9, R40 ;  /* 0x000000280908723e */ /* 0x000fe200000000ff */
[----:B------:R-:W-:Y:S01]  /*3600*/  FMUL.FTZ R33, R33, UR6 ;  /* 0x0000000621217c20 */ /* 0x000fe20008410000 */
[----:B------:R-:W-:Y:S01]  /*3610*/  F2FP.F16.F32.PACK_AB R9, R39, R10 ;  /* 0x0000000a2709723e */ /* 0x000fe200000000ff */
[----:B------:R-:W-:Y:S01]  /*3620*/  ULDC UR7, c[0x0][0xc] ;  /* 0x0000030000077ab9 */ /* 0x000fe20000000800 */
[----:B------:R-:W-:Y:S01]  /*3630*/  F2FP.F16.F32.PACK_AB R10, R46, R41 ;  /* 0x000000292e0a723e */ /* 0x000fe200000000ff */
[----:B------:R-:W-:Y:S01]  /*3640*/  FMUL.FTZ R32, R32, UR6 ;  /* 0x0000000620207c20 */ /* 0x000fe20008410000 */
[----:B------:R-:W2:Y:S01]  /*3650*/  F2I.FTZ.U32.TRUNC.NTZ R16, R16 ;  /* 0x0000001000107305 */ /* 0x000ea2000021f000 */
[----:B-1----:R-:W-:Y:S01]  /*3660*/  LOP3.LUT R6, R6, 0xff, RZ, 0xc0, !PT ;  /* 0x000000ff06067812 */ /* 0x002fe200078ec0ff */
[----:B------:R-:W-:Y:S01]  /*3670*/  FMUL.FTZ R19, R19, UR6 ;  /* 0x0000000613137c20 */ /* 0x000fe20008410000 */
[----:B------:R0:W-:Y:S01]  /*3680*/  STG.E.128 desc[UR8][R20.64], R8 ;  /* 0x0000000814007986 */ /* 0x0001e2000c101d08 */
[----:B------:R-:W-:-:S02]  /*3690*/  F2FP.F16.F32.PACK_AB R14, R33, R18 ;  /* 0x00000012210e723e */ /* 0x000fc400000000ff */
[----:B---3--:R-:W-:Y:S02]  /*36a0*/  PRMT R7, R7, 0x7604, R6 ;  /* 0x0000760407077816 */ /* 0x008fe40000000006 */
[----:B------:R-:W-:Y:S02]  /*36b0*/  IADD3 R6, P0, R3, UR10, RZ ;  /* 0x0000000a03067c10 */ /* 0x000fe4000ff1e0ff */
[----:B-----5:R-:W-:Y:S02]  /*36c0*/  LOP3.LUT R17, R15, 0xff, RZ, 0xc0, !PT ;  /* 0x000000ff0f117812 */ /* 0x020fe400078ec0ff */
[----:B------:R-:W-:Y:S02]  /*36d0*/  LOP3.LUT R27, R27, 0xff, RZ, 0xc0, !PT ;  /* 0x000000ff1b1b7812 */ /* 0x000fe400078ec0ff */
[----:B------:R-:W-:Y:S02]  /*36e0*/  PRMT R18, R7, 0x1054, R34 ;  /* 0x0000105407127816 */ /* 0x000fe40000000022 */
[----:B------:R-:W-:-:S02]  /*36f0*/  IADD3.X R7, RZ, UR11, RZ, P0, !PT ;  /* 0x0000000bff077c10 */ /* 0x000fc400087fe4ff */
[----:B------:R-:W-:Y:S02]  /*3700*/  F2FP.F16.F32.PACK_AB R15, R19, R32 ;  /* 0x00000020130f723e */ /* 0x000fe400000000ff */
[----:B--2---:R-:W-:Y:S01]  /*3710*/  PRMT R19, R16, 0x7604, R17 ;  /* 0x0000760410137816 */ /* 0x004fe20000000011 */
[----:B0-----:R-:W-:Y:S01]  /*3720*/  IMAD.SHL.U32 R8, R26, 0x10, RZ ;  /* 0x000000101a087824 */ /* 0x001fe200078e00ff */
[----:B------:R-:W-:Y:S01]  /*3730*/  PRMT R36, R36, 0x7604, R27 ;  /* 0x0000760424247816 */ /* 0x000fe2000000001b */
[----:B------:R0:W-:Y:S01]  /*3740*/  STG.E.128 desc[UR8][R20.64+0x10], R12 ;  /* 0x0000100c14007986 */ /* 0x0001e2000c101d08 */
[----:B------:R-:W-:Y:S01]  /*3750*/  PRMT R17, R31, 0x1054, R44 ;  /* 0x000010541f117816 */ /* 0x000fe2000000002c */
[----:B------:R-:W-:Y:S01]  /*3760*/  IMAD R3, R8, UR7, R3 ;  /* 0x0000000708037c24 */ /* 0x000fe2000f8e0203 */
[----:B------:R-:W-:Y:S02]  /*3770*/  PRMT R16, R42, 0x1054, R37 ;  /* 0x000010542a107816 */ /* 0x000fe40000000025 */
[----:B------:R-:W-:-:S02]  /*3780*/  PRMT R19, R36, 0x1054, R19 ;  /* 0x0000105424137816 */ /* 0x000fc40000000013 */
[----:B------:R-:W-:Y:S02]  /*3790*/  ISETP.GE.U32.AND P0, PT, R3, UR31, PT ;  /* 0x0000001f03007c0c */ /* 0x000fe4000bf06070 */
[----:B------:R-:W-:Y:S01]  /*37a0*/  MOV R34, R28 ;  /* 0x0000001c00227202 */ /* 0x000fe20000000f00 */
[----:B------:R0:W-:Y:S01]  /*37b0*/  STG.E.128 desc[UR8][R6.64], R16 ;  /* 0x0000001006007986 */ /* 0x0001e2000c101d08 */
[----:B------:R-:W-:Y:S09]  /*37c0*/  BAR.SYNC.DEFER_BLOCKING 0x0 ;  /* 0x0000000000007b1d */ /* 0x000ff20000010000 */
[----:B------:R-:W-:Y:S05]  /*37d0*/  @!P0 BRA `(.L_x_2029) ;  /* 0xffffffcc00dc8947 */ /* 0x000fea000383ffff */
[----:B------:R-:W-:Y:S05]  /*37e0*/  EXIT ;  /* 0x000000000000794d */ /* 0x000fea0003800000 */
        .weak           $__internal_53_$__cuda_sm20_dblrcp_rn_slowpath_v3
        .type           $__internal_53_$__cuda_sm20_dblrcp_rn_slowpath_v3,@function
        .size           $__internal_53_$__cuda_sm20_dblrcp_rn_slowpath_v3,(.L_x_11610 - $__internal_53_$__cuda_sm20_dblrcp_rn_slowpath_v3)
$__internal_53_$__cuda_sm20_dblrcp_rn_slowpath_v3:
        /* <DEDUP_REMOVED lines=23> */
.L_x_2032:
        /* <DEDUP_REMOVED lines=10> */
.L_x_2030:
[----:B------:R-:W-:Y:S02]  /*3a00*/  LOP3.LUT R11, R9, 0x80000, RZ, 0xfc, !PT ;  /* 0x00080000090b7812 */ /* 0x000fe400078efcff */
[----:B------:R-:W-:-:S07]  /*3a10*/  MOV R10, R8 ;  /* 0x00000008000a7202 */ /* 0x000fce0000000f00 */
.L_x_2031:
[----:B------:R-:W-:-:S04]  /*3a20*/  MOV R7, 0x0 ;  /* 0x0000000000077802 */ /* 0x000fc80000000f00 */
[----:B------:R-:W-:Y:S05]  /*3a30*/  RET.REL.NODEC R6 `(_ZN2at6native43_GLOBAL__N__7cc8d1ed_10_Dropout_cu_0e96ed3824fused_dropout_kernel_vecIN3c104HalfEfjLi1ELi16EhEEvNS_4cuda6detail10TensorInfoIKT_T1_EENS7_IS8_SA_EENS7_IT4_SA_EESA_T0_NS_15PhiloxCudaStateE) ;  /* 0xffffffc406707950 */ /* 0x000fea0003c3ffff */
.L_x_2033:
        /* <DEDUP_REMOVED lines=12> */
.L_x_11610:


//--------------------- .text._ZN2at6native43_GLOBAL__N__7cc8d1ed_10_Dropout_cu_0e96ed3820fused_dropout_kernelIffjLin1ELin1EhEEvNS_4cuda6detail10TensorInfoIKT_T1_EENS5_IS6_S8_EENS5_IT4_S8_EES8_T0_NS_15PhiloxCudaStateE --------------------------
	.section	.text._ZN2at6native43_GLOBAL__N__7cc8d1ed_10_Dropout_cu_0e96ed3820fused_dropout_kernelIffjLin1ELin1EhEEvNS_4cuda6detail10TensorInfoIKT_T1_EENS5_IS6_S8_EENS5_IT4_S8_EES8_T0_NS_15PhiloxCudaStateE,"ax",@progbits
	.align	128
.text._ZN2at6native43_GLOBAL__N__7cc8d1ed_10_Dropout_cu_0e96ed3820fused_dropout_kernelIffjLin1ELin1EhEEvNS_4cuda6detail10TensorInfoIKT_T1_EENS5_IS6_S8_EENS5_IT4_S8_EES8_T0_NS_15PhiloxCudaStateE:
        .type           _ZN2at6native43_GLOBAL__N__7cc8d1ed_10_Dropout_cu_0e96ed3820fused_dropout_kernelIffjLin1ELin1EhEEvNS_4cuda6detail10TensorInfoIKT_T1_EENS5_IS6_S8_EENS5_IT4_S8_EES8_T0_NS_15PhiloxCudaStateE,@function
        .size           _ZN2at6native43_GLOBAL__N__7cc8d1ed_10_Dropout_cu_0e96ed3820fused_dropout_kernelIffjLin1ELin1EhEEvNS_4cuda6detail10TensorInfoIKT_T1_EENS5_IS6_S8_EENS5_IT4_S8_EES8_T0_NS_15PhiloxCudaStateE,(.L_x_11612 - _ZN2at6native43_GLOBAL__N__7cc8d1ed_10_Dropout_cu_0e96ed3820fused_dropout_kernelIffjLin1ELin1EhEEvNS_4cuda6detail10TensorInfoIKT_T1_EENS5_IS6_S8_EENS5_IT4_S8_EES8_T0_NS_15PhiloxCudaStateE)
        .other          _ZN2at6native43_GLOBAL__N__7cc8d1ed_10_Dropout_cu_0e96ed3820fused_dropout_kernelIffjLin1ELin1EhEEvNS_4cuda6detail10TensorInfoIKT_T1_EENS5_IS6_S8_EENS5_IT4_S8_EES8_T0_NS_15PhiloxCudaStateE,@"STO_CUDA_ENTRY STV_DEFAULT"
_ZN2at6native43_GLOBAL__N__7cc8d1ed_10_Dropout_cu_0e96ed3820fused_dropout_kernelIffjLin1ELin1EhEEvNS_4cuda6detail10TensorInfoIKT_T1_EENS5_IS6_S8_EENS5_IT4_S8_EES8_T0_NS_15PhiloxCudaStateE:
        /* <DEDUP_REMOVED lines=95> */
[----:B------:R-:W-:Y:S05]  /*05f0*/  CALL.REL.NOINC `($__internal_54_$__cuda_sm20_dblrcp_rn_slowpath_v3) ;  /* 0x0000007000387944 */ /* 0x000fea0003c00000 */
.L_x_2034:
        /* <DEDUP_REMOVED lines=48> */
.L_x_2078:
        /* <DEDUP_REMOVED lines=13> */
.L_x_2036:
[----:B------:R-:W-:Y:S05]  /*09d0*/  BSYNC B0 ;  /* 0x0000000000007941 */ /* 0x000fea0003800000 */
.L_x_2035:
        /* <DEDUP_REMOVED lines=69> */
.L_x_2038:
[----:B------:R-:W-:Y:S01]  /*0e30*/  MOV R28, R38 ;  /* 0x00000026001c7202 */ /* 0x000fe20000000f00 */
[----:B------:R-:W-:Y:S01]  /*0e40*/  IMAD.MOV.U32 R29, RZ, RZ, R35 ;  /* 0x000000ffff1d7224 */ /* 0x000fe200078e0023 */
[----:B------:R-:W-:Y:S01]  /*0e50*/  MOV R36, R33 ;  /* 0x0000002100247202 */ /* 0x000fe20000000f00 */
[----:B------:R-:W-:-:S07]  /*0e60*/  IMAD.MOV.U32 R37, RZ, RZ, R26 ;  /* 0x000000ffff257224 */ /* 0x000fce00078e001a */
.L_x_2037:
        /* <DEDUP_REMOVED lines=28> */
.L_x_2043:
        /* <DEDUP_REMOVED lines=99> */
.L_x_2042:
        /* <DEDUP_REMOVED lines=79> */
.L_x_2041:
[----:B------:R-:W0:Y:S01]  /*1b50*/  LDC.64 R28, c[0x0][0x210] ;  /* 0x00008400ff1c7b82 */ /* 0x000e220000000a00 */
[----:B------:R-:W-:Y:S02]  /*1b60*/  ULDC UR4, c[0x0][0x27c] ;  /* 0x00009f0000047ab9 */ /* 0x000fe40000000800 */
[----:B------:R-:W-:-:S04]  /*1b70*/  IMAD R45, R40, UR4, R45 ;  /* 0x00000004282d7c24 */ /* 0x000fc8000f8e022d */
[----:B0-----:R-:W-:-:S05]  /*1b80*/  IMAD.WIDE.U32 R28, R45, 0x4, R28 ;  /* 0x000000042d1c7825 */ /* 0x001fca00078e001c */
[----:B------:R0:W5:Y:S02]  /*1b90*/  LDG.E R40, desc[UR6][R28.64] ;  /* 0x000000061c287981 */ /* 0x000164000c1e1900 */
.L_x_2040:
[----:B------:R-:W-:Y:S05]  /*1ba0*/  BSYNC B0 ;  /* 0x0000000000007941 */ /* 0x000fea0003800000 */
.L_x_2039:
        /* <DEDUP_REMOVED lines=19> */
.L_x_2048:
        /* <DEDUP_REMOVED lines=99> */
.L_x_2047:
        /* <DEDUP_REMOVED lines=78> */
.L_x_2046:
[----:B------:R-:W0:Y:S01]  /*27f0*/  LDC.64 R28, c[0x0][0x210] ;  /* 0x00008400ff1c7b82 */ /* 0x000e220000000a00 */
[----:B------:R-:W-:Y:S02]  /*2800*/  ULDC UR4, c[0x0][0x27c] ;  /* 0x00009f0000047ab9 */ /* 0x000fe40000000800 */
[----:B------:R-:W-:-:S04]  /*2810*/  IMAD R41, R41, UR4, R44 ;  /* 0x0000000429297c24 */ /* 0x000fc8000f8e022c */
[----:B0-----:R-:W-:-:S05]  /*2820*/  IMAD.WIDE.U32 R28, R41, 0x4, R28 ;  /* 0x00000004291c7825 */ /* 0x001fca00078e001c */
[----:B------:R0:W5:Y:S02]  /*2830*/  LDG.E R41, desc[UR6][R28.64] ;  /* 0x000000061c297981 */ /* 0x000164000c1e1900 */
.L_x_2045:
[----:B------:R-:W-:Y:S05]  /*2840*/  BSYNC B0 ;  /* 0x0000000000007941 */ /* 0x000fea0003800000 */
.L_x_2044:
        /* <DEDUP_REMOVED lines=19> */
.L_x_2053:
        /* <DEDUP_REMOVED lines=99> */
.L_x_2052:
        /* <DEDUP_REMOVED lines=79> */
.L_x_2051:
[----:B------:R-:W0:Y:S01]  /*34a0*/  LDC.64 R28, c[0x0][0x210] ;  /* 0x00008400ff1c7b82 */ /* 0x000e220000000a00 */
[----:B------:R-:W-:Y:S02]  /*34b0*/  ULDC UR4, c[0x0][0x27c] ;  /* 0x00009f0000047ab9 */ /* 0x000fe40000000800 */
[----:B------:R-:W-:-:S04]  /*34c0*/  IMAD R45, R42, UR4, R45 ;  /* 0x000000042a2d7c24 */ /* 0x000fc8000f8e022d */
[----:B0-----:R-:W-:-:S05]  /*34d0*/  IMAD.WIDE.U32 R28, R45, 0x4, R28 ;  /* 0x000000042d1c7825 */ /* 0x001fca00078e001c */
[----:B------:R0:W5:Y:S02]  /*34e0*/  LDG.E R42, desc[UR6][R28.64] ;  /* 0x000000061c2a7981 */ /* 0x000164000c1e1900 */
.L_x_2050:
[----:B------:R-:W-:Y:S05]  /*34f0*/  BSYNC B0 ;  /* 0x0000000000007941 */ /* 0x000fea0003800000 */
.L_x_2049:
        /* <DEDUP_REMOVED lines=19> */
.L_x_2058:
        /* <DEDUP_REMOVED lines=99> */
.L_x_2057:
        /* <DEDUP_REMOVED lines=78> */
.L_x_2056:
[----:B------:R-:W0:Y:S01]  /*4140*/  LDC.64 R28, c[0x0][0x210] ;  /* 0x00008400ff1c7b82 */ /* 0x000e220000000a00 */
[----:B------:R-:W-:Y:S02]  /*4150*/  ULDC UR4, c[0x0][0x27c] ;  /* 0x00009f0000047ab9 */ /* 0x000fe40000000800 */
[----:B------:R-:W-:-:S04]  /*4160*/  IMAD R43, R43, UR4, R44 ;  /* 0x000000042b2b7c24 */ /* 0x000fc8000f8e022c */
[----:B0-----:R-:W-:-:S05]  /*4170*/  IMAD.WIDE.U32 R28, R43, 0x4, R28 ;  /* 0x000000042b1c7825 */ /* 0x001fca00078e001c */
[----:B------:R0:W5:Y:S02]  /*4180*/  LDG.E R43, desc[UR6][R28.64] ;  /* 0x000000061c2b7981 */ /* 0x000164000c1e1900 */
.L_x_2055:
[----:B------:R-:W-:Y:S05]  /*4190*/  BSYNC B0 ;  /* 0x0000000000007941 */ /* 0x000fea0003800000 */
.L_x_2054:
        /* <DEDUP_REMOVED lines=18> */
.L_x_2063:
        /* <DEDUP_REMOVED lines=100> */
.L_x_2062:
        /* <DEDUP_REMOVED lines=80> */
.L_x_2061:
[----:B------:R-:W0:Y:S01]  /*4e00*/  LDC.64 R28, c[0x0][0x2e8] ;  /* 0x0000ba00ff1c7b82 */ /* 0x000e220000000a00 */
[----:B------:R-:W-:Y:S02]  /*4e10*/  ULDC UR4, c[0x0][0x49c] ;  /* 0x0001270000047ab9 */ /* 0x000fe40000000800 */
[----:B------:R-:W-:Y:S01]  /*4e20*/  FSET.BF.LT.FTZ.AND R47, R36, UR4, PT ;  /* 0x00000004242f7c0a */ /* 0x000fe2000b811000 */
[----:B------:R-:W-:Y:S02]  /*4e30*/  ULDC UR4, c[0x0][0x354] ;  /* 0x0000d50000047ab9 */ /* 0x000fe40000000800 */
[----:B------:R-:W-:Y:S01]  /*4e40*/  IMAD R45, R44, UR4, R45 ;  /* 0x000000042c2d7c24 */ /* 0x000fe2000f8e022d */
[----:B------:R-:W1:Y:S01]  /*4e50*/  F2I.FTZ.U32.TRUNC.NTZ R51, R47 ;  /* 0x0000002f00337305 */ /* 0x000e62000021f000 */
[----:B------:R-:W-:Y:S01]  /*4e60*/  ULDC.64 UR4, c[0x0][0x3c0] ;  /* 0x0000f00000047ab9 */ /* 0x000fe20000000a00 */
[----:B-----5:R-:W-:Y:S02]  /*4e70*/  FMUL.FTZ R49, R40, R47 ;  /* 0x0000002f28317220 */ /* 0x020fe40000410000 */
[----:B------:R-:W-:-:S02]  /*4e80*/  IADD3 R44, P0, R45, UR4, RZ ;  /* 0x000000042d2c7c10 */ /* 0x000fc4000ff1e0ff */
[----:B------:R-:W-:Y:S01]  /*4e90*/  FMUL.FTZ R49, R14, R49 ;  /* 0x000000310e317220 */ /* 0x000fe20000410000 */
[----:B0-----:R-:W-:-:S04]  /*4ea0*/  IMAD.WIDE.U32 R28, R45, 0x4, R28 ;  /* 0x000000042d1c7825 */ /* 0x001fc800078e001c */
[----:B------:R-:W-:Y:S01]  /*4eb0*/  IMAD.X R45, RZ, RZ, UR5, P0 ;  /* 0x00000005ff2d7e24 */ /* 0x000fe200080e06ff */
[----:B------:R2:W-:Y:S04]  /*4ec0*/  STG.E desc[UR6][R28.64], R49 ;  /* 0x000000311c007986 */ /* 0x0005e8000c101906 */
[----:B-1----:R2:W-:Y:S02]  /*4ed0*/  STG.E.U8 desc[UR6][R44.64], R51 ;  /* 0x000000332c007986 */ /* 0x0025e4000c101106 */
.L_x_2060:
[----:B------:R-:W-:Y:S05]  /*4ee0*/  BSYNC B0 ;  /* 0x0000000000007941 */ /* 0x000fea0003800000 */
.L_x_2059:
        /* <DEDUP_REMOVED lines=16> */
.L_x_2068:
        /* <DEDUP_REMOVED lines=100> */
.L_x_2067:
        /* <DEDUP_REMOVED lines=80> */
.L_x_2066:
        /* <DEDUP_REMOVED lines=8> */
[C---:B------:R-:W-:Y:S01]  /*5bb0*/  IADD3 R36, P0, R45.reuse, UR4, RZ ;  /* 0x000000042d247c10 */ /* 0x040fe2000ff1e0ff */
[----:B0-----:R-:W-:-:S04]  /*5bc0*/  IMAD.WIDE.U32 R28, R45, 0x4, R28 ;  /* 0x000000042d1c7825 */ /* 0x001fc800078e001c */
[----:B------:R-:W-:Y:S01]  /*5bd0*/  FMUL.FTZ R45, R14, R37 ;  /* 0x000000250e2d7220 */ /* 0x000fe20000410000 */
[----:B------:R-:W-:-:S04]  /*5be0*/  IADD3.X R37, RZ, UR5, RZ, P0, !PT ;  /* 0x00000005ff257c10 */ /* 0x000fc800087fe4ff */
[----:B------:R3:W-:Y:S04]  /*5bf0*/  STG.E desc[UR6][R28.64], R45 ;  /* 0x0000002d1c007986 */ /* 0x0007e8000c101906 */
[----:B-1----:R3:W-:Y:S02]  /*5c00*/  STG.E.U8 desc[UR6][R36.64], R47 ;  /* 0x0000002f24007986 */ /* 0x0027e4000c101106 */
.L_x_2065:
[----:B------:R-:W-:Y:S05]  /*5c10*/  BSYNC B0 ;  /* 0x0000000000007941 */ /* 0x000fea0003800000 */
.L_x_2064:
        /* <DEDUP_REMOVED lines=16> */
.L_x_2073:
        /* <DEDUP_REMOVED lines=100> */
.L_x_2072:
        /* <DEDUP_REMOVED lines=80> */
.L_x_2071:
        /* <DEDUP_REMOVED lines=10> */
[----:B0-----:R-:W-:Y:S01]  /*6900*/  IMAD.WIDE.U32 R28, R37, 0x4, R28 ;  /* 0x00000004251c7825 */ /* 0x001fe200078e001c */
[----:B------:R-:W-:-:S04]  /*6910*/  IADD3.X R37, RZ, UR5, RZ, P0, !PT ;  /* 0x00000005ff257c10 */ /* 0x000fc800087fe4ff */
[----:B------:R3:W-:Y:S04]  /*6920*/  STG.E desc[UR6][R28.64], R47 ;  /* 0x0000002f1c007986 */ /* 0x0007e8000c101906 */
[----:B-1----:R3:W-:Y:S02]  /*6930*/  STG.E.U8 desc[UR6][R36.64], R49 ;  /* 0x0000003124007986 */ /* 0x0027e4000c101106 */
.L_x_2070:
[----:B------:R-:W-:Y:S05]  /*6940*/  BSYNC B0 ;  /* 0x0000000000007941 */ /* 0x000fea0003800000 */
.L_x_2069:
        /* <DEDUP_REMOVED lines=15> */
.L_x_2077:
        /* <DEDUP_REMOVED lines=100> */
.L_x_2076:
        /* <DEDUP_REMOVED lines=79> */
.L_x_2075:
        /* <DEDUP_REMOVED lines=14> */
.L_x_2074:
        /* <DEDUP_REMOVED lines=9> */
        .weak           $__internal_54_$__cuda_sm20_dblrcp_rn_slowpath_v3
        .type           $__internal_54_$__cuda_sm20_dblrcp_rn_slowpath_v3,@function
        .size           $__internal_54_$__cuda_sm20_dblrcp_rn_slowpath_v3,(.L_x_11612 - $__internal_54_$__cuda_sm20_dblrcp_rn_slowpath_v3)
$__internal_54_$__cuda_sm20_dblrcp_rn_slowpath_v3:
        /* <DEDUP_REMOVED lines=23> */
.L_x_2081:
        /* <DEDUP_REMOVED lines=10> */
.L_x_2079:
[----:B------:R-:W-:Y:S02]  /*78f0*/  LOP3.LUT R19, R15, 0x80000, RZ, 0xfc, !PT ;  /* 0x000800000f137812 */ /* 0x000fe400078efcff */
[----:B------:R-:W-:-:S07]  /*7900*/  MOV R18, R14 ;  /* 0x0000000e00127202 */ /* 0x000fce0000000f00 */
.L_x_2080:
[----:B------:R-:W-:Y:S01]  /*7910*/  MOV R17, 0x0 ;  /* 0x0000000000117802 */ /* 0x000fe20000000f00 */
[----:B------:R-:W-:Y:S01]  /*7920*/  IMAD.MOV.U32 R22, RZ, RZ, R18 ;  /* 0x000000ffff167224 */ /* 0x000fe200078e0012 */
[----:B------:R-:W-:Y:S02]  /*7930*/  MOV R23, R19 ;  /* 0x0000001300177202 */ /* 0x000fe40000000f00 */
[----:B------:R-:W-:Y:S05]  /*7940*/  RET.REL.NODEC R16 `(_ZN2at6native43_GLOBAL__N__7cc8d1ed_10_Dropout_cu_0e96ed3820fused_dropout_kernelIffjLin1ELin1EhEEvNS_4cuda6detail10TensorInfoIKT_T1_EENS5_IS6_S8_EENS5_IT4_S8_EES8_T0_NS_15PhiloxCudaStateE) ;  /* 0xffffff8410ac7950 */ /* 0x000fea0003c3ffff */
.L_x_2082:
        /* <DEDUP_REMOVED lines=11> */
.L_x_11612:


//--------------------- .text._ZN2at6native43_GLOBAL__N__7cc8d1ed_10_Dropout_cu_0e96ed3820fused_dropout_kernelIffjLin1ELi1EhEEvNS_4cuda6detail10TensorInfoIKT_T1_EENS5_IS6_S8_EENS5_IT4_S8_EES8_T0_NS_15PhiloxCudaStateE --------------------------
	.section	.text._ZN2at6native43_GLOBAL__N__7cc8d1ed_10_Dropout_cu_0e96ed3820fused_dropout_kernelIffjLin1ELi1EhEEvNS_4cuda6detail10TensorInfoIKT_T1_EENS5_IS6_S8_EENS5_IT4_S8_EES8_T0_NS_15PhiloxCudaStateE,"ax",@progbits
	.align	128
.text._ZN2at6native43_GLOBAL__N__7cc8d1ed_10_Dropout_cu_0e96ed3820fused_dropout_kernelIffjLin1ELi1EhEEvNS_4cuda6detail10TensorInfoIKT_T1_EENS5_IS6_S8_EENS5_IT4_S8_EES8_T0_NS_15PhiloxCudaStateE:
        .type           _ZN2at6native43_GLOBAL__N__7cc8d1ed_10_Dropout_cu_0e96ed3820fused_dropout_kernelIffjLin1ELi1EhEEvNS_4cuda6detail10TensorInfoIKT_T1_EENS5_IS6_S8_EENS5_IT4_S8_EES8_T0_NS_15PhiloxCudaStateE,@function
        .size           _ZN2at6native43_GLOBAL__N__7cc8d1ed_10_Dropout_cu_0e96ed3820fused_dropout_kernelIffjLin1ELi1EhEEvNS_4cuda6detail10TensorInfoIKT_T1_EENS5_IS6_S8_EENS5_IT4_S8_EES8_T0_NS_15PhiloxCudaStateE,(.L_x_11614 - _ZN2at6native43_GLOBAL__N__7cc8d1ed_10_Dropout_cu_0e96ed3820fused_dropout_kernelIffjLin1ELi1EhEEvNS_4cuda6detail10TensorInfoIKT_T1_EENS5_IS6_S8_EENS5_IT4_S8_EES8_T0_NS_15PhiloxCudaStateE)
        .other          _ZN2at6native43_GLOBAL__N__7cc8d1ed_10_Dropout_cu_0e96ed3820fused_dropout_kernelIffjLin1ELi1EhEEvNS_4cuda6detail10TensorInfoIKT_T1_EENS5_IS6_S8_EENS5_IT4_S8_EES8_T0_NS_15PhiloxCudaStateE,@"STO_CUDA_ENTRY STV_DEFAULT"
_ZN2at6native43_GLOBAL__N__7cc8d1ed_10_Dropout_cu_0e96ed3820fused_dropout_kernelIffjLin1ELi1EhEEvNS_4cuda6detail10TensorInfoIKT_T1_EENS5_IS6_S8_EENS5_IT4_S8_EES8_T0_NS_15PhiloxCudaStateE:
        /* <DEDUP_REMOVED lines=95> */
[----:B------:R-:W-:Y:S05]  /*05f0*/  CALL.REL.NOINC `($__internal_55_$__cuda_sm20_dblrcp_rn_slowpath_v3) ;  /* 0x0000003c00f47944 */ /* 0x000fea0003c00000 */
.L_x_2083:
        /* <DEDUP_REMOVED lines=42> */
.L_x_2115:
        /* <DEDUP_REMOVED lines=13> */
.L_x_2085:
[----:B------:R-:W-:Y:S05]  /*0970*/  BSYNC B0 ;  /* 0x0000000000007941 */ /* 0x000fea0003800000 */
.L_x_2084:
        /* <DEDUP_REMOVED lines=69> */
.L_x_2087:
[----:B------:R-:W-:Y:S01]  /*0dd0*/  MOV R28, R34 ;  /* 0x00000022001c7202 */ /* 0x000fe20000000f00 */
[----:B------:R-:W-:Y:S01]  /*0de0*/  IMAD.MOV.U32 R29, RZ, RZ, R33 ;  /* 0x000000ffff1d7224 */ /* 0x000fe200078e0021 */
[----:B------:R-:W-:Y:S01]  /*0df0*/  MOV R32, R30 ;  /* 0x0000001e00207202 */ /* 0x000fe20000000f00 */
[----:B------:R-:W-:-:S07]  /*0e00*/  IMAD.MOV.U32 R41, RZ, RZ, R26 ;  /* 0x000000ffff297224 */ /* 0x000fce00078e001a */
.L_x_2086:
        /* <DEDUP_REMOVED lines=28> */
.L_x_2092:
        /* <DEDUP_REMOVED lines=99> */
.L_x_2091:
        /* <DEDUP_REMOVED lines=78> */
.L_x_2090:
[----:B------:R-:W0:Y:S01]  /*1ae0*/  LDC.64 R28, c[0x0][0x210] ;  /* 0x00008400ff1c7b82 */ /* 0x000e220000000a00 */
[----:B------:R-:W-:Y:S02]  /*1af0*/  ULDC UR4, c[0x0][0x27c] ;  /* 0x00009f0000047ab9 */ /* 0x000fe40000000800 */
[----:B------:R-:W-:-:S04]  /*1b00*/  IMAD R37, R42, UR4, R37 ;  /* 0x000000042a257c24 */ /* 0x000fc8000f8e0225 */
[----:B0-----:R-:W-:-:S05]  /*1b10*/  IMAD.WIDE.U32 R28, R37, 0x4, R28 ;  /* 0x00000004251c7825 */ /* 0x001fca00078e001c */
[----:B------:R0:W5:Y:S02]  /*1b20*/  LDG.E R37, desc[UR6][R28.64] ;  /* 0x000000061c257981 */ /* 0x000164000c1e1900 */
.L_x_2089:
[----:B------:R-:W-:Y:S05]  /*1b30*/  BSYNC B0 ;  /* 0x0000000000007941 */ /* 0x000fea0003800000 */
.L_x_2088:
        /* <DEDUP_REMOVED lines=16> */
.L_x_2097:
        /* <DEDUP_REMOVED lines=99> */
.L_x_2096:
        /* <DEDUP_REMOVED lines=79> */
.L_x_2095:
[----:B------:R-:W0:Y:S01]  /*2760*/  LDC.64 R28, c[0x0][0x210] ;  /* 0x00008400ff1c7b82 */ /* 0x000e220000000a00 */
[----:B------:R-:W-:Y:S02]  /*2770*/  ULDC UR4, c[0x0][0x27c] ;  /* 0x00009f0000047ab9 */ /* 0x000fe40000000800 */
[----:B------:R-:W-:-:S04]  /*2780*/  IMAD R41, R41, UR4, R38 ;  /* 0x0000000429297c24 */ /* 0x000fc8000f8e0226 */
[----:B0-----:R-:W-:-:S05]  /*2790*/  IMAD.WIDE.U32 R28, R41, 0x4, R28 ;  /* 0x00000004291c7825 */ /* 0x001fca00078e001c */
[----:B------:R1:W5:Y:S02]  /*27a0*/  LDG.E R38, desc[UR6][R28.64] ;  /* 0x000000061c267981 */ /* 0x000364000c1e1900 */
.L_x_2094:
[----:B------:R-:W-:Y:S05]  /*27b0*/  BSYNC B0 ;  /* 0x0000000000007941 */ /* 0x000fea0003800000 */
.L_x_2093:
        /* <DEDUP_REMOVED lines=16> */
.L_x_2102:
        /* <DEDUP_REMOVED lines=99> */
.L_x_2101:
        /* <DEDUP_REMOVED lines=78> */
.L_x_2100:
[----:B------:R-:W0:Y:S01]  /*33d0*/  LDC.64 R28, c[0x0][0x210] ;  /* 0x00008400ff1c7b82 */ /* 0x000e220000000a00 */
[----:B------:R-:W-:Y:S02]  /*33e0*/  ULDC UR4, c[0x0][0x27c] ;  /* 0x00009f0000047ab9 */ /* 0x000fe40000000800 */
[----:B------:R-:W-:-:S04]  /*33f0*/  IMAD R39, R42, UR4, R39 ;  /* 0x000000042a277c24 */ /* 0x000fc8000f8e0227 */
[----:B0-----:R-:W-:-:S05]  /*3400*/  IMAD.WIDE.U32 R28, R39, 0x4, R28 ;  /* 0x00000004271c7825 */ /* 0x001fca00078e001c */
[----:B------:R2:W5:Y:S02]  /*3410*/  LDG.E R39, desc[UR6][R28.64] ;  /* 0x000000061c277981 */ /* 0x000564000c1e1900 */
.L_x_2099:
[----:B------:R-:W-:Y:S05]  /*3420*/  BSYNC B0 ;  /* 0x0000000000007941 */ /* 0x000fea0003800000 */
.L_x_2098:
        /* <DEDUP_REMOVED lines=16> */
.L_x_2107:
        /* <DEDUP_REMOVED lines=99> */
.L_x_2106:
        /* <DEDUP_REMOVED lines=79> */
.L_x_2105:
[----:B------:R-:W0:Y:S01]  /*4050*/  LDC.64 R28, c[0x0][0x210] ;  /* 0x00008400ff1c7b82 */ /* 0x000e220000000a00 */
[----:B------:R-:W-:Y:S02]  /*4060*/  ULDC UR4, c[0x0][0x27c] ;  /* 0x00009f0000047ab9 */ /* 0x000fe40000000800 */
[----:B------:R-:W-:-:S04]  /*4070*/  IMAD R41, R41, UR4, R40 ;  /* 0x0000000429297c24 */ /* 0x000fc8000f8e0228 */
[----:B0-----:R-:W-:-:S05]  /*4080*/  IMAD.WIDE.U32 R28, R41, 0x4, R28 ;  /* 0x00000004291c7825 */ /* 0x001fca00078e001c */
[----:B------:R3:W5:Y:S02]  /*4090*/  LDG.E R40, desc[UR6][R28.64] ;  /* 0x000000061c287981 */ /* 0x000764000c1e1900 */
.L_x_2104:
[----:B------:R-:W-:Y:S05]  /*40a0*/  BSYNC B0 ;  /* 0x0000000000007941 */ /* 0x000fea0003800000 */
.L_x_2103:
        /* <DEDUP_REMOVED lines=10> */
[----:B------:R-:W-:Y:S02]  /*4150*/  ULDC UR4, c[0x0][0x49c] ;  /* 0x0001270000047ab9 */ /* 0x000fe40000000800 */
[----:B------:R-:W-:Y:S01]  /*4160*/  FSET.BF.LT.FTZ.AND R48, R32, UR4, PT ;  /* 0x0000000420307c0a */ /* 0x000fe2000b811000 */
[----:B------:R-:W-:Y:S02]  /*4170*/  ULDC UR4, c[0x0][0x354] ;  /* 0x0000d50000047ab9 */ /* 0x000fe40000000800 */
[----:B------:R-:W-:Y:S01]  /*4180*/  IMAD R33, R0, UR4, RZ ;  /* 0x0000000400217c24 */ /* 0x000fe2000f8e02ff */
        /* <DEDUP_REMOVED lines=9> */
.L_x_2109:
[----:B------:R-:W-:Y:S05]  /*4220*/  BSYNC B0 ;  /* 0x0000000000007941 */ /* 0x000fea0003800000 */
.L_x_2108:
[----:B------:R-:W-:Y:S04]  /*4230*/  BSSY B0, `(.L_x_2110) ;  /* 0x0000010000007945 */ /* 0x000fe80003800000 */
[----:B------:R-:W-:Y:S05]  /*4240*/  @P2 BRA `(.L_x_2111) ;  /* 0x0000000000382947 */ /* 0x000fea0003800000 */
[----:B01234-:R-:W0:Y:S01]  /*4250*/  LDC.64 R28, c[0x0][0x2e8] ;  /* 0x0000ba00ff1c7b82 */ /* 0x01fe220000000a00 */
        /* <DEDUP_REMOVED lines=13> */
.L_x_2111:
[----:B------:R-:W-:Y:S05]  /*4330*/  BSYNC B0 ;  /* 0x0000000000007941 */ /* 0x000fea0003800000 */
.L_x_2110:
        /* <DEDUP_REMOVED lines=16> */
.L_x_2113:
[----:B------:R-:W-:Y:S05]  /*4440*/  BSYNC B0 ;  /* 0x0000000000007941 */ /* 0x000fea0003800000 */
.L_x_2112:
        /* <DEDUP_REMOVED lines=15> */
.L_x_2114:
        /* <DEDUP_REMOVED lines=9> */
        .weak           $__internal_55_$__cuda_sm20_dblrcp_rn_slowpath_v3
        .type           $__internal_55_$__cuda_sm20_dblrcp_rn_slowpath_v3,@function
        .size           $__internal_55_$__cuda_sm20_dblrcp_rn_slowpath_v3,(.L_x_11614 - $__internal_55_$__cuda_sm20_dblrcp_rn_slowpath_v3)
$__internal_55_$__cuda_sm20_dblrcp_rn_slowpath_v3:
        /* <DEDUP_REMOVED lines=23> */
.L_x_2118:
        /* <DEDUP_REMOVED lines=10> */
.L_x_2116:
[----:B------:R-:W-:Y:S02]  /*47e0*/  LOP3.LUT R19, R15, 0x80000, RZ, 0xfc, !PT ;  /* 0x000800000f137812 */ /* 0x000fe400078efcff */
[----:B------:R-:W-:-:S07]  /*47f0*/  MOV R18, R14 ;  /* 0x0000000e00127202 */ /* 0x000fce0000000f00 */
.L_x_2117:
[----:B------:R-:W-:Y:S01]  /*4800*/  MOV R17, 0x0 ;  /* 0x0000000000117802 */ /* 0x000fe20000000f00 */
[----:B------:R-:W-:Y:S01]  /*4810*/  IMAD.MOV.U32 R22, RZ, RZ, R18 ;  /* 0x000000ffff167224 */ /* 0x000fe200078e0012 */
[----:B------:R-:W-:Y:S02]  /*4820*/  MOV R23, R19 ;  /* 0x0000001300177202 */ /* 0x000fe40000000f00 */
[----:B------:R-:W-:Y:S05]  /*4830*/  RET.REL.NODEC R16 `(_ZN2at6native43_GLOBAL__N__7cc8d1ed_10_Dropout_cu_0e96ed3820fused_dropout_kernelIffjLin1ELi1EhEEvNS_4cuda6detail10TensorInfoIKT_T1_EENS5_IS6_S8_EENS5_IT4_S8_EES8_T0_NS_15PhiloxCudaStateE) ;  /* 0xffffffb410f07950 */ /* 0x000fea0003c3ffff */
.L_x_2119:
        /* <DEDUP_REMOVED lines=12> */
.L_x_11614:


//--------------------- .text._ZN2at6native43_GLOBAL__N__7cc8d1ed_10_Dropout_cu_0e96ed3820fused_dropout_kernelIffjLi1ELi1EhEEvNS_4cuda6detail10TensorInfoIKT_T1_EENS5_IS6_S8_EENS5_IT4_S8_EES8_T0_NS_15PhiloxCudaStateE --------------------------
	.section	.text._ZN2at6native43_GLOBAL__N__7cc8d1ed_10_Dropout_cu_0e96ed3820fused_dropout_kernelIffjLi1ELi1EhEEvNS_4cuda6detail10TensorInfoIKT_T1_EENS5_IS6_S8_EENS5_IT4_S8_EES8_T0_NS_15PhiloxCudaStateE,"ax",@progbits
	.align	128
.text._ZN2at6native43_GLOBAL__N__7cc8d1ed_10_Dropout_cu_0e96ed3820fused_dropout_kernelIffjLi1ELi1EhEEvNS_4cuda6detail10TensorInfoIKT_T1_EENS5_IS6_S8_EENS5_IT4_S8_EES8_T0_NS_15PhiloxCudaStateE:
        .type           _ZN2at6native43_GLOBAL__N__7cc8d1ed_10_Dropout_cu_0e96ed3820fused_dropout_kernelIffjLi1ELi1EhEEvNS_4cuda6detail10TensorInfoIKT_T1_EENS5_IS6_S8_EENS5_IT4_S8_EES8_T0_NS_15PhiloxCudaStateE,@function
        .size           _ZN2at6native43_GLOBAL__N__7cc8d1ed_10_Dropout_cu_0e96ed3820fused_dropout_kernelIffjLi1ELi1EhEEvNS_4cuda6detail10TensorInfoIKT_T1_EENS5_IS6_S8_EENS5_IT4_S8_EES8_T0_NS_15PhiloxCudaStateE,(.L_x_11616 - _ZN2at6native43_GLOBAL__N__7cc8d1ed_10_Dropout_cu_0e96ed3820fused_dropout_kernelIffjLi1ELi1EhEEvNS_4cuda6detail10TensorInfoIKT_T1_EENS5_IS6_S8_EENS5_IT4_S8_EES8_T0_NS_15PhiloxCudaStateE)
        .other          _ZN2at6native43_GLOBAL__N__7cc8d1ed_10_Dropout_cu_0e96ed3820fused_dropout_kernelIffjLi1ELi1EhEEvNS_4cuda6detail10TensorInfoIKT_T1_EENS5_IS6_S8_EENS5_IT4_S8_EES8_T0_NS_15PhiloxCudaStateE,@"STO_CUDA_ENTRY STV_DEFAULT"
_ZN2at6native43_GLOBAL__N__7cc8d1ed_10_Dropout_cu_0e96ed3820fused_dropout_kernelIffjLi1ELi1EhEEvNS_4cuda6detail10TensorInfoIKT_T1_EENS5_IS6_S8_EENS5_IT4_S8_EES8_T0_NS_15PhiloxCudaStateE:
        /* <DEDUP_REMOVED lines=95> */
[----:B------:R-:W-:Y:S05]  /*05f0*/  CALL.REL.NOINC `($__internal_56_$__cuda_sm20_dblrcp_rn_slowpath_v3) ;  /* 0x0000000c007c7944 */ /* 0x000fea0003c00000 */
.L_x_2120:
        /* <DEDUP_REMOVED lines=41> */
.L_x_2132:
[----:B------:R-:W-:Y:S01]  /*0890*/  IADD3 R5, R5, 0x1, RZ ;  /* 0x0000000105057810 */ /* 0x000fe20007ffe0ff */
[----:B------:R-:W-:Y:S03]  /*08a0*/  BSSY B0, `(.L_x_2121) ;  /* 0x000000c000007945 */ /* 0x000fe60003800000 */
[C---:B------:R-:W-:Y:S01]  /*08b0*/  ISETP.NE.AND P0, PT, R5.reuse, RZ, PT ;  /* 0x000000ff0500720c */ /* 0x040fe20003f05270 */
[----:B------:R-:W-:-:S12]  /*08c0*/  IMAD.HI.U32 R24, R5, -0x2daee0ad, RZ ;  /* 0xd2511f5305187827 */ /* 0x000fd800078e00ff */
[----:B--23-5:R-:W-:Y:S05]  /*08d0*/  @P0 BRA `(.L_x_2122) ;  /* 0x0000000000200947 */ /* 0x02cfea0003800000 */
        /* <DEDUP_REMOVED lines=8> */
.L_x_2122:
[----:B------:R-:W-:Y:S05]  /*0960*/  BSYNC B0 ;  /* 0x0000000000007941 */ /* 0x000fea0003800000 */
.L_x_2121:
        /* <DEDUP_REMOVED lines=69> */
.L_x_2124:
[----:B------:R-:W-:Y:S01]  /*0dc0*/  MOV R46, R32 ;  /* 0x00000020002e7202 */ /* 0x000fe20000000f00 */
[----:B------:R-:W-:Y:S01]  /*0dd0*/  IMAD.MOV.U32 R43, RZ, RZ, R28 ;  /* 0x000000ffff2b7224 */ /* 0x000fe200078e001c */
[----:B------:R-:W-:Y:S01]  /*0de0*/  MOV R45, R37 ;  /* 0x00000025002d7202 */ /* 0x000fe20000000f00 */
[----:B------:R-:W-:-:S07]  /*0df0*/  IMAD.MOV.U32 R39, RZ, RZ, R24 ;  /* 0x000000ffff277224 */ /* 0x000fce00078e0018 */
.L_x_2123:
        /* <DEDUP_REMOVED lines=20> */
[----:B------:R1:W5:Y:S01]  /*0f40*/  @!P3 LDG.E R3, desc[UR6][R26.64] ;  /* 0x000000061a03b981 */ /* 0x000362000c1e1900 */
[----:B--2---:R-:W-:-:S05]  /*0f50*/  @!P2 IMAD.WIDE.U32 R32, R51, 0x4, R32 ;  /* 0x000000043320a825 */ /* 0x004fca00078e0020 */
[----:B------:R1:W5:Y:S01]  /*0f60*/  @!P2 LDG.E R2, desc[UR6][R32.64] ;  /* 0x000000062002a981 */ /* 0x000362000c1e1900 */
[----:B---3--:R-:W-:-:S05]  /*0f70*/  @!P0 IMAD.WIDE.U32 R30, R49, 0x4, R30 ;  /* 0x00000004311e8825 */ /* 0x008fca00078e001e */
[----:B------:R1:W5:Y:S01]  /*0f80*/  @!P0 LDG.E R0, desc[UR6][R30.64] ;  /* 0x000000061e008981 */ /* 0x000362000c1e1900 */
[----:B----4-:R-:W-:-:S05]  /*0f90*/  @!P1 IMAD.WIDE.U32 R28, R47, 0x4, R28 ;  /* 0x000000042f1c9825 */ /* 0x010fca00078e001c */
[----:B------:R1:W5:Y:S01]  /*0fa0*/  @!P1 LDG.E R41, desc[UR6][R28.64] ;  /* 0x000000061c299981 */ /* 0x000362000c1e1900 */
        /* <DEDUP_REMOVED lines=8> */
[----:B------:R-:W-:-:S03]  /*1030*/  IMAD R29, R4, UR4, RZ ;  /* 0x00000004041d7c24 */ /* 0x000fc6000f8e02ff */
[----:B------:R-:W1:Y:S01]  /*1040*/  F2I.FTZ.U32.TRUNC.NTZ R33, R30 ;  /* 0x0000001e00217305 */ /* 0x000e62000021f000 */
[----:B-----5:R-:W-:Y:S01]  /*1050*/  FMUL.FTZ R27, R3, R30 ;  /* 0x0000001e031b7220 */ /* 0x020fe20000410000 */
[C---:B------:R-:W-:Y:S01]  /*1060*/  IADD3 R26, P3, R29.reuse, UR8, RZ ;  /* 0x000000081d1a7c10 */ /* 0x040fe2000ff7e0ff */
[----:B0-----:R-:W-:-:S04]  /*1070*/  IMAD.WIDE.U32 R28, R29, 0x4, R22 ;  /* 0x000000041d1c7825 */ /* 0x001fc800078e0016 */
[----:B------:R-:W-:Y:S01]  /*1080*/  FMUL.FTZ R31, R18, R27 ;  /* 0x0000001b121f7220 */ /* 0x000fe20000410000 */
[----:B------:R-:W-:-:S04]  /*1090*/  IMAD.X R27, RZ, RZ, UR9, P3 ;  /* 0x00000009ff1b7e24 */ /* 0x000fc800098e06ff */
[----:B------:R2:W-:Y:S04]  /*10a0*/  STG.E desc[UR6][R28.64], R31 ;  /* 0x0000001f1c007986 */ /* 0x0005e8000c101906 */
[----:B-1----:R2:W-:Y:S02]  /*10b0*/  STG.E.U8 desc[UR6][R26.64], R33 ;  /* 0x000000211a007986 */ /* 0x0025e4000c101106 */
.L_x_2126:
[----:B------:R-:W-:Y:S05]  /*10c0*/  BSYNC B0 ;  /* 0x0000000000007941 */ /* 0x000fea0003800000 */
.L_x_2125:
[----:B------:R-:W-:Y:S01]  /*10d0*/  BSSY B0, `(.L_x_2127) ;  /* 0x000000f000007945 */ /* 0x000fe20003800000 */
[----:B--2---:R-:W-:Y:S01]  /*10e0*/  I2FP.F32.U32 R31, R39 ;  /* 0x00000027001f7245 */ /* 0x004fe20000201000 */
[-C--:B------:R-:W-:Y:S01]  /*10f0*/  FFMA.FTZ R45, R45, R46.reuse, 1.1641532182693481445e-10 ;  /* 0x2f0000002d2d7423 */ /* 0x080fe2000001002e */
[----:B------:R-:W-:Y:S01]  /*1100*/  FFMA.FTZ R33, R43, R46, 1.1641532182693481445e-10 ;  /* 0x2f0000002b217423 */ /* 0x000fe2000001002e */
[----:B------:R-:W-:Y:S06]  /*1110*/  @P2 BRA `(.L_x_2128) ;  /* 0x0000000000282947 */ /* 0x000fec0003800000 */
[----:B------:R-:W-:Y:S01]  /*1120*/  FSET.BF.LT.FTZ.AND R33, R33, UR11, PT ;  /* 0x0000000b21217c0a */ /* 0x000fe2000b811000 */
[----:B------:R-:W-:-:S03]  /*1130*/  IMAD R29, R40, UR4, RZ ;  /* 0x00000004281d7c24 */ /* 0x000fc6000f8e02ff */
[----:B------:R-:W1:Y:S01]  /*1140*/  F2I.FTZ.U32.TRUNC.NTZ R43, R33 ;  /* 0x00000021002b7305 */ /* 0x000e62000021f000 */
[----:B-----5:R-:W-:Y:S01]  /*1150*/  FMUL.FTZ R27, R2, R33 ;  /* 0x00000021021b7220 */ /* 0x020fe20000410000 */
[C---:B------:R-:W-:Y:S01]  /*1160*/  IADD3 R26, P2, R29.reuse, UR8, RZ ;  /* 0x000000081d1a7c10 */ /* 0x040fe2000ff5e0ff */
[----:B0-----:R-:W-:-:S04]  /*1170*/  IMAD.WIDE.U32 R28, R29, 0x4, R22 ;  /* 0x000000041d1c7825 */ /* 0x001fc800078e0016 */
[----:B------:R-:W-:Y:S01]  /*1180*/  FMUL.FTZ R39, R18, R27 ;  /* 0x0000001b12277220 */ /* 0x000fe20000410000 */
[----:B------:R-:W-:-:S04]  /*1190*/  IADD3.X R27, RZ, UR9, RZ, P2, !PT ;  /* 0x00000009ff1b7c10 */ /* 0x000fc800097fe4ff */
[----:B------:R2:W-:Y:S04]  /*11a0*/  STG.E desc[UR6][R28.64], R39 ;  /* 0x000000271c007986 */ /* 0x0005e8000c101906 */
[----:B-1----:R2:W-:Y:S02]  /*11b0*/  STG.E.U8 desc[UR6][R26.64], R43 ;  /* 0x0000002b1a007986 */ /* 0x0025e4000c101106 */
.L_x_2128:
[----:B------:R-:W-:Y:S05]  /*11c0*/  BSYNC B0 ;  /* 0x0000000000007941 */ /* 0x000fea0003800000 */
.L_x_2127:
[----:B------:R-:W-:Y:S04]  /*11d0*/  BSSY B0, `(.L_x_2129) ;  /* 0x000000c000007945 */ /* 0x000fe80003800000 */
[----:B------:R-:W-:Y:S05]  /*11e0*/  @P0 BRA `(.L_x_2130) ;  /* 0x0000000000280947 */ /* 0x000fea0003800000 */
[----:B------:R-:W-:Y:S01]  /*11f0*/  FSET.BF.LT.FTZ.AND R33, R45, UR11, PT ;  /* 0x0000000b2d217c0a */ /* 0x000fe2000b811000 */
[----:B--2---:R-:W-:-:S03]  /*1200*/  IMAD R29, R42, UR4, RZ ;  /* 0x000000042a1d7c24 */ /* 0x004fc6000f8e02ff */
        /* <DEDUP_REMOVED lines=8> */
.L_x_2130:
[----:B------:R-:W-:Y:S05]  /*1290*/  BSYNC B0 ;  /* 0x0000000000007941 */ /* 0x000fea0003800000 */
.L_x_2129:
[----:B------:R-:W-:Y:S01]  /*12a0*/  FFMA.FTZ R4, R31, R46, 1.1641532182693481445e-10 ;  /* 0x2f0000001f047423 */ /* 0x000fe2000001002e */
[----:B------:R-:W-:Y:S06]  /*12b0*/  @P1 BRA `(.L_x_2131) ;  /* 0x0000000000281947 */ /* 0x000fec0003800000 */
[----:B------:R-:W-:Y:S01]  /*12c0*/  FSET.BF.LT.FTZ.AND R4, R4, UR11, PT ;  /* 0x0000000b04047c0a */ /* 0x000fe2000b811000 */
[----:B--23--:R-:W-:-:S03]  /*12d0*/  IMAD R29, R44, UR4, RZ ;  /* 0x000000042c1d7c24 */ /* 0x00cfc6000f8e02ff */
        /* <DEDUP_REMOVED lines=8> */
.L_x_2131:
[----:B------:R-:W-:Y:S01]  /*1360*/  IMAD R4, R17, UR5, R44 ;  /* 0x0000000511047c24 */ /* 0x000fe2000f8e022c */
[----:B------:R-:W-:Y:S05]  /*1370*/  WARPSYNC.ALL ;  /* 0x0000000000007948 */ /* 0x000fea0003800000 */
[----:B------:R-:W-:Y:S01]  /*1380*/  BAR.SYNC.DEFER_BLOCKING 0x0 ;  /* 0x0000000000007b1d */ /* 0x000fe20000010000 */
[----:B------:R-:W-:Y:S01]  /*1390*/  ISETP.GE.U32.AND P0, PT, R4, R19, PT ;  /* 0x000000130400720c */ /* 0x000fe20003f06070 */
[----:B------:R-:W-:Y:S01]  /*13a0*/  IMAD.MOV.U32 R40, RZ, RZ, R24 ;  /* 0x000000ffff287224 */ /* 0x000fe200078e0018 */
[----:B----4-:R-:W-:Y:S01]  /*13b0*/  MOV R33, R37 ;  /* 0x0000002500217202 */ /* 0x010fe20000000f00 */
[----:B------:R-:W-:-:S10]  /*13c0*/  IMAD.MOV.U32 R32, RZ, RZ, R38 ;  /* 0x000000ffff207224 */ /* 0x000fd400078e0026 */
[----:B------:R-:W-:Y:S05]  /*13d0*/  @!P0 BRA `(.L_x_2132) ;  /* 0xfffffff4002c8947 */ /* 0x000fea000383ffff */
[----:B------:R-:W-:Y:S05]  /*13e0*/  EXIT ;  /* 0x000000000000794d */ /* 0x000fea0003800000 */
        .weak           $__internal_56_$__cuda_sm20_dblrcp_rn_slowpath_v3
        .type           $__internal_56_$__cuda_sm20_dblrcp_rn_slowpath_v3,@function
        .size           $__internal_56_$__cuda_sm20_dblrcp_rn_slowpath_v3,(.L_x_11616 - $__internal_56_$__cuda_sm20_dblrcp_rn_slowpath_v3)
$__internal_56_$__cuda_sm20_dblrcp_rn_slowpath_v3:
        /* <DEDUP_REMOVED lines=23> */
.L_x_2135:
        /* <DEDUP_REMOVED lines=10> */
.L_x_2133:
[----:B------:R-:W-:Y:S02]  /*1600*/  LOP3.LUT R19, R3, 0x80000, RZ, 0xfc, !PT ;  /* 0x0008000003137812 */ /* 0x000fe400078efcff */
[----:B------:R-:W-:-:S07]  /*1610*/  MOV R18, R2 ;  /* 0x0000000200127202 */ /* 0x000fce0000000f00 */
.L_x_2134:
[----:B------:R-:W-:Y:S01]  /*1620*/  MOV R2, R0 ;  /* 0x0000000000027202 */ /* 0x000fe20000000f00 */
[----:B------:R-:W-:Y:S01]  /*1630*/  IMAD.MOV.U32 R25, RZ, RZ, R19 ;  /* 0x000000ffff197224 */ /* 0x000fe200078e0013 */
[----:B------:R-:W-:Y:S02]  /*1640*/  MOV R3, 0x0 ;  /* 0x0000000000037802 */ /* 0x000fe40000000f00 */
[----:B------:R-:W-:Y:S02]  /*1650*/  MOV R24, R18 ;  /* 0x0000001200187202 */ /* 0x000fe40000000f00 */
[----:B------:R-:W-:Y:S05]  /*1660*/  RET.REL.NODEC R2 `(_ZN2at6native43_GLOBAL__N__7cc8d1ed_10_Dropout_cu_0e96ed3820fused_dropout_kernelIffjLi1ELi1EhEEvNS_4cuda6detail10TensorInfoIKT_T1_EENS5_IS6_S8_EENS5_IT4_S8_EES8_T0_NS_15PhiloxCudaStateE) ;  /* 0xffffffe802647950 */ /* 0x000fea0003c3ffff */
.L_x_2136:
        /* <DEDUP_REMOVED lines=9> */
.L_x_11616:


//--------------------- .text._ZN2at6native43_GLOBAL__N__7cc8d1ed_10_Dropout_cu_0e96ed3824fused_dropout_kernel_vecIffjLi1ELi2EhEEvNS_4cuda6detail10TensorInfoIKT_T1_EENS5_IS6_S8_EENS5_IT4_S8_EES8_T0_NS_15PhiloxCudaStateE --------------------------
	.section	.text._ZN2at6native43_GLOBAL__N__7cc8d1ed_10_Dropout_cu_0e96ed3824fused_dropout_kernel_vecIffjLi1ELi2EhEEvNS_4cuda6detail10TensorInfoIKT_T1_EENS5_IS6_S8_EENS5_IT4_S8_EES8_T0_NS_15PhiloxCudaStateE,"ax",@progbits
	.align	128
.text._ZN2at6native43_GLOBAL__N__7cc8d1ed_10_Dropout_cu_0e96ed3824fused_dropout_kernel_vecIffjLi1ELi2EhEEvNS_4cuda6detail10TensorInfoIKT_T1_EENS5_IS6_S8_EENS5_IT4_S8_EES8_T0_NS_15PhiloxCudaStateE:
        .type           _ZN2at6native43_GLOBAL__N__7cc8d1ed_10_Dropout_cu_0e96ed3824fused_dropout_kernel_vecIffjLi1ELi2EhEEvNS_4cuda6detail10TensorInfoIKT_T1_EENS5_IS6_S8_EENS5_IT4_S8_EES8_T0_NS_15PhiloxCudaStateE,@function
        .size           _ZN2at6native43_GLOBAL__N__7cc8d1ed_10_Dropout_cu_0e96ed3824fused_dropout_kernel_vecIffjLi1ELi2EhEEvNS_4cuda6detail10TensorInfoIKT_T1_EENS5_IS6_S8_EENS5_IT4_S8_EES8_T0_NS_15PhiloxCudaStateE,(.L_x_11618 - _ZN2at6native43_GLOBAL__N__7cc8d1ed_10_Dropout_cu_0e96ed3824fused_dropout_kernel_vecIffjLi1ELi2EhEEvNS_4cuda6detail10TensorInfoIKT_T1_EENS5_IS6_S8_EENS5_IT4_S8_EES8_T0_NS_15PhiloxCudaStateE)
        .other          _ZN2at6native43_GLOBAL__N__7cc8d1ed_10_Dropout_cu_0e96ed3824fused_dropout_kernel_vecIffjLi1ELi2EhEEvNS_4cuda6detail10TensorInfoIKT_T1_EENS5_IS6_S8_EENS5_IT4_S8_EES8_T0_NS_15PhiloxCudaStateE,@"STO_CUDA_ENTRY STV_DEFAULT"
_ZN2at6native43_GLOBAL__N__7cc8d1ed_10_Dropout_cu_0e96ed3824fused_dropout_kernel_vecIffjLi1ELi2EhEEvNS_4cuda6detail10TensorInfoIKT_T1_EENS5_IS6_S8_EENS5_IT4_S8_EES8_T0_NS_15PhiloxCudaStateE:
        /* <DEDUP_REMOVED lines=20> */
[----:B------:R-:W-:Y:S01]  /*0140*/  ISETP.GE.U32.AND P1, PT, R22, UR5, PT ;  /* 0x0000000516007c0c */ /* 0x000fe2000bf26070 */
[----:B------:R-:W-:Y:S01]  /*0150*/  IMAD.WIDE.U32 R4, R28, -0x326172a9, RZ ;  /* 0xcd9e8d571c047825 */ /* 0x000fe200078e00ff */
[----:B---3--:R-:W-:-:S04]  /*0160*/  @P0 IADD3 R0, P2, R2, R7, RZ ;  /* 0x0000000702000210 */ /* 0x008fc80007f5e0ff */
[----:B------:R-:W-:-:S04]  /*0170*/  @P0 IADD3.X R23, RZ, R3, RZ, P2, !PT ;  /* 0x00000003ff170210 */ /* 0x000fc800017fe4ff */
[----:B------:R-:W-:-:S03]  /*0180*/  SHF.R.U64 R27, R0, 0x2, R23 ;  /* 0x00000002001b7819 */ /* 0x000fc60000001217 */
[----:B------:R-:W-:Y:S05]  /*0190*/  @P1 EXIT ;  /* 0x000000000000194d */ /* 0x000fea0003800000 */
[----:B------:R-:W0:Y:S01]  /*01a0*/  LDC R12, c[0x0][0x49c] ;  /* 0x00012700ff0c7b82 */ /* 0x000e220000000800 */
[----:B------:R-:W-:Y:S01]  /*01b0*/  SHF.R.U32.HI R23, RZ, 0x2, R23 ;  /* 0x00000002ff177819 */ /* 0x000fe20000011617 */
[----:B------:R-:W-:Y:S01]  /*01c0*/  IMAD.WIDE.U32 R2, R27, -0x2daee0ad, RZ ;  /* 0xd2511f531b027825 */ /* 0x000fe200078e00ff */
        /* <DEDUP_REMOVED lines=35> */
[----:B------:R-:W-:Y:S01]  /*0400*/  IADD3 R13, R18, 0x5384540f, RZ ;  /* 0x5384540f120d7810 */ /* 0x000fe20007ffe0ff */
        /* <DEDUP_REMOVED lines=20> */
[----:B------:R-:W-:Y:S01]  /*0550*/  DFMA R24, -R2, R20, 1 ;  /* 0x3ff000000218742b */ /* 0x000fe20000000114 */
[C---:B------:R-:W-:Y:S01]  /*0560*/  IADD3 R10, R19.reuse, -0x695add53, RZ ;  /* 0x96a522ad130a7810 */ /* 0x040fe20007ffe0ff */
[----:B------:R-:W-:Y:S02]  /*0570*/  VIADD R11, R19, 0xdb3d7428 ;  /* 0xdb3d7428130b7836 */ /* 0x000fe40000000000 */
[----:B------:R-:W-:-:S03]  /*0580*/  IMAD.HI.U32 R39, R26, -0x2daee0ad, RZ ;  /* 0xd2511f531a277827 */ /* 0x000fc600078e00ff */
[----:B------:R-:W-:Y:S01]  /*0590*/  LOP3.LUT R42, R7, R42, R11, 0x96, !PT ;  /* 0x0000002a072a7212 */ /* 0x000fe200078e960b */
[----:B------:R-:W-:Y:S01]  /*05a0*/  VIADD R9, R18, 0x8ff34781 ;  /* 0x8ff3478112097836 */ /* 0x000fe20000000000 */
[----:B------:R-:W-:Y:S01]  /*05b0*/  DFMA R24, R20, R24, R20 ;  /* 0x000000181418722b */ /* 0x000fe20000000014 */
[----:B------:R-:W-:Y:S01]  /*05c0*/  LOP3.LUT R39, R39, R6, R10, 0x96, !PT ;  /* 0x0000000627277212 */ /* 0x000fe200078e960a */
        /* <DEDUP_REMOVED lines=9> */
[----:B------:R-:W-:Y:S02]  /*0660*/  MOV R26, 0x690 ;  /* 0x00000690001a7802 */ /* 0x000fe40000000f00 */
[----:B------:R-:W-:-:S07]  /*0670*/  IADD3 R20, R20, -0x100000, RZ ;  /* 0xfff0000014147810 */ /* 0x000fce0007ffe0ff */
[----:B------:R-:W-:Y:S05]  /*0680*/  CALL.REL.NOINC `($__internal_57_$__cuda_sm20_dblrcp_rn_slowpath_v3) ;  /* 0x0000000400cc7944 */ /* 0x000fea0003c00000 */
.L_x_2137:
[----:B------:R-:W0:Y:S01]  /*0690*/  LDC.64 R20, c[0x0][0x210] ;  /* 0x00008400ff147b82 */ /* 0x000e220000000a00 */
[----:B------:R-:W-:Y:S01]  /*06a0*/  UMOV UR8, 0xf0000000 ;  /* 0xf000000000087882 */ /* 0x000fe20000000000 */
[----:B------:R-:W-:Y:S01]  /*06b0*/  UMOV UR9, 0x380fffff ;  /* 0x380fffff00097882 */ /* 0x000fe20000000000 */
[----:B------:R-:W1:Y:S01]  /*06c0*/  F2F.F32.F64 R3, R24 ;  /* 0x0000001800037310 */ /* 0x000e620000301000 */
[----:B------:R-:W-:Y:S01]  /*06d0*/  DSETP.GEU.AND P0, PT, |R24|, UR8, PT ;  /* 0x0000000818007e2a */ /* 0x000fe2000bf0e200 */
[----:B------:R-:W-:Y:S01]  /*06e0*/  LOP3.LUT R2, R0, 0x3, RZ, 0xc0, !PT ;  /* 0x0000000300027812 */ /* 0x000fe200078ec0ff */
[----:B------:R-:W-:Y:S01]  /*06f0*/  IMAD R42, R42, -0x326172a9, RZ ;  /* 0xcd9e8d572a2a7824 */ /* 0x000fe200078e02ff */
[----:B------:R-:W-:Y:S01]  /*0700*/  USHF.L.U32 UR4, UR4, 0x1, URZ ;  /* 0x0000000104047899 */ /* 0x000fe2000800063f */
[----:B------:R-:W2:Y:S01]  /*0710*/  LDC.64 R22, c[0x0][0x2e8] ;  /* 0x0000ba00ff167b82 */ /* 0x000ea20000000a00 */
[----:B------:R-:W-:Y:S01]  /*0720*/  IMAD.MOV.U32 R0, RZ, RZ, RZ ;  /* 0x000000ffff007224 */ /* 0x000fe200078e00ff */
[----:B------:R-:W-:Y:S01]  /*0730*/  ULDC UR5, c[0x0][0x49c] ;  /* 0x0001270000057ab9 */ /* 0x000fe20000000800 */
[----:B------:R-:W-:Y:S01]  /*0740*/  ULDC UR10, c[0x0][0x498] ;  /* 0x00012600000a7ab9 */ /* 0x000fe20000000800 */
[----:B------:R-:W-:-:S06]  /*0750*/  ULDC.64 UR8, c[0x0][0x3c0] ;  /* 0x0000f00000087ab9 */ /* 0x000fcc0000000a00 */
[----:B-1----:R-:W-:-:S07]  /*0760*/  @!P0 FMUL R3, R3, 1.175494350822287508e-38 ;  /* 0x0080000003038820 */ /* 0x002fce0000400000 */
.L_x_2142:
        /* <DEDUP_REMOVED lines=13> */
.L_x_2139:
[----:B------:R-:W-:Y:S05]  /*0840*/  BSYNC B0 ;  /* 0x0000000000007941 */ /* 0x000fea0003800000 */
.L_x_2138:
        /* <DEDUP_REMOVED lines=54> */
.L_x_2141:
[----:B------:R-:W-:Y:S01]  /*0bb0*/  MOV R43, R39 ;  /* 0x00000027002b7202 */ /* 0x000fe20000000f00 */
[----:B------:R-:W-:-:S07]  /*0bc0*/  IMAD.MOV.U32 R39, RZ, RZ, R40 ;  /* 0x000000ffff277224 */ /* 0x000fce00078e0028 */
.L_x_2140:
[----:B0-----:R-:W-:-:S06]  /*0bd0*/  IMAD.WIDE.U32 R24, R5, 0x4, R20 ;  /* 0x0000000405187825 */ /* 0x001fcc00078e0014 */
[----:B------:R-:W3:Y:S01]  /*0be0*/  LDG.E.64 R24, desc[UR6][R24.64] ;  /* 0x0000000618187981 */ /* 0x000ee2000c1e1b00 */
[----:B------:R-:W-:Y:S01]  /*0bf0*/  HFMA2.MMA R40, -RZ, RZ, 0.1171875, 0 ;  /* 0x2f800000ff287435 */ /* 0x000fe200000001ff */
[----:B------:R-:W-:Y:S01]  /*0c00*/  I2FP.F32.U32 R39, R39 ;  /* 0x0000002700277245 */ /* 0x000fe20000201000 */
[----:B------:R-:W-:Y:S05]  /*0c10*/  WARPSYNC.ALL ;  /* 0x0000000000007948 */ /* 0x000fea0003800000 */
[----:B------:R-:W-:-:S03]  /*0c20*/  I2FP.F32.U32 R29, R43 ;  /* 0x0000002b001d7245 */ /* 0x000fc60000201000 */
[-C--:B------:R-:W-:Y:S02]  /*0c30*/  FFMA.FTZ R39, R39, R40.reuse, 1.1641532182693481445e-10 ;  /* 0x2f00000027277423 */ /* 0x080fe40000010028 */
[----:B------:R-:W-:-:S03]  /*0c40*/  FFMA.FTZ R29, R29, R40, 1.1641532182693481445e-10 ;  /* 0x2f0000001d1d7423 */ /* 0x000fc60000010028 */
[----:B------:R-:W-:Y:S02]  /*0c50*/  FSET.BF.LT.FTZ.AND R42, R39, UR5, PT ;  /* 0x00000005272a7c0a */ /* 0x000fe4000b811000 */
[----:B------:R-:W0:Y:S01]  /*0c60*/  LDC R39, c[0x0][0xc] ;  /* 0x00000300ff277b82 */ /* 0x000e220000000800 */
[----:B------:R-:W-:Y:S01]  /*0c70*/  FSET.BF.LT.FTZ.AND R41, R29, UR5, PT ;  /* 0x000000051d297c0a */ /* 0x000fe2000b811000 */
[----:B------:R-:W-:Y:S08]  /*0c80*/  F2I.FTZ.U32.TRUNC.NTZ R40, R42 ;  /* 0x0000002a00287305 */ /* 0x000ff0000021f000 */
[----:B------:R-:W1:Y:S02]  /*0c90*/  F2I.FTZ.U32.TRUNC.NTZ R29, R41 ;  /* 0x00000029001d7305 */ /* 0x000e64000021f000 */
[----:B-1----:R-:W-:Y:S01]  /*0ca0*/  PRMT R29, R40, 0x7604, R29 ;  /* 0x00007604281d7816 */ /* 0x002fe2000000001d */
[----:B---3--:R-:W-:Y:S01]  /*0cb0*/  FMUL.FTZ R44, R41, R24 ;  /* 0x00000018292c7220 */ /* 0x008fe20000410000 */
[----:B------:R-:W-:Y:S01]  /*0cc0*/  FMUL.FTZ R25, R42, R25 ;  /* 0x000000192a197220 */ /* 0x000fe20000410000 */
[----:B--2---:R-:W-:-:S04]  /*0cd0*/  IMAD.WIDE.U32 R42, R5, 0x4, R22 ;  /* 0x00000004052a7825 */ /* 0x004fc800078e0016 */
[----:B------:R-:W-:Y:S01]  /*0ce0*/  FMUL.FTZ R24, R3, R44 ;  /* 0x0000002c03187220 */ /* 0x000fe20000410000 */
[----:B------:R-:W-:Y:S01]  /*0cf0*/  IADD3 R44, P0, R5, UR8, RZ ;  /* 0x00000008052c7c10 */ /* 0x000fe2000ff1e0ff */
[----:B0-----:R-:W-:Y:S02]  /*0d00*/  IMAD R5, R39, UR4, R5 ;  /* 0x0000000427057c24 */ /* 0x001fe4000f8e0205 */
[----:B------:R-:W-:Y:S01]  /*0d10*/  FMUL.FTZ R25, R3, R25 ;  /* 0x0000001903197220 */ /* 0x000fe20000410000 */
[----:B------:R-:W-:Y:S01]  /*0d20*/  IMAD.MOV.U32 R41, RZ, RZ, R26 ;  /* 0x000000ffff297224 */ /* 0x000fe200078e001a */
[----:B------:R-:W-:Y:S01]  /*0d30*/  MOV R39, R27 ;  /* 0x0000001b00277202 */ /* 0x000fe20000000f00 */
[----:B------:R-:W-:Y:S01]  /*0d40*/  IMAD.X R45, RZ, RZ, UR9, P0 ;  /* 0x00000009ff2d7e24 */ /* 0x000fe200080e06ff */
[----:B------:R-:W-:Y:S01]  /*0d50*/  ISETP.GE.U32.AND P0, PT, R5, UR10, PT ;  /* 0x0000000a05007c0c */ /* 0x000fe2000bf06070 */
[----:B------:R0:W-:Y:S04]  /*0d60*/  STG.E.64 desc[UR6][R42.64], R24 ;  /* 0x000000182a007986 */ /* 0x0001e8000c101b06 */
[----:B------:R1:W-:Y:S01]  /*0d70*/  STG.E.U16 desc[UR6][R44.64], R29 ;  /* 0x0000001d2c007986 */ /* 0x0003e2000c101506 */
[----:B0-----:R-:W-:Y:S01]  /*0d80*/  MOV R42, R28 ;  /* 0x0000001c002a7202 */ /* 0x001fe20000000f00 */
[----:B------:R-:W-:Y:S06]  /*0d90*/  BAR.SYNC.DEFER_BLOCKING 0x0 ;  /* 0x0000000000007b1d */ /* 0x000fec0000010000 */
[----:B-1----:R-:W-:Y:S05]  /*0da0*/  @!P0 BRA `(.L_x_2142) ;  /* 0xfffffff800708947 */ /* 0x002fea000383ffff */
[----:B------:R-:W-:Y:S05]  /*0db0*/  EXIT ;  /* 0x000000000000794d */ /* 0x000fea0003800000 */
        .weak           $__internal_57_$__cuda_sm20_dblrcp_rn_slowpath_v3
        .type           $__internal_57_$__cuda_sm20_dblrcp_rn_slowpath_v3,@function
        .size           $__internal_57_$__cuda_sm20_dblrcp_rn_slowpath_v3,(.L_x_11618 - $__internal_57_$__cuda_sm20_dblrcp_rn_slowpath_v3)
$__internal_57_$__cuda_sm20_dblrcp_rn_slowpath_v3:
        /* <DEDUP_REMOVED lines=25> */
.L_x_2145:
        /* <DEDUP_REMOVED lines=9> */
.L_x_2143:
[----:B------:R-:W-:Y:S01]  /*0fe0*/  LOP3.LUT R3, R25, 0x80000, RZ, 0xfc, !PT ;  /* 0x0008000019037812 */ /* 0x000fe200078efcff */
[----:B------:R-:W-:-:S07]  /*0ff0*/  IMAD.MOV.U32 R2, RZ, RZ, R24 ;  /* 0x000000ffff027224 */ /* 0x000fce00078e0018 */
.L_x_2144:
[----:B------:R-:W-:Y:S01]  /*1000*/  MOV R27, 0x0 ;  /* 0x00000000001b7802 */ /* 0x000fe20000000f00 */
[----:B------:R-:W-:Y:S01]  /*1010*/  IMAD.MOV.U32 R25, RZ, RZ, R3 ;  /* 0x000000ffff197224 */ /* 0x000fe200078e0003 */
[----:B------:R-:W-:Y:S02]  /*1020*/  MOV R24, R2 ;  /* 0x0000000200187202 */ /* 0x000fe40000000f00 */
[----:B------:R-:W-:Y:S05]  /*1030*/  RET.REL.NODEC R26 `(_ZN2at6native43_GLOBAL__N__7cc8d1ed_10_Dropout_cu_0e96ed3824fused_dropout_kernel_vecIffjLi1ELi2EhEEvNS_4cuda6detail10TensorInfoIKT_T1_EENS5_IS6_S8_EENS5_IT4_S8_EES8_T0_NS_15PhiloxCudaStateE) ;  /* 0xffffffec1af07950 */ /* 0x000fea0003c3ffff */
.L_x_2146:
        /* <DEDUP_REMOVED lines=12> */
.L_x_11618:


//--------------------- .text._ZN2at6native43_GLOBAL__N__7cc8d1ed_10_Dropout_cu_0e96ed3824fused_dropout_kernel_vecIffjLi1ELi4EhEEvNS_4cuda6detail10TensorInfoIKT_T1_EENS5_IS6_S8_EENS5_IT4_S8_EES8_T0_NS_15PhiloxCudaStateE --------------------------
	.section	.text._ZN2at6native43_GLOBAL__N__7cc8d1ed_10_Dropout_cu_0e96ed3824fused_dropout_kernel_vecIffjLi1ELi4EhEEvNS_4cuda6detail10TensorInfoIKT_T1_EENS5_IS6_S8_EENS5_IT4_S8_EES8_T0_NS_15PhiloxCudaStateE,"ax",@progbits
	.align	128
.text._ZN2at6native43_GLOBAL__N__7cc8d1ed_10_Dropout_cu_0e96ed3824fused_dropout_kernel_vecIffjLi1ELi4EhEEvNS_4cuda6detail10TensorInfoIKT_T1_EENS5_IS6_S8_EENS5_IT4_S8_EES8_T0_NS_15PhiloxCudaStateE:
        .type           _ZN2at6native43_GLOBAL__N__7cc8d1ed_10_Dropout_cu_0e96ed3824fused_dropout_kernel_vecIffjLi1ELi4EhEEvNS_4cuda6detail10TensorInfoIKT_T1_EENS5_IS6_S8_EENS5_IT4_S8_EES8_T0_NS_15PhiloxCudaStateE,@function
        .size           _ZN2at6native43_GLOBAL__N__7cc8d1ed_10_Dropout_cu_0e96ed3824fused_dropout_kernel_vecIffjLi1ELi4EhEEvNS_4cuda6detail10TensorInfoIKT_T1_EENS5_IS6_S8_EENS5_IT4_S8_EES8_T0_NS_15PhiloxCudaStateE,(.L_x_11620 - _ZN2at6native43_GLOBAL__N__7cc8d1ed_10_Dropout_cu_0e96ed3824fused_dropout_kernel_vecIffjLi1ELi4EhEEvNS_4cuda6detail10TensorInfoIKT_T1_EENS5_IS6_S8_EENS5_IT4_S8_EES8_T0_NS_15PhiloxCudaStateE)
        .other          _ZN2at6native43_GLOBAL__N__7cc8d1ed_10_Dropout_cu_0e96ed3824fused_dropout_kernel_vecIffjLi1ELi4EhEEvNS_4cuda6detail10TensorInfoIKT_T1_EENS5_IS6_S8_EENS5_IT4_S8_EES8_T0_NS_15PhiloxCudaStateE,@"STO_CUDA_ENTRY STV_DEFAULT"
_ZN2at6native43_GLOBAL__N__7cc8d1ed_10_Dropout_cu_0e96ed3824fused_dropout_kernel_vecIffjLi1ELi4EhEEvNS_4cuda6detail10TensorInfoIKT_T1_EENS5_IS6_S8_EENS5_IT4_S8_EES8_T0_NS_15PhiloxCudaStateE:
        /* <DEDUP_REMOVED lines=64> */
[C---:B------:R-:W-:Y:S02]  /*0400*/  VIADD R10, R24.reuse, 0x1715609d ;  /* 0x1715609d180a7836 */ /* 0x040fe40000000000 */
[----:B------:R-:W-:Y:S02]  /*0410*/  VIADD R16, R25, 0x646e171e ;  /* 0x646e171e19107836 */ /* 0x000fe40000000000 */
[----:B------:R-:W-:Y:S01]  /*0420*/  VIADD R19, R24, 0xf1bbcdc8 ;  /* 0xf1bbcdc818137836 */ /* 0x000fe20000000000 */
[----:B------:R-:W-:Y:S01]  /*0430*/  LOP3.LUT R20, R23, R12, R10, 0x96, !PT ;  /* 0x0000000c17147212 */ /* 0x000fe200078e960a */
[----:B------:R-:W-:Y:S01]  /*0440*/  IMAD.WIDE.U32 R12, R13, -0x326172a9, RZ ;  /* 0xcd9e8d570d0c7825 */ /* 0x000fe200078e00ff */
[----:B0-----:R-:W-:-:S03]  /*0450*/  DFMA R26, -R14, R32, 1 ;  /* 0x3ff000000e1a742b */ /* 0x001fc60000000120 */
[----:B------:R-:W-:Y:S01]  /*0460*/  IMAD.WIDE.U32 R20, R20, -0x2daee0ad, RZ ;  /* 0xd2511f5314147825 */ /* 0x000fe200078e00ff */
[----:B------:R-:W-:-:S04]  /*0470*/  LOP3.LUT R22, R13, R22, R11, 0x96, !PT ;  /* 0x000000160d167212 */ /* 0x000fc800078e960b */
        /* <DEDUP_REMOVED lines=13> */
[----:B------:R-:W-:Y:S02]  /*0550*/  DFMA R30, -R14, R12, 1 ;  /* 0x3ff000000e1e742b */ /* 0x000fe4000000010c */
        /* <DEDUP_REMOVED lines=11> */
[----:B------:R-:W-:Y:S02]  /*0610*/  MOV R30, 0x640 ;  /* 0x00000640001e7802 */ /* 0x000fe40000000f00 */
[----:B------:R-:W-:-:S07]  /*0620*/  IADD3 R31, R12, -0x100000, RZ ;  /* 0xfff000000c1f7810 */ /* 0x000fce0007ffe0ff */
[----:B------:R-:W-:Y:S05]  /*0630*/  CALL.REL.NOINC `($__internal_58_$__cuda_sm20_dblrcp_rn_slowpath_v3) ;  /* 0x0000000800307944 */ /* 0x000fea0003c00000 */
[----:B------:R-:W-:Y:S01]  /*0640*/  IMAD.MOV.U32 R12, RZ, RZ, R14 ;  /* 0x000000ffff0c7224 */ /* 0x000fe200078e000e */
[----:B------:R-:W-:-:S07]  /*0650*/  MOV R13, R15 ;  /* 0x0000000f000d7202 */ /* 0x000fce0000000f00 */
.L_x_2147:
        /* <DEDUP_REMOVED lines=13> */
.L_x_2152:
[----:B------:R-:W-:Y:S01]  /*0730*/  IADD3 R34, R34, 0x1, RZ ;  /* 0x0000000122227810 */ /* 0x000fe20007ffe0ff */
[----:B------:R-:W-:Y:S03]  /*0740*/  BSSY B0, `(.L_x_2148) ;  /* 0x000000c000007945 */ /* 0x000fe60003800000 */
[C---:B------:R-:W-:Y:S01]  /*0750*/  ISETP.NE.AND P0, PT, R34.reuse, RZ, PT ;  /* 0x000000ff2200720c */ /* 0x040fe20003f05270 */
[----:B-1----:R-:W-:-:S12]  /*0760*/  IMAD.HI.U32 R13, R34, -0x2daee0ad, RZ ;  /* 0xd2511f53220d7827 */ /* 0x002fd800078e00ff */
        /* <DEDUP_REMOVED lines=9> */
.L_x_2149:
[----:B------:R-:W-:Y:S05]  /*0800*/  BSYNC B0 ;  /* 0x0000000000007941 */ /* 0x000fea0003800000 */
.L_x_2148:
[----:B------:R-:W-:Y:S01]  /*0810*/  IMAD.HI.U32 R12, R23, -0x326172a9, RZ ;  /* 0xcd9e8d57170c7827 */ /* 0x000fe200078e00ff */
        /* <DEDUP_REMOVED lines=8> */
[----:B------:R-:W-:-:S04]  /*08a0*/  IMAD.WIDE.U32 R32, R12, -0x2daee0ad, RZ ;  /* 0xd2511f530c207825 */ /* 0x000fc800078e00ff */
[----:B------:R-:W-:Y:S01]  /*08b0*/  IMAD.WIDE.U32 R14, R15, -0x2daee0ad, RZ ;  /* 0xd2511f530f0e7825 */ /* 0x000fe200078e00ff */
[----:B------:R-:W-:-:S03]  /*08c0*/  LOP3.LUT R12, R33, R45, R0, 0x96, !PT ;  /* 0x0000002d210c7212 */ /* 0x000fc600078e9600 */
[----:B------:R-:W-:Y:S01]  /*08d0*/  IMAD.MOV.U32 R45, RZ, RZ, R43 ;  /* 0x000000ffff2d7224 */ /* 0x000fe200078e002b */
        /* <DEDUP_REMOVED lines=32> */
[----:B------:R-:W-:Y:S02]  /*0ae0*/  LOP3.LUT R47, R47, R12, R21, 0x96, !PT ;  /* 0x0000000c2f2f7212 */ /* 0x000fe400078e9615 */
        /* <DEDUP_REMOVED lines=14> */
.L_x_2151:
[----:B------:R-:W-:Y:S01]  /*0bd0*/  IMAD.MOV.U32 R45, RZ, RZ, R41 ;  /* 0x000000ffff2d7224 */ /* 0x000fe200078e0029 */
[----:B------:R-:W-:Y:S01]  /*0be0*/  MOV R48, R33 ;  /* 0x0000002100307202 */ /* 0x000fe20000000f00 */
[----:B------:R-:W-:Y:S01]  /*0bf0*/  IMAD.MOV.U32 R44, RZ, RZ, R46 ;  /* 0x000000ffff2c7224 */ /* 0x000fe200078e002e */
[----:B------:R-:W-:-:S07]  /*0c00*/  MOV R32, R30 ;  /* 0x0000001e00207202 */ /* 0x000fce0000000f00 */
.L_x_2150:
[----:B0-----:R-:W-:-:S06]  /*0c10*/  IMAD.WIDE.U32 R12, R37, 0x4, R26 ;  /* 0x00000004250c7825 */ /* 0x001fcc00078e001a */
[----:B------:R-:W3:Y:S01]  /*0c20*/  LDG.E.128 R12, desc[UR4][R12.64] ;  /* 0x000000040c0c7981 */ /* 0x000ee2000c1e1d00 */
        /* <DEDUP_REMOVED lines=15> */
[----:B------:R-:W0:Y:S08]  /*0d20*/  F2I.FTZ.U32.TRUNC.NTZ R42, R44 ;  /* 0x0000002c002a7305 */ /* 0x000e30000021f000 */
[----:B------:R-:W1:Y:S01]  /*0d30*/  F2I.FTZ.U32.TRUNC.NTZ R45, R43 ;  /* 0x0000002b002d7305 */ /* 0x000e62000021f000 */
[----:B0-----:R-:W-:-:S07]  /*0d40*/  PRMT R42, R42, 0x7604, R41 ;  /* 0x000076042a2a7816 */ /* 0x001fce0000000029 */
[----:B------:R-:W0:Y:S01]  /*0d50*/  F2I.FTZ.U32.TRUNC.NTZ R31, R32 ;  /* 0x00000020001f7305 */ /* 0x000e22000021f000 */
[----:B------:R-:W4:Y:S01]  /*0d60*/  LDC R41, c[0x0][RZ] ;  /* 0x00000000ff297b82 */ /* 0x000f220000000800 */
[----:B------:R-:W-:Y:S01]  /*0d70*/  ULDC UR6, c[0x0][0xc] ;  /* 0x0000030000067ab9 */ /* 0x000fe20000000800 */
[----:B-1----:R-:W-:-:S04]  /*0d80*/  PRMT R42, R45, 0x7054, R42 ;  /* 0x000070542d2a7816 */ /* 0x002fc8000000002a */
[----:B0-----:R-:W-:Y:S01]  /*0d90*/  PRMT R31, R31, 0x654, R42 ;  /* 0x000006541f1f7816 */ /* 0x001fe2000000002a */
[----:B----4-:R-:W-:Y:S01]  /*0da0*/  IMAD.SHL.U32 R42, R41, 0x4, RZ ;  /* 0x00000004292a7824 */ /* 0x010fe200078e00ff */
[----:B------:R-:W-:Y:S01]  /*0db0*/  MOV R41, R47 ;  /* 0x0000002f00297202 */ /* 0x000fe20000000f00 */
[----:B---3--:R-:W-:Y:S01]  /*0dc0*/  FMUL.FTZ R13, R44, R13 ;  /* 0x0000000d2c0d7220 */ /* 0x008fe20000410000 */
[----:B------:R-:W-:Y:S01]  /*0dd0*/  FMUL.FTZ R15, R32, R15 ;  /* 0x0000000f200f7220 */ /* 0x000fe20000410000 */
[----:B------:R-:W-:Y:S01]  /*0de0*/  FMUL.FTZ R33, R33, R12 ;  /* 0x0000000c21217220 */ /* 0x000fe20000410000 */
[C---:B--2---:R-:W-:Y:S01]  /*0df0*/  IMAD.WIDE.U32 R44, R37.reuse, 0x4, R28 ;  /* 0x00000004252c7825 */ /* 0x044fe200078e001c */
[----:B------:R-:W-:-:S03]  /*0e00*/  IADD3 R32, P0, R37, UR8, RZ ;  /* 0x0000000825207c10 */ /* 0x000fc6000ff1e0ff */
[----:B------:R-:W-:Y:S01]  /*0e10*/  FMUL.FTZ R49, R43, R14 ;  /* 0x0000000e2b317220 */ /* 0x000fe20000410000 */
[----:B------:R-:W-:Y:S01]  /*0e20*/  FMUL.FTZ R12, R36, R33 ;  /* 0x00000021240c7220 */ /* 0x000fe20000410000 */
[----:B------:R-:W-:Y:S01]  /*0e30*/  IMAD R37, R42, UR6, R37 ;  /* 0x000000062a257c24 */ /* 0x000fe2000f8e0225 */
[----:B------:R-:W-:Y:S01]  /*0e40*/  IADD3.X R33, RZ, UR9, RZ, P0, !PT ;  /* 0x00000009ff217c10 */ /* 0x000fe200087fe4ff */
[C---:B------:R-:W-:Y:S01]  /*0e50*/  FMUL.FTZ R13, R36.reuse, R13 ;  /* 0x0000000d240d7220 */ /* 0x040fe20000410000 */
[C---:B------:R-:W-:Y:S01]  /*0e60*/  FMUL.FTZ R14, R36.reuse, R49 ;  /* 0x00000031240e7220 */ /* 0x040fe20000410000 */
[----:B------:R-:W-:Y:S01]  /*0e70*/  FMUL.FTZ R15, R36, R15 ;  /* 0x0000000f240f7220 */ /* 0x000fe20000410000 */
[----:B------:R-:W-:Y:S01]  /*0e80*/  ISETP.GE.U32.AND P0, PT, R37, UR10, PT ;  /* 0x0000000a25007c0c */ /* 0x000fe2000bf06070 */
[----:B------:R-:W-:Y:S01]  /*0e90*/  IMAD.MOV.U32 R42, RZ, RZ, R46 ;  /* 0x000000ffff2a7224 */ /* 0x000fe200078e002e */
[----:B------:R-:W-:Y:S02]  /*0ea0*/  MOV R43, R30 ;  /* 0x0000001e002b7202 */ /* 0x000fe40000000f00 */
[----:B------:R1:W-:Y:S04]  /*0eb0*/  STG.E.128 desc[UR4][R44.64], R12 ;  /* 0x0000000c2c007986 */ /* 0x0003e8000c101d04 */
[----:B------:R1:W-:Y:S01]  /*0ec0*/  STG.E desc[UR4][R32.64], R31 ;  /* 0x0000001f20007986 */ /* 0x0003e2000c101904 */
[----:B------:R-:W-:Y:S06]  /*0ed0*/  BAR.SYNC.DEFER_BLOCKING 0x0 ;  /* 0x0000000000007b1d */ /* 0x000fec0000010000 */
[----:B------:R-:W-:Y:S05]  /*0ee0*/  @!P0 BRA `(.L_x_2152) ;  /* 0xfffffff800108947 */ /* 0x000fea000383ffff */
[----:B------:R-:W-:Y:S05]  /*0ef0*/  EXIT ;  /* 0x000000000000794d */ /* 0x000fea0003800000 */
        .weak           $__internal_58_$__cuda_sm20_dblrcp_rn_slowpath_v3
        .type           $__internal_58_$__cuda_sm20_dblrcp_rn_slowpath_v3,@function
        .size           $__internal_58_$__cuda_sm20_dblrcp_rn_slowpath_v3,(.L_x_11620 - $__internal_58_$__cuda_sm20_dblrcp_rn_slowpath_v3)
$__internal_58_$__cuda_sm20_dblrcp_rn_slowpath_v3:
        /* <DEDUP_REMOVED lines=26> */
.L_x_2155:
        /* <DEDUP_REMOVED lines=10> */
.L_x_2153:
[----:B------:R-:W-:Y:S01]  /*1140*/  LOP3.LUT R13, R29, 0x80000, RZ, 0xfc, !PT ;  /* 0x000800001d0d7812 */ /* 0x000fe200078efcff */
[----:B------:R-:W-:-:S07]  /*1150*/  IMAD.MOV.U32 R12, RZ, RZ, R28 ;  /* 0x000000ffff0c7224 */ /* 0x000fce00078e001c */
.L_x_2154:
[----:B------:R-:W-:Y:S01]  /*1160*/  MOV R31, 0x0 ;  /* 0x00000000001f7802 */ /* 0x000fe20000000f00 */
[----:B------:R-:W-:Y:S01]  /*1170*/  IMAD.MOV.U32 R15, RZ, RZ, R13 ;  /* 0x000000ffff0f7224 */ /* 0x000fe200078e000d */
[----:B------:R-:W-:Y:S02]  /*1180*/  MOV R14, R12 ;  /* 0x0000000c000e7202 */ /* 0x000fe40000000f00 */
[----:B------:R-:W-:Y:S05]  /*1190*/  RET.REL.NODEC R30 `(_ZN2at6native43_GLOBAL__N__7cc8d1ed_10_Dropout_cu_0e96ed3824fused_dropout_kernel_vecIffjLi1ELi4EhEEvNS_4cuda6detail10TensorInfoIKT_T1_EENS5_IS6_S8_EENS5_IT4_S8_EES8_T0_NS_15PhiloxCudaStateE) ;  /* 0xffffffec1e987950 */ /* 0x000fea0003c3ffff */
.L_x_2156:
        /* <DEDUP_REMOVED lines=14> */
.L_x_11620:


//--------------------- .text._ZN2at6native43_GLOBAL__N__7cc8d1ed_10_Dropout_cu_0e96ed3824fused_dropout_kernel_vecIffjLi1ELi8EhEEvNS_4cuda6detail10TensorInfoIKT_T1_EENS5_IS6_S8_EENS5_IT4_S8_EES8_T0_NS_15PhiloxCudaStateE --------------------------
	.section	.text._ZN2at6native43_GLOBAL__N__7cc8d1ed_10_Dropout_cu_0e96ed3824fused_dropout_kernel_vecIffjLi1ELi8EhEEvNS_4cuda6detail10TensorInfoIKT_T1_EENS5_IS6_S8_EENS5_IT4_S8_EES8_T0_NS_15PhiloxCudaStateE,"ax",@progbits
	.align	128
.text._ZN2at6native43_GLOBAL__N__7cc8d1ed_10_Dropout_cu_0e96ed3824fused_dropout_kernel_vecIffjLi1ELi8EhEEvNS_4cuda6detail10TensorInfoIKT_T1_EENS5_IS6_S8_EENS5_IT4_S8_EES8_T0_NS_15PhiloxCudaStateE:
        .type           _ZN2at6native43_GLOBAL__N__7cc8d1ed_10_Dropout_cu_0e96ed3824fused_dropout_kernel_vecIffjLi1ELi8EhEEvNS_4cuda6detail10TensorInfoIKT_T1_EENS5_IS6_S8_EENS5_IT4_S8_EES8_T0_NS_15PhiloxCudaStateE,@function
        .size           _ZN2at6native43_GLOBAL__N__7cc8d1ed_10_Dropout_cu_0e96ed3824fused_dropout_kernel_vecIffjLi1ELi8EhEEvNS_4cuda6detail10TensorInfoIKT_T1_EENS5_IS6_S8_EENS5_IT4_S8_EES8_T0_NS_15PhiloxCudaStateE,(.L_x_11622 - _ZN2at6native43_GLOBAL__N__7cc8d1ed_10_Dropout_cu_0e96ed3824fused_dropout_kernel_vecIffjLi1ELi8EhEEvNS_4cuda6detail10TensorInfoIKT_T1_EENS5_IS6_S8_EENS5_IT4_S8_EES8_T0_NS_15PhiloxCudaStateE)
        .other          _ZN2at6native43_GLOBAL__N__7cc8d1ed_10_Dropout_cu_0e96ed3824fused_dropout_kernel_vecIffjLi1ELi8EhEEvNS_4cuda6detail10TensorInfoIKT_T1_EENS5_IS6_S8_EENS5_IT4_S8_EES8_T0_NS_15PhiloxCudaStateE,@"STO_CUDA_ENTRY STV_DEFAULT"
_ZN2at6native43_GLOBAL__N__7cc8d1ed_10_Dropout_cu_0e96ed3824fused_dropout_kernel_vecIffjLi1ELi8EhEEvNS_4cuda6detail10TensorInfoIKT_T1_EENS5_IS6_S8_EENS5_IT4_S8_EES8_T0_NS_15PhiloxCudaStateE:
[----:B------:R-:W-:Y:S08]  /*0000*/  LDC R1, c[0x0][0x28] ;  /* 0x00000a00ff017b82 */ /* 0x000ff00000000800 */
[----:B------:R-:W0:Y:S01]  /*0010*/  LDC R34, c[0x0][0x4a8] ;  /* 0x00012a00ff227b82 */ /* 0x000e220000000800 */
[----:B------:R-:W-:Y:S02]  /*0020*/  ULDC.U8 UR4, c[0x0][0x4b4] ;  /* 0x00012d0000047ab9 */ /* 0x000fe40000000000 */
[----:B------:R-:W-:Y:S01]  /*0030*/  ISETP.NE.AND P0, PT, RZ, UR4, PT ;  /* 0x00000004ff007c0c */ /* 0x000fe2000bf05270 */
[----:B------:R-:W-:-:S04]  /*0040*/  ULDC.64 UR4, c[0x0][0x208] ;  /* 0x0000820000047ab9 */ /* 0x000fc80000000a00 */
[----:B------:R-:W1:Y:S01]  /*0050*/  LDC R37, c[0x0][0x4ac] ;  /* 0x00012b00ff257b82 */ /* 0x000e620000000800 */
[----:B------:R-:W-:Y:S02]  /*0060*/  ULDC.64 UR6, c[0x0][0x4a0] ;  /* 0x0001280000067ab9 */ /* 0x000fe40000000a00 */
[----:B------:R-:W-:Y:S01]  /*0070*/  MOV R30, UR6 ;  /* 0x00000006001e7c02 */ /* 0x000fe20008000f00 */
[----:B------:R-:W-:Y:S01]  /*0080*/  IMAD.U32 R31, RZ, RZ, UR7 ;  /* 0x00000007ff1f7e24 */ /* 0x000fe2000f8e00ff */
[----:B------:R-:W2:Y:S03]  /*0090*/  S2R R36, SR_CTAID.X ;  /* 0x0000000000247919 */ /* 0x000ea60000002500 */
[----:B------:R-:W3:Y:S02]  /*00a0*/  @P0 LDC R7, c[0x0][0x4b0] ;  /* 0x00012c00ff070b82 */ /* 0x000ee40000000800 */
[----:B------:R-:W5:Y:S01]  /*00b0*/  @P0 LDG.E.64 R30, desc[UR4][R30.64] ;  /* 0x000000041e1e0981 */ /* 0x000f62000c1e1b00 */
[----:B0-----:R-:W-:-:S02]  /*00c0*/  @P0 IMAD.MOV.U32 R2, RZ, RZ, R34 ;  /* 0x000000ffff020224 */ /* 0x001fc400078e0022 */
[----:B-1----:R-:W-:-:S06]  /*00d0*/  @P0 IMAD.MOV.U32 R3, RZ, RZ, R37 ;  /* 0x000000ffff030224 */ /* 0x002fcc00078e0025 */
[----:B------:R-:W3:Y:S01]  /*00e0*/  @P0 LDG.E.64 R2, desc[UR4][R2.64] ;  /* 0x0000000402020981 */ /* 0x000ee2000c1e1b00 */
[----:B------:R-:W2:Y:S01]  /*00f0*/  S2R R5, SR_TID.X ;  /* 0x0000000000057919 */ /* 0x000ea20000002100 */
[----:B------:R-:W-:Y:S02]  /*0100*/  ULDC UR6, c[0x0][0x0] ;  /* 0x0000000000067ab9 */ /* 0x000fe40000000800 */
[----:B--2---:R-:W-:Y:S01]  /*0110*/  IMAD R36, R36, UR6, R5 ;  /* 0x0000000624247c24 */ /* 0x004fe2000f8e0205 */
[----:B------:R-:W-:-:S03]  /*0120*/  ULDC UR6, c[0x0][0x498] ;  /* 0x0001260000067ab9 */ /* 0x000fc60000000800 */
        /* <DEDUP_REMOVED lines=61> */
[----:B------:R-:W-:-:S03]  /*0500*/  MOV R47, R38 ;  /* 0x00000026002f7202 */ /* 0x000fc60000000f00 */
[----:B------:R-:W-:Y:S01]  /*0510*/  IMAD.WIDE.U32 R22, R22, -0x326172a9, RZ ;  /* 0xcd9e8d5716167825 */ /* 0x000fe200078e00ff */
[----:B------:R-:W-:Y:S01]  /*0520*/  LOP3.LUT R28, R27, R20, R14, 0x96, !PT ;  /* 0x000000141b1c7212 */ /* 0x000fe200078e960e */
[----:B------:R-:W-:Y:S02]  /*0530*/  DFMA R20, R16, R24, R16 ;  /* 0x000000181014722b */ /* 0x000fe40000000010 */
[----:B------:R-:W-:Y:S01]  /*0540*/  VIADD R24, R31, 0xdb3d7428 ;  /* 0xdb3d74281f187836 */ /* 0x000fe20000000000 */
[----:B------:R-:W-:Y:S01]  /*0550*/  LOP3.LUT R43, R23, R26, R15, 0x96, !PT ;  /* 0x0000001a172b7212 */ /* 0x000fe200078e960f */
[----:B------:R-:W-:Y:S01]  /*0560*/  IMAD.WIDE.U32 R28, R28, -0x2daee0ad, RZ ;  /* 0xd2511f531c1c7825 */ /* 0x000fe200078e00ff */
[----:B------:R-:W-:-:S03]  /*0570*/  IADD3 R25, R31, -0x695add53, RZ ;  /* 0x96a522ad1f197810 */ /* 0x000fc60007ffe0ff */
[----:B------:R-:W-:Y:S01]  /*0580*/  DFMA R32, -R18, R20, 1 ;  /* 0x3ff000001220742b */ /* 0x000fe20000000114 */
[----:B------:R-:W-:Y:S01]  /*0590*/  LOP3.LUT R46, R29, R46, R24, 0x96, !PT ;  /* 0x0000002e1d2e7212 */ /* 0x000fe200078e9618 */
[----:B------:R-:W-:-:S04]  /*05a0*/  IMAD.HI.U32 R17, R43, -0x2daee0ad, RZ ;  /* 0xd2511f532b117827 */ /* 0x000fc800078e00ff */
[----:B------:R-:W-:Y:S01]  /*05b0*/  IMAD.HI.U32 R23, R46, -0x326172a9, RZ ;  /* 0xcd9e8d572e177827 */ /* 0x000fe200078e00ff */
[----:B------:R-:W-:Y:S01]  /*05c0*/  LOP3.LUT R44, R17, R28, R25, 0x96, !PT ;  /* 0x0000001c112c7212 */ /* 0x000fe200078e9619 */
[----:B------:R-:W-:Y:S02]  /*05d0*/  DFMA R16, R20, R32, R20 ;  /* 0x000000201410722b */ /* 0x000fe40000000014 */
[----:B------:R-:W-:Y:S02]  /*05e0*/  VIADD R26, R30, 0x8ff34781 ;  /* 0x8ff347811e1a7836 */ /* 0x000fe40000000000 */
[----:B------:R-:W-:Y:S02]  /*05f0*/  IMAD.MOV.U32 R27, RZ, RZ, R36 ;  /* 0x000000ffff1b7224 */ /* 0x000fe400078e0024 */
[----:B------:R-:W-:Y:S01]  /*0600*/  IMAD.MOV.U32 R28, RZ, RZ, R37 ;  /* 0x000000ffff1c7224 */ /* 0x000fe200078e0025 */
[----:B------:R-:W-:Y:S01]  /*0610*/  LOP3.LUT R45, R23, R22, R26, 0x96, !PT ;  /* 0x00000016172d7212 */ /* 0x000fe200078e961a */
[----:B------:R-:W-:Y:S01]  /*0620*/  IMAD.MOV.U32 R29, RZ, RZ, R35 ;  /* 0x000000ffff1d7224 */ /* 0x000fe200078e0023 */
[----:B------:R-:W-:Y:S06]  /*0630*/  @P0 BRA `(.L_x_2157) ;  /* 0x0000000000100947 */ /* 0x000fec0003800000 */
[----:B------:R-:W-:Y:S02]  /*0640*/  LOP3.LUT R16, R19, 0x7fffffff, RZ, 0xc0, !PT ;  /* 0x7fffffff13107812 */ /* 0x000fe400078ec0ff */
[----:B------:R-:W-:Y:S02]  /*0650*/  MOV R32, 0x680 ;  /* 0x0000068000207802 */ /* 0x000fe40000000f00 */
[----:B------:R-:W-:-:S07]  /*0660*/  IADD3 R23, R16, -0x100000, RZ ;  /* 0xfff0000010177810 */ /* 0x000fce0007ffe0ff */
[----:B------:R-:W-:Y:S05]  /*0670*/  CALL.REL.NOINC `($__internal_59_$__cuda_sm20_dblrcp_rn_slowpath_v3) ;  /* 0x0000001800287944 */ /* 0x000fea0003c00000 */
.L_x_2157:
        /* <DEDUP_REMOVED lines=11> */
.L_x_2169:
[----:B------:R-:W-:Y:S01]  /*0730*/  ISETP.NE.AND P0, PT, R33, RZ, PT ;  /* 0x000000ff2100720c */ /* 0x000fe20003f05270 */
[----:B------:R-:W-:Y:S01]  /*0740*/  IMAD R48, R43, -0x2daee0ad, RZ ;  /* 0xd2511f532b307824 */ /* 0x000fe200078e02ff */
[----:B------:R-:W-:Y:S01]  /*0750*/  MOV R41, R44 ;  /* 0x0000002c00297202 */ /* 0x000fe20000000f00 */
[----:B------:R-:W-:-:S10]  /*0760*/  IMAD.MOV.U32 R42, RZ, RZ, R46 ;  /* 0x000000ffff2a7224 */ /* 0x000fd400078e002e */
        /* <DEDUP_REMOVED lines=14> */
.L_x_2160:
[----:B------:R-:W-:Y:S05]  /*0850*/  BSYNC B0 ;  /* 0x0000000000007941 */ /* 0x000fea0003800000 */
.L_x_2159:
[----:B------:R-:W-:Y:S01]  /*0860*/  IMAD.HI.U32 R17, R27, -0x326172a9, RZ ;  /* 0xcd9e8d571b117827 */ /* 0x000fe200078e00ff */
[----:B------:R-:W-:Y:S02]  /*0870*/  LOP3.LUT R16, R16, R35, R31, 0x96, !PT ;  /* 0x0000002310107212 */ /* 0x000fe400078e961f */
[----:B------:R-:W-:Y:S01]  /*0880*/  ISETP.NE.AND P0, PT, R33, 0x1, PT ;  /* 0x000000012100780c */ /* 0x000fe20003f05270 */
[----:B------:R-:W-:Y:S01]  /*0890*/  IMAD.MOV.U32 R44, RZ, RZ, -0x2daee0ad ;  /* 0xd2511f53ff2c7424 */ /* 0x000fe200078e00ff */
[----:B------:R-:W-:Y:S01]  /*08a0*/  LOP3.LUT R20, R17, R28, R30, 0x96, !PT ;  /* 0x0000001c11147212 */ /* 0x000fe200078e961e */
[----:B------:R-:W-:Y:S01]  /*08b0*/  IMAD R23, R27, -0x326172a9, RZ ;  /* 0xcd9e8d571b177824 */ /* 0x000fe200078e02ff */
[C---:B------:R-:W-:Y:S01]  /*08c0*/  ISETP.NE.AND P2, PT, R47.reuse, -0x2, PT ;  /* 0xfffffffe2f00780c */ /* 0x040fe20003f45270 */
        /* <DEDUP_REMOVED lines=51> */
.L_x_2161:
        /* <DEDUP_REMOVED lines=21> */
.L_x_2163:
[----:B------:R-:W-:Y:S05]  /*0d50*/  BSYNC B0 ;  /* 0x0000000000007941 */ /* 0x000fea0003800000 */
.L_x_2162:
[----:B------:R-:W-:Y:S01]  /*0d60*/  LOP3.LUT R21, R21, R28, R30, 0x96, !PT ;  /* 0x0000001c15157212 */ /* 0x000fe200078e961e */
[----:B------:R-:W-:Y:S01]  /*0d70*/  IMAD R43, R43, R44, -0x2daee0ad ;  /* 0xd2511f532b2b7424 */ /* 0x000fe200078e022c */
        /* <DEDUP_REMOVED lines=38> */
[----:B------:R-:W-:Y:S01]  /*0fe0*/  IMAD.WIDE.U32 R20, R20, -0x326172a9, RZ ;  /* 0xcd9e8d5714147825 */ /* 0x000fe200078e00ff */
[----:B------:R-:W-:-:S04]  /*0ff0*/  LOP3.LUT R44, R44, R18, R25, 0x96, !PT ;  /* 0x000000122c2c7212 */ /* 0x000fc800078e9619 */
        /* <DEDUP_REMOVED lines=19> */
.L_x_2158:
        /* <DEDUP_REMOVED lines=15> */
.L_x_2166:
[----:B------:R-:W-:Y:S05]  /*1220*/  BSYNC B0 ;  /* 0x0000000000007941 */ /* 0x000fea0003800000 */
.L_x_2165:
        /* <DEDUP_REMOVED lines=27> */
.L_x_2168:
[----:B------:R-:W-:Y:S05]  /*13e0*/  BSYNC B0 ;  /* 0x0000000000007941 */ /* 0x000fea0003800000 */
.L_x_2167:
        /* <DEDUP_REMOVED lines=9> */
[----:B------:R-:W-:-:S02]  /*1480*/  LOP3.LUT R18, R37, R21, RZ, 0x3c, !PT ;  /* 0x0000001525127212 */ /* 0x000fc400078e3cff */
[----:B------:R-:W-:Y:S01]  /*1490*/  MOV R50, R45 ;  /* 0x0000002d00327202 */ /* 0x000fe20000000f00 */
[----:B------:R-:W-:Y:S01]  /*14a0*/  VIADD R39, R16, 0xd2511f53 ;  /* 0xd2511f5310277836 */ /* 0x000fe20000000000 */
[----:B------:R-:W-:Y:S01]  /*14b0*/  LOP3.LUT R16, R23, R43, R0, 0x96, !PT ;  /* 0x0000002b17107212 */ /* 0x000fe200078e9600 */
[----:B------:R-:W-:-:S04]  /*14c0*/  IMAD.HI.U32 R21, R17, -0x2daee0ad, RZ ;  /* 0xd2511f5311157827 */ /* 0x000fc800078e00ff */
[----:B------:R-:W-:Y:S01]  /*14d0*/  IMAD.HI.U32 R23, R36, -0x2daee0ad, RZ ;  /* 0xd2511f5324177827 */ /* 0x000fe200078e00ff */
[----:B------:R-:W-:-:S03]  /*14e0*/  LOP3.LUT R21, R21, R39, R0, 0x96, !PT ;  /* 0x0000002715157212 */ /* 0x000fc600078e9600 */
[----:B------:R-:W-:Y:S02]  /*14f0*/  IMAD R37, R17, -0x2daee0ad, RZ ;  /* 0xd2511f5311257824 */ /* 0x000fe400078e02ff */
[----:B------:R-:W-:-:S03]  /*1500*/  IMAD.WIDE.U32 R18, R18, -0x2daee0ad, RZ ;  /* 0xd2511f5312127825 */ /* 0x000fc600078e00ff */
[--C-:B------:R-:W-:Y:S01]  /*1510*/  LOP3.LUT R37, R23, R37, R4.reuse, 0x96, !PT ;  /* 0x0000002517257212 */ /* 0x100fe200078e9604 */
[----:B------:R-:W-:Y:S01]  /*1520*/  IMAD.WIDE.U32 R16, R16, -0x326172a9, RZ ;  /* 0xcd9e8d5710107825 */ /* 0x000fe200078e00ff */
[----:B------:R-:W-:-:S03]  /*1530*/  LOP3.LUT R40, R19, R22, R4, 0x96, !PT ;  /* 0x0000001613287212 */ /* 0x000fc600078e9604 */
        /* <DEDUP_REMOVED lines=27> */
[----:B------:R-:W-:Y:S02]  /*16f0*/  LOP3.LUT R40, R23, R18, R9, 0x96, !PT ;  /* 0x0000001217287212 */ /* 0x000fe400078e9609 */
[--C-:B------:R-:W-:Y:S01]  /*1700*/  LOP3.LUT R37, R39, R19, R10.reuse, 0x96, !PT ;  /* 0x0000001327257212 */ /* 0x100fe200078e960a */
        /* <DEDUP_REMOVED lines=33> */
[----:B------:R-:W-:Y:S01]  /*1920*/  IMAD.WIDE.U32 R46, R46, -0x326172a9, RZ ;  /* 0xcd9e8d572e2e7825 */ /* 0x000fe200078e00ff */
[----:B------:R-:W-:-:S03]  /*1930*/  LOP3.LUT R23, R23, R40, R15, 0x96, !PT ;  /* 0x0000002817177212 */ /* 0x000fc600078e960f */
[----:B------:R-:W-:Y:S01]  /*1940*/  IMAD R21, R21, -0x326172a9, RZ ;  /* 0xcd9e8d5715157824 */ /* 0x000fe200078e02ff */
[--C-:B------:R-:W-:Y:S01]  /*1950*/  LOP3.LUT R16, R47, R16, R26.reuse, 0x96, !PT ;  /* 0x000000102f107212 */ /* 0x100fe200078e961a */
[----:B------:R-:W-:Y:S01]  /*1960*/  IMAD.WIDE.U32 R38, R37, -0x326172a9, RZ ;  /* 0xcd9e8d5725267825 */ /* 0x000fe200078e00ff */
[----:B------:R-:W-:Y:S02]  /*1970*/  MOV R37, R41 ;  /* 0x0000002900257202 */ /* 0x000fe40000000f00 */
[----:B------:R-:W-:Y:S01]  /*1980*/  MOV R45, R16 ;  /* 0x00000010002d7202 */ /* 0x000fe20000000f00 */
        /* <DEDUP_REMOVED lines=8> */
[----:B------:R-:W-:-:S07]  /*1a10*/  IMAD R48, R23, -0x2daee0ad, RZ ;  /* 0xd2511f5317307824 */ /* 0x000fce00078e02ff */
.L_x_2164:
[----:B------:R-:W0:Y:S02]  /*1a20*/  LDC.64 R40, c[0x0][0x210] ;  /* 0x00008400ff287b82 */ /* 0x000e240000000a00 */
[----:B0-----:R-:W-:-:S05]  /*1a30*/  IMAD.WIDE.U32 R40, R29, 0x4, R40 ;  /* 0x000000041d287825 */ /* 0x001fca00078e0028 */
        /* <DEDUP_REMOVED lines=8> */
[----:B------:R-:W-:Y:S01]  /*1ac0*/  FFMA.FTZ R49, R42, R51, 1.1641532182693481445e-10 ;  /* 0x2f0000002a317423 */ /* 0x000fe20000010033 */
[----:B------:R-:W-:-:S02]  /*1ad0*/  I2FP.F32.U32 R42, R39 ;  /* 0x00000027002a7245 */ /* 0x000fc40000201000 */
[-C--:B------:R-:W-:Y:S01]  /*1ae0*/  FFMA.FTZ R37, R48, R51.reuse, 1.1641532182693481445e-10 ;  /* 0x2f00000030257423 */ /* 0x080fe20000010033 */
[----:B0-----:R-:W-:Y:S02]  /*1af0*/  FSET.BF.LT.FTZ.AND R41, R52, UR7, PT ;  /* 0x0000000734297c0a */ /* 0x001fe4000b811000 */
[----:B------:R-:W-:Y:S01]  /*1b00*/  FSET.BF.LT.FTZ.AND R49, R49, UR7, PT ;  /* 0x0000000731317c0a */ /* 0x000fe2000b811000 */
[-C--:B------:R-:W-:Y:S01]  /*1b10*/  FFMA.FTZ R42, R42, R51.reuse, 1.1641532182693481445e-10 ;  /* 0x2f0000002a2a7423 */ /* 0x080fe20000010033 */
[----:B------:R-:W-:Y:S01]  /*1b20*/  I2FP.F32.U32 R48, R50 ;  /* 0x0000003200307245 */ /* 0x000fe20000201000 */
[----:B------:R-:W0:Y:S01]  /*1b30*/  F2I.FTZ.U32.TRUNC.NTZ R52, R41 ;  /* 0x0000002900347305 */ /* 0x000e22000021f000 */
[----:B------:R-:W-:Y:S02]  /*1b40*/  FSET.BF.LT.FTZ.AND R50, R37, UR7, PT ;  /* 0x0000000725327c0a */ /* 0x000fe4000b811000 */
[----:B------:R-:W-:Y:S01]  /*1b50*/  I2FP.F32.U32 R56, R38 ;  /* 0x0000002600387245 */ /* 0x000fe20000201000 */
[----:B------:R-:W-:Y:S01]  /*1b60*/  FFMA.FTZ R48, R48, R51, 1.1641532182693481445e-10 ;  /* 0x2f00000030307423 */ /* 0x000fe20000010033 */
[----:B------:R-:W-:-:S02]  /*1b70*/  I2FP.F32.U32 R36, R36 ;  /* 0x0000002400247245 */ /* 0x000fc40000201000 */
[----:B------:R-:W-:Y:S01]  /*1b80*/  I2FP.F32.U32 R38, R47 ;  /* 0x0000002f00267245 */ /* 0x000fe20000201000 */
[----:B------:R-:W1:Y:S01]  /*1b90*/  F2I.FTZ.U32.TRUNC.NTZ R39, R49 ;  /* 0x0000003100277305 */ /* 0x000e62000021f000 */
[-C--:B------:R-:W-:Y:S01]  /*1ba0*/  FFMA.FTZ R56, R56, R51.reuse, 1.1641532182693481445e-10 ;  /* 0x2f00000038387423 */ /* 0x080fe20000010033 */
[-C--:B------:R-:W-:Y:S01]  /*1bb0*/  FFMA.FTZ R53, R36, R51.reuse, 1.1641532182693481445e-10 ;  /* 0x2f00000024357423 */ /* 0x080fe20000010033 */
[----:B------:R-:W-:Y:S01]  /*1bc0*/  FSET.BF.LT.FTZ.AND R55, R48, UR7, PT ;  /* 0x0000000730377c0a */ /* 0x000fe2000b811000 */
[----:B------:R-:W-:Y:S01]  /*1bd0*/  FFMA.FTZ R38, R38, R51, 1.1641532182693481445e-10 ;  /* 0x2f00000026267423 */ /* 0x000fe20000010033 */
[----:B------:R-:W4:Y:S01]  /*1be0*/  LDC.64 R36, c[0x0][0x2e8] ;  /* 0x0000ba00ff247b82 */ /* 0x000f220000000a00 */
[----:B------:R-:W-:Y:S02]  /*1bf0*/  FSET.BF.LT.FTZ.AND R42, R42, UR7, PT ;  /* 0x000000072a2a7c0a */ /* 0x000fe4000b811000 */
[----:B------:R-:W5:Y:S01]  /*1c00*/  F2I.FTZ.U32.TRUNC.NTZ R54, R50 ;  /* 0x0000003200367305 */ /* 0x000f62000021f000 */
[----:B0-----:R-:W-:-:S02]  /*1c10*/  LOP3.LUT R51, R52, 0xff, RZ, 0xc0, !PT ;  /* 0x000000ff34337812 */ /* 0x001fc400078ec0ff */
[----:B------:R-:W-:Y:S02]  /*1c20*/  FSET.BF.LT.FTZ.AND R52, R38, UR7, PT ;  /* 0x0000000726347c0a */ /* 0x000fe4000b811000 */
[----:B------:R-:W-:Y:S02]  /*1c30*/  FSET.BF.LT.FTZ.AND R53, R53, UR7, PT ;  /* 0x0000000735357c0a */ /* 0x000fe4000b811000 */
[----:B-1----:R-:W-:Y:S01]  /*1c40*/  LOP3.LUT R57, R39, 0xff, RZ, 0xc0, !PT ;  /* 0x000000ff27397812 */ /* 0x002fe200078ec0ff */
[----:B------:R-:W-:Y:S01]  /*1c50*/  F2I.FTZ.U32.TRUNC.NTZ R48, R55 ;  /* 0x0000003700307305 */ /* 0x000fe2000021f000 */
[----:B------:R-:W-:Y:S02]  /*1c60*/  FSET.BF.LT.FTZ.AND R56, R56, UR7, PT ;  /* 0x0000000738387c0a */ /* 0x000fe4000b811000 */
[----:B-----5:R-:W-:-:S05]  /*1c70*/  PRMT R39, R54, 0x7604, R51 ;  /* 0x0000760436277816 */ /* 0x020fca0000000033 */
[----:B------:R-:W0:Y:S01]  /*1c80*/  F2I.FTZ.U32.TRUNC.NTZ R40, R42 ;  /* 0x0000002a00287305 */ /* 0x000e22000021f000 */
[----:B----4-:R-:W-:-:S07]  /*1c90*/  IMAD.WIDE.U32 R36, R29, 0x4, R36 ;  /* 0x000000041d247825 */ /* 0x010fce00078e0024 */
[----:B------:R-:W1:Y:S01]  /*1ca0*/  F2I.FTZ.U32.TRUNC.NTZ R38, R52 ;  /* 0x0000003400267305 */ /* 0x000e62000021f000 */
[----:B0-----:R-:W-:-:S07]  /*1cb0*/  PRMT R40, R40, 0x7604, R57 ;  /* 0x0000760428287816 */ /* 0x001fce0000000039 */
[----:B------:R-:W0:Y:S01]  /*1cc0*/  F2I.FTZ.U32.TRUNC.NTZ R47, R53 ;  /* 0x00000035002f7305 */ /* 0x000e22000021f000 */
[----:B------:R-:W-:-:S04]  /*1cd0*/  LOP3.LUT R57, R48, 0xff, RZ, 0xc0, !PT ;  /* 0x000000ff30397812 */ /* 0x000fc800078ec0ff */
[----:B-1----:R-:W-:Y:S02]  /*1ce0*/  PRMT R57, R38, 0x7604, R57 ;  /* 0x0000760426397816 */ /* 0x002fe40000000039 */
[----:B------:R-:W-:Y:S02]  /*1cf0*/  IADD3 R38, P0, R29, UR8, RZ ;  /* 0x000000081d267c10 */ /* 0x000fe4000ff1e0ff */
[----:B0-----:R-:W-:Y:S01]  /*1d00*/  LOP3.LUT R47, R47, 0xff, RZ, 0xc0, !PT ;  /* 0x000000ff2f2f7812 */ /* 0x001fe200078ec0ff */
[----:B--2---:R-:W-:Y:S01]  /*1d10*/  FMUL.FTZ R51, R55, R16 ;  /* 0x0000001037337220 */ /* 0x004fe20000410000 */
[----:B------:R-:W-:Y:S01]  /*1d20*/  FMUL.FTZ R19, R42, R19 ;  /* 0x000000132a137220 */ /* 0x000fe20000410000 */
[----:B------:R-:W-:Y:S01]  /*1d30*/  FMUL.FTZ R17, R52, R17 ;  /* 0x0000001134117220 */ /* 0x000fe20000410000 */
[----:B------:R-:W0:Y:S01]  /*1d40*/  F2I.FTZ.U32.TRUNC.NTZ R42, R56 ;  /* 0x00000038002a7305 */ /* 0x000e22000021f000 */
[----:B---3--:R-:W-:Y:S01]  /*1d50*/  FMUL.FTZ R55, R41, R22 ;  /* 0x0000001629377220 */ /* 0x008fe20000410000 */
[----:B------:R-:W-:Y:S01]  /*1d60*/  FMUL.FTZ R49, R49, R18 ;  /* 0x0000001231317220 */ /* 0x000fe20000410000 */
[----:B------:R-:W1:Y:S01]  /*1d70*/  LDC R41, c[0x0][RZ] ;  /* 0x00000000ff297b82 */ /* 0x000e620000000800 */
[C---:B------:R-:W-:Y:S01]  /*1d80*/  FMUL.FTZ R19, R32.reuse, R19 ;  /* 0x0000001320137220 */ /* 0x040fe20000410000 */
[C---:B------:R-:W-:Y:S01]  /*1d90*/  FMUL.FTZ R17, R32.reuse, R17 ;  /* 0x0000001120117220 */ /* 0x040fe20000410000 */
[C---:B------:R-:W-:Y:S01]  /*1da0*/  FMUL.FTZ R18, R32.reuse, R49 ;  /* 0x0000003120127220 */ /* 0x040fe20000410000 */
[----:B------:R-:W-:Y:S01]  /*1db0*/  FMUL.FTZ R16, R32, R51 ;  /* 0x0000003320107220 */ /* 0x000fe20000410000 */
[----:B------:R-:W-:Y:S01]  /*1dc0*/  ULDC UR6, c[0x0][0xc] ;  /* 0x0000030000067ab9 */ /* 0x000fe20000000800 */
[----:B------:R-:W-:Y:S01]  /*1dd0*/  FMUL.FTZ R53, R53, R20 ;  /* 0x0000001435357220 */ /* 0x000fe20000410000 */
[----:B------:R-:W-:Y:S01]  /*1de0*/  FMUL.FTZ R21, R56, R21 ;  /* 0x0000001538157220 */ /* 0x000fe20000410000 */
[----:B------:R-:W-:Y:S01]  /*1df0*/  FMUL.FTZ R23, R50, R23 ;  /* 0x0000001732177220 */ /* 0x000fe20000410000 */
[----:B------:R2:W-:Y:S01]  /*1e00*/  STG.E.128 desc[UR4][R36.64], R16 ;  /* 0x0000001024007986 */ /* 0x0005e2000c101d04 */
[C---:B------:R-:W-:Y:S01]  /*1e10*/  FMUL.FTZ R22, R32.reuse, R55 ;  /* 0x0000003720167220 */ /* 0x040fe20000410000 */
[----:B------:R-:W-:Y:S01]  /*1e20*/  FMUL.FTZ R21, R32, R21 ;  /* 0x0000001520157220 */ /* 0x000fe20000410000 */
[----:B0-----:R-:W-:Y:S01]  /*1e30*/  PRMT R42, R42, 0x7604, R47 ;  /* 0x000076042a2a7816 */ /* 0x001fe2000000002f */
[C---:B------:R-:W-:Y:S01]  /*1e40*/  FMUL.FTZ R23, R32.reuse, R23 ;  /* 0x0000001720177220 */ /* 0x040fe20000410000 */
[----:B------:R-:W-:Y:S01]  /*1e50*/  FMUL.FTZ R20, R32, R53 ;  /* 0x0000003520147220 */ /* 0x000fe20000410000 */
[----:B------:R-:W-:-:S04]  /*1e60*/  MOV R47, R34 ;  /* 0x00000022002f7202 */ /* 0x000fc80000000f00 */
[----:B------:R0:W-:Y:S01]  /*1e70*/  STG.E.128 desc[UR4][R36.64+0x10], R20 ;  /* 0x0000101424007986 */ /* 0x0001e2000c101d04 */
[----:B--2---:R-:W-:Y:S01]  /*1e80*/  PRMT R16, R57, 0x5410, R40 ;  /* 0x0000541039107816 */ /* 0x004fe20000000028 */
        /* <DEDUP_REMOVED lines=9> */
        .weak           $__internal_59_$__cuda_sm20_dblrcp_rn_slowpath_v3
        .type           $__internal_59_$__cuda_sm20_dblrcp_rn_slowpath_v3,@function
        .size           $__internal_59_$__cuda_sm20_dblrcp_rn_slowpath_v3,(.L_x_11622 - $__internal_59_$__cuda_sm20_dblrcp_rn_slowpath_v3)
$__internal_59_$__cuda_sm20_dblrcp_rn_slowpath_v3:
        /* <DEDUP_REMOVED lines=26> */
.L_x_2172:
        /* <DEDUP_REMOVED lines=10> */
.L_x_2170:
[----:B------:R-:W-:Y:S01]  /*2160*/  LOP3.LUT R21, R17, 0x80000, RZ, 0xfc, !PT ;  /* 0x0008000011157812 */ /* 0x000fe200078efcff */
[----:B------:R-:W-:-:S07]  /*2170*/  IMAD.MOV.U32 R20, RZ, RZ, R16 ;  /* 0x000000ffff147224 */ /* 0x000fce00078e0010 */
.L_x_2171:
[----:B------:R-:W-:Y:S01]  /*2180*/  MOV R33, 0x0 ;  /* 0x0000000000217802 */ /* 0x000fe20000000f00 */
[----:B------:R-:W-:Y:S01]  /*2190*/  IMAD.MOV.U32 R17, RZ, RZ, R21 ;  /* 0x000000ffff117224 */ /* 0x000fe200078e0015 */
[----:B------:R-:W-:Y:S02]  /*21a0*/  MOV R16, R20 ;  /* 0x0000001400107202 */ /* 0x000fe40000000f00 */
[----:B------:R-:W-:Y:S05]  /*21b0*/  RET.REL.NODEC R32 `(_ZN2at6native43_GLOBAL__N__7cc8d1ed_10_Dropout_cu_0e96ed3824fused_dropout_kernel_vecIffjLi1ELi8EhEEvNS_4cuda6detail10TensorInfoIKT_T1_EENS5_IS6_S8_EENS5_IT4_S8_EES8_T0_NS_15PhiloxCudaStateE) ;  /* 0xffffffdc20907950 */ /* 0x000fea0003c3ffff */
.L_x_2173:
        /* <DEDUP_REMOVED lines=12> */
.L_x_11622:


//--------------------- .text._ZN2at6native43_GLOBAL__N__7cc8d1ed_10_Dropout_cu_0e96ed3824fused_dropout_kernel_vecIffjLi1ELi16EhEEvNS_4cuda6detail10TensorInfoIKT_T1_EENS5_IS6_S8_EENS5_IT4_S8_EES8_T0_NS_15PhiloxCudaStateE --------------------------
	.section	.text._ZN2at6native43_GLOBAL__N__7cc8d1ed_10_Dropout_cu_0e96ed3824fused_dropout_kernel_vecIffjLi1ELi16EhEEvNS_4cuda6detail10TensorInfoIKT_T1_EENS5_IS6_S8_EENS5_IT4_S8_EES8_T0_NS_15PhiloxCudaStateE,"ax",@progbits
	.align	128
.text._ZN2at6native43_GLOBAL__N__7cc8d1ed_10_Dropout_cu_0e96ed3824fused_dropout_kernel_vecIffjLi1ELi16EhEEvNS_4cuda6detail10TensorInfoIKT_T1_EENS5_IS6_S8_EENS5_IT4_S8_EES8_T0_NS_15PhiloxCudaStateE:
        .type           _ZN2at6native43_GLOBAL__N__7cc8d1ed_10_Dropout_cu_0e96ed3824fused_dropout_kernel_vecIffjLi1ELi16EhEEvNS_4cuda6detail10TensorInfoIKT_T1_EENS5_IS6_S8_EENS5_IT4_S8_EES8_T0_NS_15PhiloxCudaStateE,@function
        .size           _ZN2at6native43_GLOBAL__N__7cc8d1ed_10_Dropout_cu_0e96ed3824fused_dropout_kernel_vecIffjLi1ELi16EhEEvNS_4cuda6detail10TensorInfoIKT_T1_EENS5_IS6_S8_EENS5_IT4_S8_EES8_T0_NS_15PhiloxCudaStateE,(.L_x_11624 - _ZN2at6native43_GLOBAL__N__7cc8d1ed_10_Dropout_cu_0e96ed3824fused_dropout_kernel_vecIffjLi1ELi16EhEEvNS_4cuda6detail10TensorInfoIKT_T1_EENS5_IS6_S8_EENS5_IT4_S8_EES8_T0_NS_15PhiloxCudaStateE)
        .other          _ZN2at6native43_GLOBAL__N__7cc8d1ed_10_Dropout_cu_0e96ed3824fused_dropout_kernel_vecIffjLi1ELi16EhEEvNS_4cuda6detail10TensorInfoIKT_T1_EENS5_IS6_S8_EENS5_IT4_S8_EES8_T0_NS_15PhiloxCudaStateE,@"STO_CUDA_ENTRY STV_DEFAULT"
_ZN2at6native43_GLOBAL__N__7cc8d1ed_10_Dropout_cu_0e96ed3824fused_dropout_kernel_vecIffjLi1ELi16EhEEvNS_4cuda6detail10TensorInfoIKT_T1_EENS5_IS6_S8_EENS5_IT4_S8_EES8_T0_NS_15PhiloxCudaStateE:
        /* <DEDUP_REMOVED lines=84> */
[----:B------:R-:W0:Y:S02]  /*0540*/  LDC R2, c[0x0][0x49c] ;  /* 0x00012700ff027b82 */ /* 0x000e240000000800 */
        /* <DEDUP_REMOVED lines=14> */
[----:B------:R-:W-:Y:S05]  /*0630*/  CALL.REL.NOINC `($__internal_60_$__cuda_sm20_dblrcp_rn_slowpath_v3) ;  /* 0x00000030001c7944 */ /* 0x000fea0003c00000 */
.L_x_2174:
[----:B------:R-:W0:Y:S01]  /*0640*/  F2F.F32.F64 R2, R10 ;  /* 0x0000000a00027310 */ /* 0x000e220000301000 */
[----:B------:R-:W-:Y:S01]  /*0650*/  UMOV UR10, 0xf0000000 ;  /* 0xf0000000000a7882 */ /* 0x000fe20000000000 */
[----:B------:R-:W-:Y:S01]  /*0660*/  UMOV UR11, 0x380fffff ;  /* 0x380fffff000b7882 */ /* 0x000fe20000000000 */
[----:B------:R-:W1:Y:S01]  /*0670*/  LDC.64 R20, c[0x0][0x2e8] ;  /* 0x0000ba00ff147b82 */ /* 0x000e620000000a00 */
[----:B------:R-:W-:Y:S01]  /*0680*/  DSETP.GEU.AND P0, PT, |R10|, UR10, PT ;  /* 0x0000000a0a007e2a */ /* 0x000fe2000bf0e200 */
[----:B------:R-:W-:Y:S01]  /*0690*/  IMAD R32, R32, -0x326172a9, RZ ;  /* 0xcd9e8d5720207824 */ /* 0x000fe200078e02ff */
[----:B------:R-:W-:Y:S01]  /*06a0*/  LOP3.LUT R33, R4, 0x3, RZ, 0xc0, !PT ;  /* 0x0000000304217812 */ /* 0x000fe200078ec0ff */
[----:B------:R-:W-:Y:S01]  /*06b0*/  IMAD.MOV.U32 R22, RZ, RZ, RZ ;  /* 0x000000ffff167224 */ /* 0x000fe200078e00ff */
[----:B------:R-:W-:Y:S01]  /*06c0*/  ULDC UR30, c[0x0][0x49c] ;  /* 0x00012700001e7ab9 */ /* 0x000fe20000000800 */
[----:B------:R-:W-:Y:S01]  /*06d0*/  ULDC UR31, c[0x0][0x498] ;  /* 0x00012600001f7ab9 */ /* 0x000fe20000000800 */
[----:B------:R-:W-:Y:S01]  /*06e0*/  ULDC.64 UR10, c[0x0][0x3c0] ;  /* 0x0000f000000a7ab9 */ /* 0x000fe20000000a00 */
[----:B0-----:R-:W-:-:S02]  /*06f0*/  R2UR UR6, R2 ;  /* 0x00000000020672ca */ /* 0x001fc400000e0000 */
[----:B------:R-:W0:Y:S11]  /*0700*/  LDC.64 R2, c[0x0][0x210] ;  /* 0x00008400ff027b82 */ /* 0x000e360000000a00 */
[----:B------:R-:W-:-:S05]  /*0710*/  MOV R5, UR6 ;  /* 0x0000000600057c02 */ /* 0x000fca0008000f00 */
[----:B------:R-:W-:-:S05]  /*0720*/  @!P0 FMUL R5, R5, 1.175494350822287508e-38 ;  /* 0x0080000005058820 */ /* 0x000fca0000400000 */
[----:B------:R-:W-:-:S15]  /*0730*/  @!P0 R2UR UR6, R5 ;  /* 0x00000000050682ca */ /* 0x000fde00000e0000 */
.L_x_2196:
[----:B------:R-:W-:Y:S01]  /*0740*/  ISETP.NE.AND P0, PT, R33, RZ, PT ;  /* 0x000000ff2100720c */ /* 0x000fe20003f05270 */
[----:B--2---:R-:W-:Y:S01]  /*0750*/  IMAD R9, R28, -0x2daee0ad, RZ ;  /* 0xd2511f531c097824 */ /* 0x004fe200078e02ff */
        /* <DEDUP_REMOVED lines=16> */
.L_x_2177:
[----:B------:R-:W-:Y:S05]  /*0860*/  BSYNC B0 ;  /* 0x0000000000007941 */ /* 0x000fea0003800000 */
.L_x_2176:
        /* <DEDUP_REMOVED lines=44> */
[----:B------:R-:W-:-:S04]  /*0b30*/  LOP3.LUT R14, R49, UR28, R14, 0x96, !PT ;  /* 0x0000001c310e7c12 */ /* 0x000fc8000f8e960e */
[----:B------:R-:W-:Y:S02]  /*0b40*/  LOP3.LUT R46, R11, UR29, R46, 0x96, !PT ;  /* 0x0000001d0b2e7c12 */ /* 0x000fe4000f8e962e */
[----:B------:R-:W-:Y:S02]  /*0b50*/  LOP3.LUT R11, R22, UR5, RZ, 0x3c, !PT ;  /* 0x00000005160b7c12 */ /* 0x000fe4000f8e3cff */
        /* <DEDUP_REMOVED lines=11> */
.L_x_2178:
[----:B------:R-:W-:Y:S01]  /*0c10*/  IMAD.WIDE.U32 R14, R0, -0x326172a9, RZ ;  /* 0xcd9e8d57000e7825 */ /* 0x000fe200078e00ff */
[----:B------:R-:W-:Y:S03]  /*0c20*/  BSSY B0, `(.L_x_2179) ;  /* 0x0000016000007945 */ /* 0x000fe60003800000 */
[----:B------:R-:W-:Y:S01]  /*0c30*/  IMAD.HI.U32 R16, R16, -0x2daee0ad, RZ ;  /* 0xd2511f5310107827 */ /* 0x000fe200078e00ff */
[----:B------:R-:W-:Y:S02]  /*0c40*/  LOP3.LUT R10, R14, UR12, RZ, 0x3c, !PT ;  /* 0x0000000c0e0a7c12 */ /* 0x000fe4000f8e3cff */
[----:B------:R-:W-:Y:S01]  /*0c50*/  MOV R12, R15 ;  /* 0x0000000f000c7202 */ /* 0x000fe20000000f00 */
[----:B------:R-:W-:Y:S01]  /*0c60*/  IMAD.MOV.U32 R9, RZ, RZ, R11 ;  /* 0x000000ffff097224 */ /* 0x000fe200078e000b */
[----:B------:R-:W-:Y:S06]  /*0c70*/  @P2 BRA `(.L_x_2180) ;  /* 0x0000000000402947 */ /* 0x000fec0003800000 */
[----:B------:R-:W-:Y:S01]  /*0c80*/  VIADD R23, R23, 0x1 ;  /* 0x0000000117177836 */ /* 0x000fe20000000000 */
[----:B------:R-:W-:Y:S01]  /*0c90*/  MOV R9, R11 ;  /* 0x0000000b00097202 */ /* 0x000fe20000000f00 */
        /* <DEDUP_REMOVED lines=14> */
.L_x_2180:
[----:B------:R-:W-:Y:S05]  /*0d80*/  BSYNC B0 ;  /* 0x0000000000007941 */ /* 0x000fea0003800000 */
.L_x_2179:
[----:B------:R-:W-:Y:S01]  /*0d90*/  LOP3.LUT R14, R12, UR4, R23, 0x96, !PT ;  /* 0x000000040c0e7c12 */ /* 0x000fe2000f8e9617 */
[----:B------:R-:W-:Y:S01]  /*0da0*/  IMAD R11, R7, R8, -0x2daee0ad ;  /* 0xd2511f53070b7424 */ /* 0x000fe200078e0208 */
[----:B------:R-:W-:Y:S01]  /*0db0*/  LOP3.LUT R16, R9, R16, RZ, 0x3c, !PT ;  /* 0x0000001009107212 */ /* 0x000fe200078e3cff */
[----:B------:R-:W-:Y:S02]  /*0dc0*/  IMAD R13, R13, -0x2daee0ad, RZ ;  /* 0xd2511f530d0d7824 */ /* 0x000fe400078e02ff */
        /* <DEDUP_REMOVED lines=34> */
[----:B------:R-:W-:Y:S01]  /*0ff0*/  IMAD.HI.U32 R15, R11, -0x2daee0ad, RZ ;  /* 0xd2511f530b0f7827 */ /* 0x000fe200078e00ff */
[----:B------:R-:W-:-:S03]  /*1000*/  MOV R45, R13 ;  /* 0x0000000d002d7202 */ /* 0x000fc60000000f00 */
        /* <DEDUP_REMOVED lines=16> */
.L_x_2181:
        /* <DEDUP_REMOVED lines=17> */
.L_x_2183:
[----:B------:R-:W-:Y:S05]  /*1220*/  BSYNC B0 ;  /* 0x0000000000007941 */ /* 0x000fea0003800000 */
.L_x_2182:
[----:B------:R-:W-:Y:S01]  /*1230*/  LOP3.LUT R15, R12, UR4, R23, 0x96, !PT ;  /* 0x000000040c0f7c12 */ /* 0x000fe2000f8e9617 */
[----:B------:R-:W-:Y:S01]  /*1240*/  IMAD R13, R7, R8, -0x5b5dc15a ;  /* 0xa4a23ea6070d7424 */ /* 0x000fe200078e0208 */
[----:B------:R-:W-:Y:S01]  /*1250*/  LOP3.LUT R18, R9, R14, RZ, 0x3c, !PT ;  /* 0x0000000e09127212 */ /* 0x000fe200078e3cff */
[----:B------:R-:W-:Y:S01]  /*1260*/  IMAD R11, R11, -0x2daee0ad, RZ ;  /* 0xd2511f530b0b7824 */ /* 0x000fe200078e02ff */
[C---:B------:R-:W-:Y:S01]  /*1270*/  IADD3 R31, R6.reuse, 0x4, RZ ;  /* 0x00000004061f7810 */ /* 0x040fe20007ffe0ff */
[----:B------:R-:W-:Y:S01]  /*1280*/  IMAD.WIDE.U32 R14, R15, -0x2daee0ad, RZ ;  /* 0xd2511f530f0e7825 */ /* 0x000fe200078e00ff */
[----:B------:R-:W-:-:S03]  /*1290*/  ISETP.NE.AND P1, PT, R6, -0x4, PT ;  /* 0xfffffffc0600780c */ /* 0x000fc60003f25270 */
        /* <DEDUP_REMOVED lines=48> */
.L_x_2184:
        /* <DEDUP_REMOVED lines=17> */
.L_x_2186:
[----:B------:R-:W-:Y:S05]  /*16b0*/  BSYNC B0 ;  /* 0x0000000000007941 */ /* 0x000fea0003800000 */
.L_x_2185:
[----:B------:R-:W-:Y:S01]  /*16c0*/  LOP3.LUT R6, R12, UR4, R23, 0x96, !PT ;  /* 0x000000040c067c12 */ /* 0x000fe2000f8e9617 */
[----:B------:R-:W-:Y:S01]  /*16d0*/  IMAD R11, R7, R8, 0x76f35df9 ;  /* 0x76f35df9070b7424 */ /* 0x000fe200078e0208 */
[----:B------:R-:W-:Y:S01]  /*16e0*/  LOP3.LUT R9, R9, R14, RZ, 0x3c, !PT ;  /* 0x0000000e09097212 */ /* 0x000fe200078e3cff */
[----:B------:R-:W-:Y:S01]  /*16f0*/  IMAD R13, R13, -0x2daee0ad, RZ ;  /* 0xd2511f530d0d7824 */ /* 0x000fe200078e02ff */
[----:B------:R-:W-:Y:S01]  /*1700*/  MOV R47, R5 ;  /* 0x00000005002f7202 */ /* 0x000fe20000000f00 */
[----:B------:R-:W-:-:S03]  /*1710*/  IMAD.WIDE.U32 R6, R6, -0x2daee0ad, RZ ;  /* 0xd2511f5306067825 */ /* 0x000fc600078e00ff */
[----:B------:R-:W-:Y:S01]  /*1720*/  MOV R40, R13 ;  /* 0x0000000d00287202 */ /* 0x000fe20000000f00 */
        /* <DEDUP_REMOVED lines=54> */
.L_x_2175:
[C---:B------:R-:W-:Y:S01]  /*1a90*/  ISETP.NE.AND P0, PT, R6.reuse, -0x1, PT ;  /* 0xffffffff0600780c */ /* 0x040fe20003f05270 */
[----:B------:R-:W-:Y:S01]  /*1aa0*/  BSSY B0, `(.L_x_2188) ;  /* 0x000000d000007945 */ /* 0x000fe20003800000 */
[----:B------:R-:W-:-:S05]  /*1ab0*/  IADD3 R7, R6, 0x1, RZ ;  /* 0x0000000106077810 */ /* 0x000fca0007ffe0ff */
[----:B------:R-:W-:-:S04]  /*1ac0*/  IMAD.HI.U32 R11, R7, -0x2daee0ad, RZ ;  /* 0xd2511f53070b7827 */ /* 0x000fc800078e00ff */
[----:B------:R-:W-:Y:S02]  /*1ad0*/  IMAD.MOV.U32 R7, RZ, RZ, R23 ;  /* 0x000000ffff077224 */ /* 0x000fe400078e0017 */
        /* <DEDUP_REMOVED lines=9> */
.L_x_2189:
[----:B------:R-:W-:Y:S05]  /*1b70*/  BSYNC B0 ;  /* 0x0000000000007941 */ /* 0x000fea0003800000 */
.L_x_2188:
        /* <DEDUP_REMOVED lines=30> */
.L_x_2191:
[----:B------:R-:W-:Y:S05]  /*1d60*/  BSYNC B0 ;  /* 0x0000000000007941 */ /* 0x000fea0003800000 */
.L_x_2190:
        /* <DEDUP_REMOVED lines=25> */
.L_x_2193:
[----:B------:R-:W-:Y:S05]  /*1f00*/  BSYNC B0 ;  /* 0x0000000000007941 */ /* 0x000fea0003800000 */
.L_x_2192:
        /* <DEDUP_REMOVED lines=24> */
.L_x_2195:
[----:B------:R-:W-:Y:S05]  /*2090*/  BSYNC B0 ;  /* 0x0000000000007941 */ /* 0x000fea0003800000 */
.L_x_2194:
[----:B------:R-:W-:Y:S01]  /*20a0*/  LOP3.LUT R34, R11, UR4, R7, 0x96, !PT ;  /* 0x000000040b227c12 */ /* 0x000fe2000f8e9607 */
[----:B------:R-:W-:Y:S01]  /*20b0*/  IMAD.HI.U32 R10, R30, -0x2daee0ad, RZ ;  /* 0xd2511f531e0a7827 */ /* 0x000fe200078e00ff */
[----:B------:R-:W-:Y:S02]  /*20c0*/  LOP3.LUT R28, R13, UR4, R16, 0x96, !PT ;  /* 0x000000040d1c7c12 */ /* 0x000fe4000f8e9610 */
[----:B------:R-:W-:Y:S01]  /*20d0*/  LOP3.LUT R30, R12, R37, RZ, 0x3c, !PT ;  /* 0x000000250c1e7212 */ /* 0x000fe200078e3cff */
[----:B------:R-:W-:Y:S01]  /*20e0*/  IMAD.HI.U32 R7, R31, -0x2daee0ad, RZ ;  /* 0xd2511f531f077827 */ /* 0x000fe200078e00ff */
[----:B------:R-:W-:Y:S02]  /*20f0*/  LOP3.LUT R25, R17, R10, RZ, 0x3c, !PT ;  /* 0x0000000a11197212 */ /* 0x000fe400078e3cff */
[----:B------:R-:W-:Y:S01]  /*2100*/  LOP3.LUT R24, R19, UR4, R24, 0x96, !PT ;  /* 0x0000000413187c12 */ /* 0x000fe2000f8e9618 */
        /* <DEDUP_REMOVED lines=13> */
[----:B------:R-:W-:-:S04]  /*21e0*/  IMAD.HI.U32 R16, R24, -0x2daee0ad, RZ ;  /* 0xd2511f5318107827 */ /* 0x000fc800078e00ff */
[----:B------:R-:W-:Y:S01]  /*21f0*/  IMAD.HI.U32 R32, R25, -0x326172a9, RZ ;  /* 0xcd9e8d5719207827 */ /* 0x000fe200078e00ff */
[----:B------:R-:W-:-:S03]  /*2200*/  LOP3.LUT R19, R16, UR13, R19, 0x96, !PT ;  /* 0x0000000d10137c12 */ /* 0x000fc6000f8e9613 */
[----:B------:R-:W-:Y:S01]  /*2210*/  IMAD.WIDE.U32 R12, R12, -0x2daee0ad, RZ ;  /* 0xd2511f530c0c7825 */ /* 0x000fe200078e00ff */
[----:B------:R-:W-:-:S03]  /*2220*/  LOP3.LUT R27, R15, R32, RZ, 0x3c, !PT ;  /* 0x000000200f1b7212 */ /* 0x000fc600078e3cff */
[----:B------:R-:W-:Y:S01]  /*2230*/  IMAD.WIDE.U32 R6, R6, -0x2daee0ad, RZ ;  /* 0xd2511f5306067825 */ /* 0x000fe200078e00ff */
[----:B------:R-:W-:-:S03]  /*2240*/  LOP3.LUT R15, R13, UR13, R39, 0x96, !PT ;  /* 0x0000000d0d0f7c12 */ /* 0x000fc6000f8e9627 */
[----:B------:R-:W-:-:S04]  /*2250*/  IMAD.HI.U32 R37, R8, -0x2daee0ad, RZ ;  /* 0xd2511f5308257827 */ /* 0x000fc800078e00ff */
[----:B------:R-:W-:Y:S01]  /*2260*/  IMAD R16, R34, -0x2daee0ad, RZ ;  /* 0xd2511f5322107824 */ /* 0x000fe200078e02ff */
[----:B------:R-:W-:Y:S01]  /*2270*/  LOP3.LUT R34, R7, UR15, R12, 0x96, !PT ;  /* 0x0000000f07227c12 */ /* 0x000fe2000f8e960c */
[----:B------:R-:W-:-:S03]  /*2280*/  IMAD.HI.U32 R11, R30, -0x326172a9, RZ ;  /* 0xcd9e8d571e0b7827 */ /* 0x000fc600078e00ff */
[----:B------:R-:W-:Y:S01]  /*2290*/  LOP3.LUT R16, R37, UR15, R16, 0x96, !PT ;  /* 0x0000000f25107c12 */ /* 0x000fe2000f8e9610 */
[----:B------:R-:W-:Y:S01]  /*22a0*/  IMAD R7, R14, -0x326172a9, RZ ;  /* 0xcd9e8d570e077824 */ /* 0x000fe200078e02ff */
[----:B------:R-:W-:Y:S01]  /*22b0*/  LOP3.LUT R26, R18, R11, RZ, 0x3c, !PT ;  /* 0x0000000b121a7212 */ /* 0x000fe200078e3cff */
[----:B------:R-:W-:-:S04]  /*22c0*/  IMAD.HI.U32 R12, R36, -0x326172a9, RZ ;  /* 0xcd9e8d57240c7827 */ /* 0x000fc800078e00ff */
[----:B------:R-:W-:Y:S02]  /*22d0*/  IMAD R30, R30, -0x326172a9, RZ ;  /* 0xcd9e8d571e1e7824 */ /* 0x000fe400078e02ff */
[----:B------:R-:W-:-:S04]  /*22e0*/  IMAD.HI.U32 R13, R17, -0x326172a9, RZ ;  /* 0xcd9e8d57110d7827 */ /* 0x000fc800078e00ff */
[----:B------:R-:W-:-:S04]  /*22f0*/  IMAD.WIDE.U32 R14, R15, -0x326172a9, RZ ;  /* 0xcd9e8d570f0e7825 */ /* 0x000fc800078e00ff */
[----:B------:R-:W-:Y:S01]  /*2300*/  IMAD R37, R28, -0x2daee0ad, RZ ;  /* 0xd2511f531c257824 */ /* 0x000fe200078e02ff */
[----:B------:R-:W-:Y:S01]  /*2310*/  LOP3.LUT R28, R12, UR14, R7, 0x96, !PT ;  /* 0x0000000e0c1c7c12 */ /* 0x000fe2000f8e9607 */
[----:B------:R-:W-:Y:S01]  /*2320*/  IMAD R18, R36, -0x326172a9, RZ ;  /* 0xcd9e8d5724127824 */ /* 0x000fe200078e02ff */
[----:B------:R-:W-:Y:S01]  /*2330*/  LOP3.LUT R7, R13, UR14, R30, 0x96, !PT ;  /* 0x0000000e0d077c12 */ /* 0x000fe2000f8e961e */
        /* <DEDUP_REMOVED lines=145> */
[----:B------:R-:W-:Y:S02]  /*2c50*/  LOP3.LUT R30, R17, UR29, R12, 0x96, !PT ;  /* 0x0000001d111e7c12 */ /* 0x000fe4000f8e960c */
[----:B------:R-:W-:Y:S01]  /*2c60*/  LOP3.LUT R10, R15, UR28, R10, 0x96, !PT ;  /* 0x0000001c0f0a7c12 */ /* 0x000fe2000f8e960a */
[----:B------:R-:W-:Y:S01]  /*2c70*/  IMAD R7, R7, -0x326172a9, RZ ;  /* 0xcd9e8d5707077824 */ /* 0x000fe200078e02ff */
[----:B------:R-:W-:Y:S01]  /*2c80*/  LOP3.LUT R48, R47, UR28, R27, 0x96, !PT ;  /* 0x0000001c2f307c12 */ /* 0x000fe2000f8e961b */
[----:B------:R-:W-:Y:S01]  /*2c90*/  IMAD R17, R18, -0x326172a9, RZ ;  /* 0xcd9e8d5712117824 */ /* 0x000fe200078e02ff */
[----:B------:R-:W-:Y:S01]  /*2ca0*/  MOV R27, R5 ;  /* 0x00000005001b7202 */ /* 0x000fe20000000f00 */
[----:B------:R-:W-:Y:S01]  /*2cb0*/  IMAD.WIDE.U32 R44, R11, -0x326172a9, RZ ;  /* 0xcd9e8d570b2c7825 */ /* 0x000fe200078e00ff */
[----:B------:R-:W-:-:S03]  /*2cc0*/  MOV R29, R10 ;  /* 0x0000000a001d7202 */ /* 0x000fc60000000f00 */
        /* <DEDUP_REMOVED lines=11> */
[----:B------:R-:W-:Y:S01]  /*2d80*/  IMAD.MOV.U32 R32, RZ, RZ, R14 ;  /* 0x000000ffff207224 */ /* 0x000fe200078e000e */
[----:B------:R-:W-:Y:S01]  /*2d90*/  LOP3.LUT R40, R15, UR29, R8, 0x96, !PT ;  /* 0x0000001d0f287c12 */ /* 0x000fe2000f8e9608 */
[----:B------:R-:W-:Y:S02]  /*2da0*/  IMAD.MOV.U32 R47, RZ, RZ, R4 ;  /* 0x000000ffff2f7224 */ /* 0x000fe400078e0004 */
[----:B------:R-:W-:Y:S02]  /*2db0*/  IMAD.MOV.U32 R37, RZ, RZ, R9 ;  /* 0x000000ffff257224 */ /* 0x000fe400078e0009 */
[----:B------:R-:W-:Y:S02]  /*2dc0*/  IMAD R26, R6, -0x2daee0ad, RZ ;  /* 0xd2511f53061a7824 */ /* 0x000fe400078e02ff */
[----:B------:R-:W-:Y:S02]  /*2dd0*/  IMAD R41, R41, -0x2daee0ad, RZ ;  /* 0xd2511f5329297824 */ /* 0x000fe400078e02ff */
[----:B------:R-:W-:-:S07]  /*2de0*/  IMAD R43, R43, -0x2daee0ad, RZ ;  /* 0xd2511f532b2b7824 */ /* 0x000fce00078e02ff */
.L_x_2187:
[----:B0-----:R-:W-:-:S05]  /*2df0*/  IMAD.WIDE.U32 R24, R35, 0x4, R2 ;  /* 0x0000000423187825 */ /* 0x001fca00078e0002 */
[----:B------:R-:W2:Y:S04]  /*2e00*/  LDG.E.128 R4, desc[UR8][R24.64] ;  /* 0x0000000818047981 */ /* 0x000ea8000c1e1d00 */
[----:B------:R-:W3:Y:S04]  /*2e10*/  LDG.E.128 R8, desc[UR8][R24.64+0x10] ;  /* 0x0000100818087981 */ /* 0x000ee8000c1e1d00 */
[----:B------:R-:W4:Y:S04]  /*2e20*/  LDG.E.128 R16, desc[UR8][R24.64+0x30] ;  /* 0x0000300818107981 */ /* 0x000f28000c1e1d00 */
[----:B------:R0:W5:Y:S01]  /*2e30*/  LDG.E.128 R12, desc[UR8][R24.64+0x20] ;  /* 0x00002008180c7981 */ /* 0x000162000c1e1d00 */
[----:B------:R-:W-:Y:S01]  /*2e40*/  I2FP.F32.U32 R50, R39 ;  /* 0x0000002700327245 */ /* 0x000fe20000201000 */
[----:B------:R-:W-:-:S04]  /*2e50*/  IMAD.MOV.U32 R39, RZ, RZ, 0x2f800000 ;  /* 0x2f800000ff277424 */ /* 0x000fc800078e00ff */
[----:B------:R-:W-:Y:S01]  /*2e60*/  FFMA.FTZ R55, R50, R39, 1.1641532182693481445e-10 ;  /* 0x2f00000032377423 */ /* 0x000fe20000010027 */
[----:B------:R-:W-:-:S05]  /*2e70*/  I2FP.F32.U32 R50, R47 ;  /* 0x0000002f00327245 */ /* 0x000fca0000201000 */
[----:B------:R-:W-:Y:S01]  /*2e80*/  FFMA.FTZ R58, R50, R39, 1.1641532182693481445e-10 ;  /* 0x2f000000323a7423 */ /* 0x000fe20000010027 */
[----:B------:R-:W-:-:S05]  /*2e90*/  I2FP.F32.U32 R50, R37 ;  /* 0x0000002500327245 */ /* 0x000fca0000201000 */
[----:B0-----:R-:W-:Y:S01]  /*2ea0*/  FFMA.FTZ R25, R50, R39, 1.1641532182693481445e-10 ;  /* 0x2f00000032197423 */ /* 0x001fe20000010027 */
[----:B------:R-:W-:-:S05]  /*2eb0*/  I2FP.F32.U32 R50, R48 ;  /* 0x0000003000327245 */ /* 0x000fca0000201000 */
[----:B------:R-:W-:Y:S01]  /*2ec0*/  FFMA.FTZ R49, R50, R39, 1.1641532182693481445e-10 ;  /* 0x2f00000032317423 */ /* 0x000fe20000010027 */
[----:B------:R-:W-:Y:S02]  /*2ed0*/  I2FP.F32.U32 R50, R46 ;  /* 0x0000002e00327245 */ /* 0x000fe40000201000 */
[----:B------:R-:W-:-:S03]  /*2ee0*/  I2FP.F32.U32 R46, R45 ;  /* 0x0000002d002e7245 */ /* 0x000fc60000201000 */
[-C--:B------:R-:W-:Y:S02]  /*2ef0*/  FFMA.FTZ R50, R50, R39.reuse, 1.1641532182693481445e-10 ;  /* 0x2f00000032327423 */ /* 0x080fe40000010027 */
[----:B------:R-:W-:-:S03]  /*2f00*/  FFMA.FTZ R45, R46, R39, 1.1641532182693481445e-10 ;  /* 0x2f0000002e2d7423 */ /* 0x000fc60000010027 */
[----:B------:R-:W-:Y:S02]  /*2f10*/  FSET.BF.LT.FTZ.AND R46, R50, UR30, PT ;  /* 0x0000001e322e7c0a */ /* 0x000fe4000b811000 */
[----:B------:R-:W-:Y:S02]  /*2f20*/  I2FP.F32.U32 R50, R41 ;  /* 0x0000002900327245 */ /* 0x000fe40000201000 */
[----:B------:R-:W-:-:S03]  /*2f30*/  FSET.BF.LT.FTZ.AND R41, R45, UR30, PT ;  /* 0x0000001e2d297c0a */ /* 0x000fc6000b811000 */
[----:B------:R-:W-:Y:S01]  /*2f40*/  FFMA.FTZ R45, R50, R39, 1.1641532182693481445e-10 ;  /* 0x2f000000322d7423 */ /* 0x000fe20000010027 */
[----:B------:R-:W-:Y:S02]  /*2f50*/  I2FP.F32.U32 R50, R44 ;  /* 0x0000002c00327245 */ /* 0x000fe40000201000 */
[----:B------:R-:W-:Y:S02]  /*2f60*/  FSET.BF.LT.FTZ.AND R55, R55, UR30, PT ;  /* 0x0000001e37377c0a */ /* 0x000fe4000b811000 */
[----:B------:R-:W-:Y:S02]  /*2f70*/  I2FP.F32.U32 R52, R27 ;  /* 0x0000001b00347245 */ /* 0x000fe40000201000 */
[----:B------:R-:W-:Y:S01]  /*2f80*/  FSET.BF.LT.FTZ.AND R44, R45, UR30, PT ;  /* 0x0000001e2d2c7c0a */ /* 0x000fe2000b811000 */
[-C--:B------:R-:W-:Y:S01]  /*2f90*/  FFMA.FTZ R45, R50, R39.reuse, 1.1641532182693481445e-10 ;  /* 0x2f000000322d7423 */ /* 0x080fe20000010027 */
[----:B------:R-:W-:Y:S01]  /*2fa0*/  I2FP.F32.U32 R50, R42 ;  /* 0x0000002a00327245 */ /* 0x000fe20000201000 */
[----:B------:R-:W0:Y:S01]  /*2fb0*/  F2I.FTZ.U32.TRUNC.NTZ R27, R55 ;  /* 0x00000037001b7305 */ /* 0x000e22000021f000 */
[----:B------:R-:W-:Y:S01]  /*2fc0*/  FSET.BF.LT.FTZ.AND R58, R58, UR30, PT ;  /* 0x0000001e3a3a7c0a */ /* 0x000fe2000b811000 */
[-C--:B------:R-:W-:Y:S01]  /*2fd0*/  FFMA.FTZ R51, R52, R39.reuse, 1.1641532182693481445e-10 ;  /* 0x2f00000034337423 */ /* 0x080fe20000010027 */
[----:B------:R-:W-:Y:S01]  /*2fe0*/  FSET.BF.LT.FTZ.AND R42, R45, UR30, PT ;  /* 0x0000001e2d2a7c0a */ /* 0x000fe2000b811000 */
[----:B------:R-:W-:Y:S01]  /*2ff0*/  FFMA.FTZ R45, R50, R39, 1.1641532182693481445e-10 ;  /* 0x2f000000322d7423 */ /* 0x000fe20000010027 */
[----:B------:R-:W-:-:S02]  /*3000*/  I2FP.F32.U32 R38, R38 ;  /* 0x0000002600267245 */ /* 0x000fc40000201000 */
[----:B------:R-:W-:Y:S01]  /*3010*/  I2FP.F32.U32 R60, R40 ;  /* 0x00000028003c7245 */ /* 0x000fe20000201000 */
[----:B------:R-:W1:Y:S01]  /*3020*/  F2I.FTZ.U32.TRUNC.NTZ R24, R58 ;  /* 0x0000003a00187305 */ /* 0x000e62000021f000 */
[----:B------:R-:W-:Y:S01]  /*3030*/  I2FP.F32.U32 R50, R43 ;  /* 0x0000002b00327245 */ /* 0x000fe20000201000 */
[-C--:B------:R-:W-:Y:S01]  /*3040*/  FFMA.FTZ R43, R38, R39.reuse, 1.1641532182693481445e-10 ;  /* 0x2f000000262b7423 */ /* 0x080fe20000010027 */
[----:B------:R-:W-:Y:S02]  /*3050*/  FSET.BF.LT.FTZ.AND R51, R51, UR30, PT ;  /* 0x0000001e33337c0a */ /* 0x000fe4000b811000 */
[----:B------:R-:W-:Y:S01]  /*3060*/  I2FP.F32.U32 R59, R36 ;  /* 0x00000024003b7245 */ /* 0x000fe20000201000 */
[-C--:B------:R-:W-:Y:S01]  /*3070*/  FFMA.FTZ R36, R60, R39.reuse, 1.1641532182693481445e-10 ;  /* 0x2f0000003c247423 */ /* 0x080fe20000010027 */
[----:B------:R-:W-:Y:S01]  /*3080*/  I2FP.F32.U32 R52, R34 ;  /* 0x0000002200347245 */ /* 0x000fe20000201000 */
[-C--:B------:R-:W-:Y:S01]  /*3090*/  FFMA.FTZ R38, R50, R39.reuse, 1.1641532182693481445e-10 ;  /* 0x2f00000032267423 */ /* 0x080fe20000010027 */
[----:B------:R-:W1:Y:S01]  /*30a0*/  F2I.FTZ.U32.TRUNC.NTZ R37, R51 ;  /* 0x0000003300257305 */ /* 0x000e62000021f000 */
[----:B------:R-:W-:Y:S01]  /*30b0*/  FSET.BF.LT.FTZ.AND R48, R25, UR30, PT ;  /* 0x0000001e19307c0a */ /* 0x000fe2000b811000 */
[-C--:B------:R-:W-:Y:S01]  /*30c0*/  FFMA.FTZ R50, R59, R39.reuse, 1.1641532182693481445e-10 ;  /* 0x2f0000003b327423 */ /* 0x080fe20000010027 */
[----:B------:R-:W-:Y:S01]  /*30d0*/  I2FP.F32.U32 R54, R26 ;  /* 0x0000001a00367245 */ /* 0x000fe20000201000 */
[----:B------:R-:W-:Y:S01]  /*30e0*/  FFMA.FTZ R47, R52, R39, 1.1641532182693481445e-10 ;  /* 0x2f000000342f7423 */ /* 0x000fe20000010027 */
[----:B------:R-:W-:-:S02]  /*30f0*/  FSET.BF.LT.FTZ.AND R43, R43, UR30, PT ;  /* 0x0000001e2b2b7c0a */ /* 0x000fc4000b811000 */
[----:B0-----:R-:W-:Y:S01]  /*3100*/  LOP3.LUT R27, R27, 0xff, RZ, 0xc0, !PT ;  /* 0x000000ff1b1b7812 */ /* 0x001fe200078ec0ff */
[----:B------:R-:W0:Y:S01]  /*3110*/  F2I.FTZ.U32.TRUNC.NTZ R56, R48 ;  /* 0x0000003000387305 */ /* 0x000e22000021f000 */
[----:B------:R-:W-:Y:S01]  /*3120*/  FSET.BF.LT.FTZ.AND R38, R38, UR30, PT ;  /* 0x0000001e26267c0a */ /* 0x000fe2000b811000 */
[----:B------:R-:W-:Y:S01]  /*3130*/  FFMA.FTZ R61, R54, R39, 1.1641532182693481445e-10 ;  /* 0x2f000000363d7423 */ /* 0x000fe20000010027 */
[----:B------:R-:W-:Y:S02]  /*3140*/  FSET.BF.LT.FTZ.AND R50, R50, UR30, PT ;  /* 0x0000001e32327c0a */ /* 0x000fe4000b811000 */
[----:B------:R-:W-:-:S03]  /*3150*/  FSET.BF.LT.FTZ.AND R47, R47, UR30, PT ;  /* 0x0000001e2f2f7c0a */ /* 0x000fc6000b811000 */
[----:B------:R-:W-:Y:S01]  /*3160*/  F2I.FTZ.U32.TRUNC.NTZ R25, R46 ;  /* 0x0000002e00197305 */ /* 0x000fe2000021f000 */
[----:B------:R-:W-:Y:S02]  /*3170*/  FSET.BF.LT.FTZ.AND R45, R45, UR30, PT ;  /* 0x0000001e2d2d7c0a */ /* 0x000fe4000b811000 */
[----:B-1----:R-:W-:Y:S02]  /*3180*/  PRMT R24, R24, 0x7604, R27 ;  /* 0x0000760418187816 */ /* 0x002fe4000000001b */
[----:B------:R-:W-:-:S03]  /*3190*/  FSET.BF.LT.FTZ.AND R40, R61, UR30, PT ;  /* 0x0000001e3d287c0a */ /* 0x000fc6000b811000 */
[----:B------:R-:W-:Y:S01]  /*31a0*/  F2I.FTZ.U32.TRUNC.NTZ R27, R50 ;  /* 0x00000032001b7305 */ /* 0x000fe2000021f000 */
[----:B------:R-:W-:Y:S02]  /*31b0*/  FSET.BF.LT.FTZ.AND R49, R49, UR30, PT ;  /* 0x0000001e31317c0a */ /* 0x000fe4000b811000 */
[----:B------:R-:W-:-:S05]  /*31c0*/  LOP3.LUT R37, R37, 0xff, RZ, 0xc0, !PT ;  /* 0x000000ff25257812 */ /* 0x000fca00078ec0ff */
[----:B------:R-:W1:Y:S08]  /*31d0*/  F2I.FTZ.U32.TRUNC.NTZ R53, R47 ;  /* 0x0000002f00357305 */ /* 0x000e70000021f000 */
[----:B------:R-:W1:Y:S01]  /*31e0*/  F2I.FTZ.U32.TRUNC.NTZ R54, R45 ;  /* 0x0000002d00367305 */ /* 0x000e62000021f000 */
[----:B0-----:R-:W-:-:S07]  /*31f0*/  PRMT R37, R56, 0x7604, R37 ;  /* 0x0000760438257816 */ /* 0x001fce0000000025 */
[----:B------:R-:W0:Y:S08]  /*3200*/  F2I.FTZ.U32.TRUNC.NTZ R26, R42 ;  /* 0x0000002a001a7305 */ /* 0x000e30000021f000 */
[----:B------:R-:W0:Y:S08]  /*3210*/  F2I.FTZ.U32.TRUNC.NTZ R39, R40 ;  /* 0x0000002800277305 */ /* 0x000e30000021f000 */
[----:B------:R-:W-:Y:S01]  /*3220*/  F2I.FTZ.U32.TRUNC.NTZ R57, R49 ;  /* 0x0000003100397305 */ /* 0x000fe2000021f000 */
[----:B-1----:R-:W-:-:S07]  /*3230*/  LOP3.LUT R53, R53, 0xff, RZ, 0xc0, !PT ;  /* 0x000000ff35357812 */ /* 0x002fce00078ec0ff */
[----:B------:R-:W-:Y:S01]  /*3240*/  F2I.FTZ.U32.TRUNC.NTZ R34, R41 ;  /* 0x0000002900227305 */ /* 0x000fe2000021f000 */
[----:B------:R-:W-:Y:S01]  /*3250*/  LOP3.LUT R54, R54, 0xff, RZ, 0xc0, !PT ;  /* 0x000000ff36367812 */ /* 0x000fe200078ec0ff */
[----:B------:R-:W-:Y:S06]  /*3260*/  WARPSYNC.ALL ;  /* 0x0000000000007948 */ /* 0x000fec0003800000 */
[----:B------:R-:W-:Y:S01]  /*3270*/  F2I.FTZ.U32.TRUNC.NTZ R52, R44 ;  /* 0x0000002c00347305 */ /* 0x000fe2000021f000 */
[----:B0-----:R-:W-:Y:S02]  /*3280*/  PRMT R26, R26, 0x7604, R53 ;  /* 0x000076041a1a7816 */ /* 0x001fe40000000035 */
[----:B------:R-:W-:-:S04]  /*3290*/  PRMT R39, R39, 0x7604, R54 ;  /* 0x0000760427277816 */ /* 0x000fc80000000036 */
[----:B------:R-:W-:Y:S02]  /*32a0*/  PRMT R26, R39, 0x1054, R26 ;  /* 0x00001054271a7816 */ /* 0x000fe4000000001a */
[----:B------:R-:W-:Y:S01]  /*32b0*/  PRMT R24, R37, 0x1054, R24 ;  /* 0x0000105425187816 */ /* 0x000fe20000000018 */
[----:B--2---:R-:W-:Y:S01]  /*32c0*/  FMUL.FTZ R6, R51, R6 ;  /* 0x0000000633067220 */ /* 0x004fe20000410000 */
[----:B------:R-:W-:Y:S02]  /*32d0*/  FSET.BF.LT.FTZ.AND R51, R36, UR30, PT ;  /* 0x0000001e24337c0a */ /* 0x000fe4000b811000 */
[----:B------:R-:W0:Y:S01]  /*32e0*/  LDC R36, c[0x0][RZ] ;  /* 0x00000000ff247b82 */ /* 0x000e220000000800 */
[----:B------:R-:W-:Y:S01]  /*32f0*/  FMUL.FTZ R4, R55, R4 ;  /* 0x0000000437047220 */ /* 0x000fe20000410000 */
[----:B---3--:R-:W-:Y:S01]  /*3300*/  FMUL.FTZ R9, R46, R9 ;  /* 0x000000092e097220 */ /* 0x008fe20000410000 */
[----:B------:R-:W1:Y:S01]  /*3310*/  F2I.FTZ.U32.TRUNC.NTZ R55, R43 ;  /* 0x0000002b00377305 */ /* 0x000e62000021f000 */
[----:B----4-:R-:W-:-:S07]  /*3320*/  FMUL.FTZ R19, R38, R19 ;  /* 0x0000001326137220 */ /* 0x010fce0000410000 */
[----:B------:R-:W2:Y:S08]  /*3330*/  F2I.FTZ.U32.TRUNC.NTZ R46, R51 ;  /* 0x00000033002e7305 */ /* 0x000eb0000021f000 */
[----:B------:R-:W3:Y:S01]  /*3340*/  F2I.FTZ.U32.TRUNC.NTZ R38, R38 ;  /* 0x0000002600267305 */ /* 0x000ee2000021f000 */
[----:B------:R-:W-:Y:S01]  /*3350*/  FMUL.FTZ R16, R43, R16 ;  /* 0x000000102b107220 */ /* 0x000fe20000410000 */
[----:B-1----:R-:W-:-:S02]  /*3360*/  LOP3.LUT R56, R55, 0xff, RZ, 0xc0, !PT ;  /* 0x000000ff37387812 */ /* 0x002fc400078ec0ff */
[----:B--2---:R-:W-:Y:S02]  /*3370*/  LOP3.LUT R43, R46, 0xff, RZ, 0xc0, !PT ;  /* 0x000000ff2e2b7812 */ /* 0x004fe400078ec0ff */
[----:B------:R-:W-:Y:S01]  /*3380*/  PRMT R27, R27, 0x7604, R56 ;  /* 0x000076041b1b7816 */ /* 0x000fe20000000038 */
[----:B0-----:R-:W-:Y:S02]  /*3390*/  IMAD.SHL.U32 R36, R36, 0x10, RZ ;  /* 0x0000001024247824 */ /* 0x001fe400078e00ff */
[----:B------:R-:W-:Y:S01]  /*33a0*/  FMUL.FTZ R10, R41, R10 ;  /* 0x0000000a290a7220 */ /* 0x000fe20000410000 */
[----:B---3--:R-:W-:Y:S01]  /*33b0*/  PRMT R38, R38, 0x7604, R43 ;  /* 0x0000760426267816 */ /* 0x008fe2000000002b */
[----:B-----5:R-:W-:Y:S01]  /*33c0*/  FMUL.FTZ R15, R40, R15 ;  /* 0x0000000f280f7220 */ /* 0x020fe20000410000 */
[----:B------:R-:W-:Y:S01]  /*33d0*/  ULDC UR7, c[0x0][0xc] ;  /* 0x0000030000077ab9 */ /* 0x000fe20000000800 */
[----:B------:R-:W-:Y:S01]  /*33e0*/  IMAD.WIDE.U32 R40, R35, 0x4, R20 ;  /* 0x0000000423287825 */ /* 0x000fe200078e0014 */
[----:B------:R-:W-:-:S02]  /*33f0*/  PRMT R27, R38, 0x1054, R27 ;  /* 0x00001054261b7816 */ /* 0x000fc4000000001b */
[----:B------:R-:W-:Y:S01]  /*3400*/  IADD3 R38, P0, R35, UR10, RZ ;  /* 0x0000000a23267c10 */ /* 0x000fe2000ff1e0ff */
[----:B------:R-:W-:Y:S02]  /*3410*/  IMAD R35, R36, UR7, R35 ;  /* 0x0000000724237c24 */ /* 0x000fe4000f8e0223 */
[----:B------:R-:W-:Y:S01]  /*3420*/  FMUL.FTZ R5, R58, R5 ;  /* 0x000000053a057220 */ /* 0x000fe20000410000 */
[----:B------:R-:W-:Y:S02]  /*3430*/  LOP3.LUT R58, R57, 0xff, RZ, 0xc0, !PT ;  /* 0x000000ff393a7812 */ /* 0x000fe400078ec0ff */
[----:B------:R-:W-:Y:S02]  /*3440*/  LOP3.LUT R57, R34, 0xff, RZ, 0xc0, !PT ;  /* 0x000000ff22397812 */ /* 0x000fe400078ec0ff */
[----:B------:R-:W-:Y:S01]  /*3450*/  IADD3.X R39, RZ, UR11, RZ, P0, !PT ;  /* 0x0000000bff277c10 */ /* 0x000fe200087fe4ff */
[----:B------:R-:W-:Y:S01]  /*3460*/  FMUL.FTZ R7, R48, R7 ;  /* 0x0000000730077220 */ /* 0x000fe20000410000 */
[----:B------:R-:W-:Y:S01]  /*3470*/  ISETP.GE.U32.AND P0, PT, R35, UR31, PT ;  /* 0x0000001f23007c0c */ /* 0x000fe2000bf06070 */
[----:B------:R-:W-:Y:S01]  /*3480*/  FMUL.FTZ R8, R49, R8 ;  /* 0x0000000831087220 */ /* 0x000fe20000410000 */
[----:B------:R-:W-:Y:S01]  /*3490*/  FMUL.FTZ R11, R44, R11 ;  /* 0x0000000b2c0b7220 */ /* 0x000fe20000410000 */
[----:B------:R-:W-:Y:S01]  /*34a0*/  FMUL.FTZ R12, R47, R12 ;  /* 0x0000000c2f0c7220 */ /* 0x000fe20000410000 */
[----:B------:R-:W-:Y:S01]  /*34b0*/  FMUL.FTZ R13, R42, R13 ;  /* 0x0000000d2a0d7220 */ /* 0x000fe20000410000 */
[----:B------:R-:W-:Y:S01]  /*34c0*/  FMUL.FTZ R14, R45, R14 ;  /* 0x0000000e2d0e7220 */ /* 0x000fe20000410000 */
[----:B------:R-:W-:Y:S01]  /*34d0*/  FMUL.FTZ R17, R50, R17 ;  /* 0x0000001132117220 */ /* 0x000fe20000410000 */
[----:B------:R-:W-:Y:S01]  /*34e0*/  FMUL.FTZ R18, R51, R18 ;  /* 0x0000001233127220 */ /* 0x000fe20000410000 */
[----:B------:R-:W-:-:S02]  /*34f0*/  PRMT R25, R25, 0x7604, R58 ;  /* 0x0000760419197816 */ /* 0x000fc4000000003a */
        /* <DEDUP_REMOVED lines=17> */
[----:B------:R-:W-:Y:S01]  /*3610*/  PRMT R25, R34, 0x1054, R25 ;  /* 0x0000105422197816 */ /* 0x000fe20000000019 */
        /* <DEDUP_REMOVED lines=9> */
        .weak           $__internal_60_$__cuda_sm20_dblrcp_rn_slowpath_v3
        .type           $__internal_60_$__cuda_sm20_dblrcp_rn_slowpath_v3,@function
        .size           $__internal_60_$__cuda_sm20_dblrcp_rn_slowpath_v3,(.L_x_11624 - $__internal_60_$__cuda_sm20_dblrcp_rn_slowpath_v3)
$__internal_60_$__cuda_sm20_dblrcp_rn_slowpath_v3:
        /* <DEDUP_REMOVED lines=23> */
.L_x_2199:
        /* <DEDUP_REMOVED lines=10> */
.L_x_2197:
[----:B------:R-:W-:Y:S02]  /*38c0*/  LOP3.LUT R9, R3, 0x80000, RZ, 0xfc, !PT ;  /* 0x0008000003097812 */ /* 0x000fe400078efcff */
[----:B------:R-:W-:-:S07]  /*38d0*/  MOV R8, R2 ;  /* 0x0000000200087202 */ /* 0x000fce0000000f00 */
.L_x_2198:
[----:B------:R-:W-:Y:S01]  /*38e0*/  MOV R2, R7 ;  /* 0x0000000700027202 */ /* 0x000fe20000000f00 */
[----:B------:R-:W-:Y:S01]  /*38f0*/  IMAD.MOV.U32 R11, RZ, RZ, R9 ;  /* 0x000000ffff0b7224 */ /* 0x000fe200078e0009 */
[----:B------:R-:W-:Y:S02]  /*3900*/  MOV R3, 0x0 ;  /* 0x0000000000037802 */ /* 0x000fe40000000f00 */
[----:B------:R-:W-:Y:S02]  /*3910*/  MOV R10, R8 ;  /* 0x00000008000a7202 */ /* 0x000fe40000000f00 */
[----:B------:R-:W-:Y:S05]  /*3920*/  RET.REL.NODEC R2 `(_ZN2at6native43_GLOBAL__N__7cc8d1ed_10_Dropout_cu_0e96ed3824fused_dropout_kernel_vecIffjLi1ELi16EhEEvNS_4cuda6detail10TensorInfoIKT_T1_EENS5_IS6_S8_EENS5_IT4_S8_EES8_T0_NS_15PhiloxCudaStateE) ;  /* 0xffffffc402b47950 */ /* 0x000fea0003c3ffff */
.L_x_2200:
        /* <DEDUP_REMOVED lines=13> */
.L_x_11624:


//--------------------- .text._ZN2at6native43_GLOBAL__N__7cc8d1ed_10_Dropout_cu_0e96ed3820fused_dropout_kernelIddjLin1ELin1EhEEvNS_4cuda6detail10TensorInfoIKT_T1_EENS5_IS6_S8_EENS5_IT4_S8_EES8_T0_NS_15PhiloxCudaStateE --------------------------
	.section	.text._ZN2at6native43_GLOBAL__N__7cc8d1ed_10_Dropout_cu_0e96ed3820fused_dropout_kernelIddjLin1ELin1EhEEvNS_4cuda6detail10TensorInfoIKT_T1_EENS5_IS6_S8_EENS5_IT4_S8_EES8_T0_NS_15PhiloxCudaStateE,"ax",@progbits
	.align	128
.text._ZN2at6native43_GLOBAL__N__7cc8d1ed_10_Dropout_cu_0e96ed3820fused_dropout_kernelIddjLin1ELin1EhEEvNS_4cuda6detail10TensorInfoIKT_T1_EENS5_IS6_S8_EENS5_IT4_S8_EES8_T0_NS_15PhiloxCudaStateE:
        .type           _ZN2at6native43_GLOBAL__N__7cc8d1ed_10_Dropout_cu_0e96ed3820fused_dropout_kernelIddjLin1ELin1EhEEvNS_4cuda6detail10TensorInfoIKT_T1_EENS5_IS6_S8_EENS5_IT4_S8_EES8_T0_NS_15PhiloxCudaStateE,@function
        .size           _ZN2at6native43_GLOBAL__N__7cc8d1ed_10_Dropout_cu_0e96ed3820fused_dropout_kernelIddjLin1ELin1EhEEvNS_4cuda6detail10TensorInfoIKT_T1_EENS5_IS6_S8_EENS5_IT4_S8_EES8_T0_NS_15PhiloxCudaStateE,(.L_x_11626 - _ZN2at6native43_GLOBAL__N__7cc8d1ed_10_Dropout_cu_0e96ed3820fused_dropout_kernelIddjLin1ELin1EhEEvNS_4cuda6detail10TensorInfoIKT_T1_EENS5_IS6_S8_EENS5_IT4_S8_EES8_T0_NS_15PhiloxCudaStateE)
        .other          _ZN2at6native43_GLOBAL__N__7cc8d1ed_10_Dropout_cu_0e96ed3820fused_dropout_kernelIddjLin1ELin1EhEEvNS_4cuda6detail10TensorInfoIKT_T1_EENS5_IS6_S8_EENS5_IT4_S8_EES8_T0_NS_15PhiloxCudaStateE,@"STO_CUDA_ENTRY STV_DEFAULT"
_ZN2at6native43_GLOBAL__N__7cc8d1ed_10_Dropout_cu_0e96ed3820fused_dropout_kernelIddjLin1ELin1EhEEvNS_4cuda6detail10TensorInfoIKT_T1_EENS5_IS6_S8_EENS5_IT4_S8_EES8_T0_NS_15PhiloxCudaStateE:
        /* <DEDUP_REMOVED lines=10> */
[----:B0-----:R-:W-:Y:S01]  /*00a0*/  @P0 MOV R2, R18 ;  /* 0x0000001200020202 */ /* 0x001fe20000000f00 */
        /* <DEDUP_REMOVED lines=9> */
[----:B---3--:R-:W-:-:S04]  /*0140*/  @P0 IADD3 R18, P1, R2, R7, RZ ;  /* 0x0000000702120210 */ /* 0x008fc80007f3e0ff */
[----:B------:R-:W-:-:S04]  /*0150*/  @P0 IADD3.X R19, RZ, R3, RZ, P1, !PT ;  /* 0x00000003ff130210 */ /* 0x000fc80000ffe4ff */
[--C-:B------:R-:W-:Y:S01]  /*0160*/  SHF.R.U64 R2, R18, 0x2, R19.reuse ;  /* 0x0000000212027819 */ /* 0x100fe20000001213 */
[----:B----4-:R-:W-:Y:S01]  /*0170*/  VIADD R4, R25, 0xbb67ae85 ;  /* 0xbb67ae8519047836 */ /* 0x010fe20000000000 */
[----:B------:R-:W-:Y:S02]  /*0180*/  SHF.R.U32.HI R3, RZ, 0x2, R19 ;  /* 0x00000002ff037819 */ /* 0x000fe40000011613 */
[----:B------:R-:W-:Y:S01]  /*0190*/  IADD3 R5, R24, -0x61c88647, RZ ;  /* 0x9e3779b918057810 */ /* 0x000fe20007ffe0ff */
[----:B------:R-:W-:Y:S01]  /*01a0*/  IMAD.WIDE.U32 R6, R2, -0x2daee0ad, RZ ;  /* 0xd2511f5302067825 */ /* 0x000fe200078e00ff */
[----:B------:R-:W-:Y:S02]  /*01b0*/  LOP3.LUT R10, R9, R3, R24, 0x96, !PT ;  /* 0x00000003090a7212 */ /* 0x000fe400078e9618 */
[----:B------:R-:W-:Y:S02]  /*01c0*/  IADD3 R15, R24, -0x4ab325aa, RZ ;  /* 0xb54cda56180f7810 */ /* 0x000fe40007ffe0ff */
        /* <DEDUP_REMOVED lines=14> */
[C---:B------:R-:W-:Y:S01]  /*02b0*/  IADD3 R7, R24.reuse, -0x255992d5, RZ ;  /* 0xdaa66d2b18077810 */ /* 0x040fe20007ffe0ff */
[----:B0-----:R-:W1:Y:S01]  /*02c0*/  MUFU.RCP64H R17, R14 ;  /* 0x0000000e00117308 */ /* 0x001e620000001800 */
[----:B------:R-:W-:Y:S01]  /*02d0*/  IADD3 R9, R24, 0x78dde6e4, RZ ;  /* 0x78dde6e418097810 */ /* 0x000fe20007ffe0ff */
[----:B------:R-:W-:Y:S01]  /*02e0*/  IMAD.WIDE.U32 R20, R20, -0x326172a9, RZ ;  /* 0xcd9e8d5714147825 */ /* 0x000fe200078e00ff */
[----:B------:R-:W-:-:S02]  /*02f0*/  LOP3.LUT R26, R11, R8, R6, 0x96, !PT ;  /* 0x000000080b1a7212 */ /* 0x000fc400078e9606 */
[----:B------:R-:W-:Y:S02]  /*0300*/  IADD3 R8, R25, -0x56f99767, RZ ;  /* 0xa906689919087810 */ /* 0x000fe40007ffe0ff */
[----:B------:R-:W-:Y:S01]  /*0310*/  LOP3.LUT R7, R21, R16, R7, 0x96, !PT ;  /* 0x0000001015077212 */ /* 0x000fe200078e9607 */
[----:B------:R-:W-:-:S04]  /*0320*/  IMAD.WIDE.U32 R26, R26, -0x326172a9, RZ ;  /* 0xcd9e8d571a1a7825 */ /* 0x000fc800078e00ff */
[----:B------:R-:W-:Y:S01]  /*0330*/  IMAD.WIDE.U32 R22, R7, -0x2daee0ad, RZ ;  /* 0xd2511f5307167825 */ /* 0x000fe200078e00ff */
[----:B------:R-:W-:-:S03]  /*0340*/  LOP3.LUT R20, R27, R20, R9, 0x96, !PT ;  /* 0x000000141b147212 */ /* 0x000fc600078e9609 */
[----:B------:R-:W-:Y:S02]  /*0350*/  VIADD R7, R25, 0xed9eba14 ;  /* 0xed9eba1419077836 */ /* 0x000fe40000000000 */
[----:B------:R-:W-:-:S03]  /*0360*/  IMAD.WIDE.U32 R20, R20, -0x2daee0ad, RZ ;  /* 0xd2511f5314147825 */ /* 0x000fc600078e00ff */
[----:B------:R-:W-:Y:S01]  /*0370*/  LOP3.LUT R28, R23, R10, R7, 0x96, !PT ;  /* 0x0000000a171c7212 */ /* 0x000fe200078e9607 */
[----:B------:R-:W-:Y:S01]  /*0380*/  VIADD R9, R24, 0x1715609d ;  /* 0x1715609d18097836 */ /* 0x000fe20000000000 */
[----:B------:R-:W-:Y:S01]  /*0390*/  LOP3.LUT R30, R21, R22, R8, 0x96, !PT ;  /* 0x00000016151e7212 */ /* 0x000fe200078e9608 */
[----:B------:R-:W-:Y:S02]  /*03a0*/  VIADD R16, R14, 0x300402 ;  /* 0x003004020e107836 */ /* 0x000fe40000000000 */
[----:B------:R-:W-:-:S03]  /*03b0*/  IMAD.WIDE.U32 R28, R28, -0x326172a9, RZ ;  /* 0xcd9e8d571c1c7825 */ /* 0x000fc600078e00ff */
[----:B------:R-:W-:Y:S01]  /*03c0*/  FSETP.GEU.AND P0, PT, |R16|, 5.8789094863358348022e-39, PT ;  /* 0x004004021000780b */ /* 0x000fe20003f0e200 */
[----:B------:R-:W-:Y:S01]  /*03d0*/  IMAD.WIDE.U32 R30, R30, -0x326172a9, RZ ;  /* 0xcd9e8d571e1e7825 */ /* 0x000fe200078e00ff */
[----:B------:R-:W-:Y:S01]  /*03e0*/  LOP3.LUT R26, R29, R26, R9, 0x96, !PT ;  /* 0x0000001a1d1a7212 */ /* 0x000fe200078e9609 */
[----:B-1----:R-:W-:Y:S02]  /*03f0*/  DFMA R10, R16, -R12, 1 ;  /* 0x3ff00000100a742b */ /* 0x002fe4000000080c */
[----:B------:R-:W-:Y:S01]  /*0400*/  VIADD R9, R25, 0x646e171e ;  /* 0x646e171e19097836 */ /* 0x000fe20000000000 */
[----:B------:R-:W-:Y:S01]  /*0410*/  LOP3.LUT R15, R31, R28, R15, 0x96, !PT ;  /* 0x0000001c1f0f7212 */ /* 0x000fe200078e960f */
[----:B------:R-:W-:-:S04]  /*0420*/  IMAD.WIDE.U32 R26, R26, -0x2daee0ad, RZ ;  /* 0xd2511f531a1a7825 */ /* 0x000fc800078e00ff */
[----:B------:R-:W-:Y:S01]  /*0430*/  DFMA R22, R10, R10, R10 ;  /* 0x0000000a0a16722b */ /* 0x000fe2000000000a */
[----:B------:R-:W-:Y:S01]  /*0440*/  LOP3.LUT R28, R27, R20, R9, 0x96, !PT ;  /* 0x000000141b1c7212 */ /* 0x000fe200078e9609 */
[C---:B------:R-:W-:Y:S01]  /*0450*/  VIADD R11, R24.reuse, 0x5384540f ;  /* 0x5384540f180b7836 */ /* 0x040fe20000000000 */
[----:B------:R-:W-:Y:S01]  /*0460*/  IADD3 R10, R25, 0x1fd5c5a3, RZ ;  /* 0x1fd5c5a3190a7810 */ /* 0x000fe20007ffe0ff */
[----:B------:R-:W-:Y:S01]  /*0470*/  IMAD.WIDE.U32 R48, R15, -0x2daee0ad, RZ ;  /* 0xd2511f530f307825 */ /* 0x000fe200078e00ff */
[----:B------:R-:W-:-:S03]  /*0480*/  IADD3 R15, R24, -0xe443238, RZ ;  /* 0xf1bbcdc8180f7810 */ /* 0x000fc60007ffe0ff */
[----:B------:R-:W-:Y:S01]  /*0490*/  IMAD.WIDE.U32 R28, R28, -0x326172a9, RZ ;  /* 0xcd9e8d571c1c7825 */ /* 0x000fe200078e00ff */
[----:B------:R-:W-:Y:S01]  /*04a0*/  LOP3.LUT R20, R49, R26, R10, 0x96, !PT ;  /* 0x0000001a31147212 */ /* 0x000fe200078e960a */
[----:B------:R-:W-:-:S03]  /*04b0*/  DFMA R22, R16, R22, R16 ;  /* 0x000000161016722b */ /* 0x000fc60000000010 */
[----:B------:R-:W-:Y:S01]  /*04c0*/  LOP3.LUT R11, R29, R30, R11, 0x96, !PT ;  /* 0x0000001e1d0b7212 */ /* 0x000fe200078e960b */
[----:B------:R-:W-:-:S04]  /*04d0*/  IMAD.WIDE.U32 R20, R20, -0x326172a9, RZ ;  /* 0xcd9e8d5714147825 */ /* 0x000fc800078e00ff */
[----:B------:R-:W-:Y:S01]  /*04e0*/  IMAD.WIDE.U32 R46, R11, -0x2daee0ad, RZ ;  /* 0xd2511f530b2e7825 */ /* 0x000fe200078e00ff */
[C---:B------:R-:W-:Y:S01]  /*04f0*/  DFMA R26, R22.reuse, -R12, 1 ;  /* 0x3ff00000161a742b */ /* 0x040fe2000000080c */
[----:B------:R-:W-:Y:S02]  /*0500*/  LOP3.LUT R12, R21, R28, R15, 0x96, !PT ;  /* 0x0000001c150c7212 */ /* 0x000fe400078e960f */
[C---:B------:R-:W-:Y:S01]  /*0510*/  VIADD R11, R25.reuse, 0xdb3d7428 ;  /* 0xdb3d7428190b7836 */ /* 0x040fe20000000000 */
[----:B------:R-:W-:Y:S02]  /*0520*/  IADD3 R13, R25, -0x695add53, RZ ;  /* 0x96a522ad190d7810 */ /* 0x000fe40007ffe0ff */
[----:B------:R-:W-:Y:S02]  /*0530*/  IMAD.HI.U32 R15, R12, -0x2daee0ad, RZ ;  /* 0xd2511f530c0f7827 */ /* 0x000fe400078e00ff */
[----:B------:R-:W-:Y:S01]  /*0540*/  LOP3.LUT R48, R47, R48, R11, 0x96, !PT ;  /* 0x000000302f307212 */ /* 0x000fe200078e960b */
[----:B------:R-:W-:Y:S01]  /*0550*/  DFMA R22, R22, R26, R22 ;  /* 0x0000001a1616722b */ /* 0x000fe20000000016 */
[----:B------:R-:W-:Y:S01]  /*0560*/  VIADD R47, R24, 0x8ff34781 ;  /* 0x8ff34781182f7836 */ /* 0x000fe20000000000 */
[----:B------:R-:W-:-:S02]  /*0570*/  LOP3.LUT R46, R15, R46, R13, 0x96, !PT ;  /* 0x0000002e0f2e7212 */ /* 0x000fc400078e960d */
[----:B------:R-:W-:-:S05]  /*0580*/  IMAD.HI.U32 R16, R48, -0x326172a9, RZ ;  /* 0xcd9e8d5730107827 */ /* 0x000fca00078e00ff */
[----:B------:R-:W-:Y:S01]  /*0590*/  LOP3.LUT R47, R16, R20, R47, 0x96, !PT ;  /* 0x00000014102f7212 */ /* 0x000fe200078e962f */
[----:B------:R-:W-:Y:S06]  /*05a0*/  @P0 BRA `(.L_x_2201) ;  /* 0x0000000000100947 */ /* 0x000fec0003800000 */
[----:B------:R-:W-:Y:S02]  /*05b0*/  LOP3.LUT R14, R14, 0x7fffffff, RZ, 0xc0, !PT ;  /* 0x7fffffff0e0e7812 */ /* 0x000fe400078ec0ff */
[----:B------:R-:W-:Y:S02]  /*05c0*/  MOV R16, 0x5f0 ;  /* 0x000005f000107802 */ /* 0x000fe40000000f00 */
[----:B------:R-:W-:-:S07]  /*05d0*/  IADD3 R22, R14, -0x100000, RZ ;  /* 0xfff000000e167810 */ /* 0x000fce0007ffe0ff */
[----:B------:R-:W-:Y:S05]  /*05e0*/  CALL.REL.NOINC `($__internal_61_$__cuda_sm20_dblrcp_rn_slowpath_v3) ;  /* 0x00000070004c7944 */ /* 0x000fea0003c00000 */
.L_x_2201:
[----:B------:R-:W0:Y:S01]  /*05f0*/  LDC R15, c[0x0][0xc] ;  /* 0x00000300ff0f7b82 */ /* 0x000e220000000800 */
[----:B------:R-:W-:Y:S02]  /*0600*/  ULDC UR4, c[0x0][0x498] ;  /* 0x0001260000047ab9 */ /* 0x000fe40000000800 */
        /* <DEDUP_REMOVED lines=20> */
[----:B------:R-:W-:-:S05]  /*0750*/  @!P2 LOP3.LUT R21, RZ, R19, RZ, 0x33, !PT ;  /* 0x00000013ff15a212 */ /* 0x000fca00078e33ff */
[----:B------:R-:W-:-:S04]  /*0760*/  VIADD R14, R21, 0x1 ;  /* 0x00000001150e7836 */ /* 0x000fc80000000000 */
[----:B------:R-:W-:-:S05]  /*0770*/  IMAD R19, R19, R14, RZ ;  /* 0x0000000e13137224 */ /* 0x000fca00078e02ff */
[----:B------:R-:W-:-:S13]  /*0780*/  ISETP.GE.U32.AND P0, PT, R0, R19, PT ;  /* 0x000000130000720c */ /* 0x000fda0003f06070 */
[----:B------:R-:W-:Y:S05]  /*0790*/  @P0 EXIT ;  /* 0x000000000000094d */ /* 0x000fea0003800000 */
[----:B------:R-:W-:Y:S01]  /*07a0*/  ULDC UR5, c[0x0][0x3b8] ;  /* 0x0000ee0000057ab9 */ /* 0x000fe20000000800 */
[----:B------:R-:W-:Y:S01]  /*07b0*/  ULDC UR4, c[0x0][0x2e0] ;  /* 0x0000b80000047ab9 */ /* 0x000fe20000000800 */
[----:B------:R-:W-:Y:S01]  /*07c0*/  LOP3.LUT R16, RZ, UR5, RZ, 0x33, !PT ;  /* 0x00000005ff107c12 */ /* 0x000fe2000f8e33ff */
[----:B------:R-:W-:Y:S01]  /*07d0*/  IMAD R48, R48, -0x326172a9, RZ ;  /* 0xcd9e8d5730307824 */ /* 0x000fe200078e02ff */
[----:B------:R-:W-:Y:S01]  /*07e0*/  LOP3.LUT R14, RZ, UR4, RZ, 0x33, !PT ;  /* 0x00000004ff0e7c12 */ /* 0x000fe2000f8e33ff */
[----:B------:R-:W-:Y:S01]  /*07f0*/  IMAD.MOV.U32 R40, RZ, RZ, R0 ;  /* 0x000000ffff287224 */ /* 0x000fe200078e0000 */
[----:B------:R-:W-:Y:S02]  /*0800*/  VIMNMX R16, R16, -0x3, !PT ;  /* 0xfffffffd10107848 */ /* 0x000fe40007fe0100 */
        /* <DEDUP_REMOVED lines=9> */
.L_x_2245:
[----:B------:R-:W-:Y:S01]  /*08a0*/  IADD3 R2, R2, 0x1, RZ ;  /* 0x0000000102027810 */ /* 0x000fe20007ffe0ff */
[----:B------:R-:W-:Y:S03]  /*08b0*/  BSSY B0, `(.L_x_2202) ;  /* 0x000000c000007945 */ /* 0x000fe60003800000 */
[C---:B------:R-:W-:Y:S01]  /*08c0*/  ISETP.NE.AND P0, PT, R2.reuse, RZ, PT ;  /* 0x000000ff0200720c */ /* 0x040fe20003f05270 */
[----:B------:R-:W-:-:S12]  /*08d0*/  IMAD.HI.U32 R27, R2, -0x2daee0ad, RZ ;  /* 0xd2511f53021b7827 */ /* 0x000fd800078e00ff */
[----:B-----5:R-:W-:Y:S05]  /*08e0*/  @P0 BRA `(.L_x_2203) ;  /* 0x0000000000200947 */ /* 0x020fea0003800000 */
        /* <DEDUP_REMOVED lines=8> */
.L_x_2203:
[----:B------:R-:W-:Y:S05]  /*0970*/  BSYNC B0 ;  /* 0x0000000000007941 */ /* 0x000fea0003800000 */
.L_x_2202:
        /* <DEDUP_REMOVED lines=10> */
[----:B------:R-:W-:Y:S01]  /*0a20*/  IMAD R49, R12, -0x2daee0ad, RZ ;  /* 0xd2511f530c317824 */ /* 0x000fe200078e02ff */
        /* <DEDUP_REMOVED lines=58> */
.L_x_2205:
[----:B------:R-:W-:Y:S01]  /*0dd0*/  MOV R36, R46 ;  /* 0x0000002e00247202 */ /* 0x000fe20000000f00 */
[----:B------:R-:W-:Y:S01]  /*0de0*/  IMAD.MOV.U32 R37, RZ, RZ, R49 ;  /* 0x000000ffff257224 */ /* 0x000fe200078e0031 */
[----:B------:R-:W-:Y:S01]  /*0df0*/  MOV R38, R44 ;  /* 0x0000002c00267202 */ /* 0x000fe20000000f00 */
[----:B------:R-:W-:-:S07]  /*0e00*/  IMAD.MOV.U32 R39, RZ, RZ, R26 ;  /* 0x000000ffff277224 */ /* 0x000fce00078e001a */
.L_x_2204:
        /* <DEDUP_REMOVED lines=28> */
.L_x_2210:
        /* <DEDUP_REMOVED lines=10> */
[----:B------:R-:W-:Y:S01]  /*1070*/  IMAD R53, RZ, RZ, -UR10 ;  /* 0x8000000aff357e24 */ /* 0x000fe2000f8e02ff */
[----:B------:R-:W-:-:S03]  /*1080*/  ULDC UR12, c[0x0][UR5+0x20c] ;  /* 0x00008300050c7abb */ /* 0x000fc60008000800 */
        /* <DEDUP_REMOVED lines=8> */
[----:B------:R-:W-:Y:S02]  /*1110*/  VIADD R29, R51, 0xffffffe ;  /* 0x0ffffffe331d7836 */ /* 0x000fe40000000000 */
[----:B------:R-:W-:Y:S01]  /*1120*/  IMAD.HI.U32 R39, R54, R37, RZ ;  /* 0x0000002536277227 */ /* 0x000fe200078e00ff */
[----:B------:R-:W0:Y:S04]  /*1130*/  I2F.U32.RP R51, UR11 ;  /* 0x0000000b00337d06 */ /* 0x000e280008209000 */
[----:B------:R-:W-:-:S04]  /*1140*/  IADD3 R50, -R39, RZ, RZ ;  /* 0x000000ff27327210 */ /* 0x000fc80007ffe1ff */
[----:B------:R-:W1:Y:S01]  /*1150*/  F2I.FTZ.U32.TRUNC.NTZ R29, R29 ;  /* 0x0000001d001d7305 */ /* 0x000e62000021f000 */
[----:B------:R-:W-:-:S05]  /*1160*/  IMAD R28, R50, UR9, R37 ;  /* 0x00000009321c7c24 */ /* 0x000fca000f8e0225 */
[----:B------:R-:W-:Y:S02]  /*1170*/  ISETP.GE.U32.AND P1, PT, R28, UR9, PT ;  /* 0x000000091c007c0c */ /* 0x000fe4000bf26070 */
[----:B0-----:R-:W0:Y:S01]  /*1180*/  MUFU.RCP R51, R51 ;  /* 0x0000003300337308 */ /* 0x001e220000001000 */
[----:B-1----:R-:W-:-:S10]  /*1190*/  IMAD R53, R53, R29, RZ ;  /* 0x0000001d35357224 */ /* 0x002fd400078e02ff */
[----:B------:R-:W-:Y:S02]  /*11a0*/  @P1 IADD3 R28, R28, -UR9, RZ ;  /* 0x800000091c1c1c10 */ /* 0x000fe4000fffe0ff */
[----:B------:R-:W-:Y:S02]  /*11b0*/  @P1 IADD3 R39, R39, 0x1, RZ ;  /* 0x0000000127271810 */ /* 0x000fe40007ffe0ff */
[----:B------:R-:W-:Y:S01]  /*11c0*/  ISETP.GE.U32.AND P2, PT, R28, UR9, PT ;  /* 0x000000091c007c0c */ /* 0x000fe2000bf46070 */
[----:B------:R-:W-:-:S10]  /*11d0*/  HFMA2.MMA R28, -RZ, RZ, 0, 0 ;  /* 0x00000000ff1c7435 */ /* 0x000fd400000001ff */
[----:B------:R-:W-:Y:S01]  /*11e0*/  IMAD.HI.U32 R28, R29, R53, R28 ;  /* 0x000000351d1c7227 */ /* 0x000fe200078e001c */
[----:B0-----:R-:W-:Y:S01]  /*11f0*/  IADD3 R29, R51, 0xffffffe, RZ ;  /* 0x0ffffffe331d7810 */ /* 0x001fe20007ffe0ff */
[----:B------:R-:W0:Y:S02]  /*1200*/  I2F.U32.RP R53, UR12 ;  /* 0x0000000c00357d06 */ /* 0x000e240008209000 */
[----:B------:R-:W-:Y:S01]  /*1210*/  @P2 VIADD R39, R39, 0x1 ;  /* 0x0000000127272836 */ /* 0x000fe20000000000 */
[----:B------:R-:W-:Y:S02]  /*1220*/  @!P3 LOP3.LUT R39, RZ, UR9, RZ, 0x33, !PT ;  /* 0x00000009ff27bc12 */ /* 0x000fe4000f8e33ff */
[----:B------:R-:W-:-:S03]  /*1230*/  ISETP.NE.U32.AND P3, PT, RZ, UR10, PT ;  /* 0x0000000aff007c0c */ /* 0x000fc6000bf65070 */
[----:B------:R-:W-:Y:S01]  /*1240*/  IMAD.HI.U32 R50, R28, R39, RZ ;  /* 0x000000271c327227 */ /* 0x000fe200078e00ff */
[----:B------:R-:W1:Y:S03]  /*1250*/  F2I.FTZ.U32.TRUNC.NTZ R29, R29 ;  /* 0x0000001d001d7305 */ /* 0x000e66000021f000 */
[----:B------:R-:W-:-:S04]  /*1260*/  IMAD.MOV R28, RZ, RZ, -R50 ;  /* 0x000000ffff1c7224 */ /* 0x000fc800078e0a32 */
[----:B------:R-:W-:Y:S01]  /*1270*/  IMAD R28, R28, UR10, R39 ;  /* 0x0000000a1c1c7c24 */ /* 0x000fe2000f8e0227 */
[----:B0-----:R-:W0:Y:S04]  /*1280*/  MUFU.RCP R53, R53 ;  /* 0x0000003500357308 */ /* 0x001e280000001000 */
[----:B------:R-:W-:-:S13]  /*1290*/  ISETP.GE.U32.AND P1, PT, R28, UR10, PT ;  /* 0x0000000a1c007c0c */ /* 0x000fda000bf26070 */
[----:B------:R-:W-:Y:S02]  /*12a0*/  @P1 VIADD R28, R28, -UR10 ;  /* 0x8000000a1c1c1c36 */ /* 0x000fe40008000000 */
[----:B------:R-:W-:-:S03]  /*12b0*/  @P1 VIADD R50, R50, 0x1 ;  /* 0x0000000132321836 */ /* 0x000fc60000000000 */
[----:B------:R-:W-:Y:S02]  /*12c0*/  ISETP.GE.U32.AND P2, PT, R28, UR10, PT ;  /* 0x0000000a1c007c0c */ /* 0x000fe4000bf46070 */
[----:B------:R-:W-:-:S05]  /*12d0*/  IADD3 R28, RZ, -UR11, RZ ;  /* 0x8000000bff1c7c10 */ /* 0x000fca000fffe0ff */
[----:B-1----:R-:W-:Y:S02]  /*12e0*/  IMAD R51, R28, R29, RZ ;  /* 0x0000001d1c337224 */ /* 0x002fe400078e02ff */
[----:B------:R-:W-:-:S04]  /*12f0*/  IMAD.MOV.U32 R28, RZ, RZ, RZ ;  /* 0x000000ffff1c7224 */ /* 0x000fc800078e00ff */
[----:B------:R-:W-:Y:S01]  /*1300*/  @P2 IADD3 R50, R50, 0x1, RZ ;  /* 0x0000000132322810 */ /* 0x000fe20007ffe0ff */
[----:B------:R-:W-:Y:S01]  /*1310*/  IMAD.HI.U32 R29, R29, R51, R28 ;  /* 0x000000331d1d7227 */ /* 0x000fe200078e001c */
        /* <DEDUP_REMOVED lines=20> */
[----:B------:R-:W-:Y:S02]  /*1460*/  IMAD R29, R54, UR12, R51 ;  /* 0x0000000c361d7c24 */ /* 0x000fe4000f8e0233 */
[----:B------:R-:W-:-:S03]  /*1470*/  IMAD.MOV R54, RZ, RZ, -R39 ;  /* 0x000000ffff367224 */ /* 0x000fc600078e0a27 */
[----:B------:R-:W-:-:S13]  /*1480*/  ISETP.GE.U32.AND P1, PT, R29, UR12, PT ;  /* 0x0000000c1d007c0c */ /* 0x000fda000bf26070 */
[----:B------:R-:W-:Y:S01]  /*1490*/  @P1 IADD3 R29, R29, -UR12, RZ ;  /* 0x8000000c1d1d1c10 */ /* 0x000fe2000fffe0ff */
[----:B------:R-:W-:Y:S01]  /*14a0*/  @P1 VIADD R28, R28, 0x1 ;  /* 0x000000011c1c1836 */ /* 0x000fe20000000000 */
[----:B------:R-:W-:Y:S02]  /*14b0*/  ISETP.NE.AND P1, PT, R52, RZ, PT ;  /* 0x000000ff3400720c */ /* 0x000fe40003f25270 */
[----:B------:R-:W-:Y:S01]  /*14c0*/  ISETP.GE.U32.AND P2, PT, R29, UR12, PT ;  /* 0x0000000c1d007c0c */ /* 0x000fe2000bf46070 */
[----:B------:R-:W-:Y:S01]  /*14d0*/  IMAD R29, R54, UR9, R37 ;  /* 0x00000009361d7c24 */ /* 0x000fe2000f8e0225 */
[----:B------:R-:W-:Y:S01]  /*14e0*/  IADD3 R54, -R50, RZ, RZ ;  /* 0x000000ff32367210 */ /* 0x000fe20007ffe1ff */
[----:B------:R-:W-:Y:S01]  /*14f0*/  ULDC UR9, c[0x0][UR5+0x27c] ;  /* 0x00009f0005097abb */ /* 0x000fe20008000800 */
[----:B------:R-:W-:Y:S02]  /*1500*/  IMAD.MOV R37, RZ, RZ, -R51 ;  /* 0x000000ffff257224 */ /* 0x000fe400078e0a33 */
[----:B------:R-:W-:Y:S01]  /*1510*/  IMAD R29, R29, UR9, R36 ;  /* 0x000000091d1d7c24 */ /* 0x000fe2000f8e0224 */
[----:B------:R-:W-:Y:S01]  /*1520*/  ULDC UR9, c[0x0][UR5+0x278] ;  /* 0x00009e0005097abb */ /* 0x000fe20008000800 */
[----:B------:R-:W-:-:S02]  /*1530*/  IMAD R36, R54, UR10, R39 ;  /* 0x0000000a36247c24 */ /* 0x000fc4000f8e0227 */
[----:B------:R-:W-:Y:S02]  /*1540*/  IMAD R50, R37, UR11, R50 ;  /* 0x0000000b25327c24 */ /* 0x000fe4000f8e0232 */
[----:B------:R-:W-:Y:S01]  /*1550*/  IMAD R29, R36, UR9, R29 ;  /* 0x00000009241d7c24 */ /* 0x000fe2000f8e021d */
[----:B------:R-:W-:Y:S01]  /*1560*/  @P2 IADD3 R28, R28, 0x1, RZ ;  /* 0x000000011c1c2810 */ /* 0x000fe20007ffe0ff */
[----:B------:R-:W-:Y:S01]  /*1570*/  ULDC UR9, c[0x0][UR5+0x274] ;  /* 0x00009d0005097abb */ /* 0x000fe20008000800 */
[----:B------:R-:W-:Y:S01]  /*1580*/  @!P3 LOP3.LUT R28, RZ, UR12, RZ, 0x33, !PT ;  /* 0x0000000cff1cbc12 */ /* 0x000fe2000f8e33ff */
[----:B------:R-:W-:Y:S01]  /*1590*/  IMAD R29, R50, UR9, R29 ;  /* 0x00000009321d7c24 */ /* 0x000fe2000f8e021d */
[----:B------:R-:W-:Y:S02]  /*15a0*/  ULDC UR5, c[0x0][UR5+0x270] ;  /* 0x00009c0005057abb */ /* 0x000fe40008000800 */
[----:B------:R-:W-:Y:S01]  /*15b0*/  MOV R37, R28 ;  /* 0x0000001c00257202 */ /* 0x000fe20000000f00 */
[----:B------:R-:W-:-:S04]  /*15c0*/  IMAD.MOV R36, RZ, RZ, -R28 ;  /* 0x000000ffff247224 */ /* 0x000fc800078e0a1c */
[----:B------:R-:W-:-:S04]  /*15d0*/  IMAD R36, R36, UR12, R51 ;  /* 0x0000000c24247c24 */ /* 0x000fc8000f8e0233 */
[----:B------:R-:W-:Y:S01]  /*15e0*/  IMAD R36, R36, UR5, R29 ;  /* 0x0000000524247c24 */ /* 0x000fe2000f8e021d */
[----:B------:R-:W-:Y:S06]  /*15f0*/  @P1 BRA `(.L_x_2210) ;  /* 0xfffffff800741947 */ /* 0x000fec000383ffff */
.L_x_2209:
        /* <DEDUP_REMOVED lines=78> */
.L_x_2208:
[----:B------:R-:W0:Y:S01]  /*1ae0*/  LDC.64 R28, c[0x0][0x210] ;  /* 0x00008400ff1c7b82 */ /* 0x000e220000000a00 */
[----:B------:R-:W-:Y:S02]  /*1af0*/  ULDC UR4, c[0x0][0x27c] ;  /* 0x00009f0000047ab9 */ /* 0x000fe40000000800 */
[----:B------:R-:W-:-:S04]  /*1b00*/  IMAD R37, R37, UR4, R36 ;  /* 0x0000000425257c24 */ /* 0x000fc8000f8e0224 */
[----:B0-----:R-:W-:-:S06]  /*1b10*/  IMAD.WIDE.U32 R28, R37, 0x8, R28 ;  /* 0x00000008251c7825 */ /* 0x001fcc00078e001c */
[----:B------:R-:W5:Y:S02]  /*1b20*/  LDG.E.64 R28, desc[UR6][R28.64] ;  /* 0x000000061c1c7981 */ /* 0x000f64000c1e1b00 */
.L_x_2207:
[----:B------:R-:W-:Y:S05]  /*1b30*/  BSYNC B0 ;  /* 0x0000000000007941 */ /* 0x000fea0003800000 */
.L_x_2206:
[----:B------:R-:W-:Y:S01]  /*1b40*/  IMAD R37, R15, UR8, R0 ;  /* 0x000000080f257c24 */ /* 0x000fe2000f8e0200 */
[----:B------:R-:W-:Y:S04]  /*1b50*/  BSSY B0, `(.L_x_2211) ;  /* 0x00000c5000007945 */ /* 0x000fe80003800000 */
[----:B------:R-:W-:-:S13]  /*1b60*/  ISETP.GE.U32.AND P0, PT, R37, R47, PT ;  /* 0x0000002f2500720c */ /* 0x000fda0003f06070 */
[----:B------:R-:W-:Y:S05]  /*1b70*/  @P0 BRA `(.L_x_2212) ;  /* 0x0000000c00080947 */ /* 0x000fea0003800000 */
[----:B------:R-:W0:Y:S01]  /*1b80*/  LDC R30, c[0x0][0x2e0] ;  /* 0x0000b800ff1e7b82 */ /* 0x000e220000000800 */
        /* <DEDUP_REMOVED lines=11> */
.L_x_2215:
        /* <DEDUP_REMOVED lines=10> */
[----:B------:R-:W-:Y:S01]  /*1ce0*/  IADD3 R53, RZ, -UR10, RZ ;  /* 0x8000000aff357c10 */ /* 0x000fe2000fffe0ff */
[----:B------:R-:W-:-:S03]  /*1cf0*/  ULDC UR12, c[0x0][UR5+0x20c] ;  /* 0x00008300050c7abb */ /* 0x000fc60008000800 */
        /* <DEDUP_REMOVED lines=8> */
[----:B------:R-:W-:Y:S02]  /*1d80*/  IADD3 R31, R51, 0xffffffe, RZ ;  /* 0x0ffffffe331f7810 */ /* 0x000fe40007ffe0ff */
[----:B------:R-:W0:Y:S03]  /*1d90*/  I2F.U32.RP R51, UR11 ;  /* 0x0000000b00337d06 */ /* 0x000e260008209000 */
[----:B------:R-:W-:-:S04]  /*1da0*/  IMAD.HI.U32 R39, R54, R37, RZ ;  /* 0x0000002536277227 */ /* 0x000fc800078e00ff */
[----:B------:R-:W-:Y:S01]  /*1db0*/  IMAD.MOV R50, RZ, RZ, -R39 ;  /* 0x000000ffff327224 */ /* 0x000fe200078e0a27 */
[----:B------:R-:W1:Y:S03]  /*1dc0*/  F2I.FTZ.U32.TRUNC.NTZ R31, R31 ;  /* 0x0000001f001f7305 */ /* 0x000e66000021f000 */
[----:B------:R-:W-:-:S05]  /*1dd0*/  IMAD R30, R50, UR9, R37 ;  /* 0x00000009321e7c24 */ /* 0x000fca000f8e0225 */
[----:B------:R-:W-:Y:S01]  /*1de0*/  ISETP.GE.U32.AND P1, PT, R30, UR9, PT ;  /* 0x000000091e007c0c */ /* 0x000fe2000bf26070 */
[----:B0-----:R-:W0:Y:S01]  /*1df0*/  MUFU.RCP R51, R51 ;  /* 0x0000003300337308 */ /* 0x001e220000001000 */
[----:B-1----:R-:W-:-:S11]  /*1e00*/  IMAD R53, R53, R31, RZ ;  /* 0x0000001f35357224 */ /* 0x002fd600078e02ff */
[----:B------:R-:W-:Y:S02]  /*1e10*/  @P1 VIADD R30, R30, -UR9 ;  /* 0x800000091e1e1c36 */ /* 0x000fe40008000000 */
[----:B------:R-:W-:-:S03]  /*1e20*/  @P1 VIADD R39, R39, 0x1 ;  /* 0x0000000127271836 */ /* 0x000fc60000000000 */
[----:B------:R-:W-:Y:S01]  /*1e30*/  ISETP.GE.U32.AND P2, PT, R30, UR9, PT ;  /* 0x000000091e007c0c */ /* 0x000fe2000bf46070 */
[----:B------:R-:W-:-:S04]  /*1e40*/  IMAD.MOV.U32 R30, RZ, RZ, RZ ;  /* 0x000000ffff1e7224 */ /* 0x000fc800078e00ff */
[----:B------:R-:W-:Y:S02]  /*1e50*/  IMAD.HI.U32 R30, R31, R53, R30 ;  /* 0x000000351f1e7227 */ /* 0x000fe400078e001e */
[----:B------:R-:W1:Y:S02]  /*1e60*/  I2F.U32.RP R53, UR12 ;  /* 0x0000000c00357d06 */ /* 0x000e640008209000 */
[----:B0-----:R-:W-:-:S04]  /*1e70*/  VIADD R31, R51, 0xffffffe ;  /* 0x0ffffffe331f7836 */ /* 0x001fc80000000000 */
[----:B------:R-:W-:Y:S02]  /*1e80*/  @P2 IADD3 R39, R39, 0x1, RZ ;  /* 0x0000000127272810 */ /* 0x000fe40007ffe0ff */
[----:B------:R-:W-:Y:S01]  /*1e90*/  @!P3 LOP3.LUT R39, RZ, UR9, RZ, 0x33, !PT ;  /* 0x00000009ff27bc12 */ /* 0x000fe2000f8e33ff */
[----:B------:R-:W0:Y:S01]  /*1ea0*/  F2I.FTZ.U32.TRUNC.NTZ R31, R31 ;  /* 0x0000001f001f7305 */ /* 0x000e22000021f000 */
[----:B------:R-:W-:-:S03]  /*1eb0*/  ISETP.NE.U32.AND P3, PT, RZ, UR10, PT ;  /* 0x0000000aff007c0c */ /* 0x000fc6000bf65070 */
[----:B------:R-:W-:-:S04]  /*1ec0*/  IMAD.HI.U32 R50, R30, R39, RZ ;  /* 0x000000271e327227 */ /* 0x000fc800078e00ff */
[----:B-1----:R-:W1:Y:S01]  /*1ed0*/  MUFU.RCP R53, R53 ;  /* 0x0000003500357308 */ /* 0x002e620000001000 */
[----:B------:R-:W-:-:S05]  /*1ee0*/  IADD3 R30, -R50, RZ, RZ ;  /* 0x000000ff321e7210 */ /* 0x000fca0007ffe1ff */
[----:B------:R-:W-:-:S05]  /*1ef0*/  IMAD R30, R30, UR10, R39 ;  /* 0x0000000a1e1e7c24 */ /* 0x000fca000f8e0227 */
[----:B------:R-:W-:-:S13]  /*1f00*/  ISETP.GE.U32.AND P1, PT, R30, UR10, PT ;  /* 0x0000000a1e007c0c */ /* 0x000fda000bf26070 */
[----:B------:R-:W-:Y:S02]  /*1f10*/  @P1 IADD3 R30, R30, -UR10, RZ ;  /* 0x8000000a1e1e1c10 */ /* 0x000fe4000fffe0ff */
        /* <DEDUP_REMOVED lines=27> */
[----:B------:R-:W-:Y:S01]  /*20d0*/  IMAD R31, R54, UR12, R51 ;  /* 0x0000000c361f7c24 */ /* 0x000fe2000f8e0233 */
[----:B------:R-:W-:-:S04]  /*20e0*/  IADD3 R54, -R39, RZ, RZ ;  /* 0x000000ff27367210 */ /* 0x000fc80007ffe1ff */
        /* <DEDUP_REMOVED lines=19> */
[----:B------:R-:W-:Y:S01]  /*2220*/  IADD3 R36, -R30, RZ, RZ ;  /* 0x000000ff1e247210 */ /* 0x000fe20007ffe1ff */
[----:B------:R-:W-:-:S04]  /*2230*/  IMAD.MOV.U32 R37, RZ, RZ, R30 ;  /* 0x000000ffff257224 */ /* 0x000fc800078e001e */
[----:B------:R-:W-:-:S04]  /*2240*/  IMAD R36, R36, UR12, R51 ;  /* 0x0000000c24247c24 */ /* 0x000fc8000f8e0233 */
[----:B------:R-:W-:Y:S01]  /*2250*/  IMAD R36, R36, UR5, R31 ;  /* 0x0000000524247c24 */ /* 0x000fe2000f8e021f */
[----:B------:R-:W-:Y:S06]  /*2260*/  @P1 BRA `(.L_x_2215) ;  /* 0xfffffff800741947 */ /* 0x000fec000383ffff */
.L_x_2214:
        /* <DEDUP_REMOVED lines=78> */
.L_x_2213:
[----:B------:R-:W0:Y:S01]  /*2750*/  LDC.64 R30, c[0x0][0x210] ;  /* 0x00008400ff1e7b82 */ /* 0x000e220000000a00 */
[----:B------:R-:W-:Y:S02]  /*2760*/  ULDC UR4, c[0x0][0x27c] ;  /* 0x00009f0000047ab9 */ /* 0x000fe40000000800 */
[----:B------:R-:W-:-:S04]  /*2770*/  IMAD R37, R37, UR4, R36 ;  /* 0x0000000425257c24 */ /* 0x000fc8000f8e0224 */
[----:B0-----:R-:W-:-:S06]  /*2780*/  IMAD.WIDE.U32 R30, R37, 0x8, R30 ;  /* 0x00000008251e7825 */ /* 0x001fcc00078e001e */
[----:B------:R-:W5:Y:S02]  /*2790*/  LDG.E.64 R30, desc[UR6][R30.64] ;  /* 0x000000061e1e7981 */ /* 0x000f64000c1e1b00 */
.L_x_2212:
[----:B------:R-:W-:Y:S05]  /*27a0*/  BSYNC B0 ;  /* 0x0000000000007941 */ /* 0x000fea0003800000 */
.L_x_2211:
[----:B------:R-:W-:Y:S01]  /*27b0*/  LEA R37, R17, R0, 0x1 ;  /* 0x0000000011257211 */ /* 0x000fe200078e08ff */
[----:B------:R-:W-:Y:S03]  /*27c0*/  BSSY B0, `(.L_x_2216) ;  /* 0x00000c5000007945 */ /* 0x000fe60003800000 */
        /* <DEDUP_REMOVED lines=14> */
.L_x_2220:
        /* <DEDUP_REMOVED lines=99> */
.L_x_2219:
        /* <DEDUP_REMOVED lines=78> */
.L_x_2218:
[----:B------:R-:W0:Y:S01]  /*33c0*/  LDC.64 R32, c[0x0][0x210] ;  /* 0x00008400ff207b82 */ /* 0x000e220000000a00 */
[----:B------:R-:W-:Y:S02]  /*33d0*/  ULDC UR4, c[0x0][0x27c] ;  /* 0x00009f0000047ab9 */ /* 0x000fe40000000800 */
[----:B------:R-:W-:-:S04]  /*33e0*/  IMAD R37, R37, UR4, R36 ;  /* 0x0000000425257c24 */ /* 0x000fc8000f8e0224 */
[----:B0-----:R-:W-:-:S06]  /*33f0*/  IMAD.WIDE.U32 R32, R37, 0x8, R32 ;  /* 0x0000000825207825 */ /* 0x001fcc00078e0020 */
[----:B------:R-:W5:Y:S02]  /*3400*/  LDG.E.64 R32, desc[UR6][R32.64] ;  /* 0x0000000620207981 */ /* 0x000f64000c1e1b00 */
.L_x_2217:
[----:B------:R-:W-:Y:S05]  /*3410*/  BSYNC B0 ;  /* 0x0000000000007941 */ /* 0x000fea0003800000 */
.L_x_2216:
[----:B------:R-:W-:Y:S01]  /*3420*/  IMAD R37, R17, 0x3, R0 ;  /* 0x0000000311257824 */ /* 0x000fe200078e0200 */
[----:B------:R-:W-:Y:S04]  /*3430*/  BSSY B0, `(.L_x_2221) ;  /* 0x00000c5000007945 */ /* 0x000fe80003800000 */
[----:B------:R-:W-:-:S13]  /*3440*/  ISETP.GE.U32.AND P0, PT, R37, R47, PT ;  /* 0x0000002f2500720c */ /* 0x000fda0003f06070 */
[----:B------:R-:W-:Y:S05]  /*3450*/  @P0 BRA `(.L_x_2222) ;  /* 0x0000000c00080947 */ /* 0x000fea0003800000 */
[----:B------:R-:W0:Y:S01]  /*3460*/  LDC R34, c[0x0][0x2e0] ;  /* 0x0000b800ff227b82 */ /* 0x000e220000000800 */
        /* <DEDUP_REMOVED lines=11> */
.L_x_2225:
        /* <DEDUP_REMOVED lines=99> */
.L_x_2224:
        /* <DEDUP_REMOVED lines=78> */
.L_x_2223:
[----:B------:R-:W0:Y:S01]  /*4030*/  LDC.64 R34, c[0x0][0x210] ;  /* 0x00008400ff227b82 */ /* 0x000e220000000a00 */
[----:B------:R-:W-:Y:S02]  /*4040*/  ULDC UR4, c[0x0][0x27c] ;  /* 0x00009f0000047ab9 */ /* 0x000fe40000000800 */
[----:B------:R-:W-:-:S04]  /*4050*/  IMAD R37, R37, UR4, R36 ;  /* 0x0000000425257c24 */ /* 0x000fc8000f8e0224 */
[----:B0-----:R-:W-:-:S06]  /*4060*/  IMAD.WIDE.U32 R34, R37, 0x8, R34 ;  /* 0x0000000825227825 */ /* 0x001fcc00078e0022 */
[----:B------:R-:W5:Y:S02]  /*4070*/  LDG.E.64 R34, desc[UR6][R34.64] ;  /* 0x0000000622227981 */ /* 0x000f64000c1e1b00 */
.L_x_2222:
[----:B------:R-:W-:Y:S05]  /*4080*/  BSYNC B0 ;  /* 0x0000000000007941 */ /* 0x000fea0003800000 */
.L_x_2221:
[----:B------:R-:W-:Y:S01]  /*4090*/  ISETP.GE.U32.AND P0, PT, R0, R47, PT ;  /* 0x0000002f0000720c */ /* 0x000fe20003f06070 */
[----:B------:R-:W-:-:S12]  /*40a0*/  BSSY B0, `(.L_x_2226) ;  /* 0x00000d8000007945 */ /* 0x000fd80003800000 */
        /* <DEDUP_REMOVED lines=16> */
.L_x_2230:
        /* <DEDUP_REMOVED lines=11> */
[----:B------:R-:W-:Y:S02]  /*4260*/  ULDC UR12, c[0x0][UR5+0x20c] ;  /* 0x00008300050c7abb */ /* 0x000fe40008000800 */
[----:B------:R-:W-:Y:S02]  /*4270*/  IMAD R56, RZ, RZ, -UR12 ;  /* 0x8000000cff387e24 */ /* 0x000fe4000f8e02ff */
[----:B------:R-:W1:Y:S08]  /*4280*/  I2F.U32.RP R53, UR10 ;  /* 0x0000000a00357d06 */ /* 0x000e700008209000 */
[----:B0-----:R-:W0:Y:S08]  /*4290*/  MUFU.RCP R52, R52 ;  /* 0x0000003400347308 */ /* 0x001e300000001000 */
[----:B-1----:R-:W-:Y:S08]  /*42a0*/  MUFU.RCP R53, R53 ;  /* 0x0000003500357308 */ /* 0x002ff00000001000 */
[----:B------:R-:W1:Y:S01]  /*42b0*/  I2F.U32.RP R55, UR11 ;  /* 0x0000000b00377d06 */ /* 0x000e620008209000 */
[----:B0-----:R-:W-:-:S07]  /*42c0*/  VIADD R36, R52, 0xffffffe ;  /* 0x0ffffffe34247836 */ /* 0x001fce0000000000 */
        /* <DEDUP_REMOVED lines=9> */
[----:B------:R-:W-:Y:S01]  /*4360*/  IMAD R53, RZ, RZ, -UR10 ;  /* 0x8000000aff357e24 */ /* 0x000fe2000f8e02ff */
        /* <DEDUP_REMOVED lines=9> */
[----:B------:R-:W0:Y:S01]  /*4400*/  I2F.U32.RP R55, UR12 ;  /* 0x0000000c00377d06 */ /* 0x000e220008209000 */
[----:B------:R-:W-:Y:S01]  /*4410*/  @P2 VIADD R39, R39, 0x1 ;  /* 0x0000000127272836 */ /* 0x000fe20000000000 */
[----:B------:R-:W-:Y:S01]  /*4420*/  @!P3 LOP3.LUT R39, RZ, UR9, RZ, 0x33, !PT ;  /* 0x00000009ff27bc12 */ /* 0x000fe2000f8e33ff */
[----:B------:R-:W-:Y:S01]  /*4430*/  IMAD R53, RZ, RZ, -UR11 ;  /* 0x8000000bff357e24 */ /* 0x000fe2000f8e02ff */
[----:B------:R-:W-:-:S03]  /*4440*/  ISETP.NE.U32.AND P3, PT, RZ, UR10, PT ;  /* 0x0000000aff007c0c */ /* 0x000fc6000bf65070 */
[----:B------:R-:W-:Y:S01]  /*4450*/  IMAD.HI.U32 R52, R36, R39, RZ ;  /* 0x0000002724347227 */ /* 0x000fe200078e00ff */
[----:B------:R-:W1:Y:S03]  /*4460*/  F2I.FTZ.U32.TRUNC.NTZ R37, R37 ;  /* 0x0000002500257305 */ /* 0x000e66000021f000 */
[----:B------:R-:W-:-:S04]  /*4470*/  IMAD.MOV R36, RZ, RZ, -R52 ;  /* 0x000000ffff247224 */ /* 0x000fc800078e0a34 */
[----:B------:R-:W-:Y:S01]  /*4480*/  IMAD R36, R36, UR10, R39 ;  /* 0x0000000a24247c24 */ /* 0x000fe2000f8e0227 */
[----:B0-----:R-:W0:Y:S04]  /*4490*/  MUFU.RCP R55, R55 ;  /* 0x0000003700377308 */ /* 0x001e280000001000 */
[----:B------:R-:W-:Y:S01]  /*44a0*/  ISETP.GE.U32.AND P1, PT, R36, UR10, PT ;  /* 0x0000000a24007c0c */ /* 0x000fe2000bf26070 */
[----:B-1----:R-:W-:-:S12]  /*44b0*/  IMAD R53, R53, R37, RZ ;  /* 0x0000002535357224 */ /* 0x002fd800078e02ff */
[----:B------:R-:W-:Y:S02]  /*44c0*/  @P1 IADD3 R36, R36, -UR10, RZ ;  /* 0x8000000a24241c10 */ /* 0x000fe4000fffe0ff */
[----:B------:R-:W-:Y:S02]  /*44d0*/  @P1 IADD3 R52, R52, 0x1, RZ ;  /* 0x0000000134341810 */ /* 0x000fe40007ffe0ff */
[----:B------:R-:W-:Y:S01]  /*44e0*/  ISETP.GE.U32.AND P2, PT, R36, UR10, PT ;  /* 0x0000000a24007c0c */ /* 0x000fe2000bf46070 */
[----:B------:R-:W-:-:S04]  /*44f0*/  IMAD.MOV.U32 R36, RZ, RZ, RZ ;  /* 0x000000ffff247224 */ /* 0x000fc800078e00ff */
[----:B------:R-:W-:-:S08]  /*4500*/  IMAD.HI.U32 R53, R37, R53, R36 ;  /* 0x0000003525357227 */ /* 0x000fd000078e0024 */
[----:B------:R-:W-:Y:S01]  /*4510*/  @P2 VIADD R52, R52, 0x1 ;  /* 0x0000000134342836 */ /* 0x000fe20000000000 */
        /* <DEDUP_REMOVED lines=10> */
[----:B------:R-:W-:Y:S02]  /*45c0*/  ISETP.GE.U32.AND P2, PT, R36, UR11, PT ;  /* 0x0000000b24007c0c */ /* 0x000fe4000bf46070 */
[----:B------:R-:W-:-:S05]  /*45d0*/  MOV R36, R56 ;  /* 0x0000003800247202 */ /* 0x000fca0000000f00 */
[----:B0-----:R-:W-:Y:S02]  /*45e0*/  IMAD R55, R36, R37, RZ ;  /* 0x0000002524377224 */ /* 0x001fe400078e02ff */
[----:B------:R-:W-:-:S04]  /*45f0*/  IMAD.MOV.U32 R36, RZ, RZ, RZ ;  /* 0x000000ffff247224 */ /* 0x000fc800078e00ff */
[----:B------:R-:W-:-:S04]  /*4600*/  IMAD.HI.U32 R36, R37, R55, R36 ;  /* 0x0000003725247227 */ /* 0x000fc800078e0024 */
[----:B------:R-:W-:Y:S01]  /*4610*/  @P2 VIADD R53, R53, 0x1 ;  /* 0x0000000135352836 */ /* 0x000fe20000000000 */
[----:B------:R-:W-:Y:S02]  /*4620*/  @!P3 LOP3.LUT R53, RZ, UR11, RZ, 0x33, !PT ;  /* 0x0000000bff35bc12 */ /* 0x000fe4000f8e33ff */
[----:B------:R-:W-:-:S03]  /*4630*/  ISETP.NE.U32.AND P3, PT, RZ, UR12, PT ;  /* 0x0000000cff007c0c */ /* 0x000fc6000bf65070 */
[----:B------:R-:W-:-:S05]  /*4640*/  IMAD.HI.U32 R36, R36, R53, RZ ;  /* 0x0000003524247227 */ /* 0x000fca00078e00ff */
[----:B------:R-:W-:-:S05]  /*4650*/  IADD3 R56, -R36, RZ, RZ ;  /* 0x000000ff24387210 */ /* 0x000fca0007ffe1ff */
[----:B------:R-:W-:Y:S02]  /*4660*/  IMAD R37, R56, UR12, R53 ;  /* 0x0000000c38257c24 */ /* 0x000fe4000f8e0235 */
[----:B------:R-:W-:-:S03]  /*4670*/  IMAD.MOV R56, RZ, RZ, -R52 ;  /* 0x000000ffff387224 */ /* 0x000fc600078e0a34 */
[----:B------:R-:W-:-:S13]  /*4680*/  ISETP.GE.U32.AND P1, PT, R37, UR12, PT ;  /* 0x0000000c25007c0c */ /* 0x000fda000bf26070 */
[----:B------:R-:W-:Y:S01]  /*4690*/  @P1 VIADD R37, R37, -UR12 ;  /* 0x8000000c25251c36 */ /* 0x000fe20008000000 */
[----:B------:R-:W-:Y:S02]  /*46a0*/  @P1 IADD3 R36, R36, 0x1, RZ ;  /* 0x0000000124241810 */ /* 0x000fe40007ffe0ff */
[----:B------:R-:W-:Y:S02]  /*46b0*/  ISETP.NE.AND P1, PT, R54, RZ, PT ;  /* 0x000000ff3600720c */ /* 0x000fe40003f25270 */
[----:B------:R-:W-:Y:S02]  /*46c0*/  ISETP.GE.U32.AND P2, PT, R37, UR12, PT ;  /* 0x0000000c25007c0c */ /* 0x000fe4000bf46070 */
[----:B------:R-:W-:Y:S01]  /*46d0*/  IADD3 R37, -R39, RZ, RZ ;  /* 0x000000ff27257210 */ /* 0x000fe20007ffe1ff */
[----:B------:R-:W-:-:S04]  /*46e0*/  IMAD R39, R56, UR10, R39 ;  /* 0x0000000a38277c24 */ /* 0x000fc8000f8e0227 */
[----:B------:R-:W-:Y:S01]  /*46f0*/  IMAD R50, R37, UR9, R50 ;  /* 0x0000000925327c24 */ /* 0x000fe2000f8e0232 */
[----:B------:R-:W-:Y:S01]  /*4700*/  ULDC UR9, c[0x0][UR5+0x27c] ;  /* 0x00009f0005097abb */ /* 0x000fe20008000800 */
[----:B------:R-:W-:Y:S02]  /*4710*/  IADD3 R37, -R53, RZ, RZ ;  /* 0x000000ff35257210 */ /* 0x000fe40007ffe1ff */
        /* <DEDUP_REMOVED lines=14> */
.L_x_2229:
        /* <DEDUP_REMOVED lines=79> */
.L_x_2228:
[----:B------:R-:W-:Y:S01]  /*4cf0*/  FMUL.FTZ R52, R38, 1 ;  /* 0x3f80000026347820 */ /* 0x000fe20000410000 */
[----:B------:R-:W-:Y:S01]  /*4d00*/  ULDC.64 UR4, c[0x0][0x4a0] ;  /* 0x0001280000047ab9 */ /* 0x000fe20000000a00 */
[----:B------:R-:W0:Y:S02]  /*4d10*/  LDC.64 R38, c[0x0][0x2e8] ;  /* 0x0000ba00ff267b82 */ /* 0x000e240000000a00 */
[----:B------:R-:W1:Y:S02]  /*4d20*/  F2F.F64.F32 R36, R52 ;  /* 0x0000003400247310 */ /* 0x000e640000201800 */
[----:B-1----:R-:W-:Y:S01]  /*4d30*/  DSETP.GEU.AND P0, PT, R36, UR4, PT ;  /* 0x0000000424007e2a */ /* 0x002fe2000bf0e000 */
[----:B------:R-:W-:Y:S02]  /*4d40*/  ULDC UR4, c[0x0][0x354] ;  /* 0x0000d50000047ab9 */ /* 0x000fe40000000800 */
[----:B------:R-:W-:Y:S01]  /*4d50*/  IMAD R55, R50, UR4, R51 ;  /* 0x0000000432377c24 */ /* 0x000fe2000f8e0233 */
[----:B------:R-:W-:-:S02]  /*4d60*/  ULDC.64 UR4, c[0x0][0x3c0] ;  /* 0x0000f00000047ab9 */ /* 0x000fc40000000a00 */
[----:B------:R-:W-:Y:S01]  /*4d70*/  FSEL R53, RZ, 1, P0 ;  /* 0x3f800000ff357808 */ /* 0x000fe20000000000 */
[----:B0-----:R-:W-:-:S04]  /*4d80*/  IMAD.WIDE.U32 R38, R55, 0x8, R38 ;  /* 0x0000000837267825 */ /* 0x001fc800078e0026 */
[----:B------:R-:W-:Y:S02]  /*4d90*/  FMUL.FTZ R54, R53, 1 ;  /* 0x3f80000035367820 */ /* 0x000fe40000410000 */
[----:B------:R-:W0:Y:S08]  /*4da0*/  F2I.FTZ.U32.TRUNC.NTZ R53, R53 ;  /* 0x0000003500357305 */ /* 0x000e30000021f000 */
[----:B------:R-:W1:Y:S02]  /*4db0*/  F2F.F64.F32 R36, R54 ;  /* 0x0000003600247310 */ /* 0x000e640000201800 */
[----:B-1---5:R-:W-:Y:S01]  /*4dc0*/  DMUL R50, R28, R36 ;  /* 0x000000241c327228 */ /* 0x022fe20000000000 */
[----:B------:R-:W-:-:S04]  /*4dd0*/  IADD3 R36, P0, R55, UR4, RZ ;  /* 0x0000000437247c10 */ /* 0x000fc8000ff1e0ff */
[----:B------:R-:W-:-:S03]  /*4de0*/  IADD3.X R37, RZ, UR5, RZ, P0, !PT ;  /* 0x00000005ff257c10 */ /* 0x000fc600087fe4ff */
[----:B------:R-:W-:-:S07]  /*4df0*/  DMUL R50, R50, R22 ;  /* 0x0000001632327228 */ /* 0x000fce0000000000 */
[----:B------:R1:W-:Y:S04]  /*4e00*/  STG.E.64 desc[UR6][R38.64], R50 ;  /* 0x0000003226007986 */ /* 0x0003e8000c101b06 */
[----:B0-----:R1:W-:Y:S02]  /*4e10*/  STG.E.U8 desc[UR6][R36.64], R53 ;  /* 0x0000003524007986 */ /* 0x0013e4000c101106 */
.L_x_2227:
[----:B------:R-:W-:Y:S05]  /*4e20*/  BSYNC B0 ;  /* 0x0000000000007941 */ /* 0x000fea0003800000 */
.L_x_2226:
[----:B-1----:R-:W-:Y:S01]  /*4e30*/  IMAD R39, R15, UR8, R0 ;  /* 0x000000080f277c24 */ /* 0x002fe2000f8e0200 */
        /* <DEDUP_REMOVED lines=15> */
.L_x_2235:
        /* <DEDUP_REMOVED lines=60> */
[----:B------:R-:W-:-:S04]  /*52f0*/  IMAD.HI.U32 R52, R36, R51, RZ ;  /* 0x0000003324347227 */ /* 0x000fc800078e00ff */
        /* <DEDUP_REMOVED lines=39> */
.L_x_2234:
        /* <DEDUP_REMOVED lines=80> */
.L_x_2233:
[----:B------:R-:W-:Y:S01]  /*5a70*/  FMUL.FTZ R46, R46, 1 ;  /* 0x3f8000002e2e7820 */ /* 0x000fe20000410000 */
[----:B------:R-:W-:-:S03]  /*5a80*/  ULDC.64 UR4, c[0x0][0x4a0] ;  /* 0x0001280000047ab9 */ /* 0x000fc60000000a00 */
[----:B------:R-:W0:Y:S02]  /*5a90*/  F2F.F64.F32 R36, R46 ;  /* 0x0000002e00247310 */ /* 0x000e240000201800 */
[----:B0-----:R-:W-:Y:S01]  /*5aa0*/  DSETP.GEU.AND P0, PT, R36, UR4, PT ;  /* 0x0000000424007e2a */ /* 0x001fe2000bf0e000 */
[----:B------:R-:W-:Y:S01]  /*5ab0*/  ULDC UR4, c[0x0][0x354] ;  /* 0x0000d50000047ab9 */ /* 0x000fe20000000800 */
[----:B------:R-:W0:Y:S01]  /*5ac0*/  LDC.64 R36, c[0x0][0x2e8] ;  /* 0x0000ba00ff247b82 */ /* 0x000e220000000a00 */
[----:B------:R-:W-:Y:S01]  /*5ad0*/  IMAD R53, R39, UR4, R38 ;  /* 0x0000000427357c24 */ /* 0x000fe2000f8e0226 */
[----:B------:R-:W-:Y:S02]  /*5ae0*/  ULDC.64 UR4, c[0x0][0x3c0] ;  /* 0x0000f00000047ab9 */ /* 0x000fe40000000a00 */
[----:B------:R-:W-:Y:S02]  /*5af0*/  FSEL R52, RZ, 1, P0 ;  /* 0x3f800000ff347808 */ /* 0x000fe40000000000 */
[----:B------:R-:W-:-:S02]  /*5b00*/  IADD3 R38, P0, R53, UR4, RZ ;  /* 0x0000000435267c10 */ /* 0x000fc4000ff1e0ff */
[----:B------:R-:W1:Y:S01]  /*5b10*/  F2I.FTZ.U32.TRUNC.NTZ R55, R52 ;  /* 0x0000003400377305 */ /* 0x000e62000021f000 */
[----:B------:R-:W-:Y:S01]  /*5b20*/  FMUL.FTZ R54, R52, 1 ;  /* 0x3f80000034367820 */ /* 0x000fe20000410000 */
[----:B------:R-:W-:-:S06]  /*5b30*/  IADD3.X R39, RZ, UR5, RZ, P0, !PT ;  /* 0x00000005ff277c10 */ /* 0x000fcc00087fe4ff */
[----:B------:R-:W2:Y:S01]  /*5b40*/  F2F.F64.F32 R50, R54 ;  /* 0x0000003600327310 */ /* 0x000ea20000201800 */
[----:B0-----:R-:W-:Y:S01]  /*5b50*/  IMAD.WIDE.U32 R36, R53, 0x8, R36 ;  /* 0x0000000835247825 */ /* 0x001fe200078e0024 */
[----:B--2--5:R-:W-:-:S08]  /*5b60*/  DMUL R50, R30, R50 ;  /* 0x000000321e327228 */ /* 0x024fd00000000000 */
[----:B------:R-:W-:-:S07]  /*5b70*/  DMUL R50, R50, R22 ;  /* 0x0000001632327228 */ /* 0x000fce0000000000 */
[----:B------:R0:W-:Y:S04]  /*5b80*/  STG.E.64 desc[UR6][R36.64], R50 ;  /* 0x0000003224007986 */ /* 0x0001e8000c101b06 */
[----:B-1----:R0:W-:Y:S02]  /*5b90*/  STG.E.U8 desc[UR6][R38.64], R55 ;  /* 0x0000003726007986 */ /* 0x0021e4000c101106 */
.L_x_2232:
[----:B------:R-:W-:Y:S05]  /*5ba0*/  BSYNC B0 ;  /* 0x0000000000007941 */ /* 0x000fea0003800000 */
.L_x_2231:
[----:B0-----:R-:W-:Y:S01]  /*5bb0*/  IMAD R39, R17, 0x2, R0 ;  /* 0x0000000211277824 */ /* 0x001fe200078e0200 */
[----:B------:R-:W-:Y:S04]  /*5bc0*/  BSSY B0, `(.L_x_2236) ;  /* 0x00000d6000007945 */ /* 0x000fe80003800000 */
[----:B------:R-:W-:-:S13]  /*5bd0*/  ISETP.GE.U32.AND P0, PT, R39, R47, PT ;  /* 0x0000002f2700720c */ /* 0x000fda0003f06070 */
[----:B------:R-:W-:Y:S05]  /*5be0*/  @P0 BRA `(.L_x_2237) ;  /* 0x0000000c004c0947 */ /* 0x000fea0003800000 */
[----:B------:R-:W0:Y:S01]  /*5bf0*/  LDC R36, c[0x0][0x3b8] ;  /* 0x0000ee00ff247b82 */ /* 0x000e220000000800 */
[----:B------:R-:W-:Y:S02]  /*5c00*/  MOV R38, RZ ;  /* 0x000000ff00267202 */ /* 0x000fe40000000f00 */
        /* <DEDUP_REMOVED lines=8> */
[----:B------:R-:W-:Y:S01]  /*5c90*/  HFMA2.MMA R38, -RZ, RZ, 0, 0 ;  /* 0x00000000ff267435 */ /* 0x000fe200000001ff */
[----:B------:R-:W-:-:S10]  /*5ca0*/  IADD3 R52, R21, -R42, RZ ;  /* 0x8000002a15347210 */ /* 0x000fd40007ffe0ff */
.L_x_2240:
        /* <DEDUP_REMOVED lines=15> */
[----:B0-----:R-:W-:-:S07]  /*5da0*/  VIADD R36, R50, 0xffffffe ;  /* 0x0ffffffe32247836 */ /* 0x001fce0000000000 */
[----:B------:R0:W1:Y:S02]  /*5db0*/  F2I.FTZ.U32.TRUNC.NTZ R37, R36 ;  /* 0x0000002400257305 */ /* 0x000064000021f000 */
[----:B0-----:R-:W-:Y:S01]  /*5dc0*/  MOV R36, RZ ;  /* 0x000000ff00247202 */ /* 0x001fe20000000f00 */
[----:B-1----:R-:W-:-:S04]  /*5dd0*/  IMAD R53, R53, R37, RZ ;  /* 0x0000002535357224 */ /* 0x002fc800078e02ff */
        /* <DEDUP_REMOVED lines=10> */
[----:B-1----:R-:W-:-:S11]  /*5e80*/  IMAD R53, R53, R37, RZ ;  /* 0x0000002535357224 */ /* 0x002fd600078e02ff */
[----:B------:R-:W-:Y:S02]  /*5e90*/  @P1 IADD3 R36, R36, -UR9, RZ ;  /* 0x8000000924241c10 */ /* 0x000fe4000fffe0ff */
[----:B------:R-:W-:Y:S02]  /*5ea0*/  @P1 IADD3 R46, R46, 0x1, RZ ;  /* 0x000000012e2e1810 */ /* 0x000fe40007ffe0ff */
[----:B------:R-:W-:Y:S01]  /*5eb0*/  ISETP.GE.U32.AND P2, PT, R36, UR9, PT ;  /* 0x0000000924007c0c */ /* 0x000fe2000bf46070 */
[----:B------:R-:W-:-:S04]  /*5ec0*/  IMAD.MOV.U32 R36, RZ, RZ, RZ ;  /* 0x000000ffff247224 */ /* 0x000fc800078e00ff */
[----:B------:R-:W-:Y:S02]  /*5ed0*/  IMAD.HI.U32 R37, R37, R53, R36 ;  /* 0x0000003525257227 */ /* 0x000fe400078e0024 */
[----:B------:R-:W0:Y:S06]  /*5ee0*/  I2F.U32.RP R53, UR12 ;  /* 0x0000000c00357d06 */ /* 0x000e2c0008209000 */
[----:B------:R-:W-:Y:S02]  /*5ef0*/  @P2 IADD3 R46, R46, 0x1, RZ ;  /* 0x000000012e2e2810 */ /* 0x000fe40007ffe0ff */
[----:B------:R-:W-:-:S02]  /*5f00*/  @!P3 LOP3.LUT R46, RZ, UR9, RZ, 0x33, !PT ;  /* 0x00000009ff2ebc12 */ /* 0x000fc4000f8e33ff */
[----:B------:R-:W-:-:S03]  /*5f10*/  ISETP.NE.U32.AND P3, PT, RZ, UR10, PT ;  /* 0x0000000aff007c0c */ /* 0x000fc6000bf65070 */
[----:B------:R-:W-:Y:S01]  /*5f20*/  IMAD.HI.U32 R50, R37, R46, RZ ;  /* 0x0000002e25327227 */ /* 0x000fe200078e00ff */
[----:B0-----:R-:W-:Y:S04]  /*5f30*/  MUFU.RCP R53, R53 ;  /* 0x0000003500357308 */ /* 0x001fe80000001000 */
[----:B------:R-:W-:-:S05]  /*5f40*/  IADD3 R37, -R50, RZ, RZ ;  /* 0x000000ff32257210 */ /* 0x000fca0007ffe1ff */
[----:B------:R-:W-:Y:S01]  /*5f50*/  IMAD R36, R37, UR10, R46 ;  /* 0x0000000a25247c24 */ /* 0x000fe2000f8e022e */
[----:B------:R-:W-:-:S04]  /*5f60*/  IADD3 R37, R51, 0xffffffe, RZ ;  /* 0x0ffffffe33257810 */ /* 0x000fc80007ffe0ff */
[C---:B------:R-:W-:Y:S02]  /*5f70*/  ISETP.GE.U32.AND P1, PT, R36.reuse, UR10, PT ;  /* 0x0000000a24007c0c */ /* 0x040fe4000bf26070 */
[----:B------:R-:W0:Y:S11]  /*5f80*/  F2I.FTZ.U32.TRUNC.NTZ R37, R37 ;  /* 0x0000002500257305 */ /* 0x000e36000021f000 */
[----:B------:R-:W-:Y:S01]  /*5f90*/  @P1 VIADD R36, R36, -UR10 ;  /* 0x8000000a24241c36 */ /* 0x000fe20008000000 */
[----:B------:R-:W-:-:S04]  /*5fa0*/  @P1 IADD3 R50, R50, 0x1, RZ ;  /* 0x0000000132321810 */ /* 0x000fc80007ffe0ff */
[----:B------:R-:W-:Y:S02]  /*5fb0*/  ISETP.GE.U32.AND P2, PT, R36, UR10, PT ;  /* 0x0000000a24007c0c */ /* 0x000fe4000bf46070 */
[----:B------:R-:W-:-:S05]  /*5fc0*/  IADD3 R36, RZ, -UR11, RZ ;  /* 0x8000000bff247c10 */ /* 0x000fca000fffe0ff */
[----:B0-----:R-:W-:Y:S01]  /*5fd0*/  IMAD R51, R36, R37, RZ ;  /* 0x0000002524337224 */ /* 0x001fe200078e02ff */
[----:B------:R-:W-:-:S05]  /*5fe0*/  MOV R36, RZ ;  /* 0x000000ff00247202 */ /* 0x000fca0000000f00 */
[----:B------:R-:W-:Y:S01]  /*5ff0*/  @P2 VIADD R50, R50, 0x1 ;  /* 0x0000000132322836 */ /* 0x000fe20000000000 */
[----:B------:R-:W-:Y:S01]  /*6000*/  @!P3 LOP3.LUT R50, RZ, UR10, RZ, 0x33, !PT ;  /* 0x0000000aff32bc12 */ /* 0x000fe2000f8e33ff */
[----:B------:R-:W-:Y:S01]  /*6010*/  IMAD.HI.U32 R37, R37, R51, R36 ;  /* 0x0000003325257227 */ /* 0x000fe200078e0024 */
[----:B------:R-:W-:-:S05]  /*6020*/  ISETP.NE.U32.AND P3, PT, RZ, UR11, PT ;  /* 0x0000000bff007c0c */ /* 0x000fca000bf65070 */
        /* <DEDUP_REMOVED lines=8> */
[----:B------:R-:W-:Y:S02]  /*60b0*/  ISETP.GE.U32.AND P2, PT, R36, UR11, PT ;  /* 0x0000000b24007c0c */ /* 0x000fe4000bf46070 */
[----:B------:R-:W-:-:S05]  /*60c0*/  IADD3 R36, RZ, -UR12, RZ ;  /* 0x8000000cff247c10 */ /* 0x000fca000fffe0ff */
[----:B0-----:R-:W-:Y:S01]  /*60d0*/  IMAD R53, R36, R37, RZ ;  /* 0x0000002524357224 */ /* 0x001fe200078e02ff */
[----:B------:R-:W-:-:S05]  /*60e0*/  MOV R36, RZ ;  /* 0x000000ff00247202 */ /* 0x000fca0000000f00 */
[----:B------:R-:W-:Y:S01]  /*60f0*/  @P2 IADD3 R51, R51, 0x1, RZ ;  /* 0x0000000133332810 */ /* 0x000fe20007ffe0ff */
[----:B------:R-:W-:Y:S01]  /*6100*/  IMAD.HI.U32 R36, R37, R53, R36 ;  /* 0x0000003525247227 */ /* 0x000fe200078e0024 */
[----:B------:R-:W-:Y:S02]  /*6110*/  @!P3 LOP3.LUT R51, RZ, UR11, RZ, 0x33, !PT ;  /* 0x0000000bff33bc12 */ /* 0x000fe4000f8e33ff */
[----:B------:R-:W-:-:S03]  /*6120*/  ISETP.NE.U32.AND P3, PT, RZ, UR12, PT ;  /* 0x0000000cff007c0c */ /* 0x000fc6000bf65070 */
[----:B------:R-:W-:-:S04]  /*6130*/  IMAD.HI.U32 R36, R36, R51, RZ ;  /* 0x0000003324247227 */ /* 0x000fc800078e00ff */
[----:B------:R-:W-:-:S04]  /*6140*/  IMAD.MOV R54, RZ, RZ, -R36 ;  /* 0x000000ffff367224 */ /* 0x000fc800078e0a24 */
[----:B------:R-:W-:Y:S01]  /*6150*/  IMAD R37, R54, UR12, R51 ;  /* 0x0000000c36257c24 */ /* 0x000fe2000f8e0233 */
[----:B------:R-:W-:-:S04]  /*6160*/  IADD3 R54, -R46, RZ, RZ ;  /* 0x000000ff2e367210 */ /* 0x000fc80007ffe1ff */
        /* <DEDUP_REMOVED lines=19> */
[----:B------:R-:W-:Y:S01]  /*62a0*/  IADD3 R38, -R36, RZ, RZ ;  /* 0x000000ff24267210 */ /* 0x000fe20007ffe1ff */
[----:B------:R-:W-:-:S04]  /*62b0*/  IMAD.MOV.U32 R39, RZ, RZ, R36 ;  /* 0x000000ffff277224 */ /* 0x000fc800078e0024 */
[----:B------:R-:W-:-:S04]  /*62c0*/  IMAD R38, R38, UR12, R51 ;  /* 0x0000000c26267c24 */ /* 0x000fc8000f8e0233 */
[----:B------:R-:W-:Y:S01]  /*62d0*/  IMAD R38, R38, UR5, R37 ;  /* 0x0000000526267c24 */ /* 0x000fe2000f8e0225 */
[----:B------:R-:W-:Y:S06]  /*62e0*/  @P1 BRA `(.L_x_2240) ;  /* 0xfffffff800701947 */ /* 0x000fec000383ffff */
.L_x_2239:
        /* <DEDUP_REMOVED lines=80> */
.L_x_2238:
        /* <DEDUP_REMOVED lines=19> */
.L_x_2237:
[----:B------:R-:W-:Y:S05]  /*6920*/  BSYNC B0 ;  /* 0x0000000000007941 */ /* 0x000fea0003800000 */
.L_x_2236:
[----:B0-----:R-:W-:-:S05]  /*6930*/  IMAD R39, R17, 0x3, R0 ;  /* 0x0000000311277824 */ /* 0x001fca00078e0200 */
[----:B------:R-:W-:-:S13]  /*6940*/  ISETP.GE.U32.AND P0, PT, R39, R47, PT ;  /* 0x0000002f2700720c */ /* 0x000fda0003f06070 */
[----:B------:R-:W-:Y:S05]  /*6950*/  @P0 BRA `(.L_x_2241) ;  /* 0x0000000c004c0947 */ /* 0x000fea0003800000 */
[----:B------:R-:W0:Y:S01]  /*6960*/  LDC R36, c[0x0][0x3b8] ;  /* 0x0000ee00ff247b82 */ /* 0x000e220000000800 */
[----:B------:R-:W-:Y:S02]  /*6970*/  MOV R38, RZ ;  /* 0x000000ff00267202 */ /* 0x000fe40000000f00 */
[----:B0-----:R-:W-:-:S13]  /*6980*/  ISETP.GE.AND P0, PT, R36, 0x2, PT ;  /* 0x000000022400780c */ /* 0x001fda0003f06270 */
[----:B------:R-:W-:Y:S05]  /*6990*/  @!P0 BRA `(.L_x_2242) ;  /* 0x0000000800f08947 */ /* 0x000fea0003800000 */
[----:B------:R-:W-:Y:S01]  /*69a0*/  VIADD R36, R16, 0x1 ;  /* 0x0000000110247836 */ /* 0x000fe20000000000 */
[----:B------:R-:W-:Y:S01]  /*69b0*/  ULDC UR4, c[0x0][0x3b8] ;  /* 0x0000ee0000047ab9 */ /* 0x000fe20000000800 */
[----:B------:R-:W-:Y:S01]  /*69c0*/  HFMA2.MMA R38, -RZ, RZ, 0, 0 ;  /* 0x00000000ff267435 */ /* 0x000fe200000001ff */
[----:B------:R-:W-:Y:S02]  /*69d0*/  ISETP.NE.AND P0, PT, R42, RZ, PT ;  /* 0x000000ff2a00720c */ /* 0x000fe40003f05270 */
[----:B------:R-:W-:-:S13]  /*69e0*/  ISETP.GE.U32.AND P1, PT, R36, 0x3, PT ;  /* 0x000000032400780c */ /* 0x000fda0003f26070 */
[----:B------:R-:W-:Y:S05]  /*69f0*/  @!P1 BRA `(.L_x_2243) ;  /* 0x0000000400989947 */ /* 0x000fea0003800000 */
[----:B------:R-:W-:Y:S01]  /*6a00*/  IADD3 R50, R21, -R42, RZ ;  /* 0x8000002a15327210 */ /* 0x000fe20007ffe0ff */
[----:B------:R-:W-:-:S07]  /*6a10*/  IMAD.MOV.U32 R38, RZ, RZ, RZ ;  /* 0x000000ffff267224 */ /* 0x000fce00078e00ff */
.L_x_2244:
        /* <DEDUP_REMOVED lines=22> */
[----:B------:R-:W-:Y:S01]  /*6b80*/  IADD3 R37, R48, 0xffffffe, RZ ;  /* 0x0ffffffe30257810 */ /* 0x000fe20007ffe0ff */
[----:B------:R-:W-:Y:S04]  /*6b90*/  I2F.U32.RP R51, UR12 ;  /* 0x0000000c00337d06 */ /* 0x000fe80008209000 */
[----:B------:R-:W-:-:S04]  /*6ba0*/  IMAD.HI.U32 R46, R46, R39, RZ ;  /* 0x000000272e2e7227 */ /* 0x000fc800078e00ff */
[----:B------:R-:W0:Y:S01]  /*6bb0*/  F2I.FTZ.U32.TRUNC.NTZ R37, R37 ;  /* 0x0000002500257305 */ /* 0x000e22000021f000 */
[----:B------:R-:W-:-:S05]  /*6bc0*/  IADD3 R52, -R46, RZ, RZ ;  /* 0x000000ff2e347210 */ /* 0x000fca0007ffe1ff */
[----:B------:R-:W-:Y:S02]  /*6bd0*/  IMAD R36, R52, UR9, R39 ;  /* 0x0000000934247c24 */ /* 0x000fe4000f8e0227 */
[----:B------:R-:W1:Y:S03]  /*6be0*/  I2F.U32.RP R48, UR11 ;  /* 0x0000000b00307d06 */ /* 0x000e660008209000 */
[----:B------:R-:W-:Y:S01]  /*6bf0*/  ISETP.GE.U32.AND P1, PT, R36, UR9, PT ;  /* 0x0000000924007c0c */ /* 0x000fe2000bf26070 */
[----:B0-----:R-:W-:-:S04]  /*6c00*/  IMAD R47, R47, R37, RZ ;  /* 0x000000252f2f7224 */ /* 0x001fc800078e02ff */
[----:B------:R-:W-:Y:S08]  /*6c10*/  MUFU.RCP R51, R51 ;  /* 0x0000003300337308 */ /* 0x000ff00000001000 */
[----:B------:R-:W-:Y:S01]  /*6c20*/  @P1 VIADD R36, R36, -UR9 ;  /* 0x8000000924241c36 */ /* 0x000fe20008000000 */
[----:B------:R-:W-:Y:S01]  /*6c30*/  @P1 IADD3 R46, R46, 0x1, RZ ;  /* 0x000000012e2e1810 */ /* 0x000fe20007ffe0ff */
[----:B-1----:R-:W0:Y:S03]  /*6c40*/  MUFU.RCP R48, R48 ;  /* 0x0000003000307308 */ /* 0x002e260000001000 */
[----:B------:R-:W-:Y:S01]  /*6c50*/  ISETP.GE.U32.AND P2, PT, R36, UR9, PT ;  /* 0x0000000924007c0c */ /* 0x000fe2000bf46070 */
[----:B------:R-:W-:-:S10]  /*6c60*/  HFMA2.MMA R36, -RZ, RZ, 0, 0 ;  /* 0x00000000ff247435 */ /* 0x000fd400000001ff */
[----:B------:R-:W-:-:S04]  /*6c70*/  IMAD.HI.U32 R37, R37, R47, R36 ;  /* 0x0000002f25257227 */ /* 0x000fc800078e0024 */
[----:B------:R-:W-:Y:S01]  /*6c80*/  @P2 VIADD R46, R46, 0x1 ;  /* 0x000000012e2e2836 */ /* 0x000fe20000000000 */
[----:B------:R-:W-:Y:S02]  /*6c90*/  @!P3 LOP3.LUT R46, RZ, UR9, RZ, 0x33, !PT ;  /* 0x00000009ff2ebc12 */ /* 0x000fe4000f8e33ff */
[----:B------:R-:W-:-:S03]  /*6ca0*/  ISETP.NE.U32.AND P3, PT, RZ, UR10, PT ;  /* 0x0000000aff007c0c */ /* 0x000fc6000bf65070 */
[----:B------:R-:W-:-:S04]  /*6cb0*/  IMAD.HI.U32 R47, R37, R46, RZ ;  /* 0x0000002e252f7227 */ /* 0x000fc800078e00ff */
[----:B------:R-:W-:Y:S01]  /*6cc0*/  IMAD.MOV R52, RZ, RZ, -R46 ;  /* 0x000000ffff347224 */ /* 0x000fe200078e0a2e */
[----:B------:R-:W-:-:S05]  /*6cd0*/  IADD3 R37, -R47, RZ, RZ ;  /* 0x000000ff2f257210 */ /* 0x000fca0007ffe1ff */
[----:B------:R-:W-:Y:S02]  /*6ce0*/  IMAD R36, R37, UR10, R46 ;  /* 0x0000000a25247c24 */ /* 0x000fe4000f8e022e */
[----:B0-----:R-:W-:-:S03]  /*6cf0*/  VIADD R37, R48, 0xffffffe ;  /* 0x0ffffffe30257836 */ /* 0x001fc60000000000 */
        /* <DEDUP_REMOVED lines=9> */
[----:B------:R-:W-:Y:S02]  /*6d90*/  @P2 IADD3 R47, R47, 0x1, RZ ;  /* 0x000000012f2f2810 */ /* 0x000fe40007ffe0ff */
[----:B------:R-:W-:Y:S02]  /*6da0*/  @!P3 LOP3.LUT R47, RZ, UR10, RZ, 0x33, !PT ;  /* 0x0000000aff2fbc12 */ /* 0x000fe4000f8e33ff */
[----:B------:R-:W0:Y:S01]  /*6db0*/  F2I.FTZ.U32.TRUNC.NTZ R37, R37 ;  /* 0x0000002500257305 */ /* 0x000e22000021f000 */
[----:B------:R-:W-:Y:S02]  /*6dc0*/  ISETP.NE.U32.AND P3, PT, RZ, UR11, PT ;  /* 0x0000000bff007c0c */ /* 0x000fe4000bf65070 */
[----:B------:R-:W-:-:S04]  /*6dd0*/  IMAD.HI.U32 R48, R36, R47, RZ ;  /* 0x0000002f24307227 */ /* 0x000fc800078e00ff */
[----:B------:R-:W-:-:S04]  /*6de0*/  IMAD.MOV R36, RZ, RZ, -R48 ;  /* 0x000000ffff247224 */ /* 0x000fc800078e0a30 */
[----:B------:R-:W-:-:S05]  /*6df0*/  IMAD R36, R36, UR11, R47 ;  /* 0x0000000b24247c24 */ /* 0x000fca000f8e022f */
[----:B------:R-:W-:-:S13]  /*6e00*/  ISETP.GE.U32.AND P1, PT, R36, UR11, PT ;  /* 0x0000000b24007c0c */ /* 0x000fda000bf26070 */
[----:B------:R-:W-:Y:S02]  /*6e10*/  @P1 IADD3 R36, R36, -UR11, RZ ;  /* 0x8000000b24241c10 */ /* 0x000fe4000fffe0ff */
[----:B------:R-:W-:Y:S02]  /*6e20*/  @P1 IADD3 R48, R48, 0x1, RZ ;  /* 0x0000000130301810 */ /* 0x000fe40007ffe0ff */
[----:B------:R-:W-:Y:S01]  /*6e30*/  ISETP.GE.U32.AND P2, PT, R36, UR11, PT ;  /* 0x0000000b24007c0c */ /* 0x000fe2000bf46070 */
[----:B------:R-:W-:-:S04]  /*6e40*/  IMAD R36, RZ, RZ, -UR12 ;  /* 0x8000000cff247e24 */ /* 0x000fc8000f8e02ff */
[----:B0-----:R-:W-:Y:S02]  /*6e50*/  IMAD R51, R36, R37, RZ ;  /* 0x0000002524337224 */ /* 0x001fe400078e02ff */
[----:B------:R-:W-:-:S04]  /*6e60*/  IMAD.MOV.U32 R36, RZ, RZ, RZ ;  /* 0x000000ffff247224 */ /* 0x000fc800078e00ff */
[----:B------:R-:W-:Y:S02]  /*6e70*/  IMAD.HI.U32 R51, R37, R51, R36 ;  /* 0x0000003325337227 */ /* 0x000fe400078e0024 */
        /* <DEDUP_REMOVED lines=30> */
.L_x_2243:
        /* <DEDUP_REMOVED lines=80> */
.L_x_2242:
        /* <DEDUP_REMOVED lines=19> */
.L_x_2241:
[----:B------:R-:W-:Y:S01]  /*7690*/  IMAD R0, R17, 0x4, R0 ;  /* 0x0000000411007824 */ /* 0x000fe200078e0200 */
[----:B------:R-:W-:Y:S05]  /*76a0*/  WARPSYNC.ALL ;  /* 0x0000000000007948 */ /* 0x000fea0003800000 */
[----:B------:R-:W-:Y:S01]  /*76b0*/  BAR.SYNC.DEFER_BLOCKING 0x0 ;  /* 0x0000000000007b1d */ /* 0x000fe20000010000 */
[----:B------:R-:W-:Y:S01]  /*76c0*/  ISETP.GE.U32.AND P0, PT, R0, R19, PT ;  /* 0x000000130000720c */ /* 0x000fe20003f06070 */
[----:B0-----:R-:W-:Y:S01]  /*76d0*/  IMAD.MOV.U32 R46, RZ, RZ, R45 ;  /* 0x000000ffff2e7224 */ /* 0x001fe200078e002d */
[----:B------:R-:W-:Y:S02]  /*76e0*/  MOV R48, R26 ;  /* 0x0000001a00307202 */ /* 0x000fe40000000f00 */
[----:B------:R-:W-:-:S09]  /*76f0*/  MOV R47, R44 ;  /* 0x0000002c002f7202 */ /* 0x000fd20000000f00 */
[----:B------:R-:W-:Y:S05]  /*7700*/  @!P0 BRA `(.L_x_2245) ;  /* 0xffffff9000648947 */ /* 0x000fea000383ffff */
[----:B------:R-:W-:Y:S05]  /*7710*/  EXIT ;  /* 0x000000000000794d */ /* 0x000fea0003800000 */
        .weak           $__internal_61_$__cuda_sm20_dblrcp_rn_slowpath_v3
        .type           $__internal_61_$__cuda_sm20_dblrcp_rn_slowpath_v3,@function
        .size           $__internal_61_$__cuda_sm20_dblrcp_rn_slowpath_v3,(.L_x_11626 - $__internal_61_$__cuda_sm20_dblrcp_rn_slowpath_v3)
$__internal_61_$__cuda_sm20_dblrcp_rn_slowpath_v3:
[----:B------:R-:W0:Y:S08]  /*7720*/  LDC.64 R14, c[0x0][0x4a0] ;  /* 0x00012800ff0e7b82 */ /* 0x000e300000000a00 */
[----:B------:R-:W1:Y:S01]  /*7730*/  LDC R17, c[0x0][0x4a4] ;  /* 0x00012900ff117b82 */ /* 0x000e620000000800 */
[----:B0-----:R-:W-:-:S14]  /*7740*/  DSETP.GTU.AND P0, PT, |R14|, +INF , PT ;  /* 0x7ff000000e00742a */ /* 0x001fdc0003f0c200 */
[----:B-1----:R-:W-:Y:S05]  /*7750*/  @P0 BRA `(.L_x_2246) ;  /* 0x0000000000800947 */ /* 0x002fea0003800000 */
[----:B------:R-:W-:-:S04]  /*7760*/  LOP3.LUT R19, R17, 0x7fffffff, RZ, 0xc0, !PT ;  /* 0x7fffffff11137812 */ /* 0x000fc800078ec0ff */
[----:B------:R-:W-:-:S04]  /*7770*/  IADD3 R20, R19, -0x1, RZ ;  /* 0xffffffff13147810 */ /* 0x000fc80007ffe0ff */
        /* <DEDUP_REMOVED lines=20> */
.L_x_2248:
        /* <DEDUP_REMOVED lines=10> */
.L_x_2246:
[----:B------:R-:W0:Y:S01]  /*7960*/  LDC R20, c[0x0][0x4a0] ;  /* 0x00012800ff147b82 */ /* 0x000e220000000800 */
[----:B------:R-:W-:-:S07]  /*7970*/  LOP3.LUT R21, R17, 0x80000, RZ, 0xfc, !PT ;  /* 0x0008000011157812 */ /* 0x000fce00078efcff */
.L_x_2247:
[----:B------:R-:W-:Y:S01]  /*7980*/  MOV R17, 0x0 ;  /* 0x0000000000117802 */ /* 0x000fe20000000f00 */
[----:B0-----:R-:W-:Y:S01]  /*7990*/  IMAD.MOV.U32 R22, RZ, RZ, R20 ;  /* 0x000000ffff167224 */ /* 0x001fe200078e0014 */
[----:B------:R-:W-:Y:S02]  /*79a0*/  MOV R23, R21 ;  /* 0x0000001500177202 */ /* 0x000fe40000000f00 */
[----:B------:R-:W-:Y:S05]  /*79b0*/  RET.REL.NODEC R16 `(_ZN2at6native43_GLOBAL__N__7cc8d1ed_10_Dropout_cu_0e96ed3820fused_dropout_kernelIddjLin1ELin1EhEEvNS_4cuda6detail10TensorInfoIKT_T1_EENS5_IS6_S8_EENS5_IT4_S8_EES8_T0_NS_15PhiloxCudaStateE) ;  /* 0xffffff8410907950 */ /* 0x000fea0003c3ffff */
.L_x_2249:
        /* <DEDUP_REMOVED lines=12> */
.L_x_11626:


//--------------------- .text._ZN2at6native43_GLOBAL__N__7cc8d1ed_10_Dropout_cu_0e96ed3820fused_dropout_kernelIddjLin1ELi1EhEEvNS_4cuda6detail10TensorInfoIKT_T1_EENS5_IS6_S8_EENS5_IT4_S8_EES8_T0_NS_15PhiloxCudaStateE --------------------------
	.section	.text._ZN2at6native43_GLOBAL__N__7cc8d1ed_10_Dropout_cu_0e96ed3820fused_dropout_kernelIddjLin1ELi1EhEEvNS_4cuda6detail10TensorInfoIKT_T1_EENS5_IS6_S8_EENS5_IT4_S8_EES8_T0_NS_15PhiloxCudaStateE,"ax",@progbits
	.align	128
.text._ZN2at6native43_GLOBAL__N__7cc8d1ed_10_Dropout_cu_0e96ed3820fused_dropout_kernelIddjLin1ELi1EhEEvNS_4cuda6detail10TensorInfoIKT_T1_EENS5_IS6_S8_EENS5_IT4_S8_EES8_T0_NS_15PhiloxCudaStateE:
        .type           _ZN2at6native43_GLOBAL__N__7cc8d1ed_10_Dropout_cu_0e96ed3820fused_dropout_kernelIddjLin1ELi1EhEEvNS_4cuda6detail10TensorInfoIKT_T1_EENS5_IS6_S8_EENS5_IT4_S8_EES8_T0_NS_15PhiloxCudaStateE,@function
        .size           _ZN2at6native43_GLOBAL__N__7cc8d1ed_10_Dropout_cu_0e96ed3820fused_dropout_kernelIddjLin1ELi1EhEEvNS_4cuda6detail10TensorInfoIKT_T1_EENS5_IS6_S8_EENS5_IT4_S8_EES8_T0_NS_15PhiloxCudaStateE,(.L_x_11628 - _ZN2at6native43_GLOBAL__N__7cc8d1ed_10_Dropout_cu_0e96ed3820fused_dropout_kernelIddjLin1ELi1EhEEvNS_4cuda6detail10TensorInfoIKT_T1_EENS5_IS6_S8_EENS5_IT4_S8_EES8_T0_NS_15PhiloxCudaStateE)
        .other          _ZN2at6native43_GLOBAL__N__7cc8d1ed_10_Dropout_cu_0e96ed3820fused_dropout_kernelIddjLin1ELi1EhEEvNS_4cuda6detail10TensorInfoIKT_T1_EENS5_IS6_S8_EENS5_IT4_S8_EES8_T0_NS_15PhiloxCudaStateE,@"STO_CUDA_ENTRY STV_DEFAULT"
_ZN2at6native43_GLOBAL__N__7cc8d1ed_10_Dropout_cu_0e96ed3820fused_dropout_kernelIddjLin1ELi1EhEEvNS_4cuda6detail10TensorInfoIKT_T1_EENS5_IS6_S8_EENS5_IT4_S8_EES8_T0_NS_15PhiloxCudaStateE:
        /* <DEDUP_REMOVED lines=53> */
[----:B------:R-:W-:-:S03]  /*0350*/  VIADD R14, R16, 0x300402 ;  /* 0x00300402100e7836 */ /* 0x000fc60000000000 */
[----:B------:R-:W-:Y:S01]  /*0360*/  LOP3.LUT R28, R25, R10, R7, 0x96, !PT ;  /* 0x0000000a191c7212 */ /* 0x000fe200078e9607 */
[----:B------:R-:W-:Y:S01]  /*0370*/  IMAD.WIDE.U32 R10, R9, -0x2daee0ad, RZ ;  /* 0xd2511f53090a7825 */ /* 0x000fe200078e00ff */
[----:B------:R-:W-:Y:S01]  /*0380*/  FSETP.GEU.AND P0, PT, |R14|, 5.8789094863358348022e-39, PT ;  /* 0x004004020e00780b */ /* 0x000fe20003f0e200 */
[----:B-1----:R-:W-:Y:S02]  /*0390*/  DFMA R20, R14, -R12, 1 ;  /* 0x3ff000000e14742b */ /* 0x002fe4000000080c */
[----:B------:R-:W-:Y:S01]  /*03a0*/  IMAD.WIDE.U32 R28, R28, -0x326172a9, RZ ;  /* 0xcd9e8d571c1c7825 */ /* 0x000fe200078e00ff */
[----:B------:R-:W-:Y:S02]  /*03b0*/  LOP3.LUT R24, R11, R24, R8, 0x96, !PT ;  /* 0x000000180b187212 */ /* 0x000fe400078e9608 */
[C---:B------:R-:W-:Y:S01]  /*03c0*/  IADD3 R11, R22.reuse, -0x4ab325aa, RZ ;  /* 0xb54cda56160b7810 */ /* 0x040fe20007ffe0ff */
[----:B------:R-:W-:Y:S02]  /*03d0*/  VIADD R9, R22, 0x1715609d ;  /* 0x1715609d16097836 */ /* 0x000fe40000000000 */
[----:B------:R-:W-:Y:S01]  /*03e0*/  IMAD.WIDE.U32 R24, R24, -0x326172a9, RZ ;  /* 0xcd9e8d5718187825 */ /* 0x000fe200078e00ff */
[----:B------:R-:W-:-:S02]  /*03f0*/  DFMA R20, R20, R20, R20 ;  /* 0x000000141414722b */ /* 0x000fc40000000014 */
[----:B------:R-:W-:Y:S01]  /*0400*/  LOP3.LUT R26, R29, R26, R9, 0x96, !PT ;  /* 0x0000001a1d1a7212 */ /* 0x000fe200078e9609 */
[----:B------:R-:W-:Y:S01]  /*0410*/  VIADD R9, R23, 0x646e171e ;  /* 0x646e171e17097836 */ /* 0x000fe20000000000 */
[----:B------:R-:W-:-:S03]  /*0420*/  LOP3.LUT R11, R25, R28, R11, 0x96, !PT ;  /* 0x0000001c190b7212 */ /* 0x000fc600078e960b */
[----:B------:R-:W-:Y:S01]  /*0430*/  IMAD.WIDE.U32 R26, R26, -0x2daee0ad, RZ ;  /* 0xd2511f531a1a7825 */ /* 0x000fe200078e00ff */
[----:B------:R-:W-:Y:S01]  /*0440*/  DFMA R20, R14, R20, R14 ;  /* 0x000000140e14722b */ /* 0x000fe2000000000e */
[C---:B------:R-:W-:Y:S02]  /*0450*/  IADD3 R15, R22.reuse, -0xe443238, RZ ;  /* 0xf1bbcdc8160f7810 */ /* 0x040fe40007ffe0ff */
[----:B------:R-:W-:Y:S01]  /*0460*/  IMAD.WIDE.U32 R48, R11, -0x2daee0ad, RZ ;  /* 0xd2511f530b307825 */ /* 0x000fe200078e00ff */
[----:B------:R-:W-:Y:S02]  /*0470*/  LOP3.LUT R28, R27, R10, R9, 0x96, !PT ;  /* 0x0000000a1b1c7212 */ /* 0x000fe400078e9609 */
[----:B------:R-:W-:Y:S01]  /*0480*/  IADD3 R10, R23, 0x1fd5c5a3, RZ ;  /* 0x1fd5c5a3170a7810 */ /* 0x000fe20007ffe0ff */
[----:B------:R-:W-:Y:S02]  /*0490*/  VIADD R11, R22, 0x5384540f ;  /* 0x5384540f160b7836 */ /* 0x000fe40000000000 */
[----:B------:R-:W-:Y:S01]  /*04a0*/  IMAD.WIDE.U32 R28, R28, -0x326172a9, RZ ;  /* 0xcd9e8d571c1c7825 */ /* 0x000fe200078e00ff */
[----:B------:R-:W-:Y:S01]  /*04b0*/  LOP3.LUT R25, R49, R26, R10, 0x96, !PT ;  /* 0x0000001a31197212 */ /* 0x000fe200078e960a */
[----:B------:R-:W-:Y:S01]  /*04c0*/  DFMA R26, R20, -R12, 1 ;  /* 0x3ff00000141a742b */ /* 0x000fe2000000080c */
[----:B------:R-:W-:-:S02]  /*04d0*/  IADD3 R13, R23, -0x695add53, RZ ;  /* 0x96a522ad170d7810 */ /* 0x000fc40007ffe0ff */
[----:B------:R-:W-:Y:S01]  /*04e0*/  LOP3.LUT R11, R29, R24, R11, 0x96, !PT ;  /* 0x000000181d0b7212 */ /* 0x000fe200078e960b */
[----:B------:R-:W-:-:S04]  /*04f0*/  IMAD.WIDE.U32 R24, R25, -0x326172a9, RZ ;  /* 0xcd9e8d5719187825 */ /* 0x000fc800078e00ff */
[----:B------:R-:W-:Y:S01]  /*0500*/  DFMA R20, R20, R26, R20 ;  /* 0x0000001a1414722b */ /* 0x000fe20000000014 */
[----:B------:R-:W-:Y:S01]  /*0510*/  IMAD.WIDE.U32 R46, R11, -0x2daee0ad, RZ ;  /* 0xd2511f530b2e7825 */ /* 0x000fe200078e00ff */
[----:B------:R-:W-:-:S03]  /*0520*/  LOP3.LUT R12, R25, R28, R15, 0x96, !PT ;  /* 0x0000001c190c7212 */ /* 0x000fc600078e960f */
        /* <DEDUP_REMOVED lines=11> */
[----:B------:R-:W-:Y:S05]  /*05e0*/  CALL.REL.NOINC `($__internal_62_$__cuda_sm20_dblrcp_rn_slowpath_v3) ;  /* 0x0000004000387944 */ /* 0x000fea0003c00000 */
.L_x_2250:
        /* <DEDUP_REMOVED lines=28> */
[----:B------:R-:W-:Y:S01]  /*07b0*/  IMAD R48, R48, -0x326172a9, RZ ;  /* 0xcd9e8d5730307824 */ /* 0x000fe200078e02ff */
[----:B------:R-:W-:Y:S01]  /*07c0*/  LOP3.LUT R14, RZ, UR4, RZ, 0x33, !PT ;  /* 0x00000004ff0e7c12 */ /* 0x000fe2000f8e33ff */
[----:B------:R-:W-:Y:S01]  /*07d0*/  IMAD.MOV.U32 R40, RZ, RZ, R0 ;  /* 0x000000ffff287224 */ /* 0x000fe200078e0000 */
[----:B------:R-:W-:Y:S02]  /*07e0*/  LOP3.LUT R18, R18, 0x3, RZ, 0xc0, !PT ;  /* 0x0000000312127812 */ /* 0x000fe400078ec0ff */
[----:B------:R-:W-:Y:S02]  /*07f0*/  VIMNMX R14, R14, -0x3, !PT ;  /* 0xfffffffd0e0e7848 */ /* 0x000fe40007fe0100 */
[----:B------:R-:W-:Y:S02]  /*0800*/  MOV R41, RZ ;  /* 0x000000ff00297202 */ /* 0x000fe40000000f00 */
[----:B------:R-:W-:-:S05]  /*0810*/  IADD3 R14, R14, UR4, RZ ;  /* 0x000000040e0e7c10 */ /* 0x000fca000fffe0ff */
[----:B------:R-:W-:-:S05]  /*0820*/  VIADD R16, R14, 0x2 ;  /* 0x000000020e107836 */ /* 0x000fca0000000000 */
[----:B------:R-:W-:-:S07]  /*0830*/  LOP3.LUT R43, R16, 0x3, RZ, 0xc0, !PT ;  /* 0x00000003102b7812 */ /* 0x000fce00078ec0ff */
.L_x_2282:
        /* <DEDUP_REMOVED lines=13> */
.L_x_2252:
[----:B------:R-:W-:Y:S05]  /*0910*/  BSYNC B0 ;  /* 0x0000000000007941 */ /* 0x000fea0003800000 */
.L_x_2251:
        /* <DEDUP_REMOVED lines=69> */
.L_x_2254:
[----:B------:R-:W-:Y:S01]  /*0d70*/  MOV R34, R46 ;  /* 0x0000002e00227202 */ /* 0x000fe20000000f00 */
[----:B------:R-:W-:Y:S01]  /*0d80*/  IMAD.MOV.U32 R37, RZ, RZ, R36 ;  /* 0x000000ffff257224 */ /* 0x000fe200078e0024 */
[----:B------:R-:W-:Y:S01]  /*0d90*/  MOV R38, R42 ;  /* 0x0000002a00267202 */ /* 0x000fe20000000f00 */
[----:B------:R-:W-:-:S07]  /*0da0*/  IMAD.MOV.U32 R39, RZ, RZ, R24 ;  /* 0x000000ffff277224 */ /* 0x000fce00078e0018 */
.L_x_2253:
        /* <DEDUP_REMOVED lines=28> */
.L_x_2259:
        /* <DEDUP_REMOVED lines=37> */
[----:B------:R-:W-:Y:S01]  /*11c0*/  @!P3 LOP3.LUT R38, RZ, UR9, RZ, 0x33, !PT ;  /* 0x00000009ff26bc12 */ /* 0x000fe2000f8e33ff */
[----:B------:R-:W-:Y:S01]  /*11d0*/  IMAD R51, RZ, RZ, -UR12 ;  /* 0x8000000cff337e24 */ /* 0x000fe2000f8e02ff */
[----:B------:R-:W-:-:S03]  /*11e0*/  ISETP.NE.U32.AND P3, PT, RZ, UR10, PT ;  /* 0x0000000aff007c0c */ /* 0x000fc6000bf65070 */
[----:B------:R-:W-:-:S04]  /*11f0*/  IMAD.HI.U32 R48, R27, R38, RZ ;  /* 0x000000261b307227 */ /* 0x000fc800078e00ff */
[----:B------:R-:W-:-:S04]  /*1200*/  IMAD.MOV R27, RZ, RZ, -R48 ;  /* 0x000000ffff1b7224 */ /* 0x000fc800078e0a30 */
[----:B------:R-:W-:Y:S01]  /*1210*/  IMAD R26, R27, UR10, R38 ;  /* 0x0000000a1b1a7c24 */ /* 0x000fe2000f8e0226 */
[----:B0-----:R-:W-:-:S04]  /*1220*/  IADD3 R27, R49, 0xffffffe, RZ ;  /* 0x0ffffffe311b7810 */ /* 0x001fc80007ffe0ff */
        /* <DEDUP_REMOVED lines=41> */
[----:B------:R-:W-:Y:S02]  /*14c0*/  IMAD R27, R27, UR10, R38 ;  /* 0x0000000a1b1b7c24 */ /* 0x000fe4000f8e0226 */
[----:B------:R-:W-:Y:S01]  /*14d0*/  @P2 IADD3 R26, R26, 0x1, RZ ;  /* 0x000000011a1a2810 */ /* 0x000fe20007ffe0ff */
[----:B------:R-:W-:Y:S01]  /*14e0*/  IMAD.MOV R37, RZ, RZ, -R49 ;  /* 0x000000ffff257224 */ /* 0x000fe200078e0a31 */
[----:B------:R-:W-:Y:S01]  /*14f0*/  @!P3 LOP3.LUT R26, RZ, UR12, RZ, 0x33, !PT ;  /* 0x0000000cff1abc12 */ /* 0x000fe2000f8e33ff */
[----:B------:R-:W-:Y:S01]  /*1500*/  IMAD R27, R27, UR9, R36 ;  /* 0x000000091b1b7c24 */ /* 0x000fe2000f8e0224 */
[----:B------:R-:W-:Y:S01]  /*1510*/  ULDC UR9, c[0x0][UR5+0x274] ;  /* 0x00009d0005097abb */ /* 0x000fe20008000800 */
[----:B------:R-:W-:Y:S01]  /*1520*/  IMAD R48, R37, UR11, R48 ;  /* 0x0000000b25307c24 */ /* 0x000fe2000f8e0230 */
[----:B------:R-:W-:Y:S01]  /*1530*/  ULDC UR5, c[0x0][UR5+0x270] ;  /* 0x00009c0005057abb */ /* 0x000fe20008000800 */
[----:B------:R-:W-:-:S02]  /*1540*/  IMAD.MOV R36, RZ, RZ, -R26 ;  /* 0x000000ffff247224 */ /* 0x000fc400078e0a1a */
[----:B------:R-:W-:Y:S02]  /*1550*/  IMAD R27, R48, UR9, R27 ;  /* 0x00000009301b7c24 */ /* 0x000fe4000f8e021b */
[----:B------:R-:W-:-:S04]  /*1560*/  IMAD R36, R36, UR12, R49 ;  /* 0x0000000c24247c24 */ /* 0x000fc8000f8e0231 */
[----:B------:R-:W-:Y:S01]  /*1570*/  IMAD R37, R36, UR5, R27 ;  /* 0x0000000524257c24 */ /* 0x000fe2000f8e021b */
[----:B------:R-:W-:Y:S01]  /*1580*/  MOV R36, R26 ;  /* 0x0000001a00247202 */ /* 0x000fe20000000f00 */
[----:B------:R-:W-:Y:S06]  /*1590*/  @P1 BRA `(.L_x_2259) ;  /* 0xfffffff800741947 */ /* 0x000fec000383ffff */
.L_x_2258:
        /* <DEDUP_REMOVED lines=79> */
.L_x_2257:
[----:B------:R-:W0:Y:S01]  /*1a90*/  LDC.64 R26, c[0x0][0x210] ;  /* 0x00008400ff1a7b82 */ /* 0x000e220000000a00 */
[----:B------:R-:W-:Y:S02]  /*1aa0*/  ULDC UR4, c[0x0][0x27c] ;  /* 0x00009f0000047ab9 */ /* 0x000fe40000000800 */
[----:B------:R-:W-:-:S04]  /*1ab0*/  IMAD R37, R36, UR4, R37 ;  /* 0x0000000424257c24 */ /* 0x000fc8000f8e0225 */
[----:B0-----:R-:W-:-:S06]  /*1ac0*/  IMAD.WIDE.U32 R26, R37, 0x8, R26 ;  /* 0x00000008251a7825 */ /* 0x001fcc00078e001a */
[----:B------:R-:W5:Y:S02]  /*1ad0*/  LDG.E.64 R26, desc[UR6][R26.64] ;  /* 0x000000061a1a7981 */ /* 0x000f64000c1e1b00 */
.L_x_2256:
[----:B------:R-:W-:Y:S05]  /*1ae0*/  BSYNC B0 ;  /* 0x0000000000007941 */ /* 0x000fea0003800000 */
.L_x_2255:
[----:B------:R-:W-:Y:S01]  /*1af0*/  IMAD R36, R15, UR8, R0 ;  /* 0x000000080f247c24 */ /* 0x000fe2000f8e0200 */
        /* <DEDUP_REMOVED lines=15> */
.L_x_2264:
        /* <DEDUP_REMOVED lines=99> */
.L_x_2263:
        /* <DEDUP_REMOVED lines=79> */
.L_x_2262:
[----:B------:R-:W0:Y:S01]  /*2710*/  LDC.64 R28, c[0x0][0x210] ;  /* 0x00008400ff1c7b82 */ /* 0x000e220000000a00 */
[----:B------:R-:W-:Y:S02]  /*2720*/  ULDC UR4, c[0x0][0x27c] ;  /* 0x00009f0000047ab9 */ /* 0x000fe40000000800 */
[----:B------:R-:W-:-:S04]  /*2730*/  IMAD R37, R36, UR4, R37 ;  /* 0x0000000424257c24 */ /* 0x000fc8000f8e0225 */
[----:B0-----:R-:W-:-:S06]  /*2740*/  IMAD.WIDE.U32 R28, R37, 0x8, R28 ;  /* 0x00000008251c7825 */ /* 0x001fcc00078e001c */
[----:B------:R-:W5:Y:S02]  /*2750*/  LDG.E.64 R28, desc[UR6][R28.64] ;  /* 0x000000061c1c7981 */ /* 0x000f64000c1e1b00 */
.L_x_2261:
[----:B------:R-:W-:Y:S05]  /*2760*/  BSYNC B0 ;  /* 0x0000000000007941 */ /* 0x000fea0003800000 */
.L_x_2260:
        /* <DEDUP_REMOVED lines=16> */
.L_x_2269:
        /* <DEDUP_REMOVED lines=99> */
.L_x_2268:
        /* <DEDUP_REMOVED lines=79> */
.L_x_2267:
[----:B------:R-:W0:Y:S01]  /*3390*/  LDC.64 R30, c[0x0][0x210] ;  /* 0x00008400ff1e7b82 */ /* 0x000e220000000a00 */
[----:B------:R-:W-:Y:S02]  /*33a0*/  ULDC UR4, c[0x0][0x27c] ;  /* 0x00009f0000047ab9 */ /* 0x000fe40000000800 */
[----:B------:R-:W-:-:S04]  /*33b0*/  IMAD R37, R36, UR4, R37 ;  /* 0x0000000424257c24 */ /* 0x000fc8000f8e0225 */
[----:B0-----:R-:W-:-:S06]  /*33c0*/  IMAD.WIDE.U32 R30, R37, 0x8, R30 ;  /* 0x00000008251e7825 */ /* 0x001fcc00078e001e */
[----:B------:R-:W5:Y:S02]  /*33d0*/  LDG.E.64 R30, desc[UR6][R30.64] ;  /* 0x000000061e1e7981 */ /* 0x000f64000c1e1b00 */
.L_x_2266:
[----:B------:R-:W-:Y:S05]  /*33e0*/  BSYNC B0 ;  /* 0x0000000000007941 */ /* 0x000fea0003800000 */
.L_x_2265:
[----:B------:R-:W-:Y:S01]  /*33f0*/  IMAD R36, R17, 0x3, R0 ;  /* 0x0000000311247824 */ /* 0x000fe200078e0200 */
        /* <DEDUP_REMOVED lines=15> */
.L_x_2274:
        /* <DEDUP_REMOVED lines=22> */
[----:B------:R-:W-:-:S05]  /*3650*/  IMAD.HI.U32 R38, R33, R36, RZ ;  /* 0x0000002421267227 */ /* 0x000fca00078e00ff */
[----:B------:R-:W-:-:S05]  /*3660*/  IADD3 R33, -R38, RZ, RZ ;  /* 0x000000ff26217210 */ /* 0x000fca0007ffe1ff */
[----:B------:R-:W-:Y:S02]  /*3670*/  IMAD R32, R33, UR9, R36 ;  /* 0x0000000921207c24 */ /* 0x000fe4000f8e0224 */
[----:B------:R-:W-:Y:S02]  /*3680*/  VIADD R33, R49, 0xffffffe ;  /* 0x0ffffffe31217836 */ /* 0x000fe40000000000 */
[----:B------:R-:W0:Y:S01]  /*3690*/  I2F.U32.RP R49, UR11 ;  /* 0x0000000b00317d06 */ /* 0x000e220008209000 */
[----:B------:R-:W-:-:S07]  /*36a0*/  ISETP.GE.U32.AND P1, PT, R32, UR9, PT ;  /* 0x0000000920007c0c */ /* 0x000fce000bf26070 */
[----:B------:R-:W1:Y:S06]  /*36b0*/  F2I.FTZ.U32.TRUNC.NTZ R33, R33 ;  /* 0x0000002100217305 */ /* 0x000e6c000021f000 */
[----:B------:R-:W-:Y:S01]  /*36c0*/  @P1 IADD3 R32, R32, -UR9, RZ ;  /* 0x8000000920201c10 */ /* 0x000fe2000fffe0ff */
[----:B------:R-:W-:Y:S01]  /*36d0*/  @P1 VIADD R38, R38, 0x1 ;  /* 0x0000000126261836 */ /* 0x000fe20000000000 */
[----:B0-----:R-:W0:Y:S02]  /*36e0*/  MUFU.RCP R49, R49 ;  /* 0x0000003100317308 */ /* 0x001e240000001000 */
[----:B------:R-:W-:Y:S01]  /*36f0*/  ISETP.GE.U32.AND P2, PT, R32, UR9, PT ;  /* 0x0000000920007c0c */ /* 0x000fe2000bf46070 */
[----:B------:R-:W-:Y:S01]  /*3700*/  HFMA2.MMA R32, -RZ, RZ, 0, 0 ;  /* 0x00000000ff207435 */ /* 0x000fe200000001ff */
[----:B-1----:R-:W-:-:S09]  /*3710*/  IMAD R51, R51, R33, RZ ;  /* 0x0000002133337224 */ /* 0x002fd200078e02ff */
[----:B------:R-:W-:Y:S01]  /*3720*/  IMAD.HI.U32 R33, R33, R51, R32 ;  /* 0x0000003321217227 */ /* 0x000fe200078e0020 */
[----:B------:R-:W-:Y:S02]  /*3730*/  IADD3 R51, RZ, -UR12, RZ ;  /* 0x8000000cff337c10 */ /* 0x000fe4000fffe0ff */
[----:B------:R-:W-:Y:S02]  /*3740*/  @P2 IADD3 R38, R38, 0x1, RZ ;  /* 0x0000000126262810 */ /* 0x000fe40007ffe0ff */
[----:B------:R-:W-:Y:S02]  /*3750*/  @!P3 LOP3.LUT R38, RZ, UR9, RZ, 0x33, !PT ;  /* 0x00000009ff26bc12 */ /* 0x000fe4000f8e33ff */
[----:B------:R-:W-:-:S03]  /*3760*/  ISETP.NE.U32.AND P3, PT, RZ, UR10, PT ;  /* 0x0000000aff007c0c */ /* 0x000fc6000bf65070 */
[----:B------:R-:W-:-:S04]  /*3770*/  IMAD.HI.U32 R48, R33, R38, RZ ;  /* 0x0000002621307227 */ /* 0x000fc800078e00ff */
[----:B------:R-:W-:-:S04]  /*3780*/  IMAD.MOV R33, RZ, RZ, -R48 ;  /* 0x000000ffff217224 */ /* 0x000fc800078e0a30 */
[----:B------:R-:W-:Y:S01]  /*3790*/  IMAD R32, R33, UR10, R38 ;  /* 0x0000000a21207c24 */ /* 0x000fe2000f8e0226 */
[----:B0-----:R-:W-:-:S04]  /*37a0*/  IADD3 R33, R49, 0xffffffe, RZ ;  /* 0x0ffffffe31217810 */ /* 0x001fc80007ffe0ff */
[C---:B------:R-:W-:Y:S02]  /*37b0*/  ISETP.GE.U32.AND P1, PT, R32.reuse, UR10, PT ;  /* 0x0000000a20007c0c */ /* 0x040fe4000bf26070 */
[----:B------:R-:W0:Y:S11]  /*37c0*/  F2I.FTZ.U32.TRUNC.NTZ R33, R33 ;  /* 0x0000002100217305 */ /* 0x000e36000021f000 */
[----:B------:R-:W-:-:S02]  /*37d0*/  @P1 IADD3 R32, R32, -UR10, RZ ;  /* 0x8000000a20201c10 */ /* 0x000fc4000fffe0ff */
        /* <DEDUP_REMOVED lines=31> */
[----:B------:R-:W-:Y:S02]  /*39d0*/  ISETP.GE.U32.AND P2, PT, R33, UR12, PT ;  /* 0x0000000c21007c0c */ /* 0x000fe4000bf46070 */
[----:B------:R-:W-:-:S05]  /*39e0*/  IADD3 R33, -R38, RZ, RZ ;  /* 0x000000ff26217210 */ /* 0x000fca0007ffe1ff */
[----:B------:R-:W-:Y:S01]  /*39f0*/  IMAD R36, R33, UR9, R36 ;  /* 0x0000000921247c24 */ /* 0x000fe2000f8e0224 */
[----:B------:R-:W-:Y:S01]  /*3a00*/  IADD3 R33, -R48, RZ, RZ ;  /* 0x000000ff30217210 */ /* 0x000fe20007ffe1ff */
[----:B------:R-:W-:Y:S02]  /*3a10*/  ULDC UR9, c[0x0][UR5+0x27c] ;  /* 0x00009f0005097abb */ /* 0x000fe40008000800 */
[----:B------:R-:W-:Y:S01]  /*3a20*/  IMAD R36, R36, UR9, R37 ;  /* 0x0000000924247c24 */ /* 0x000fe2000f8e0225 */
[----:B------:R-:W-:Y:S01]  /*3a30*/  IADD3 R37, -R49, RZ, RZ ;  /* 0x000000ff31257210 */ /* 0x000fe20007ffe1ff */
[----:B------:R-:W-:Y:S01]  /*3a40*/  IMAD R33, R33, UR10, R38 ;  /* 0x0000000a21217c24 */ /* 0x000fe2000f8e0226 */
[----:B------:R-:W-:Y:S01]  /*3a50*/  @P2 IADD3 R32, R32, 0x1, RZ ;  /* 0x0000000120202810 */ /* 0x000fe20007ffe0ff */
[----:B------:R-:W-:Y:S01]  /*3a60*/  ULDC UR9, c[0x0][UR5+0x278] ;  /* 0x00009e0005097abb */ /* 0x000fe20008000800 */
        /* <DEDUP_REMOVED lines=8> */
[----:B------:R-:W-:Y:S01]  /*3af0*/  IMAD R37, R36, UR5, R33 ;  /* 0x0000000524257c24 */ /* 0x000fe2000f8e0221 */
[----:B------:R-:W-:Y:S01]  /*3b00*/  MOV R36, R32 ;  /* 0x0000002000247202 */ /* 0x000fe20000000f00 */
[----:B------:R-:W-:Y:S06]  /*3b10*/  @P1 BRA `(.L_x_2274) ;  /* 0xfffffff800741947 */ /* 0x000fec000383ffff */
.L_x_2273:
        /* <DEDUP_REMOVED lines=79> */
.L_x_2272:
[----:B------:R-:W0:Y:S01]  /*4010*/  LDC.64 R32, c[0x0][0x210] ;  /* 0x00008400ff207b82 */ /* 0x000e220000000a00 */
[----:B------:R-:W-:Y:S02]  /*4020*/  ULDC UR4, c[0x0][0x27c] ;  /* 0x00009f0000047ab9 */ /* 0x000fe40000000800 */
[----:B------:R-:W-:-:S04]  /*4030*/  IMAD R37, R36, UR4, R37 ;  /* 0x0000000424257c24 */ /* 0x000fc8000f8e0225 */
[----:B0-----:R-:W-:-:S06]  /*4040*/  IMAD.WIDE.U32 R32, R37, 0x8, R32 ;  /* 0x0000000825207825 */ /* 0x001fcc00078e0020 */
[----:B------:R-:W5:Y:S02]  /*4050*/  LDG.E.64 R32, desc[UR6][R32.64] ;  /* 0x0000000620207981 */ /* 0x000f64000c1e1b00 */
.L_x_2271:
[----:B------:R-:W-:Y:S05]  /*4060*/  BSYNC B0 ;  /* 0x0000000000007941 */ /* 0x000fea0003800000 */
.L_x_2270:
        /* <DEDUP_REMOVED lines=9> */
[----:B------:R-:W-:Y:S01]  /*4100*/  FMUL.FTZ R36, R34, 1 ;  /* 0x3f80000022247820 */ /* 0x000fe20000410000 */
[----:B------:R-:W-:-:S03]  /*4110*/  ULDC.64 UR4, c[0x0][0x4a0] ;  /* 0x0001280000047ab9 */ /* 0x000fc60000000a00 */
[----:B------:R-:W0:Y:S02]  /*4120*/  F2F.F64.F32 R34, R36 ;  /* 0x0000002400227310 */ /* 0x000e240000201800 */
[----:B0-----:R-:W-:Y:S01]  /*4130*/  DSETP.GEU.AND P3, PT, R34, UR4, PT ;  /* 0x0000000422007e2a */ /* 0x001fe2000bf6e000 */
[----:B------:R-:W-:Y:S01]  /*4140*/  ULDC UR4, c[0x0][0x354] ;  /* 0x0000d50000047ab9 */ /* 0x000fe20000000800 */
[----:B------:R-:W0:Y:S01]  /*4150*/  LDC.64 R34, c[0x0][0x2e8] ;  /* 0x0000ba00ff227b82 */ /* 0x000e220000000a00 */
[----:B------:R-:W-:Y:S01]  /*4160*/  IMAD R51, R0, UR4, RZ ;  /* 0x0000000400337c24 */ /* 0x000fe2000f8e02ff */
[----:B------:R-:W-:Y:S02]  /*4170*/  ULDC.64 UR4, c[0x0][0x3c0] ;  /* 0x0000f00000047ab9 */ /* 0x000fe40000000a00 */
[----:B------:R-:W-:Y:S02]  /*4180*/  FSEL R53, RZ, 1, P3 ;  /* 0x3f800000ff357808 */ /* 0x000fe40001800000 */
[----:B------:R-:W-:-:S03]  /*4190*/  IADD3 R36, P3, R51, UR4, RZ ;  /* 0x0000000433247c10 */ /* 0x000fc6000ff7e0ff */
[----:B------:R-:W-:Y:S01]  /*41a0*/  FMUL.FTZ R52, R53, 1 ;  /* 0x3f80000035347820 */ /* 0x000fe20000410000 */
[----:B------:R-:W-:Y:S01]  /*41b0*/  IADD3.X R37, RZ, UR5, RZ, P3, !PT ;  /* 0x00000005ff257c10 */ /* 0x000fe20009ffe4ff */
[----:B------:R-:W1:Y:S08]  /*41c0*/  F2I.FTZ.U32.TRUNC.NTZ R53, R53 ;  /* 0x0000003500357305 */ /* 0x000e70000021f000 */
[----:B------:R-:W2:Y:S01]  /*41d0*/  F2F.F64.F32 R38, R52 ;  /* 0x0000003400267310 */ /* 0x000ea20000201800 */
[----:B0-----:R-:W-:Y:S01]  /*41e0*/  IMAD.WIDE.U32 R34, R51, 0x8, R34 ;  /* 0x0000000833227825 */ /* 0x001fe200078e0022 */
[----:B--2--5:R-:W-:-:S08]  /*41f0*/  DMUL R38, R26, R38 ;  /* 0x000000261a267228 */ /* 0x024fd00000000000 */
[----:B------:R-:W-:-:S07]  /*4200*/  DMUL R38, R38, R20 ;  /* 0x0000001426267228 */ /* 0x000fce0000000000 */
[----:B------:R0:W-:Y:S04]  /*4210*/  STG.E.64 desc[UR6][R34.64], R38 ;  /* 0x0000002622007986 */ /* 0x0001e8000c101b06 */
[----:B-1----:R0:W-:Y:S02]  /*4220*/  STG.E.U8 desc[UR6][R36.64], R53 ;  /* 0x0000003524007986 */ /* 0x0021e4000c101106 */
.L_x_2276:
[----:B------:R-:W-:Y:S05]  /*4230*/  BSYNC B0 ;  /* 0x0000000000007941 */ /* 0x000fea0003800000 */
.L_x_2275:
[----:B------:R-:W-:Y:S04]  /*4240*/  BSSY B0, `(.L_x_2277) ;  /* 0x0000015000007945 */ /* 0x000fe80003800000 */
[----:B------:R-:W-:Y:S05]  /*4250*/  @P2 BRA `(.L_x_2278) ;  /* 0x00000000004c2947 */ /* 0x000fea0003800000 */
[----:B0-----:R-:W-:Y:S01]  /*4260*/  FMUL.FTZ R36, R45, 1 ;  /* 0x3f8000002d247820 */ /* 0x001fe20000410000 */
        /* <DEDUP_REMOVED lines=18> */
.L_x_2278:
[----:B------:R-:W-:Y:S05]  /*4390*/  BSYNC B0 ;  /* 0x0000000000007941 */ /* 0x000fea0003800000 */
.L_x_2277:
[----:B------:R-:W-:Y:S04]  /*43a0*/  BSSY B0, `(.L_x_2279) ;  /* 0x0000015000007945 */ /* 0x000fe80003800000 */
[----:B------:R-:W-:Y:S05]  /*43b0*/  @P0 BRA `(.L_x_2280) ;  /* 0x00000000004c0947 */ /* 0x000fea0003800000 */
[----:B------:R-:W-:Y:S01]  /*43c0*/  FMUL.FTZ R46, R46, 1 ;  /* 0x3f8000002e2e7820 */ /* 0x000fe20000410000 */
[----:B------:R-:W-:-:S03]  /*43d0*/  ULDC.64 UR4, c[0x0][0x4a0] ;  /* 0x0001280000047ab9 */ /* 0x000fc60000000a00 */
[----:B0-2---:R-:W0:Y:S02]  /*43e0*/  F2F.F64.F32 R34, R46 ;  /* 0x0000002e00227310 */ /* 0x005e240000201800 */
[----:B0-----:R-:W-:Y:S01]  /*43f0*/  DSETP.GEU.AND P0, PT, R34, UR4, PT ;  /* 0x0000000422007e2a */ /* 0x001fe2000bf0e000 */
[----:B------:R-:W-:Y:S01]  /*4400*/  ULDC UR4, c[0x0][0x354] ;  /* 0x0000d50000047ab9 */ /* 0x000fe20000000800 */
[----:B------:R-:W0:Y:S01]  /*4410*/  LDC.64 R34, c[0x0][0x2e8] ;  /* 0x0000ba00ff227b82 */ /* 0x000e220000000a00 */
[----:B------:R-:W-:Y:S01]  /*4420*/  IMAD R49, R49, UR4, RZ ;  /* 0x0000000431317c24 */ /* 0x000fe2000f8e02ff */
[----:B------:R-:W-:Y:S02]  /*4430*/  ULDC.64 UR4, c[0x0][0x3c0] ;  /* 0x0000f00000047ab9 */ /* 0x000fe40000000a00 */
[----:B------:R-:W-:Y:S02]  /*4440*/  FSEL R45, RZ, 1, P0 ;  /* 0x3f800000ff2d7808 */ /* 0x000fe40000000000 */
[----:B------:R-:W-:-:S03]  /*4450*/  IADD3 R36, P0, R49, UR4, RZ ;  /* 0x0000000431247c10 */ /* 0x000fc6000ff1e0ff */
[----:B------:R-:W-:Y:S02]  /*4460*/  FMUL.FTZ R48, R45, 1 ;  /* 0x3f8000002d307820 */ /* 0x000fe40000410000 */
[----:B------:R-:W1:Y:S01]  /*4470*/  F2I.FTZ.U32.TRUNC.NTZ R45, R45 ;  /* 0x0000002d002d7305 */ /* 0x000e62000021f000 */
[----:B------:R-:W-:-:S07]  /*4480*/  IMAD.X R37, RZ, RZ, UR5, P0 ;  /* 0x00000005ff257e24 */ /* 0x000fce00080e06ff */
[----:B------:R-:W2:Y:S01]  /*4490*/  F2F.F64.F32 R38, R48 ;  /* 0x0000003000267310 */ /* 0x000ea20000201800 */
[----:B0-----:R-:W-:Y:S01]  /*44a0*/  IMAD.WIDE.U32 R34, R49, 0x8, R34 ;  /* 0x0000000831227825 */ /* 0x001fe200078e0022 */
[----:B--2--5:R-:W-:-:S08]  /*44b0*/  DMUL R38, R30, R38 ;  /* 0x000000261e267228 */ /* 0x024fd00000000000 */
[----:B------:R-:W-:-:S07]  /*44c0*/  DMUL R38, R38, R20 ;  /* 0x0000001426267228 */ /* 0x000fce0000000000 */
[----:B------:R3:W-:Y:S04]  /*44d0*/  STG.E.64 desc[UR6][R34.64], R38 ;  /* 0x0000002622007986 */ /* 0x0007e8000c101b06 */
[----:B-1----:R3:W-:Y:S02]  /*44e0*/  STG.E.U8 desc[UR6][R36.64], R45 ;  /* 0x0000002d24007986 */ /* 0x0027e4000c101106 */
.L_x_2280:
[----:B------:R-:W-:Y:S05]  /*44f0*/  BSYNC B0 ;  /* 0x0000000000007941 */ /* 0x000fea0003800000 */
.L_x_2279:
[----:B------:R-:W-:Y:S05]  /*4500*/  @P1 BRA `(.L_x_2281) ;  /* 0x00000000004c1947 */ /* 0x000fea0003800000 */
[----:B------:R-:W-:Y:S01]  /*4510*/  FMUL.FTZ R47, R47, 1 ;  /* 0x3f8000002f2f7820 */ /* 0x000fe20000410000 */
[----:B------:R-:W-:-:S03]  /*4520*/  ULDC.64 UR4, c[0x0][0x4a0] ;  /* 0x0001280000047ab9 */ /* 0x000fc60000000a00 */
[----:B0-23--:R-:W0:Y:S02]  /*4530*/  F2F.F64.F32 R34, R47 ;  /* 0x0000002f00227310 */ /* 0x00de240000201800 */
        /* <DEDUP_REMOVED lines=16> */
.L_x_2281:
[----:B------:R-:W-:Y:S01]  /*4640*/  LEA R0, R17, R0, 0x2 ;  /* 0x0000000011007211 */ /* 0x000fe200078e10ff */
[----:B------:R-:W-:Y:S05]  /*4650*/  WARPSYNC.ALL ;  /* 0x0000000000007948 */ /* 0x000fea0003800000 */
[----:B------:R-:W-:Y:S01]  /*4660*/  BAR.SYNC.DEFER_BLOCKING 0x0 ;  /* 0x0000000000007b1d */ /* 0x000fe20000010000 */
[----:B------:R-:W-:Y:S01]  /*4670*/  ISETP.GE.U32.AND P0, PT, R0, R19, PT ;  /* 0x000000130000720c */ /* 0x000fe20003f06070 */
[----:B------:R-:W-:Y:S01]  /*4680*/  IMAD.MOV.U32 R48, RZ, RZ, R24 ;  /* 0x000000ffff307224 */ /* 0x000fe200078e0018 */
[----:B------:R-:W-:Y:S02]  /*4690*/  MOV R47, R42 ;  /* 0x0000002a002f7202 */ /* 0x000fe40000000f00 */
[----:B------:R-:W-:-:S09]  /*46a0*/  MOV R46, R44 ;  /* 0x0000002c002e7202 */ /* 0x000fd20000000f00 */
[----:B------:R-:W-:Y:S05]  /*46b0*/  @!P0 BRA `(.L_x_2282) ;  /* 0xffffffc000608947 */ /* 0x000fea000383ffff */
[----:B------:R-:W-:Y:S05]  /*46c0*/  EXIT ;  /* 0x000000000000794d */ /* 0x000fea0003800000 */
        .weak           $__internal_62_$__cuda_sm20_dblrcp_rn_slowpath_v3
        .type           $__internal_62_$__cuda_sm20_dblrcp_rn_slowpath_v3,@function
        .size           $__internal_62_$__cuda_sm20_dblrcp_rn_slowpath_v3,(.L_x_11628 - $__internal_62_$__cuda_sm20_dblrcp_rn_slowpath_v3)
$__internal_62_$__cuda_sm20_dblrcp_rn_slowpath_v3:
        /* <DEDUP_REMOVED lines=13> */
[----:B------:R-:W-:Y:S02]  /*47a0*/  ULDC UR4, c[0x0][0x4a0] ;  /* 0x0001280000047ab9 */ /* 0x000fe40000000800 */
        /* <DEDUP_REMOVED lines=12> */
.L_x_2285:
        /* <DEDUP_REMOVED lines=10> */
.L_x_2283:
[----:B------:R-:W0:Y:S01]  /*4910*/  LDC R20, c[0x0][0x4a0] ;  /* 0x00012800ff147b82 */ /* 0x000e220000000800 */
[----:B------:R-:W-:-:S07]  /*4920*/  LOP3.LUT R21, R17, 0x80000, RZ, 0xfc, !PT ;  /* 0x0008000011157812 */ /* 0x000fce00078efcff */
.L_x_2284:
[----:B------:R-:W-:-:S04]  /*4930*/  MOV R17, 0x0 ;  /* 0x0000000000117802 */ /* 0x000fc80000000f00 */
[----:B0-----:R-:W-:Y:S05]  /*4940*/  RET.REL.NODEC R16 `(_ZN2at6native43_GLOBAL__N__7cc8d1ed_10_Dropout_cu_0e96ed3820fused_dropout_kernelIddjLin1ELi1EhEEvNS_4cuda6detail10TensorInfoIKT_T1_EENS5_IS6_S8_EENS5_IT4_S8_EES8_T0_NS_15PhiloxCudaStateE) ;  /* 0xffffffb410ac7950 */ /* 0x001fea0003c3ffff */
.L_x_2286:
        /* <DEDUP_REMOVED lines=11> */
.L_x_11628:


//--------------------- .text._ZN2at6native43_GLOBAL__N__7cc8d1ed_10_Dropout_cu_0e96ed3820fused_dropout_kernelIddjLi1ELi1EhEEvNS_4cuda6detail10TensorInfoIKT_T1_EENS5_IS6_S8_EENS5_IT4_S8_EES8_T0_NS_15PhiloxCudaStateE --------------------------
	.section	.text._ZN2at6native43_GLOBAL__N__7cc8d1ed_10_Dropout_cu_0e96ed3820fused_dropout_kernelIddjLi1ELi1EhEEvNS_4cuda6detail10TensorInfoIKT_T1_EENS5_IS6_S8_EENS5_IT4_S8_EES8_T0_NS_15PhiloxCudaStateE,"ax",@progbits
	.align	128
.text._ZN2at6native43_GLOBAL__N__7cc8d1ed_10_Dropout_cu_0e96ed3820fused_dropout_kernelIddjLi1ELi1EhEEvNS_4cuda6detail10TensorInfoIKT_T1_EENS5_IS6_S8_EENS5_IT4_S8_EES8_T0_NS_15PhiloxCudaStateE:
        .type           _ZN2at6native43_GLOBAL__N__7cc8d1ed_10_Dropout_cu_0e96ed3820fused_dropout_kernelIddjLi1ELi1EhEEvNS_4cuda6detail10TensorInfoIKT_T1_EENS5_IS6_S8_EENS5_IT4_S8_EES8_T0_NS_15PhiloxCudaStateE,@function
        .size           _ZN2at6native43_GLOBAL__N__7cc8d1ed_10_Dropout_cu_0e96ed3820fused_dropout_kernelIddjLi1ELi1EhEEvNS_4cuda6detail10TensorInfoIKT_T1_EENS5_IS6_S8_EENS5_IT4_S8_EES8_T0_NS_15PhiloxCudaStateE,(.L_x_11630 - _ZN2at6native43_GLOBAL__N__7cc8d1ed_10_Dropout_cu_0e96ed3820fused_dropout_kernelIddjLi1ELi1EhEEvNS_4cuda6detail10TensorInfoIKT_T1_EENS5_IS6_S8_EENS5_IT4_S8_EES8_T0_NS_15PhiloxCudaStateE)
        .other          _ZN2at6native43_GLOBAL__N__7cc8d1ed_10_Dropout_cu_0e96ed3820fused_dropout_kernelIddjLi1ELi1EhEEvNS_4cuda6detail10TensorInfoIKT_T1_EENS5_IS6_S8_EENS5_IT4_S8_EES8_T0_NS_15PhiloxCudaStateE,@"STO_CUDA_ENTRY STV_DEFAULT"
_ZN2at6native43_GLOBAL__N__7cc8d1ed_10_Dropout_cu_0e96ed3820fused_dropout_kernelIddjLi1ELi1EhEEvNS_4cuda6detail10TensorInfoIKT_T1_EENS5_IS6_S8_EENS5_IT4_S8_EES8_T0_NS_15PhiloxCudaStateE:
        /* <DEDUP_REMOVED lines=11> */
[----:B-1----:R-:W-:-:S06]  /*00b0*/  @P0 IMAD.MOV.U32 R3, RZ, RZ, R17 ;  /* 0x000000ffff030224 */ /* 0x002fcc00078e0011 */
[----:B------:R-:W3:Y:S01]  /*00c0*/  @P0 LDG.E.64 R2, desc[UR6][R2.64] ;  /* 0x0000000602020981 */ /* 0x000ee2000c1e1b00 */
[----:B------:R-:W-:Y:S01]  /*00d0*/  MOV R20, UR4 ;  /* 0x0000000400147c02 */ /* 0x000fe20008000f00 */
[----:B------:R-:W-:-:S06]  /*00e0*/  IMAD.U32 R21, RZ, RZ, UR5 ;  /* 0x00000005ff157e24 */ /* 0x000fcc000f8e00ff */
[----:B------:R-:W4:Y:S01]  /*00f0*/  @P0 LDG.E.64 R20, desc[UR6][R20.64] ;  /* 0x0000000614140981 */ /* 0x000f22000c1e1b00 */
[----:B------:R-:W-:Y:S02]  /*0100*/  ULDC UR5, c[0x0][0x0] ;  /* 0x0000000000057ab9 */ /* 0x000fe40000000800 */
        /* <DEDUP_REMOVED lines=9> */
[----:B------:R-:W-:Y:S01]  /*01a0*/  LOP3.LUT R10, R9, R3, R20, 0x96, !PT ;  /* 0x00000003090a7212 */ /* 0x000fe200078e9614 */
[----:B------:R-:W0:Y:S03]  /*01b0*/  LDC R17, c[0x0][0x4a4] ;  /* 0x00012900ff117b82 */ /* 0x000e260000000800 */
        /* <DEDUP_REMOVED lines=63> */
[----:B------:R-:W-:Y:S02]  /*05b0*/  LOP3.LUT R17, R17, 0x7fffffff, RZ, 0xc0, !PT ;  /* 0x7fffffff11117812 */ /* 0x000fe400078ec0ff */
[----:B------:R-:W-:Y:S02]  /*05c0*/  MOV R18, 0x5f0 ;  /* 0x000005f000127802 */ /* 0x000fe40000000f00 */
[----:B------:R-:W-:-:S07]  /*05d0*/  IADD3 R24, R17, -0x100000, RZ ;  /* 0xfff0000011187810 */ /* 0x000fce0007ffe0ff */
[----:B------:R-:W-:Y:S05]  /*05e0*/  CALL.REL.NOINC `($__internal_63_$__cuda_sm20_dblrcp_rn_slowpath_v3) ;  /* 0x0000000c00c07944 */ /* 0x000fea0003c00000 */
[----:B------:R-:W-:Y:S01]  /*05f0*/  IMAD.MOV.U32 R18, RZ, RZ, R22 ;  /* 0x000000ffff127224 */ /* 0x000fe200078e0016 */
[----:B------:R-:W-:-:S07]  /*0600*/  MOV R19, R23 ;  /* 0x0000001700137202 */ /* 0x000fce0000000f00 */
.L_x_2287:
        /* <DEDUP_REMOVED lines=27> */
[----:B------:R-:W-:Y:S01]  /*07c0*/  HFMA2.MMA R41, -RZ, RZ, 0, 0 ;  /* 0x00000000ff297435 */ /* 0x000fe200000001ff */
[----:B------:R-:W-:Y:S01]  /*07d0*/  LOP3.LUT R14, R16, 0x3, RZ, 0xc0, !PT ;  /* 0x00000003100e7812 */ /* 0x000fe200078ec0ff */
[----:B------:R-:W-:Y:S01]  /*07e0*/  IMAD R44, R44, -0x326172a9, RZ ;  /* 0xcd9e8d572c2c7824 */ /* 0x000fe200078e02ff */
[----:B------:R-:W-:Y:S01]  /*07f0*/  ULDC.64 UR12, c[0x0][0x4a0] ;  /* 0x00012800000c7ab9 */ /* 0x000fe20000000a00 */
[----:B------:R-:W-:Y:S01]  /*0800*/  IMAD.MOV.U32 R16, RZ, RZ, R0 ;  /* 0x000000ffff107224 */ /* 0x000fe200078e0000 */
[----:B------:R-:W-:Y:S01]  /*0810*/  ULDC UR4, c[0x0][0x354] ;  /* 0x0000d50000047ab9 */ /* 0x000fe20000000800 */
[----:B------:R-:W-:Y:S01]  /*0820*/  ULDC UR10, c[0x0][0x498] ;  /* 0x00012600000a7ab9 */ /* 0x000fe20000000800 */
[----:B------:R-:W-:-:S05]  /*0830*/  ULDC.64 UR8, c[0x0][0x3c0] ;  /* 0x0000f00000087ab9 */ /* 0x000fca0000000a00 */
.L_x_2299:
[----:B------:R-:W-:Y:S01]  /*0840*/  IADD3 R2, R2, 0x1, RZ ;  /* 0x0000000102027810 */ /* 0x000fe20007ffe0ff */
[----:B------:R-:W-:Y:S03]  /*0850*/  BSSY B0, `(.L_x_2288) ;  /* 0x000000c000007945 */ /* 0x000fe60003800000 */
[C---:B------:R-:W-:Y:S01]  /*0860*/  ISETP.NE.AND P0, PT, R2.reuse, RZ, PT ;  /* 0x000000ff0200720c */ /* 0x040fe20003f05270 */
[----:B------:R-:W-:-:S12]  /*0870*/  IMAD.HI.U32 R23, R2, -0x2daee0ad, RZ ;  /* 0xd2511f5302177827 */ /* 0x000fd800078e00ff */
[----:B-123-5:R-:W-:Y:S05]  /*0880*/  @P0 BRA `(.L_x_2289) ;  /* 0x0000000000200947 */ /* 0x02efea0003800000 */
        /* <DEDUP_REMOVED lines=8> */
.L_x_2289:
[----:B------:R-:W-:Y:S05]  /*0910*/  BSYNC B0 ;  /* 0x0000000000007941 */ /* 0x000fea0003800000 */
.L_x_2288:
        /* <DEDUP_REMOVED lines=69> */
.L_x_2291:
[----:B------:R-:W-:Y:S01]  /*0d70*/  MOV R49, R38 ;  /* 0x0000002600317202 */ /* 0x000fe20000000f00 */
[----:B------:R-:W-:Y:S01]  /*0d80*/  IMAD.MOV.U32 R45, RZ, RZ, R34 ;  /* 0x000000ffff2d7224 */ /* 0x000fe200078e0022 */
[----:B------:R-:W-:Y:S01]  /*0d90*/  MOV R47, R40 ;  /* 0x00000028002f7202 */ /* 0x000fe20000000f00 */
[----:B------:R-:W-:-:S07]  /*0da0*/  IMAD.MOV.U32 R43, RZ, RZ, R22 ;  /* 0x000000ffff2b7224 */ /* 0x000fce00078e0016 */
.L_x_2290:
[----:B------:R-:W-:Y:S01]  /*0db0*/  IMAD R44, R15, UR5, R0 ;  /* 0x000000050f2c7c24 */ /* 0x000fe2000f8e0200 */
[----:B------:R-:W-:-:S03]  /*0dc0*/  ISETP.GE.U32.AND P3, PT, R0, UR10, PT ;  /* 0x0000000a00007c0c */ /* 0x000fc6000bf66070 */
[----:B------:R-:W-:Y:S01]  /*0dd0*/  IMAD R46, R15, UR5, R44 ;  /* 0x000000050f2e7c24 */ /* 0x000fe2000f8e022c */
[----:B------:R-:W-:-:S03]  /*0de0*/  ISETP.GE.U32.AND P2, PT, R44, UR10, PT ;  /* 0x0000000a2c007c0c */ /* 0x000fc6000bf46070 */
[----:B------:R-:W-:Y:S01]  /*0df0*/  IMAD R48, R15, UR5, R46 ;  /* 0x000000050f307c24 */ /* 0x000fe2000f8e022e */
[----:B------:R-:W-:-:S04]  /*0e00*/  ISETP.GE.U32.AND P0, PT, R46, UR10, PT ;  /* 0x0000000a2e007c0c */ /* 0x000fc8000bf06070 */
[----:B------:R-:W-:Y:S01]  /*0e10*/  ISETP.GE.U32.AND P1, PT, R48, UR10, PT ;  /* 0x0000000a30007c0c */ /* 0x000fe2000bf26070 */
[----:B------:R-:W0:Y:S08]  /*0e20*/  @!P3 LDC R52, c[0x0][0x27c] ;  /* 0x00009f00ff34bb82 */ /* 0x000e300000000800 */
[----:B------:R-:W1:Y:S08]  /*0e30*/  @!P2 LDC R50, c[0x0][0x27c] ;  /* 0x00009f00ff32ab82 */ /* 0x000e700000000800 */
[----:B------:R-:W2:Y:S08]  /*0e40*/  @!P0 LDC R53, c[0x0][0x27c] ;  /* 0x00009f00ff358b82 */ /* 0x000eb00000000800 */
[----:B------:R-:W3:Y:S01]  /*0e50*/  @!P1 LDC R51, c[0x0][0x27c] ;  /* 0x00009f00ff339b82 */ /* 0x000ee20000000800 */
[----:B0-----:R-:W-:-:S07]  /*0e60*/  @!P3 IMAD R52, R0, R52, RZ ;  /* 0x000000340034b224 */ /* 0x001fce00078e02ff */
[----:B------:R-:W0:Y:S01]  /*0e70*/  @!P3 LDC.64 R32, c[0x0][0x210] ;  /* 0x00008400ff20bb82 */ /* 0x000e220000000a00 */
[----:B-1----:R-:W-:-:S07]  /*0e80*/  @!P2 IMAD R50, R44, R50, RZ ;  /* 0x000000322c32a224 */ /* 0x002fce00078e02ff */
[----:B------:R-:W1:Y:S01]  /*0e90*/  @!P2 LDC.64 R34, c[0x0][0x210] ;  /* 0x00008400ff22ab82 */ /* 0x000e620000000a00 */
[----:B--2---:R-:W-:-:S07]  /*0ea0*/  @!P0 IMAD R53, R46, R53, RZ ;  /* 0x000000352e358224 */ /* 0x004fce00078e02ff */
[----:B------:R-:W2:Y:S01]  /*0eb0*/  @!P0 LDC.64 R36, c[0x0][0x210] ;  /* 0x00008400ff248b82 */ /* 0x000ea20000000a00 */
[----:B---3--:R-:W-:-:S07]  /*0ec0*/  @!P1 IMAD R51, R48, R51, RZ ;  /* 0x0000003330339224 */ /* 0x008fce00078e02ff */
[----:B------:R-:W3:Y:S01]  /*0ed0*/  @!P1 LDC.64 R38, c[0x0][0x210] ;  /* 0x00008400ff269b82 */ /* 0x000ee20000000a00 */
[----:B0-----:R-:W-:-:S05]  /*0ee0*/  @!P3 IMAD.WIDE.U32 R32, R52, 0x8, R32 ;  /* 0x000000083420b825 */ /* 0x001fca00078e0020 */
[----:B------:R0:W5:Y:S01]  /*0ef0*/  @!P3 LDG.E.64 R24, desc[UR6][R32.64] ;  /* 0x000000062018b981 */ /* 0x000162000c1e1b00 */
[----:B-1----:R-:W-:-:S05]  /*0f00*/  @!P2 IMAD.WIDE.U32 R34, R50, 0x8, R34 ;  /* 0x000000083222a825 */ /* 0x002fca00078e0022 */
[----:B------:R0:W5:Y:S01]  /*0f10*/  @!P2 LDG.E.64 R26, desc[UR6][R34.64] ;  /* 0x00000006221aa981 */ /* 0x000162000c1e1b00 */
[----:B--2---:R-:W-:-:S05]  /*0f20*/  @!P0 IMAD.WIDE.U32 R36, R53, 0x8, R36 ;  /* 0x0000000835248825 */ /* 0x004fca00078e0024 */
[----:B------:R0:W5:Y:S01]  /*0f30*/  @!P0 LDG.E.64 R28, desc[UR6][R36.64] ;  /* 0x00000006241c8981 */ /* 0x000162000c1e1b00 */
[----:B---3--:R-:W-:Y:S02]  /*0f40*/  @!P1 IMAD.WIDE.U32 R38, R51, 0x8, R38 ;  /* 0x0000000833269825 */ /* 0x008fe400078e0026 */
[----:B------:R-:W1:Y:S03]  /*0f50*/  LDC.64 R50, c[0x0][0x2e8] ;  /* 0x0000ba00ff327b82 */ /* 0x000e660000000a00 */
[----:B------:R0:W5:Y:S01]  /*0f60*/  @!P1 LDG.E.64 R30, desc[UR6][R38.64] ;  /* 0x00000006261e9981 */ /* 0x000162000c1e1b00 */
[----:B------:R-:W-:Y:S01]  /*0f70*/  I2FP.F32.U32 R53, R49 ;  /* 0x0000003100357245 */ /* 0x000fe20000201000 */
[----:B------:R-:W-:Y:S01]  /*0f80*/  HFMA2.MMA R49, -RZ, RZ, 0.1171875, 0 ;  /* 0x2f800000ff317435 */ /* 0x000fe200000001ff */
[----:B------:R-:W-:Y:S01]  /*0f90*/  BSSY B0, `(.L_x_2292) ;  /* 0x0000014000007945 */ /* 0x000fe20003800000 */
[----:B------:R-:W-:-:S02]  /*0fa0*/  I2FP.F32.U32 R52, R45 ;  /* 0x0000002d00347245 */ /* 0x000fc40000201000 */
[----:B------:R-:W-:-:S06]  /*0fb0*/  I2FP.F32.U32 R45, R47 ;  /* 0x0000002f002d7245 */ /* 0x000fcc0000201000 */
[----:B------:R-:W-:Y:S01]  /*0fc0*/  FFMA.FTZ R53, R53, R49, 1.1641532182693481445e-10 ;  /* 0x2f00000035357423 */ /* 0x000fe20000010031 */
[----:B0-----:R-:W-:Y:S06]  /*0fd0*/  @P3 BRA `(.L_x_2293) ;  /* 0x00000000003c3947 */ /* 0x001fec0003800000 */
[----:B------:R-:W-:Y:S01]  /*0fe0*/  FMUL.FTZ R34, R53, 1 ;  /* 0x3f80000035227820 */ /* 0x000fe20000410000 */
[----:B------:R-:W-:-:S03]  /*0ff0*/  IMAD R35, R0, UR4, RZ ;  /* 0x0000000400237c24 */ /* 0x000fc6000f8e02ff */
[----:B------:R-:W0:Y:S02]  /*1000*/  F2F.F64.F32 R32, R34 ;  /* 0x0000002200207310 */ /* 0x000e240000201800 */
[----:B0-----:R-:W-:-:S06]  /*1010*/  DSETP.GEU.AND P3, PT, R32, UR12, PT ;  /* 0x0000000c20007e2a */ /* 0x001fcc000bf6e000 */
[----:B------:R-:W-:Y:S02]  /*1020*/  FSEL R38, RZ, 1, P3 ;  /* 0x3f800000ff267808 */ /* 0x000fe40001800000 */
[C---:B------:R-:W-:Y:S01]  /*1030*/  IADD3 R32, P3, R35.reuse, UR8, RZ ;  /* 0x0000000823207c10 */ /* 0x040fe2000ff7e0ff */
[----:B-1----:R-:W-:Y:S01]  /*1040*/  IMAD.WIDE.U32 R34, R35, 0x8, R50 ;  /* 0x0000000823227825 */ /* 0x002fe200078e0032 */
[----:B------:R-:W0:Y:S03]  /*1050*/  F2I.FTZ.U32.TRUNC.NTZ R47, R38 ;  /* 0x00000026002f7305 */ /* 0x000e26000021f000 */
[----:B------:R-:W-:Y:S01]  /*1060*/  FMUL.FTZ R39, R38, 1 ;  /* 0x3f80000026277820 */ /* 0x000fe20000410000 */
[----:B------:R-:W-:-:S04]  /*1070*/  IMAD.X R33, RZ, RZ, UR9, P3 ;  /* 0x00000009ff217e24 */ /* 0x000fc800098e06ff */
[----:B------:R-:W1:Y:S02]  /*1080*/  F2F.F64.F32 R36, R39 ;  /* 0x0000002700247310 */ /* 0x000e640000201800 */
[----:B-1---5:R-:W-:-:S08]  /*1090*/  DMUL R36, R24, R36 ;  /* 0x0000002418247228 */ /* 0x022fd00000000000 */
[----:B------:R-:W-:-:S07]  /*10a0*/  DMUL R36, R36, R18 ;  /* 0x0000001224247228 */ /* 0x000fce0000000000 */
[----:B------:R2:W-:Y:S04]  /*10b0*/  STG.E.64 desc[UR6][R34.64], R36 ;  /* 0x0000002422007986 */ /* 0x0005e8000c101b06 */
[----:B0-----:R2:W-:Y:S02]  /*10c0*/  STG.E.U8 desc[UR6][R32.64], R47 ;  /* 0x0000002f20007986 */ /* 0x0015e4000c101106 */
.L_x_2293:
[----:B------:R-:W-:Y:S05]  /*10d0*/  BSYNC B0 ;  /* 0x0000000000007941 */ /* 0x000fea0003800000 */
.L_x_2292:
[----:B------:R-:W-:Y:S01]  /*10e0*/  BSSY B0, `(.L_x_2294) ;  /* 0x0000014000007945 */ /* 0x000fe20003800000 */
[----:B------:R-:W-:Y:S01]  /*10f0*/  I2FP.F32.U32 R0, R43 ;  /* 0x0000002b00007245 */ /* 0x000fe20000201000 */
[-C--:B------:R-:W-:Y:S01]  /*1100*/  FFMA.FTZ R45, R45, R49.reuse, 1.1641532182693481445e-10 ;  /* 0x2f0000002d2d7423 */ /* 0x080fe20000010031 */
[----:B--2---:R-:W-:Y:S01]  /*1110*/  FFMA.FTZ R34, R52, R49, 1.1641532182693481445e-10 ;  /* 0x2f00000034227423 */ /* 0x004fe20000010031 */
[----:B------:R-:W-:Y:S06]  /*1120*/  @P2 BRA `(.L_x_2295) ;  /* 0x00000000003c2947 */ /* 0x000fec0003800000 */
        /* <DEDUP_REMOVED lines=9> */
[----:B------:R-:W-:-:S04]  /*11c0*/  IADD3.X R33, RZ, UR9, RZ, P2, !PT ;  /* 0x00000009ff217c10 */ /* 0x000fc800097fe4ff */
[----:B------:R-:W1:Y:S02]  /*11d0*/  F2F.F64.F32 R36, R39 ;  /* 0x0000002700247310 */ /* 0x000e640000201800 */
[----:B-1---5:R-:W-:-:S08]  /*11e0*/  DMUL R36, R26, R36 ;  /* 0x000000241a247228 */ /* 0x022fd00000000000 */
[----:B------:R-:W-:-:S07]  /*11f0*/  DMUL R36, R36, R18 ;  /* 0x0000001224247228 */ /* 0x000fce0000000000 */
[----:B------:R2:W-:Y:S04]  /*1200*/  STG.E.64 desc[UR6][R34.64], R36 ;  /* 0x0000002422007986 */ /* 0x0005e8000c101b06 */
[----:B0-----:R2:W-:Y:S02]  /*1210*/  STG.E.U8 desc[UR6][R32.64], R43 ;  /* 0x0000002b20007986 */ /* 0x0015e4000c101106 */
.L_x_2295:
[----:B------:R-:W-:Y:S05]  /*1220*/  BSYNC B0 ;  /* 0x0000000000007941 */ /* 0x000fea0003800000 */
.L_x_2294:
[----:B------:R-:W-:Y:S04]  /*1230*/  BSSY B0, `(.L_x_2296) ;  /* 0x0000011000007945 */ /* 0x000fe80003800000 */
[----:B------:R-:W-:Y:S05]  /*1240*/  @P0 BRA `(.L_x_2297) ;  /* 0x00000000003c0947 */ /* 0x000fea0003800000 */
[----:B------:R-:W-:Y:S01]  /*1250*/  FMUL.FTZ R45, R45, 1 ;  /* 0x3f8000002d2d7820 */ /* 0x000fe20000410000 */
[----:B--2---:R-:W-:-:S03]  /*1260*/  IMAD R35, R46, UR4, RZ ;  /* 0x000000042e237c24 */ /* 0x004fc6000f8e02ff */
        /* <DEDUP_REMOVED lines=13> */
.L_x_2297:
[----:B------:R-:W-:Y:S05]  /*1340*/  BSYNC B0 ;  /* 0x0000000000007941 */ /* 0x000fea0003800000 */
.L_x_2296:
[----:B------:R-:W-:Y:S01]  /*1350*/  FFMA.FTZ R0, R0, R49, 1.1641532182693481445e-10 ;  /* 0x2f00000000007423 */ /* 0x000fe20000010031 */
[----:B------:R-:W-:Y:S06]  /*1360*/  @P1 BRA `(.L_x_2298) ;  /* 0x00000000003c1947 */ /* 0x000fec0003800000 */
[----:B------:R-:W-:Y:S01]  /*1370*/  FMUL.FTZ R0, R0, 1 ;  /* 0x3f80000000007820 */ /* 0x000fe20000410000 */
[----:B--23--:R-:W-:-:S03]  /*1380*/  IMAD R37, R48, UR4, RZ ;  /* 0x0000000430257c24 */ /* 0x00cfc6000f8e02ff */
[----:B------:R-:W0:Y:S01]  /*1390*/  F2F.F64.F32 R32, R0 ;  /* 0x0000000000207310 */ /* 0x000e220000201800 */
[----:B-1----:R-:W-:Y:S01]  /*13a0*/  IMAD.WIDE.U32 R50, R37, 0x8, R50 ;  /* 0x0000000825327825 */ /* 0x002fe200078e0032 */
[----:B0-----:R-:W-:-:S06]  /*13b0*/  DSETP.GEU.AND P0, PT, R32, UR12, PT ;  /* 0x0000000c20007e2a */ /* 0x001fcc000bf0e000 */
[----:B------:R-:W-:Y:S02]  /*13c0*/  FSEL R36, RZ, 1, P0 ;  /* 0x3f800000ff247808 */ /* 0x000fe40000000000 */
[----:B------:R-:W-:Y:S02]  /*13d0*/  IADD3 R32, P0, R37, UR8, RZ ;  /* 0x0000000825207c10 */ /* 0x000fe4000ff1e0ff */
[----:B------:R-:W0:Y:S01]  /*13e0*/  F2I.FTZ.U32.TRUNC.NTZ R39, R36 ;  /* 0x0000002400277305 */ /* 0x000e22000021f000 */
[----:B------:R-:W-:Y:S01]  /*13f0*/  FMUL.FTZ R38, R36, 1 ;  /* 0x3f80000024267820 */ /* 0x000fe20000410000 */
[----:B------:R-:W-:-:S06]  /*1400*/  IADD3.X R33, RZ, UR9, RZ, P0, !PT ;  /* 0x00000009ff217c10 */ /* 0x000fcc00087fe4ff */
[----:B------:R-:W1:Y:S02]  /*1410*/  F2F.F64.F32 R34, R38 ;  /* 0x0000002600227310 */ /* 0x000e640000201800 */
[----:B-1---5:R-:W-:-:S08]  /*1420*/  DMUL R34, R30, R34 ;  /* 0x000000221e227228 */ /* 0x022fd00000000000 */
[----:B------:R-:W-:-:S07]  /*1430*/  DMUL R34, R34, R18 ;  /* 0x0000001222227228 */ /* 0x000fce0000000000 */
[----:B------:R4:W-:Y:S04]  /*1440*/  STG.E.64 desc[UR6][R50.64], R34 ;  /* 0x0000002232007986 */ /* 0x0009e8000c101b06 */
[----:B0-----:R4:W-:Y:S02]  /*1450*/  STG.E.U8 desc[UR6][R32.64], R39 ;  /* 0x0000002720007986 */ /* 0x0019e4000c101106 */
.L_x_2298:
        /* <DEDUP_REMOVED lines=9> */
        .weak           $__internal_63_$__cuda_sm20_dblrcp_rn_slowpath_v3
        .type           $__internal_63_$__cuda_sm20_dblrcp_rn_slowpath_v3,@function
        .size           $__internal_63_$__cuda_sm20_dblrcp_rn_slowpath_v3,(.L_x_11630 - $__internal_63_$__cuda_sm20_dblrcp_rn_slowpath_v3)
$__internal_63_$__cuda_sm20_dblrcp_rn_slowpath_v3:
[----:B------:R-:W0:Y:S08]  /*14f0*/  LDC.64 R14, c[0x0][0x4a0] ;  /* 0x00012800ff0e7b82 */ /* 0x000e300000000a00 */
[----:B------:R-:W1:Y:S01]  /*1500*/  LDC R17, c[0x0][0x4a4] ;  /* 0x00012900ff117b82 */ /* 0x000e620000000800 */
[----:B0-----:R-:W-:-:S14]  /*1510*/  DSETP.GTU.AND P0, PT, |R14|, +INF , PT ;  /* 0x7ff000000e00742a */ /* 0x001fdc0003f0c200 */
[----:B-1----:R-:W-:Y:S05]  /*1520*/  @P0 BRA `(.L_x_2300) ;  /* 0x0000000000800947 */ /* 0x002fea0003800000 */
        /* <DEDUP_REMOVED lines=22> */
.L_x_2302:
        /* <DEDUP_REMOVED lines=10> */
.L_x_2300:
[----:B------:R-:W0:Y:S01]  /*1730*/  LDC R22, c[0x0][0x4a0] ;  /* 0x00012800ff167b82 */ /* 0x000e220000000800 */
[----:B------:R-:W-:-:S07]  /*1740*/  LOP3.LUT R23, R17, 0x80000, RZ, 0xfc, !PT ;  /* 0x0008000011177812 */ /* 0x000fce00078efcff */
.L_x_2301:
[----:B------:R-:W-:-:S04]  /*1750*/  MOV R19, 0x0 ;  /* 0x0000000000137802 */ /* 0x000fc80000000f00 */
[----:B0-----:R-:W-:Y:S05]  /*1760*/  RET.REL.NODEC R18 `(_ZN2at6native43_GLOBAL__N__7cc8d1ed_10_Dropout_cu_0e96ed3820fused_dropout_kernelIddjLi1ELi1EhEEvNS_4cuda6detail10TensorInfoIKT_T1_EENS5_IS6_S8_EENS5_IT4_S8_EES8_T0_NS_15PhiloxCudaStateE) ;  /* 0xffffffe812247950 */ /* 0x001fea0003c3ffff */
.L_x_2303:
        /* <DEDUP_REMOVED lines=9> */
.L_x_11630:


//--------------------- .text._ZN2at6native43_GLOBAL__N__7cc8d1ed_10_Dropout_cu_0e96ed3824fused_dropout_kernel_vecIddjLi1ELi2EhEEvNS_4cuda6detail10TensorInfoIKT_T1_EENS5_IS6_S8_EENS5_IT4_S8_EES8_T0_NS_15PhiloxCudaStateE --------------------------
	.section	.text._ZN2at6native43_GLOBAL__N__7cc8d1ed_10_Dropout_cu_0e96ed3824fused_dropout_kernel_vecIddjLi1ELi2EhEEvNS_4cuda6detail10TensorInfoIKT_T1_EENS5_IS6_S8_EENS5_IT4_S8_EES8_T0_NS_15PhiloxCudaStateE,"ax",@progbits
	.align	128
.text._ZN2at6native43_GLOBAL__N__7cc8d1ed_10_Dropout_cu_0e96ed3824fused_dropout_kernel_vecIddjLi1ELi2EhEEvNS_4cuda6detail10TensorInfoIKT_T1_EENS5_IS6_S8_EENS5_IT4_S8_EES8_T0_NS_15PhiloxCudaStateE:
        .type           _ZN2at6native43_GLOBAL__N__7cc8d1ed_10_Dropout_cu_0e96ed3824fused_dropout_kernel_vecIddjLi1ELi2EhEEvNS_4cuda6detail10TensorInfoIKT_T1_EENS5_IS6_S8_EENS5_IT4_S8_EES8_T0_NS_15PhiloxCudaStateE,@function
        .size           _ZN2at6native43_GLOBAL__N__7cc8d1ed_10_Dropout_cu_0e96ed3824fused_dropout_kernel_vecIddjLi1ELi2EhEEvNS_4cuda6detail10TensorInfoIKT_T1_EENS5_IS6_S8_EENS5_IT4_S8_EES8_T0_NS_15PhiloxCudaStateE,(.L_x_11632 - _ZN2at6native43_GLOBAL__N__7cc8d1ed_10_Dropout_cu_0e96ed3824fused_dropout_kernel_vecIddjLi1ELi2EhEEvNS_4cuda6detail10TensorInfoIKT_T1_EENS5_IS6_S8_EENS5_IT4_S8_EES8_T0_NS_15PhiloxCudaStateE)
        .other          _ZN2at6native43_GLOBAL__N__7cc8d1ed_10_Dropout_cu_0e96ed3824fused_dropout_kernel_vecIddjLi1ELi2EhEEvNS_4cuda6detail10TensorInfoIKT_T1_EENS5_IS6_S8_EENS5_IT4_S8_EES8_T0_NS_15PhiloxCudaStateE,@"STO_CUDA_ENTRY STV_DEFAULT"
_ZN2at6native43_GLOBAL__N__7cc8d1ed_10_Dropout_cu_0e96ed3824fused_dropout_kernel_vecIddjLi1ELi2EhEEvNS_4cuda6detail10TensorInfoIKT_T1_EENS5_IS6_S8_EENS5_IT4_S8_EES8_T0_NS_15PhiloxCudaStateE:
        /* <DEDUP_REMOVED lines=14> */
[----:B------:R-:W-:Y:S01]  /*00e0*/  IMAD.U32 R23, RZ, RZ, UR5 ;  /* 0x00000005ff177e24 */ /* 0x000fe2000f8e00ff */
[----:B------:R-:W-:-:S05]  /*00f0*/  ULDC UR4, c[0x0][0x498] ;  /* 0x0001260000047ab9 */ /* 0x000fca0000000800 */
[----:B------:R-:W4:Y:S01]  /*0100*/  @P0 LDG.E.64 R22, desc[UR6][R22.64] ;  /* 0x0000000616160981 */ /* 0x000f22000c1e1b00 */
[----:B------:R-:W-:Y:S02]  /*0110*/  ULDC UR5, c[0x0][0x0] ;  /* 0x0000000000057ab9 */ /* 0x000fe40000000800 */
[----:B--2---:R-:W-:Y:S01]  /*0120*/  IMAD R36, R36, UR5, R5 ;  /* 0x0000000524247c24 */ /* 0x004fe2000f8e0205 */
[----:B---3--:R-:W-:-:S03]  /*0130*/  @P0 IADD3 R44, P1, R2, R7, RZ ;  /* 0x00000007022c0210 */ /* 0x008fc60007f3e0ff */
[----:B------:R-:W-:-:S04]  /*0140*/  IMAD.WIDE.U32 R6, R36, -0x326172a9, RZ ;  /* 0xcd9e8d5724067825 */ /* 0x000fc800078e00ff */
[----:B------:R-:W-:Y:S02]  /*0150*/  @P0 IMAD.X R45, RZ, RZ, R3, P1 ;  /* 0x000000ffff2d0224 */ /* 0x000fe400008e0603 */
[----:B----4-:R-:W-:-:S03]  /*0160*/  VIADD R0, R23, 0xbb67ae85 ;  /* 0xbb67ae8517007836 */ /* 0x010fc60000000000 */
[--C-:B------:R-:W-:Y:S01]  /*0170*/  SHF.R.U64 R38, R44, 0x2, R45.reuse ;  /* 0x000000022c267819 */ /* 0x100fe2000000122d */
[----:B------:R-:W-:Y:S01]  /*0180*/  VIADD R2, R22, 0x9e3779b9 ;  /* 0x9e3779b916027836 */ /* 0x000fe20000000000 */
[----:B------:R-:W-:Y:S02]  /*0190*/  SHF.R.U32.HI R39, RZ, 0x2, R45 ;  /* 0x00000002ff277819 */ /* 0x000fe4000001162d */
[----:B------:R-:W-:Y:S01]  /*01a0*/  SHF.L.U32 R45, R36, 0x1, RZ ;  /* 0x00000001242d7819 */ /* 0x000fe200000006ff */
[----:B------:R-:W-:Y:S01]  /*01b0*/  IMAD.WIDE.U32 R4, R38, -0x2daee0ad, RZ ;  /* 0xd2511f5326047825 */ /* 0x000fe200078e00ff */
[----:B------:R-:W-:Y:S02]  /*01c0*/  LOP3.LUT R8, R7, R39, R22, 0x96, !PT ;  /* 0x0000002707087212 */ /* 0x000fe400078e9616 */
[----:B------:R-:W-:Y:S02]  /*01d0*/  ISETP.GE.U32.AND P0, PT, R45, UR4, PT ;  /* 0x000000042d007c0c */ /* 0x000fe4000bf06070 */
[----:B------:R-:W-:Y:S01]  /*01e0*/  LOP3.LUT R10, R5, R23, RZ, 0x3c, !PT ;  /* 0x00000017050a7212 */ /* 0x000fe200078e3cff */
        /* <DEDUP_REMOVED lines=8> */
[----:B------:R-:W-:Y:S01]  /*0270*/  IMAD.WIDE.U32 R12, R12, -0x2daee0ad, RZ ;  /* 0xd2511f530c0c7825 */ /* 0x000fe200078e00ff */
[----:B------:R-:W-:Y:S02]  /*0280*/  IADD3 R6, R22, -0x255992d5, RZ ;  /* 0xdaa66d2b16067810 */ /* 0x000fe40007ffe0ff */
[----:B------:R-:W-:Y:S01]  /*0290*/  LOP3.LUT R10, R15, R10, R3, 0x96, !PT ;  /* 0x0000000a0f0a7212 */ /* 0x000fe200078e9603 */
[C---:B------:R-:W-:Y:S01]  /*02a0*/  VIADD R4, R23.reuse, 0x76cf5d0a ;  /* 0x76cf5d0a17047836 */ /* 0x040fe20000000000 */
[----:B------:R-:W1:Y:S01]  /*02b0*/  LDC.64 R28, c[0x0][0x4a0] ;  /* 0x00012800ff1c7b82 */ /* 0x000e620000000a00 */
[C---:B------:R-:W-:Y:S01]  /*02c0*/  VIADD R5, R23.reuse, 0x32370b8f ;  /* 0x32370b8f17057836 */ /* 0x040fe20000000000 */
[----:B------:R-:W-:Y:S01]  /*02d0*/  IADD3 R9, R23, -0x56f99767, RZ ;  /* 0xa906689917097810 */ /* 0x000fe20007ffe0ff */
[----:B------:R-:W-:Y:S01]  /*02e0*/  IMAD.WIDE.U32 R10, R10, -0x2daee0ad, RZ ;  /* 0xd2511f530a0a7825 */ /* 0x000fe200078e00ff */
[----:B------:R-:W-:-:S03]  /*02f0*/  LOP3.LUT R16, R13, R8, R4, 0x96, !PT ;  /* 0x000000080d107212 */ /* 0x000fc600078e9604 */
[----:B------:R-:W-:Y:S01]  /*0300*/  VIADD R8, R22, 0x78dde6e4 ;  /* 0x78dde6e416087836 */ /* 0x000fe20000000000 */
[----:B------:R-:W-:Y:S01]  /*0310*/  LOP3.LUT R12, R11, R12, R5, 0x96, !PT ;  /* 0x0000000c0b0c7212 */ /* 0x000fe200078e9605 */
[----:B------:R-:W-:Y:S01]  /*0320*/  IMAD.WIDE.U32 R16, R16, -0x326172a9, RZ ;  /* 0xcd9e8d5710107825 */ /* 0x000fe200078e00ff */
[----:B------:R-:W-:-:S03]  /*0330*/  IADD3 R11, R22, -0x4ab325aa, RZ ;  /* 0xb54cda56160b7810 */ /* 0x000fc60007ffe0ff */
[----:B------:R-:W-:Y:S01]  /*0340*/  IMAD.WIDE.U32 R12, R12, -0x326172a9, RZ ;  /* 0xcd9e8d570c0c7825 */ /* 0x000fe200078e00ff */
[----:B------:R-:W-:Y:S01]  /*0350*/  LOP3.LUT R14, R17, R14, R6, 0x96, !PT ;  /* 0x0000000e110e7212 */ /* 0x000fe200078e9606 */
[----:B0-----:R-:W1:Y:S02]  /*0360*/  MUFU.RCP64H R25, R32 ;  /* 0x0000002000197308 */ /* 0x001e640000001800 */
        /* <DEDUP_REMOVED lines=11> */
[----:B------:R-:W-:Y:S02]  /*0420*/  IADD3 R21, R23, -0x695add53, RZ ;  /* 0x96a522ad17157810 */ /* 0x000fe40007ffe0ff */
[----:B------:R-:W-:Y:S01]  /*0430*/  FSETP.GEU.AND P0, PT, |R24|, 5.8789094863358348022e-39, PT ;  /* 0x004004021800780b */ /* 0x000fe20003f0e200 */
[----:B------:R-:W-:Y:S01]  /*0440*/  IMAD.WIDE.U32 R14, R14, -0x2daee0ad, RZ ;  /* 0xd2511f530e0e7825 */ /* 0x000fe200078e00ff */
[----:B-1----:R-:W-:Y:S01]  /*0450*/  DFMA R26, R24, -R28, 1 ;  /* 0x3ff00000181a742b */ /* 0x002fe2000000081c */
[----:B------:R-:W-:Y:S02]  /*0460*/  LOP3.LUT R48, R13, R20, R11, 0x96, !PT ;  /* 0x000000140d307212 */ /* 0x000fe400078e960b */
[----:B------:R-:W-:-:S02]  /*0470*/  VIADD R16, R23, 0x646e171e ;  /* 0x646e171e17107836 */ /* 0x000fc40000000000 */
[----:B------:R-:W-:Y:S02]  /*0480*/  VIADD R17, R23, 0x1fd5c5a3 ;  /* 0x1fd5c5a317117836 */ /* 0x000fe40000000000 */
[----:B------:R-:W-:Y:S01]  /*0490*/  IMAD.WIDE.U32 R48, R48, -0x2daee0ad, RZ ;  /* 0xd2511f5330307825 */ /* 0x000fe200078e00ff */
[----:B------:R-:W-:Y:S01]  /*04a0*/  LOP3.LUT R30, R15, R18, R16, 0x96, !PT ;  /* 0x000000120f1e7212 */ /* 0x000fe200078e9610 */
[----:B------:R-:W-:Y:S01]  /*04b0*/  DFMA R26, R26, R26, R26 ;  /* 0x0000001a1a1a722b */ /* 0x000fe2000000001a */
[C---:B------:R-:W-:Y:S01]  /*04c0*/  IADD3 R18, R22.reuse, 0x5384540f, RZ ;  /* 0x5384540f16127810 */ /* 0x040fe20007ffe0ff */
        /* <DEDUP_REMOVED lines=8> */
[----:B------:R-:W-:Y:S02]  /*0550*/  DFMA R28, R26, -R28, 1 ;  /* 0x3ff000001a1c742b */ /* 0x000fe4000000081c */
[----:B------:R-:W-:Y:S02]  /*0560*/  VIADD R20, R23, 0xdb3d7428 ;  /* 0xdb3d742817147836 */ /* 0x000fe40000000000 */
[----:B------:R-:W-:-:S03]  /*0570*/  VIADD R37, R22, 0x8ff34781 ;  /* 0x8ff3478116257836 */ /* 0x000fc60000000000 */
[----:B------:R-:W-:Y:S01]  /*0580*/  LOP3.LUT R48, R13, R48, R20, 0x96, !PT ;  /* 0x000000300d307212 */ /* 0x000fe200078e9614 */
[----:B------:R-:W-:Y:S01]  /*0590*/  IMAD.HI.U32 R13, R40, -0x2daee0ad, RZ ;  /* 0xd2511f53280d7827 */ /* 0x000fe200078e00ff */
[----:B------:R-:W-:-:S03]  /*05a0*/  DFMA R24, R26, R28, R26 ;  /* 0x0000001c1a18722b */ /* 0x000fc6000000001a */
[----:B------:R-:W-:Y:S01]  /*05b0*/  IMAD.HI.U32 R15, R48, -0x326172a9, RZ ;  /* 0xcd9e8d57300f7827 */ /* 0x000fe200078e00ff */
[----:B------:R-:W-:-:S04]  /*05c0*/  LOP3.LUT R46, R13, R12, R21, 0x96, !PT ;  /* 0x0000000c0d2e7212 */ /* 0x000fc800078e9615 */
[----:B------:R-:W-:Y:S01]  /*05d0*/  LOP3.LUT R47, R15, R14, R37, 0x96, !PT ;  /* 0x0000000e0f2f7212 */ /* 0x000fe200078e9625 */
[----:B------:R-:W-:Y:S06]  /*05e0*/  @P0 BRA `(.L_x_2304) ;  /* 0x0000000000100947 */ /* 0x000fec0003800000 */
[----:B------:R-:W-:Y:S02]  /*05f0*/  LOP3.LUT R32, R32, 0x7fffffff, RZ, 0xc0, !PT ;  /* 0x7fffffff20207812 */ /* 0x000fe400078ec0ff */
[----:B------:R-:W-:-:S03]  /*0600*/  MOV R28, 0x630 ;  /* 0x00000630001c7802 */ /* 0x000fc60000000f00 */
[----:B------:R-:W-:-:S07]  /*0610*/  VIADD R29, R32, 0xfff00000 ;  /* 0xfff00000201d7836 */ /* 0x000fce0000000000 */
[----:B------:R-:W-:Y:S05]  /*0620*/  CALL.REL.NOINC `($__internal_64_$__cuda_sm20_dblrcp_rn_slowpath_v3) ;  /* 0x0000000400dc7944 */ /* 0x000fea0003c00000 */
.L_x_2304:
[----:B------:R-:W0:Y:S01]  /*0630*/  LDC.64 R28, c[0x0][0x210] ;  /* 0x00008400ff1c7b82 */ /* 0x000e220000000a00 */
[----:B------:R-:W-:Y:S01]  /*0640*/  IMAD R48, R48, -0x326172a9, RZ ;  /* 0xcd9e8d5730307824 */ /* 0x000fe200078e02ff */
[----:B------:R-:W-:Y:S01]  /*0650*/  LOP3.LUT R44, R44, 0x3, RZ, 0xc0, !PT ;  /* 0x000000032c2c7812 */ /* 0x000fe200078ec0ff */
[----:B------:R-:W-:Y:S01]  /*0660*/  ULDC.64 UR10, c[0x0][0x4a0] ;  /* 0x00012800000a7ab9 */ /* 0x000fe20000000a00 */
[----:B------:R-:W-:Y:S01]  /*0670*/  MOV R41, RZ ;  /* 0x000000ff00297202 */ /* 0x000fe20000000f00 */
[----:B------:R-:W-:Y:S01]  /*0680*/  ULDC UR12, c[0x0][0x498] ;  /* 0x00012600000c7ab9 */ /* 0x000fe20000000800 */
[----:B------:R-:W-:Y:S02]  /*0690*/  ULDC.64 UR8, c[0x0][0x3c0] ;  /* 0x0000f00000087ab9 */ /* 0x000fe40000000a00 */
[----:B------:R-:W1:Y:S03]  /*06a0*/  LDC.64 R30, c[0x0][0x2e8] ;  /* 0x0000ba00ff1e7b82 */ /* 0x000e660000000a00 */
.L_x_2309:
[----:B------:R-:W-:Y:S01]  /*06b0*/  VIADD R38, R38, 0x1 ;  /* 0x0000000126267836 */ /* 0x000fe20000000000 */
[----:B------:R-:W-:Y:S03]  /*06c0*/  BSSY B0, `(.L_x_2305) ;  /* 0x000000c000007945 */ /* 0x000fe60003800000 */
[C---:B--2---:R-:W-:Y:S01]  /*06d0*/  IMAD.HI.U32 R13, R38.reuse, -0x2daee0ad, RZ ;  /* 0xd2511f53260d7827 */ /* 0x044fe200078e00ff */
        /* <DEDUP_REMOVED lines=10> */
.L_x_2306:
[----:B------:R-:W-:Y:S05]  /*0780*/  BSYNC B0 ;  /* 0x0000000000007941 */ /* 0x000fea0003800000 */
.L_x_2305:
        /* <DEDUP_REMOVED lines=53> */
.L_x_2308:
[----:B------:R-:W-:Y:S01]  /*0ae0*/  IMAD.MOV.U32 R32, RZ, RZ, R46 ;  /* 0x000000ffff207224 */ /* 0x000fe200078e002e */
[----:B------:R-:W-:-:S07]  /*0af0*/  MOV R46, R15 ;  /* 0x0000000f002e7202 */ /* 0x000fce0000000f00 */
.L_x_2307:
[----:B0-----:R-:W-:-:S06]  /*0b00*/  IMAD.WIDE.U32 R12, R45, 0x8, R28 ;  /* 0x000000082d0c7825 */ /* 0x001fcc00078e001c */
[----:B------:R-:W2:Y:S01]  /*0b10*/  LDG.E.128 R12, desc[UR6][R12.64] ;  /* 0x000000060c0c7981 */ /* 0x000ea2000c1e1d00 */
[----:B------:R-:W-:Y:S01]  /*0b20*/  I2FP.F32.U32 R27, R32 ;  /* 0x00000020001b7245 */ /* 0x000fe20000201000 */
[----:B------:R-:W-:Y:S01]  /*0b30*/  IMAD.MOV.U32 R33, RZ, RZ, 0x2f800000 ;  /* 0x2f800000ff217424 */ /* 0x000fe200078e00ff */
[----:B------:R-:W-:Y:S01]  /*0b40*/  I2FP.F32.U32 R32, R46 ;  /* 0x0000002e00207245 */ /* 0x000fe20000201000 */
[----:B------:R-:W0:Y:S01]  /*0b50*/  LDC R50, c[0x0][0xc] ;  /* 0x00000300ff327b82 */ /* 0x000e220000000800 */
[----:B------:R-:W-:Y:S05]  /*0b60*/  WARPSYNC.ALL ;  /* 0x0000000000007948 */ /* 0x000fea0003800000 */
[-C--:B------:R-:W-:Y:S01]  /*0b70*/  FFMA.FTZ R27, R27, R33.reuse, 1.1641532182693481445e-10 ;  /* 0x2f0000001b1b7423 */ /* 0x080fe20000010021 */
[----:B------:R-:W-:Y:S01]  /*0b80*/  FFMA.FTZ R32, R32, R33, 1.1641532182693481445e-10 ;  /* 0x2f00000020207423 */ /* 0x000fe20000010021 */
[----:B------:R-:W-:-:S02]  /*0b90*/  USHF.L.U32 UR4, UR5, 0x1, URZ ;  /* 0x0000000105047899 */ /* 0x000fc4000800063f */
[----:B------:R-:W-:Y:S01]  /*0ba0*/  FMUL.FTZ R27, R27, 1 ;  /* 0x3f8000001b1b7820 */ /* 0x000fe20000410000 */
[----:B------:R-:W-:-:S03]  /*0bb0*/  FMUL.FTZ R46, R32, 1 ;  /* 0x3f800000202e7820 */ /* 0x000fc60000410000 */
[----:B------:R-:W3:Y:S08]  /*0bc0*/  F2F.F64.F32 R34, R27 ;  /* 0x0000001b00227310 */ /* 0x000ef00000201800 */
[----:B------:R-:W4:Y:S01]  /*0bd0*/  F2F.F64.F32 R32, R46 ;  /* 0x0000002e00207310 */ /* 0x000f220000201800 */
[----:B---3--:R-:W-:-:S06]  /*0be0*/  DSETP.GEU.AND P0, PT, R34, UR10, PT ;  /* 0x0000000a22007e2a */ /* 0x008fcc000bf0e000 */
[----:B------:R-:W-:Y:S01]  /*0bf0*/  FSEL R47, RZ, 1, P0 ;  /* 0x3f800000ff2f7808 */ /* 0x000fe20000000000 */
[----:B----4-:R-:W-:-:S03]  /*0c00*/  DSETP.GEU.AND P1, PT, R32, UR10, PT ;  /* 0x0000000a20007e2a */ /* 0x010fc6000bf2e000 */
[----:B------:R3:W-:Y:S01]  /*0c10*/  F2I.FTZ.U32.TRUNC.NTZ R27, R47 ;  /* 0x0000002f001b7305 */ /* 0x0007e2000021f000 */
[----:B------:R-:W-:Y:S02]  /*0c20*/  FMUL.FTZ R34, R47, 1 ;  /* 0x3f8000002f227820 */ /* 0x000fe40000410000 */
[----:B------:R-:W-:-:S05]  /*0c30*/  FSEL R48, RZ, 1, P1 ;  /* 0x3f800000ff307808 */ /* 0x000fca0000800000 */
[----:B------:R-:W2:Y:S01]  /*0c40*/  F2F.F64.F32 R34, R34 ;  /* 0x0000002200227310 */ /* 0x000ea20000201800 */
[----:B------:R-:W-:Y:S01]  /*0c50*/  FMUL.FTZ R49, R48, 1 ;  /* 0x3f80000030317820 */ /* 0x000fe20000410000 */
[----:B---3--:R-:W-:-:S06]  /*0c60*/  MOV R47, R43 ;  /* 0x0000002b002f7202 */ /* 0x008fcc0000000f00 */
[----:B------:R-:W3:Y:S08]  /*0c70*/  F2F.F64.F32 R32, R49 ;  /* 0x0000003100207310 */ /* 0x000ef00000201800 */
[----:B------:R4:W5:Y:S02]  /*0c80*/  F2I.FTZ.U32.TRUNC.NTZ R46, R48 ;  /* 0x00000030002e7305 */ /* 0x000964000021f000 */
[----:B----4-:R-:W-:Y:S01]  /*0c90*/  IMAD.MOV.U32 R48, RZ, RZ, R26 ;  /* 0x000000ffff307224 */ /* 0x010fe200078e001a */
[----:B-----5:R-:W-:Y:S01]  /*0ca0*/  PRMT R27, R46, 0x7604, R27 ;  /* 0x000076042e1b7816 */ /* 0x020fe2000000001b */
[----:B------:R-:W-:Y:S01]  /*0cb0*/  IMAD.MOV.U32 R46, RZ, RZ, R42 ;  /* 0x000000ffff2e7224 */ /* 0x000fe200078e002a */
[----:B--2---:R-:W-:-:S02]  /*0cc0*/  DMUL R12, R12, R34 ;  /* 0x000000220c0c7228 */ /* 0x004fc40000000000 */
[----:B---3--:R-:W-:Y:S01]  /*0cd0*/  DMUL R14, R14, R32 ;  /* 0x000000200e0e7228 */ /* 0x008fe20000000000 */
[C---:B------:R-:W-:Y:S01]  /*0ce0*/  IADD3 R34, P0, R45.reuse, UR8, RZ ;  /* 0x000000082d227c10 */ /* 0x040fe2000ff1e0ff */
[----:B-1----:R-:W-:-:S03]  /*0cf0*/  IMAD.WIDE.U32 R32, R45, 0x8, R30 ;  /* 0x000000082d207825 */ /* 0x002fc600078e001e */
[----:B------:R-:W-:Y:S01]  /*0d00*/  IADD3.X R35, RZ, UR9, RZ, P0, !PT ;  /* 0x00000009ff237c10 */ /* 0x000fe200087fe4ff */
[----:B0-----:R-:W-:Y:S01]  /*0d10*/  IMAD R45, R50, UR4, R45 ;  /* 0x00000004322d7c24 */ /* 0x001fe2000f8e022d */
[-C--:B------:R-:W-:Y:S02]  /*0d20*/  DMUL R12, R12, R24.reuse ;  /* 0x000000180c0c7228 */ /* 0x080fe40000000000 */
[----:B------:R-:W-:Y:S02]  /*0d30*/  DMUL R14, R14, R24 ;  /* 0x000000180e0e7228 */ /* 0x000fe40000000000 */
[----:B------:R-:W-:-:S05]  /*0d40*/  ISETP.GE.U32.AND P0, PT, R45, UR12, PT ;  /* 0x0000000c2d007c0c */ /* 0x000fca000bf06070 */
[----:B------:R2:W-:Y:S04]  /*0d50*/  STG.E.128 desc[UR6][R32.64], R12 ;  /* 0x0000000c20007986 */ /* 0x0005e8000c101d06 */
[----:B------:R2:W-:Y:S01]  /*0d60*/  STG.E.U16 desc[UR6][R34.64], R27 ;  /* 0x0000001b22007986 */ /* 0x0005e2000c101506 */
[----:B------:R-:W-:Y:S06]  /*0d70*/  BAR.SYNC.DEFER_BLOCKING 0x0 ;  /* 0x0000000000007b1d */ /* 0x000fec0000010000 */
[----:B------:R-:W-:Y:S05]  /*0d80*/  @!P0 BRA `(.L_x_2309) ;  /* 0xfffffff800488947 */ /* 0x000fea000383ffff */
[----:B------:R-:W-:Y:S05]  /*0d90*/  EXIT ;  /* 0x000000000000794d */ /* 0x000fea0003800000 */
        .weak           $__internal_64_$__cuda_sm20_dblrcp_rn_slowpath_v3
        .type           $__internal_64_$__cuda_sm20_dblrcp_rn_slowpath_v3,@function
        .size           $__internal_64_$__cuda_sm20_dblrcp_rn_slowpath_v3,(.L_x_11632 - $__internal_64_$__cuda_sm20_dblrcp_rn_slowpath_v3)
$__internal_64_$__cuda_sm20_dblrcp_rn_slowpath_v3:
        /* <DEDUP_REMOVED lines=27> */
.L_x_2312:
        /* <DEDUP_REMOVED lines=10> */
.L_x_2310:
[----:B------:R-:W0:Y:S01]  /*0ff0*/  LDC R14, c[0x0][0x4a0] ;  /* 0x00012800ff0e7b82 */ /* 0x000e220000000800 */
[----:B------:R-:W-:-:S07]  /*1000*/  LOP3.LUT R15, R26, 0x80000, RZ, 0xfc, !PT ;  /* 0x000800001a0f7812 */ /* 0x000fce00078efcff */
.L_x_2311:
[----:B------:R-:W-:Y:S01]  /*1010*/  MOV R29, 0x0 ;  /* 0x00000000001d7802 */ /* 0x000fe20000000f00 */
[----:B------:R-:W-:Y:S01]  /*1020*/  IMAD.MOV.U32 R25, RZ, RZ, R15 ;  /* 0x000000ffff197224 */ /* 0x000fe200078e000f */
[----:B0-----:R-:W-:Y:S02]  /*1030*/  MOV R24, R14 ;  /* 0x0000000e00187202 */ /* 0x001fe40000000f00 */
[----:B------:R-:W-:Y:S05]  /*1040*/  RET.REL.NODEC R28 `(_ZN2at6native43_GLOBAL__N__7cc8d1ed_10_Dropout_cu_0e96ed3824fused_dropout_kernel_vecIddjLi1ELi2EhEEvNS_4cuda6detail10TensorInfoIKT_T1_EENS5_IS6_S8_EENS5_IT4_S8_EES8_T0_NS_15PhiloxCudaStateE) ;  /* 0xffffffec1cec7950 */ /* 0x000fea0003c3ffff */
.L_x_2313:
        /* <DEDUP_REMOVED lines=11> */
.L_x_11632:


//--------------------- .text._ZN2at6native43_GLOBAL__N__7cc8d1ed_10_Dropout_cu_0e96ed3824fused_dropout_kernel_vecIddjLi1ELi4EhEEvNS_4cuda6detail10TensorInfoIKT_T1_EENS5_IS6_S8_EENS5_IT4_S8_EES8_T0_NS_15PhiloxCudaStateE --------------------------
	.section	.text._ZN2at6native43_GLOBAL__N__7cc8d1ed_10_Dropout_cu_0e96ed3824fused_dropout_kernel_vecIddjLi1ELi4EhEEvNS_4cuda6detail10TensorInfoIKT_T1_EENS5_IS6_S8_EENS5_IT4_S8_EES8_T0_NS_15PhiloxCudaStateE,"ax",@progbits
	.align	128
.text._ZN2at6native43_GLOBAL__N__7cc8d1ed_10_Dropout_cu_0e96ed3824fused_dropout_kernel_vecIddjLi1ELi4EhEEvNS_4cuda6detail10TensorInfoIKT_T1_EENS5_IS6_S8_EENS5_IT4_S8_EES8_T0_NS_15PhiloxCudaStateE:
        .type           _ZN2at6native43_GLOBAL__N__7cc8d1ed_10_Dropout_cu_0e96ed3824fused_dropout_kernel_vecIddjLi1ELi4EhEEvNS_4cuda6detail10TensorInfoIKT_T1_EENS5_IS6_S8_EENS5_IT4_S8_EES8_T0_NS_15PhiloxCudaStateE,@function
        .size           _ZN2at6native43_GLOBAL__N__7cc8d1ed_10_Dropout_cu_0e96ed3824fused_dropout_kernel_vecIddjLi1ELi4EhEEvNS_4cuda6detail10TensorInfoIKT_T1_EENS5_IS6_S8_EENS5_IT4_S8_EES8_T0_NS_15PhiloxCudaStateE,(.L_x_11634 - _ZN2at6native43_GLOBAL__N__7cc8d1ed_10_Dropout_cu_0e96ed3824fused_dropout_kernel_vecIddjLi1ELi4EhEEvNS_4cuda6detail10TensorInfoIKT_T1_EENS5_IS6_S8_EENS5_IT4_S8_EES8_T0_NS_15PhiloxCudaStateE)
        .other          _ZN2at6native43_GLOBAL__N__7cc8d1ed_10_Dropout_cu_0e96ed3824fused_dropout_kernel_vecIddjLi1ELi4EhEEvNS_4cuda6detail10TensorInfoIKT_T1_EENS5_IS6_S8_EENS5_IT4_S8_EES8_T0_NS_15PhiloxCudaStateE,@"STO_CUDA_ENTRY STV_DEFAULT"
_ZN2at6native43_GLOBAL__N__7cc8d1ed_10_Dropout_cu_0e96ed3824fused_dropout_kernel_vecIddjLi1ELi4EhEEvNS_4cuda6detail10TensorInfoIKT_T1_EENS5_IS6_S8_EENS5_IT4_S8_EES8_T0_NS_15PhiloxCudaStateE:
        /* <DEDUP_REMOVED lines=18> */
[----:B------:R-:W-:-:S03]  /*0120*/  ULDC UR6, c[0x0][0x498] ;  /* 0x0001260000067ab9 */ /* 0x000fc60000000800 */
[----:B------:R-:W-:Y:S01]  /*0130*/  IMAD.WIDE.U32 R6, R33, -0x326172a9, RZ ;  /* 0xcd9e8d5721067825 */ /* 0x000fe200078e00ff */
[----:B---3--:R-:W-:-:S05]  /*0140*/  @P0 IADD3 R50, P1, R2, R5, RZ ;  /* 0x0000000502320210 */ /* 0x008fca0007f3e0ff */
        /* <DEDUP_REMOVED lines=32> */
[----:B------:R-:W-:Y:S02]  /*0350*/  LOP3.LUT R12, R17, R14, R6, 0x96, !PT ;  /* 0x0000000e110c7212 */ /* 0x000fe400078e9606 */
[----:B0-----:R-:W1:Y:S01]  /*0360*/  MUFU.RCP64H R17, R32 ;  /* 0x0000002000117308 */ /* 0x001e620000001800 */
        /* <DEDUP_REMOVED lines=13> */
[----:B-1----:R-:W-:Y:S01]  /*0440*/  DFMA R24, R16, -R22, 1 ;  /* 0x3ff000001018742b */ /* 0x002fe20000000816 */
        /* <DEDUP_REMOVED lines=11> */
[----:B------:R-:W-:Y:S01]  /*0500*/  DFMA R30, R16, R30, R16 ;  /* 0x0000001e101e722b */ /* 0x000fe20000000010 */
[----:B------:R-:W-:Y:S01]  /*0510*/  LOP3.LUT R20, R27, R18, R14, 0x96, !PT ;  /* 0x000000121b147212 */ /* 0x000fe200078e960e */
[----:B------:R-:W-:-:S04]  /*0520*/  IMAD.WIDE.U32 R18, R19, -0x326172a9, RZ ;  /* 0xcd9e8d5713127825 */ /* 0x000fc800078e00ff */
[----:B------:R-:W-:Y:S01]  /*0530*/  IMAD.WIDE.U32 R20, R20, -0x2daee0ad, RZ ;  /* 0xd2511f5314147825 */ /* 0x000fe200078e00ff */
[----:B------:R-:W-:Y:S01]  /*0540*/  LOP3.LUT R46, R19, R26, R15, 0x96, !PT ;  /* 0x0000001a132e7212 */ /* 0x000fe200078e960f */
[----:B------:R-:W-:Y:S02]  /*0550*/  DFMA R22, R30, -R22, 1 ;  /* 0x3ff000001e16742b */ /* 0x000fe40000000816 */
[----:B------:R-:W-:Y:S02]  /*0560*/  VIADD R24, R29, 0xdb3d7428 ;  /* 0xdb3d74281d187836 */ /* 0x000fe40000000000 */
[----:B------:R-:W-:-:S03]  /*0570*/  IMAD.HI.U32 R17, R46, -0x2daee0ad, RZ ;  /* 0xd2511f532e117827 */ /* 0x000fc600078e00ff */
[----:B------:R-:W-:Y:S01]  /*0580*/  LOP3.LUT R40, R21, R40, R24, 0x96, !PT ;  /* 0x0000002815287212 */ /* 0x000fe200078e9618 */
[----:B------:R-:W-:Y:S01]  /*0590*/  VIADD R26, R28, 0x8ff34781 ;  /* 0x8ff347811c1a7836 */ /* 0x000fe20000000000 */
[----:B------:R-:W-:Y:S01]  /*05a0*/  DFMA R30, R30, R22, R30 ;  /* 0x000000161e1e722b */ /* 0x000fe2000000001e */
[----:B------:R-:W-:Y:S01]  /*05b0*/  LOP3.LUT R36, R17, R20, R25, 0x96, !PT ;  /* 0x0000001411247212 */ /* 0x000fe200078e9619 */
[----:B------:R-:W-:Y:S02]  /*05c0*/  IMAD.MOV.U32 R27, RZ, RZ, R33 ;  /* 0x000000ffff1b7224 */ /* 0x000fe400078e0021 */
[----:B------:R-:W-:-:S05]  /*05d0*/  IMAD.HI.U32 R19, R40, -0x326172a9, RZ ;  /* 0xcd9e8d5728137827 */ /* 0x000fca00078e00ff */
[----:B------:R-:W-:Y:S01]  /*05e0*/  LOP3.LUT R37, R19, R18, R26, 0x96, !PT ;  /* 0x0000001213257212 */ /* 0x000fe200078e961a */
[----:B------:R-:W-:Y:S06]  /*05f0*/  @P0 BRA `(.L_x_2314) ;  /* 0x0000000000180947 */ /* 0x000fec0003800000 */
[----:B------:R-:W-:Y:S02]  /*0600*/  LOP3.LUT R32, R32, 0x7fffffff, RZ, 0xc0, !PT ;  /* 0x7fffffff20207812 */ /* 0x000fe400078ec0ff */
[----:B------:R-:W-:Y:S02]  /*0610*/  MOV R30, 0x640 ;  /* 0x00000640001e7802 */ /* 0x000fe40000000f00 */
[----:B------:R-:W-:-:S07]  /*0620*/  IADD3 R23, R32, -0x100000, RZ ;  /* 0xfff0000020177810 */ /* 0x000fce0007ffe0ff */
[----:B------:R-:W-:Y:S05]  /*0630*/  CALL.REL.NOINC `($__internal_65_$__cuda_sm20_dblrcp_rn_slowpath_v3) ;  /* 0x0000000800747944 */ /* 0x000fea0003c00000 */
[----:B------:R-:W-:Y:S02]  /*0640*/  IMAD.MOV.U32 R30, RZ, RZ, R20 ;  /* 0x000000ffff1e7224 */ /* 0x000fe400078e0014 */
[----:B------:R-:W-:-:S07]  /*0650*/  IMAD.MOV.U32 R31, RZ, RZ, R21 ;  /* 0x000000ffff1f7224 */ /* 0x000fce00078e0015 */
.L_x_2314:
[----:B------:R-:W-:Y:S01]  /*0660*/  IMAD R40, R40, -0x326172a9, RZ ;  /* 0xcd9e8d5728287824 */ /* 0x000fe200078e02ff */
[----:B------:R-:W-:Y:S01]  /*0670*/  LOP3.LUT R50, R50, 0x3, RZ, 0xc0, !PT ;  /* 0x0000000332327812 */ /* 0x000fe200078ec0ff */
[----:B------:R-:W-:Y:S01]  /*0680*/  ULDC.64 UR10, c[0x0][0x4a0] ;  /* 0x00012800000a7ab9 */ /* 0x000fe20000000a00 */
[----:B------:R-:W-:Y:S01]  /*0690*/  MOV R47, RZ ;  /* 0x000000ff002f7202 */ /* 0x000fe20000000f00 */
[----:B------:R-:W-:Y:S01]  /*06a0*/  ULDC UR7, c[0x0][0x498] ;  /* 0x0001260000077ab9 */ /* 0x000fe20000000800 */
[----:B------:R-:W-:-:S05]  /*06b0*/  ULDC.64 UR8, c[0x0][0x3c0] ;  /* 0x0000f00000087ab9 */ /* 0x000fca0000000a00 */
.L_x_2319:
[----:B------:R-:W-:Y:S01]  /*06c0*/  VIADD R44, R44, 0x1 ;  /* 0x000000012c2c7836 */ /* 0x000fe20000000000 */
[----:B------:R-:W-:Y:S03]  /*06d0*/  BSSY B0, `(.L_x_2315) ;  /* 0x000000c000007945 */ /* 0x000fe60003800000 */
[C---:B------:R-:W-:Y:S01]  /*06e0*/  IMAD.HI.U32 R17, R44.reuse, -0x2daee0ad, RZ ;  /* 0xd2511f532c117827 */ /* 0x040fe200078e00ff */
[----:B------:R-:W-:-:S13]  /*06f0*/  ISETP.NE.AND P0, PT, R44, RZ, PT ;  /* 0x000000ff2c00720c */ /* 0x000fda0003f05270 */
        /* <DEDUP_REMOVED lines=9> */
.L_x_2316:
[----:B------:R-:W-:Y:S05]  /*0790*/  BSYNC B0 ;  /* 0x0000000000007941 */ /* 0x000fea0003800000 */
.L_x_2315:
        /* <DEDUP_REMOVED lines=60> */
.L_x_2318:
[----:B------:R-:W-:Y:S01]  /*0b60*/  MOV R34, R36 ;  /* 0x0000002400227202 */ /* 0x000fe20000000f00 */
[----:B------:R-:W-:Y:S01]  /*0b70*/  IMAD.MOV.U32 R35, RZ, RZ, R19 ;  /* 0x000000ffff237224 */ /* 0x000fe200078e0013 */
[----:B------:R-:W-:Y:S01]  /*0b80*/  MOV R38, R49 ;  /* 0x0000003100267202 */ /* 0x000fe20000000f00 */
[----:B------:R-:W-:-:S07]  /*0b90*/  IMAD.MOV.U32 R41, RZ, RZ, R32 ;  /* 0x000000ffff297224 */ /* 0x000fce00078e0020 */
.L_x_2317:
[----:B------:R-:W0:Y:S02]  /*0ba0*/  LDC.64 R36, c[0x0][0x210] ;  /* 0x00008400ff247b82 */ /* 0x000e240000000a00 */
[----:B0-----:R-:W-:-:S05]  /*0bb0*/  IMAD.WIDE.U32 R36, R51, 0x8, R36 ;  /* 0x0000000833247825 */ /* 0x001fca00078e0024 */
[----:B------:R-:W2:Y:S04]  /*0bc0*/  LDG.E.128 R16, desc[UR4][R36.64] ;  /* 0x0000000424107981 */ /* 0x000ea8000c1e1d00 */
[----:B------:R0:W3:Y:S01]  /*0bd0*/  LDG.E.128 R20, desc[UR4][R36.64+0x10] ;  /* 0x0000100424147981 */ /* 0x0000e2000c1e1d00 */
[----:B------:R-:W-:Y:S01]  /*0be0*/  HFMA2.MMA R43, -RZ, RZ, 0.1171875, 0 ;  /* 0x2f800000ff2b7435 */ /* 0x000fe200000001ff */
[----:B------:R-:W-:Y:S01]  /*0bf0*/  I2FP.F32.U32 R34, R34 ;  /* 0x0000002200227245 */ /* 0x000fe20000201000 */
[----:B------:R-:W-:Y:S05]  /*0c00*/  WARPSYNC.ALL ;  /* 0x0000000000007948 */ /* 0x000fea0003800000 */
[----:B------:R-:W-:-:S02]  /*0c10*/  I2FP.F32.U32 R33, R35 ;  /* 0x0000002300217245 */ /* 0x000fc40000201000 */
[----:B------:R-:W-:Y:S01]  /*0c20*/  I2FP.F32.U32 R38, R38 ;  /* 0x0000002600267245 */ /* 0x000fe20000201000 */
[----:B------:R-:W-:Y:S01]  /*0c30*/  FFMA.FTZ R34, R34, R43, 1.1641532182693481445e-10 ;  /* 0x2f00000022227423 */ /* 0x000fe2000001002b */
[----:B0-----:R-:W-:Y:S01]  /*0c40*/  I2FP.F32.U32 R36, R41 ;  /* 0x0000002900247245 */ /* 0x001fe20000201000 */
[-C--:B------:R-:W-:Y:S02]  /*0c50*/  FFMA.FTZ R33, R33, R43.reuse, 1.1641532182693481445e-10 ;  /* 0x2f00000021217423 */ /* 0x080fe4000001002b */
[----:B------:R-:W-:Y:S02]  /*0c60*/  FMUL.FTZ R34, R34, 1 ;  /* 0x3f80000022227820 */ /* 0x000fe40000410000 */
[----:B------:R-:W-:Y:S01]  /*0c70*/  FMUL.FTZ R39, R33, 1 ;  /* 0x3f80000021277820 */ /* 0x000fe20000410000 */
[----:B------:R-:W-:-:S03]  /*0c80*/  FFMA.FTZ R33, R38, R43, 1.1641532182693481445e-10 ;  /* 0x2f00000026217423 */ /* 0x000fc6000001002b */
[----:B------:R-:W0:Y:S01]  /*0c90*/  F2F.F64.F32 R34, R34 ;  /* 0x0000002200227310 */ /* 0x000e220000201800 */
[----:B------:R-:W-:Y:S01]  /*0ca0*/  FMUL.FTZ R37, R33, 1 ;  /* 0x3f80000021257820 */ /* 0x000fe20000410000 */
[----:B------:R-:W-:-:S06]  /*0cb0*/  FFMA.FTZ R33, R36, R43, 1.1641532182693481445e-10 ;  /* 0x2f00000024217423 */ /* 0x000fcc000001002b */
[----:B------:R-:W1:Y:S01]  /*0cc0*/  F2F.F64.F32 R36, R37 ;  /* 0x0000002500247310 */ /* 0x000e620000201800 */
[----:B0-----:R-:W-:-:S07]  /*0cd0*/  DSETP.GEU.AND P0, PT, R34, UR10, PT ;  /* 0x0000000a22007e2a */ /* 0x001fce000bf0e000 */
        /* <DEDUP_REMOVED lines=8> */
[----:B------:R-:W2:Y:S01]  /*0d60*/  F2F.F64.F32 R36, R56 ;  /* 0x0000003800247310 */ /* 0x000ea20000201800 */
[----:B------:R-:W-:Y:S01]  /*0d70*/  FMUL.FTZ R40, R55, 1 ;  /* 0x3f80000037287820 */ /* 0x000fe20000410000 */
[----:B------:R-:W-:Y:S01]  /*0d80*/  FSEL R42, RZ, 1, P1 ;  /* 0x3f800000ff2a7808 */ /* 0x000fe20000800000 */
[----:B-1----:R-:W-:-:S05]  /*0d90*/  DSETP.GEU.AND P1, PT, R34, UR10, PT ;  /* 0x0000000a22007e2a */ /* 0x002fca000bf2e000 */
[----:B------:R-:W-:Y:S01]  /*0da0*/  F2I.FTZ.U32.TRUNC.NTZ R52, R33 ;  /* 0x0000002100347305 */ /* 0x000fe2000021f000 */
[----:B------:R-:W0:Y:S01]  /*0db0*/  LDC.64 R34, c[0x0][0x2e8] ;  /* 0x0000ba00ff227b82 */ /* 0x000e220000000a00 */
[----:B------:R-:W-:Y:S01]  /*0dc0*/  FMUL.FTZ R38, R42, 1 ;  /* 0x3f8000002a267820 */ /* 0x000fe20000410000 */
[----:B------:R-:W-:-:S05]  /*0dd0*/  FSEL R54, RZ, 1, P1 ;  /* 0x3f800000ff367808 */ /* 0x000fca0000800000 */
[----:B------:R1:W4:Y:S08]  /*0de0*/  F2I.FTZ.U32.TRUNC.NTZ R53, R42 ;  /* 0x0000002a00357305 */ /* 0x000330000021f000 */
[----:B------:R-:W5:Y:S01]  /*0df0*/  F2I.FTZ.U32.TRUNC.NTZ R33, R55 ;  /* 0x0000003700217305 */ /* 0x000f62000021f000 */
[----:B-1----:R-:W-:Y:S01]  /*0e00*/  FMUL.FTZ R42, R54, 1 ;  /* 0x3f800000362a7820 */ /* 0x002fe20000410000 */
[----:B----4-:R-:W-:-:S06]  /*0e10*/  PRMT R52, R53, 0x7604, R52 ;  /* 0x0000760435347816 */ /* 0x010fcc0000000034 */
[----:B------:R-:W1:Y:S01]  /*0e20*/  F2F.F64.F32 R38, R38 ;  /* 0x0000002600267310 */ /* 0x000e620000201800 */
[----:B-----5:R-:W-:-:S07]  /*0e30*/  PRMT R33, R33, 0x7054, R52 ;  /* 0x0000705421217816 */ /* 0x020fce0000000034 */
[----:B------:R-:W3:Y:S08]  /*0e40*/  F2F.F64.F32 R40, R40 ;  /* 0x0000002800287310 */ /* 0x000ef00000201800 */
[----:B------:R-:W4:Y:S01]  /*0e50*/  F2F.F64.F32 R42, R42 ;  /* 0x0000002a002a7310 */ /* 0x000f220000201800 */
[----:B--2---:R-:W-:Y:S01]  /*0e60*/  DMUL R16, R16, R36 ;  /* 0x0000002410107228 */ /* 0x004fe20000000000 */
[----:B------:R-:W2:Y:S06]  /*0e70*/  LDC R37, c[0x0][RZ] ;  /* 0x00000000ff257b82 */ /* 0x000eac0000000800 */
[----:B------:R-:W5:Y:S01]  /*0e80*/  F2I.FTZ.U32.TRUNC.NTZ R36, R54 ;  /* 0x0000003600247305 */ /* 0x000f62000021f000 */
[----:B-1----:R-:W-:Y:S01]  /*0e90*/  DMUL R18, R18, R38 ;  /* 0x0000002612127228 */ /* 0x002fe20000000000 */
[----:B------:R-:W-:Y:S01]  /*0ea0*/  ULDC UR6, c[0x0][0xc] ;  /* 0x0000030000067ab9 */ /* 0x000fe20000000800 */
[C---:B0-----:R-:W-:Y:S01]  /*0eb0*/  IMAD.WIDE.U32 R38, R51.reuse, 0x8, R34 ;  /* 0x0000000833267825 */ /* 0x041fe200078e0022 */
[----:B------:R-:W-:Y:S01]  /*0ec0*/  IADD3 R34, P0, R51, UR8, RZ ;  /* 0x0000000833227c10 */ /* 0x000fe2000ff1e0ff */
[----:B---3--:R-:W-:-:S02]  /*0ed0*/  DMUL R20, R20, R40 ;  /* 0x0000002814147228 */ /* 0x008fc40000000000 */
[----:B----4-:R-:W-:Y:S01]  /*0ee0*/  DMUL R22, R22, R42 ;  /* 0x0000002a16167228 */ /* 0x010fe20000000000 */
[----:B------:R-:W-:Y:S01]  /*0ef0*/  IMAD.MOV.U32 R40, RZ, RZ, R32 ;  /* 0x000000ffff287224 */ /* 0x000fe200078e0020 */
[-C--:B------:R-:W-:Y:S01]  /*0f00*/  DMUL R16, R16, R30.reuse ;  /* 0x0000001e10107228 */ /* 0x080fe20000000000 */
[----:B------:R-:W-:Y:S01]  /*0f10*/  IMAD.X R35, RZ, RZ, UR9, P0 ;  /* 0x00000009ff237e24 */ /* 0x000fe200080e06ff */
[-C--:B------:R-:W-:Y:S02]  /*0f20*/  DMUL R18, R18, R30.reuse ;  /* 0x0000001e12127228 */ /* 0x080fe40000000000 */
[-C--:B------:R-:W-:Y:S01]  /*0f30*/  DMUL R20, R20, R30.reuse ;  /* 0x0000001e14147228 */ /* 0x080fe20000000000 */
[----:B-----5:R-:W-:Y:S01]  /*0f40*/  PRMT R33, R36, 0x654, R33 ;  /* 0x0000065424217816 */ /* 0x020fe20000000021 */
[----:B------:R-:W-:-:S03]  /*0f50*/  DMUL R22, R22, R30 ;  /* 0x0000001e16167228 */ /* 0x000fc60000000000 */
[----:B------:R0:W-:Y:S01]  /*0f60*/  STG.E.128 desc[UR4][R38.64], R16 ;  /* 0x0000001026007986 */ /* 0x0001e2000c101d04 */
[----:B--2---:R-:W-:-:S03]  /*0f70*/  SHF.L.U32 R36, R37, 0x2, RZ ;  /* 0x0000000225247819 */ /* 0x004fc600000006ff */
[----:B------:R0:W-:Y:S01]  /*0f80*/  STG.E.128 desc[UR4][R38.64+0x10], R20 ;  /* 0x0000101426007986 */ /* 0x0001e2000c101d04 */
[----:B------:R-:W-:Y:S01]  /*0f90*/  MOV R37, R49 ;  /* 0x0000003100257202 */ /* 0x000fe20000000f00 */
[----:B------:R-:W-:Y:S02]  /*0fa0*/  IMAD R51, R36, UR6, R51 ;  /* 0x0000000624337c24 */ /* 0x000fe4000f8e0233 */
[----:B------:R0:W-:Y:S01]  /*0fb0*/  STG.E desc[UR4][R34.64], R33 ;  /* 0x0000002122007986 */ /* 0x0001e2000c101904 */
[----:B------:R-:W-:Y:S01]  /*0fc0*/  IMAD.MOV.U32 R36, RZ, RZ, R48 ;  /* 0x000000ffff247224 */ /* 0x000fe200078e0030 */
[----:B------:R-:W-:Y:S01]  /*0fd0*/  BAR.SYNC.DEFER_BLOCKING 0x0 ;  /* 0x0000000000007b1d */ /* 0x000fe20000010000 */
[----:B------:R-:W-:-:S13]  /*0fe0*/  ISETP.GE.U32.AND P0, PT, R51, UR7, PT ;  /* 0x0000000733007c0c */ /* 0x000fda000bf06070 */
[----:B0-----:R-:W-:Y:S05]  /*0ff0*/  @!P0 BRA `(.L_x_2319) ;  /* 0xfffffff400b08947 */ /* 0x001fea000383ffff */
[----:B------:R-:W-:Y:S05]  /*1000*/  EXIT ;  /* 0x000000000000794d */ /* 0x000fea0003800000 */
        .weak           $__internal_65_$__cuda_sm20_dblrcp_rn_slowpath_v3
        .type           $__internal_65_$__cuda_sm20_dblrcp_rn_slowpath_v3,@function
        .size           $__internal_65_$__cuda_sm20_dblrcp_rn_slowpath_v3,(.L_x_11634 - $__internal_65_$__cuda_sm20_dblrcp_rn_slowpath_v3)
$__internal_65_$__cuda_sm20_dblrcp_rn_slowpath_v3:
        /* <DEDUP_REMOVED lines=27> */
.L_x_2322:
        /* <DEDUP_REMOVED lines=10> */
.L_x_2320:
[----:B------:R-:W0:Y:S01]  /*1260*/  LDC R20, c[0x0][0x4a0] ;  /* 0x00012800ff147b82 */ /* 0x000e220000000800 */
[----:B------:R-:W-:-:S07]  /*1270*/  LOP3.LUT R21, R18, 0x80000, RZ, 0xfc, !PT ;  /* 0x0008000012157812 */ /* 0x000fce00078efcff */
.L_x_2321:
[----:B------:R-:W-:-:S04]  /*1280*/  MOV R31, 0x0 ;  /* 0x00000000001f7802 */ /* 0x000fc80000000f00 */
[----:B0-----:R-:W-:Y:S05]  /*1290*/  RET.REL.NODEC R30 `(_ZN2at6native43_GLOBAL__N__7cc8d1ed_10_Dropout_cu_0e96ed3824fused_dropout_kernel_vecIddjLi1ELi4EhEEvNS_4cuda6detail10TensorInfoIKT_T1_EENS5_IS6_S8_EENS5_IT4_S8_EES8_T0_NS_15PhiloxCudaStateE) ;  /* 0xffffffec1e587950 */ /* 0x001fea0003c3ffff */
.L_x_2323:
        /* <DEDUP_REMOVED lines=14> */
.L_x_11634:


//--------------------- .text._ZN2at6native43_GLOBAL__N__7cc8d1ed_10_Dropout_cu_0e96ed3824fused_dropout_kernel_vecIddjLi1ELi8EhEEvNS_4cuda6detail10TensorInfoIKT_T1_EENS5_IS6_S8_EENS5_IT4_S8_EES8_T0_NS_15PhiloxCudaStateE --------------------------
	.section	.text._ZN2at6native43_GLOBAL__N__7cc8d1ed_10_Dropout_cu_0e96ed3824fused_dropout_kernel_vecIddjLi1ELi8EhEEvNS_4cuda6detail10TensorInfoIKT_T1_EENS5_IS6_S8_EENS5_IT4_S8_EES8_T0_NS_15PhiloxCudaStateE,"ax",@progbits
	.align	128
.text._ZN2at6native43_GLOBAL__N__7cc8d1ed_10_Dropout_cu_0e96ed3824fused_dropout_kernel_vecIddjLi1ELi8EhEEvNS_4cuda6detail10TensorInfoIKT_T1_EENS5_IS6_S8_EENS5_IT4_S8_EES8_T0_NS_15PhiloxCudaStateE:
        .type           _ZN2at6native43_GLOBAL__N__7cc8d1ed_10_Dropout_cu_0e96ed3824fused_dropout_kernel_vecIddjLi1ELi8EhEEvNS_4cuda6detail10TensorInfoIKT_T1_EENS5_IS6_S8_EENS5_IT4_S8_EES8_T0_NS_15PhiloxCudaStateE,@function
        .size           _ZN2at6native43_GLOBAL__N__7cc8d1ed_10_Dropout_cu_0e96ed3824fused_dropout_kernel_vecIddjLi1ELi8EhEEvNS_4cuda6detail10TensorInfoIKT_T1_EENS5_IS6_S8_EENS5_IT4_S8_EES8_T0_NS_15PhiloxCudaStateE,(.L_x_11636 - _ZN2at6native43_GLOBAL__N__7cc8d1ed_10_Dropout_cu_0e96ed3824fused_dropout_kernel_vecIddjLi1ELi8EhEEvNS_4cuda6detail10TensorInfoIKT_T1_EENS5_IS6_S8_EENS5_IT4_S8_EES8_T0_NS_15PhiloxCudaStateE)
        .other          _ZN2at6native43_GLOBAL__N__7cc8d1ed_10_Dropout_cu_0e96ed3824fused_dropout_kernel_vecIddjLi1ELi8EhEEvNS_4cuda6detail10TensorInfoIKT_T1_EENS5_IS6_S8_EENS5_IT4_S8_EES8_T0_NS_15PhiloxCudaStateE,@"STO_CUDA_ENTRY STV_DEFAULT"
_ZN2at6native43_GLOBAL__N__7cc8d1ed_10_Dropout_cu_0e96ed3824fused_dropout_kernel_vecIddjLi1ELi8EhEEvNS_4cuda6detail10TensorInfoIKT_T1_EENS5_IS6_S8_EENS5_IT4_S8_EES8_T0_NS_15PhiloxCudaStateE:
        /* <DEDUP_REMOVED lines=17> */
[----:B------:R-:W-:Y:S01]  /*0110*/  IMAD.SHL.U32 R12, R0, 0x8, RZ ;  /* 0x00000008000c7824 */ /* 0x000fe200078e00ff */
[----:B--2---:R-:W-:Y:S02]  /*0120*/  @P0 R2UR UR4, R4 ;  /* 0x00000000040402ca */ /* 0x004fe400000e0000 */
[----:B------:R-:W-:Y:S02]  /*0130*/  @P0 R2UR UR5, R5 ;  /* 0x00000000050502ca */ /* 0x000fe400000e0000 */
[----:B-1----:R-:W-:-:S04]  /*0140*/  @P0 IADD3 R2, P1, R6, R11, RZ ;  /* 0x0000000b06020210 */ /* 0x002fc80007f3e0ff */
[----:B------:R-:W-:-:S04]  /*0150*/  @P0 IADD3.X R3, RZ, R7, RZ, P1, !PT ;  /* 0x00000007ff030210 */ /* 0x000fc80000ffe4ff */
[--C-:B------:R-:W-:Y:S01]  /*0160*/  SHF.R.U64 R14, R2, 0x2, R3.reuse ;  /* 0x00000002020e7819 */ /* 0x100fe20000001203 */
[----:B------:R-:W-:Y:S01]  /*0170*/  IMAD.WIDE.U32 R6, R0, -0x326172a9, RZ ;  /* 0xcd9e8d5700067825 */ /* 0x000fe200078e00ff */
        /* <DEDUP_REMOVED lines=60> */
[----:B------:R-:W0:Y:S08]  /*0540*/  LDC R13, c[0x0][0x4a4] ;  /* 0x00012900ff0d7b82 */ /* 0x000e300000000800 */
[----:B------:R-:W1:Y:S01]  /*0550*/  LDC.64 R28, c[0x0][0x4a0] ;  /* 0x00012800ff1c7b82 */ /* 0x000e620000000a00 */
[----:B0-----:R-:W1:Y:S01]  /*0560*/  MUFU.RCP64H R5, R13 ;  /* 0x0000000d00057308 */ /* 0x001e620000001800 */
[----:B------:R-:W-:-:S05]  /*0570*/  VIADD R4, R13, 0x300402 ;  /* 0x003004020d047836 */ /* 0x000fca0000000000 */
[----:B------:R-:W-:Y:S01]  /*0580*/  FSETP.GEU.AND P0, PT, |R4|, 5.8789094863358348022e-39, PT ;  /* 0x004004020400780b */ /* 0x000fe20003f0e200 */
[----:B-1----:R-:W-:-:S08]  /*0590*/  DFMA R6, R4, -R28, 1 ;  /* 0x3ff000000406742b */ /* 0x002fd0000000081c */
[----:B------:R-:W-:-:S08]  /*05a0*/  DFMA R6, R6, R6, R6 ;  /* 0x000000060606722b */ /* 0x000fd00000000006 */
[----:B------:R-:W-:Y:S01]  /*05b0*/  DFMA R6, R4, R6, R4 ;  /* 0x000000060406722b */ /* 0x000fe20000000004 */
[----:B------:R-:W-:Y:S01]  /*05c0*/  MOV R4, R10 ;  /* 0x0000000a00047202 */ /* 0x000fe20000000f00 */
[----:B------:R-:W-:Y:S01]  /*05d0*/  IMAD.MOV.U32 R5, RZ, RZ, R9 ;  /* 0x000000ffff057224 */ /* 0x000fe200078e0009 */
[----:B------:R-:W-:-:S05]  /*05e0*/  MOV R10, R12 ;  /* 0x0000000c000a7202 */ /* 0x000fca0000000f00 */
[----:B------:R-:W-:-:S08]  /*05f0*/  DFMA R28, R6, -R28, 1 ;  /* 0x3ff00000061c742b */ /* 0x000fd0000000081c */
[----:B------:R-:W-:Y:S01]  /*0600*/  DFMA R28, R6, R28, R6 ;  /* 0x0000001c061c722b */ /* 0x000fe20000000006 */
[----:B------:R-:W-:Y:S01]  /*0610*/  IMAD.MOV.U32 R6, RZ, RZ, R11 ;  /* 0x000000ffff067224 */ /* 0x000fe200078e000b */
[----:B------:R-:W-:Y:S09]  /*0620*/  @P0 BRA `(.L_x_2324) ;  /* 0x0000000000100947 */ /* 0x000ff20003800000 */
[----:B------:R-:W-:Y:S02]  /*0630*/  LOP3.LUT R7, R13, 0x7fffffff, RZ, 0xc0, !PT ;  /* 0x7fffffff0d077812 */ /* 0x000fe400078ec0ff */
[----:B------:R-:W-:-:S03]  /*0640*/  MOV R9, 0x670 ;  /* 0x0000067000097802 */ /* 0x000fc60000000f00 */
[----:B------:R-:W-:-:S07]  /*0650*/  VIADD R7, R7, 0xfff00000 ;  /* 0xfff0000007077836 */ /* 0x000fce0000000000 */
[----:B------:R-:W-:Y:S05]  /*0660*/  CALL.REL.NOINC `($__internal_66_$__cuda_sm20_dblrcp_rn_slowpath_v3) ;  /* 0x0000001800c87944 */ /* 0x000fea0003c00000 */
.L_x_2324:
[----:B------:R-:W0:Y:S01]  /*0670*/  LDC.64 R30, c[0x0][0x210] ;  /* 0x00008400ff1e7b82 */ /* 0x000e220000000a00 */
[----:B------:R-:W-:Y:S01]  /*0680*/  LOP3.LUT R9, R2, 0x3, RZ, 0xc0, !PT ;  /* 0x0000000302097812 */ /* 0x000fe200078ec0ff */
[----:B------:R-:W-:Y:S01]  /*0690*/  IMAD R8, R8, -0x326172a9, RZ ;  /* 0xcd9e8d5708087824 */ /* 0x000fe200078e02ff */
[----:B------:R-:W-:Y:S01]  /*06a0*/  ULDC.64 UR30, c[0x0][0x4a0] ;  /* 0x00012800001e7ab9 */ /* 0x000fe20000000a00 */
[----:B------:R-:W-:Y:S01]  /*06b0*/  IMAD.MOV.U32 R2, RZ, RZ, RZ ;  /* 0x000000ffff027224 */ /* 0x000fe200078e00ff */
[----:B------:R-:W-:Y:S01]  /*06c0*/  ULDC UR29, c[0x0][0x498] ;  /* 0x00012600001d7ab9 */ /* 0x000fe20000000800 */
[----:B------:R-:W-:Y:S02]  /*06d0*/  ULDC.64 UR10, c[0x0][0x3c0] ;  /* 0x0000f000000a7ab9 */ /* 0x000fe40000000a00 */
[----:B------:R-:W1:Y:S03]  /*06e0*/  LDC.64 R32, c[0x0][0x2e8] ;  /* 0x0000ba00ff207b82 */ /* 0x000e660000000a00 */
.L_x_2336:
[----:B------:R-:W-:Y:S01]  /*06f0*/  ISETP.NE.AND P0, PT, R9, RZ, PT ;  /* 0x000000ff0900720c */ /* 0x000fe20003f05270 */
[----:B------:R-:W-:Y:S01]  /*0700*/  IMAD R13, R4, -0x2daee0ad, RZ ;  /* 0xd2511f53040d7824 */ /* 0x000fe200078e02ff */
[----:B------:R-:W-:Y:S01]  /*0710*/  MOV R12, R6 ;  /* 0x00000006000c7202 */ /* 0x000fe20000000f00 */
[----:B------:R-:W-:-:S10]  /*0720*/  IMAD.MOV.U32 R11, RZ, RZ, R8 ;  /* 0x000000ffff0b7224 */ /* 0x000fd400078e0008 */
[----:B--2---:R-:W-:Y:S05]  /*0730*/  @!P0 BRA `(.L_x_2325) ;  /* 0x00000008006c8947 */ /* 0x004fea0003800000 */
        /* <DEDUP_REMOVED lines=13> */
.L_x_2327:
[----:B------:R-:W-:Y:S05]  /*0810*/  BSYNC B0 ;  /* 0x0000000000007941 */ /* 0x000fea0003800000 */
.L_x_2326:
[C---:B------:R-:W-:Y:S01]  /*0820*/  IMAD.HI.U32 R6, R0.reuse, -0x326172a9, RZ ;  /* 0xcd9e8d5700067827 */ /* 0x040fe200078e00ff */
[----:B------:R-:W-:Y:S01]  /*0830*/  HFMA2.MMA R15, -RZ, RZ, -50.53125, 0.007152557373046875 ;  /* 0xd2511f53ff0f7435 */ /* 0x000fe200000001ff */
[----:B------:R-:W-:Y:S02]  /*0840*/  LOP3.LUT R5, R5, UR5, R2, 0x96, !PT ;  /* 0x0000000505057c12 */ /* 0x000fe4000f8e9602 */
[----:B------:R-:W-:Y:S01]  /*0850*/  IMAD R19, R0, -0x326172a9, RZ ;  /* 0xcd9e8d5700137824 */ /* 0x000fe200078e02ff */
[----:B------:R-:W-:Y:S01]  /*0860*/  LOP3.LUT R6, R6, UR4, R3, 0x96, !PT ;  /* 0x0000000406067c12 */ /* 0x000fe2000f8e9603 */
[----:B------:R-:W-:Y:S01]  /*0870*/  IMAD.MOV.U32 R35, RZ, RZ, R13 ;  /* 0x000000ffff237224 */ /* 0x000fe200078e000d */
[----:B------:R-:W-:Y:S01]  /*0880*/  ISETP.NE.AND P0, PT, R9, 0x1, PT ;  /* 0x000000010900780c */ /* 0x000fe20003f05270 */
[----:B------:R-:W-:Y:S01]  /*0890*/  IMAD.WIDE.U32 R16, R5, -0x326172a9, RZ ;  /* 0xcd9e8d5705107825 */ /* 0x000fe200078e00ff */
[----:B------:R-:W-:-:S03]  /*08a0*/  ISETP.NE.AND P2, PT, R14, -0x2, PT ;  /* 0xfffffffe0e00780c */ /* 0x000fc60003f45270 */
        /* <DEDUP_REMOVED lines=34> */
[----:B------:R-:W-:Y:S01]  /*0ad0*/  IMAD.HI.U32 R7, R5, -0x2daee0ad, RZ ;  /* 0xd2511f5305077827 */ /* 0x000fe200078e00ff */
[----:B------:R-:W-:-:S04]  /*0ae0*/  LOP3.LUT R18, R37, UR27, R18, 0x96, !PT ;  /* 0x0000001b25127c12 */ /* 0x000fc8000f8e9612 */
[----:B------:R-:W-:Y:S01]  /*0af0*/  LOP3.LUT R38, R7, UR28, R38, 0x96, !PT ;  /* 0x0000001c07267c12 */ /* 0x000fe2000f8e9626 */
[----:B------:R-:W-:Y:S01]  /*0b00*/  VIADD R7, R14, 0x2 ;  /* 0x000000020e077836 */ /* 0x000fe20000000000 */
        /* <DEDUP_REMOVED lines=11> */
.L_x_2328:
        /* <DEDUP_REMOVED lines=19> */
[----:B------:R-:W-:Y:S02]  /*0cf0*/  LOP3.LUT R6, R14, UR5, RZ, 0x3c, !PT ;  /* 0x000000050e067c12 */ /* 0x000fe4000f8e3cff */
[----:B------:R-:W-:-:S07]  /*0d00*/  MOV R2, R14 ;  /* 0x0000000e00027202 */ /* 0x000fce0000000f00 */
.L_x_2330:
[----:B------:R-:W-:Y:S05]  /*0d10*/  BSYNC B0 ;  /* 0x0000000000007941 */ /* 0x000fea0003800000 */
.L_x_2329:
[----:B------:R-:W-:Y:S01]  /*0d20*/  LOP3.LUT R8, R8, UR4, R3, 0x96, !PT ;  /* 0x0000000408087c12 */ /* 0x000fe2000f8e9603 */
[----:B------:R-:W-:Y:S01]  /*0d30*/  IMAD.MOV.U32 R39, RZ, RZ, R11 ;  /* 0x000000ffff277224 */ /* 0x000fe200078e000b */
[----:B------:R-:W-:Y:S01]  /*0d40*/  LOP3.LUT R6, R6, R19, RZ, 0x3c, !PT ;  /* 0x0000001306067212 */ /* 0x000fe200078e3cff */
[----:B------:R-:W-:Y:S01]  /*0d50*/  IMAD R19, R4, R15, -0x2daee0ad ;  /* 0xd2511f5304137424 */ /* 0x000fe200078e020f */
        /* <DEDUP_REMOVED lines=57> */
.L_x_2325:
        /* <DEDUP_REMOVED lines=15> */
.L_x_2333:
[----:B------:R-:W-:Y:S05]  /*11e0*/  BSYNC B0 ;  /* 0x0000000000007941 */ /* 0x000fea0003800000 */
.L_x_2332:
[C---:B------:R-:W-:Y:S01]  /*11f0*/  ISETP.NE.AND P0, PT, R7.reuse, RZ, PT ;  /* 0x000000ff0700720c */ /* 0x040fe20003f05270 */
[----:B------:R-:W-:Y:S01]  /*1200*/  IMAD.WIDE.U32 R16, R0, -0x326172a9, RZ ;  /* 0xcd9e8d5700107825 */ /* 0x000fe200078e00ff */
[----:B------:R-:W-:Y:S01]  /*1210*/  LOP3.LUT R4, R2, UR5, RZ, 0x3c, !PT ;  /* 0x0000000502047c12 */ /* 0x000fe2000f8e3cff */
[----:B------:R-:W-:Y:S02]  /*1220*/  BSSY B0, `(.L_x_2334) ;  /* 0x0000018000007945 */ /* 0x000fe40003800000 */
[----:B------:R-:W-:Y:S01]  /*1230*/  IMAD.HI.U32 R19, R7, -0x2daee0ad, RZ ;  /* 0xd2511f5307137827 */ /* 0x000fe200078e00ff */
[----:B------:R-:W-:Y:S02]  /*1240*/  LOP3.LUT R22, R4, R21, RZ, 0x3c, !PT ;  /* 0x0000001504167212 */ /* 0x000fe400078e3cff */
[----:B------:R-:W-:Y:S01]  /*1250*/  LOP3.LUT R21, R16, UR9, RZ, 0x3c, !PT ;  /* 0x0000000910157c12 */ /* 0x000fe2000f8e3cff */
        /* <DEDUP_REMOVED lines=20> */
.L_x_2335:
[----:B------:R-:W-:Y:S05]  /*13a0*/  BSYNC B0 ;  /* 0x0000000000007941 */ /* 0x000fea0003800000 */
.L_x_2334:
        /* <DEDUP_REMOVED lines=9> */
[----:B------:R-:W-:-:S03]  /*1440*/  LOP3.LUT R14, R23, R19, RZ, 0x3c, !PT ;  /* 0x00000013170e7212 */ /* 0x000fc600078e3cff */
[C---:B------:R-:W-:Y:S01]  /*1450*/  VIADD R25, R4.reuse, 0xa4a23ea6 ;  /* 0xa4a23ea604197836 */ /* 0x040fe20000000000 */
[----:B------:R-:W-:Y:S01]  /*1460*/  IADD3 R4, R4, -0x2daee0ad, RZ ;  /* 0xd2511f5304047810 */ /* 0x000fe20007ffe0ff */
[----:B------:R-:W-:-:S03]  /*1470*/  IMAD.HI.U32 R19, R16, -0x2daee0ad, RZ ;  /* 0xd2511f5310137827 */ /* 0x000fc600078e00ff */
[----:B------:R-:W-:Y:S01]  /*1480*/  LOP3.LUT R17, R21, UR12, R25, 0x96, !PT ;  /* 0x0000000c15117c12 */ /* 0x000fe2000f8e9619 */
[----:B------:R-:W-:Y:S01]  /*1490*/  IMAD.HI.U32 R21, R6, -0x2daee0ad, RZ ;  /* 0xd2511f5306157827 */ /* 0x000fe200078e00ff */
[----:B------:R-:W-:-:S03]  /*14a0*/  LOP3.LUT R4, R19, UR12, R4, 0x96, !PT ;  /* 0x0000000c13047c12 */ /* 0x000fc6000f8e9604 */
[----:B------:R-:W-:Y:S02]  /*14b0*/  IMAD R8, R16, -0x2daee0ad, RZ ;  /* 0xd2511f5310087824 */ /* 0x000fe400078e02ff */
        /* <DEDUP_REMOVED lines=71> */
[----:B------:R-:W-:Y:S01]  /*1930*/  IMAD R22, R22, -0x2daee0ad, RZ ;  /* 0xd2511f5316167824 */ /* 0x000fe200078e02ff */
[----:B------:R-:W-:Y:S01]  /*1940*/  LOP3.LUT R36, R39, UR27, R17, 0x96, !PT ;  /* 0x0000001b27247c12 */ /* 0x000fe2000f8e9611 */
[----:B------:R-:W-:Y:S01]  /*1950*/  IMAD.HI.U32 R15, R4, -0x2daee0ad, RZ ;  /* 0xd2511f53040f7827 */ /* 0x000fe200078e00ff */
[----:B------:R-:W-:Y:S02]  /*1960*/  MOV R39, R5 ;  /* 0x0000000500277202 */ /* 0x000fe40000000f00 */
[----:B------:R-:W-:Y:S01]  /*1970*/  MOV R5, R14 ;  /* 0x0000000e00057202 */ /* 0x000fe20000000f00 */
[----:B------:R-:W-:Y:S01]  /*1980*/  IMAD.HI.U32 R37, R44, -0x2daee0ad, RZ ;  /* 0xd2511f532c257827 */ /* 0x000fe200078e00ff */
[----:B------:R-:W-:-:S03]  /*1990*/  LOP3.LUT R6, R15, UR28, R16, 0x96, !PT ;  /* 0x0000001c0f067c12 */ /* 0x000fc6000f8e9610 */
[----:B------:R-:W-:Y:S01]  /*19a0*/  IMAD.MOV.U32 R8, RZ, RZ, R18 ;  /* 0x000000ffff087224 */ /* 0x000fe200078e0012 */
[----:B------:R-:W-:Y:S01]  /*19b0*/  LOP3.LUT R37, R37, UR28, R22, 0x96, !PT ;  /* 0x0000001c25257c12 */ /* 0x000fe2000f8e9616 */
[----:B------:R-:W-:Y:S02]  /*19c0*/  IMAD.MOV.U32 R42, RZ, RZ, R11 ;  /* 0x000000ffff2a7224 */ /* 0x000fe400078e000b */
[----:B------:R-:W-:Y:S02]  /*19d0*/  IMAD.MOV.U32 R34, RZ, RZ, R13 ;  /* 0x000000ffff227224 */ /* 0x000fe400078e000d */
[----:B------:R-:W-:-:S07]  /*19e0*/  IMAD R44, R44, -0x2daee0ad, RZ ;  /* 0xd2511f532c2c7824 */ /* 0x000fce00078e02ff */
.L_x_2331:
[----:B0-----:R-:W-:-:S05]  /*19f0*/  IMAD.WIDE.U32 R40, R10, 0x8, R30 ;  /* 0x000000080a287825 */ /* 0x001fca00078e001e */
[----:B------:R-:W2:Y:S04]  /*1a00*/  LDG.E.128 R24, desc[UR6][R40.64+0x30] ;  /* 0x0000300628187981 */ /* 0x000ea8000c1e1d00 */
[----:B------:R-:W3:Y:S04]  /*1a10*/  LDG.E.128 R16, desc[UR6][R40.64] ;  /* 0x0000000628107981 */ /* 0x000ee8000c1e1d00 */
[----:B------:R-:W4:Y:S04]  /*1a20*/  LDG.E.128 R12, desc[UR6][R40.64+0x10] ;  /* 0x00001006280c7981 */ /* 0x000f28000c1e1d00 */
[----:B------:R0:W5:Y:S01]  /*1a30*/  LDG.E.128 R20, desc[UR6][R40.64+0x20] ;  /* 0x0000200628147981 */ /* 0x000162000c1e1d00 */
[----:B------:R-:W-:Y:S01]  /*1a40*/  I2FP.F32.U32 R46, R39 ;  /* 0x00000027002e7245 */ /* 0x000fe20000201000 */
[----:B------:R-:W-:Y:S01]  /*1a50*/  IMAD.MOV.U32 R11, RZ, RZ, 0x2f800000 ;  /* 0x2f800000ff0b7424 */ /* 0x000fe200078e00ff */
[----:B------:R-:W-:-:S03]  /*1a60*/  I2FP.F32.U32 R42, R42 ;  /* 0x0000002a002a7245 */ /* 0x000fc60000201000 */
[-C--:B------:R-:W-:Y:S01]  /*1a70*/  FFMA.FTZ R46, R46, R11.reuse, 1.1641532182693481445e-10 ;  /* 0x2f0000002e2e7423 */ /* 0x080fe2000001000b */
[----:B------:R-:W-:Y:S01]  /*1a80*/  I2FP.F32.U32 R34, R34 ;  /* 0x0000002200227245 */ /* 0x000fe20000201000 */
[----:B------:R-:W-:Y:S02]  /*1a90*/  FFMA.FTZ R39, R42, R11, 1.1641532182693481445e-10 ;  /* 0x2f0000002a277423 */ /* 0x000fe4000001000b */
[----:B------:R-:W-:Y:S01]  /*1aa0*/  FMUL.FTZ R43, R46, 1 ;  /* 0x3f8000002e2b7820 */ /* 0x000fe20000410000 */
[----:B------:R-:W-:Y:S01]  /*1ab0*/  I2FP.F32.U32 R46, R35 ;  /* 0x00000023002e7245 */ /* 0x000fe20000201000 */
[----:B------:R-:W-:Y:S01]  /*1ac0*/  FMUL.FTZ R45, R39, 1 ;  /* 0x3f800000272d7820 */ /* 0x000fe20000410000 */
[-C--:B------:R-:W-:Y:S01]  /*1ad0*/  FFMA.FTZ R39, R34, R11.reuse, 1.1641532182693481445e-10 ;  /* 0x2f00000022277423 */ /* 0x080fe2000001000b */
[----:B------:R-:W-:Y:S02]  /*1ae0*/  I2FP.F32.U32 R36, R36 ;  /* 0x0000002400247245 */ /* 0x000fe40000201000 */
[----:B------:R-:W-:-:S04]  /*1af0*/  FFMA.FTZ R46, R46, R11, 1.1641532182693481445e-10 ;  /* 0x2f0000002e2e7423 */ /* 0x000fc8000001000b */
[----:B------:R-:W-:Y:S01]  /*1b00*/  FMUL.FTZ R35, R46, 1 ;  /* 0x3f8000002e237820 */ /* 0x000fe20000410000 */
[----:B------:R-:W-:Y:S01]  /*1b10*/  FMUL.FTZ R46, R39, 1 ;  /* 0x3f800000272e7820 */ /* 0x000fe20000410000 */
[----:B------:R-:W-:Y:S01]  /*1b20*/  FFMA.FTZ R39, R36, R11, 1.1641532182693481445e-10 ;  /* 0x2f00000024277423 */ /* 0x000fe2000001000b */
[----:B------:R-:W-:Y:S01]  /*1b30*/  I2FP.F32.U32 R36, R38 ;  /* 0x0000002600247245 */ /* 0x000fe20000201000 */
[----:B------:R-:W1:Y:S01]  /*1b40*/  F2F.F64.F32 R42, R43 ;  /* 0x0000002b002a7310 */ /* 0x000e620000201800 */
[----:B------:R-:W-:-:S07]  /*1b50*/  I2FP.F32.U32 R44, R44 ;  /* 0x0000002c002c7245 */ /* 0x000fce0000201000 */
[----:B0-----:R0:W-:Y:S02]  /*1b60*/  F2F.F64.F32 R40, R45 ;  /* 0x0000002d00287310 */ /* 0x0011e40000201800 */
[----:B0-----:R-:W-:Y:S01]  /*1b70*/  FFMA.FTZ R45, R36, R11, 1.1641532182693481445e-10 ;  /* 0x2f000000242d7423 */ /* 0x001fe2000001000b */
[----:B------:R-:W-:-:S03]  /*1b80*/  I2FP.F32.U32 R36, R37 ;  /* 0x0000002500247245 */ /* 0x000fc60000201000 */
[----:B------:R-:W-:Y:S02]  /*1b90*/  FMUL.FTZ R37, R45, 1 ;  /* 0x3f8000002d257820 */ /* 0x000fe40000410000 */
[-C--:B------:R-:W-:Y:S01]  /*1ba0*/  FFMA.FTZ R45, R36, R11.reuse, 1.1641532182693481445e-10 ;  /* 0x2f000000242d7423 */ /* 0x080fe2000001000b */
[----:B------:R-:W0:Y:S01]  /*1bb0*/  F2F.F64.F32 R34, R35 ;  /* 0x0000002300227310 */ /* 0x000e220000201800 */
[----:B------:R-:W-:Y:S02]  /*1bc0*/  FFMA.FTZ R11, R44, R11, 1.1641532182693481445e-10 ;  /* 0x2f0000002c0b7423 */ /* 0x000fe4000001000b */
[----:B------:R-:W-:Y:S01]  /*1bd0*/  FMUL.FTZ R45, R45, 1 ;  /* 0x3f8000002d2d7820 */ /* 0x000fe20000410000 */
[----:B-1----:R-:W-:Y:S01]  /*1be0*/  DSETP.GEU.AND P0, PT, R42, UR30, PT ;  /* 0x0000001e2a007e2a */ /* 0x002fe2000bf0e000 */
[----:B------:R-:W-:-:S03]  /*1bf0*/  FMUL.FTZ R42, R11, 1 ;  /* 0x3f8000000b2a7820 */ /* 0x000fc60000410000 */
[----:B------:R-:W1:Y:S08]  /*1c00*/  F2F.F64.F32 R46, R46 ;  /* 0x0000002e002e7310 */ /* 0x000e700000201800 */
[----:B------:R-:W1:Y:S01]  /*1c10*/  F2F.F64.F32 R44, R45 ;  /* 0x0000002d002c7310 */ /* 0x000e620000201800 */
[----:B0-----:R-:W-:-:S07]  /*1c20*/  DSETP.GEU.AND P1, PT, R34, UR30, PT ;  /* 0x0000001e22007e2a */ /* 0x001fce000bf2e000 */
[----:B------:R-:W0:Y:S01]  /*1c30*/  F2F.F64.F32 R42, R42 ;  /* 0x0000002a002a7310 */ /* 0x000e220000201800 */
[----:B------:R-:W-:Y:S01]  /*1c40*/  FSEL R48, RZ, 1, P0 ;  /* 0x3f800000ff307808 */ /* 0x000fe20000000000 */
[----:B-1----:R-:W-:Y:S01]  /*1c50*/  DSETP.GEU.AND P0, PT, R46, UR30, PT ;  /* 0x0000001e2e007e2a */ /* 0x002fe2000bf0e000 */
[----:B------:R-:W-:Y:S01]  /*1c60*/  FSEL R49, RZ, 1, P1 ;  /* 0x3f800000ff317808 */ /* 0x000fe20000800000 */
[----:B------:R-:W-:-:S04]  /*1c70*/  DSETP.GEU.AND P1, PT, R44, UR30, PT ;  /* 0x0000001e2c007e2a */ /* 0x000fc8000bf2e000 */
[----:B------:R-:W1:Y:S01]  /*1c80*/  F2F.F64.F32 R36, R37 ;  /* 0x0000002500247310 */ /* 0x000e620000201800 */
[----:B------:R-:W-:Y:S01]  /*1c90*/  FSEL R44, RZ, 1, P0 ;  /* 0x3f800000ff2c7808 */ /* 0x000fe20000000000 */
[----:B------:R-:W-:Y:S01]  /*1ca0*/  DSETP.GEU.AND P0, PT, R40, UR30, PT ;  /* 0x0000001e28007e2a */ /* 0x000fe2000bf0e000 */
[----:B------:R-:W-:Y:S01]  /*1cb0*/  FMUL.FTZ R39, R39, 1 ;  /* 0x3f80000027277820 */ /* 0x000fe20000410000 */
[----:B0-----:R-:W-:Y:S01]  /*1cc0*/  DSETP.GEU.AND P2, PT, R42, UR30, PT ;  /* 0x0000001e2a007e2a */ /* 0x001fe2000bf4e000 */
[----:B------:R-:W-:-:S04]  /*1cd0*/  FSEL R42, RZ, 1, P1 ;  /* 0x3f800000ff2a7808 */ /* 0x000fc80000800000 */
[----:B------:R-:W0:Y:S01]  /*1ce0*/  F2F.F64.F32 R38, R39 ;  /* 0x0000002700267310 */ /* 0x000e220000201800 */
[----:B------:R-:W-:Y:S01]  /*1cf0*/  FSEL R51, RZ, 1, P0 ;  /* 0x3f800000ff337808 */ /* 0x000fe20000000000 */
[----:B------:R-:W-:Y:S01]  /*1d00*/  FMUL.FTZ R40, R42, 1 ;  /* 0x3f8000002a287820 */ /* 0x000fe20000410000 */
[----:B-1----:R-:W-:-:S03]  /*1d10*/  DSETP.GEU.AND P1, PT, R36, UR30, PT ;  /* 0x0000001e24007e2a */ /* 0x002fc6000bf2e000 */
[----:B------:R-:W-:Y:S01]  /*1d20*/  FMUL.FTZ R46, R51, 1 ;  /* 0x3f800000332e7820 */ /* 0x000fe20000410000 */
[----:B------:R-:W-:Y:S01]  /*1d30*/  FMUL.FTZ R36, R44, 1 ;  /* 0x3f8000002c247820 */ /* 0x000fe20000410000 */
[----:B------:R-:W2:Y:S08]  /*1d40*/  F2F.F64.F32 R40, R40 ;  /* 0x0000002800287310 */ /* 0x000eb00000201800 */
[----:B------:R-:W3:Y:S01]  /*1d50*/  F2F.F64.F32 R46, R46 ;  /* 0x0000002e002e7310 */ /* 0x000ee20000201800 */
[----:B0-----:R-:W-:-:S07]  /*1d60*/  DSETP.GEU.AND P0, PT, R38, UR30, PT ;  /* 0x0000001e26007e2a */ /* 0x001fce000bf0e000 */
[----:B------:R-:W4:Y:S01]  /*1d70*/  F2F.F64.F32 R36, R36 ;  /* 0x0000002400247310 */ /* 0x000f220000201800 */
[----:B------:R-:W-:Y:S02]  /*1d80*/  FSEL R50, RZ, 1, P0 ;  /* 0x3f800000ff327808 */ /* 0x000fe40000000000 */
[----:B------:R-:W-:Y:S02]  /*1d90*/  FSEL R43, RZ, 1, P2 ;  /* 0x3f800000ff2b7808 */ /* 0x000fe40001000000 */
[----:B------:R-:W-:-:S03]  /*1da0*/  FSEL R52, RZ, 1, P1 ;  /* 0x3f800000ff347808 */ /* 0x000fc60000800000 */
[----:B------:R0:W-:Y:S01]  /*1db0*/  F2I.FTZ.U32.TRUNC.NTZ R35, R49 ;  /* 0x0000003100237305 */ /* 0x0001e2000021f000 */
[----:B------:R-:W-:Y:S01]  /*1dc0*/  FMUL.FTZ R38, R50, 1 ;  /* 0x3f80000032267820 */ /* 0x000fe20000410000 */
[----:B------:R-:W-:-:S06]  /*1dd0*/  FMUL.FTZ R56, R48, 1 ;  /* 0x3f80000030387820 */ /* 0x000fcc0000410000 */
[----:B------:R-:W1:Y:S01]  /*1de0*/  F2I.FTZ.U32.TRUNC.NTZ R34, R48 ;  /* 0x0000003000227305 */ /* 0x000e62000021f000 */
[----:B0-----:R-:W-:-:S07]  /*1df0*/  FMUL.FTZ R49, R49, 1 ;  /* 0x3f80000031317820 */ /* 0x001fce0000410000 */
[----:B------:R0:W-:Y:S08]  /*1e00*/  F2I.FTZ.U32.TRUNC.NTZ R11, R44 ;  /* 0x0000002c000b7305 */ /* 0x0001f0000021f000 */
[----:B------:R-:W-:Y:S01]  /*1e10*/  F2I.FTZ.U32.TRUNC.NTZ R51, R51 ;  /* 0x0000003300337305 */ /* 0x000fe2000021f000 */
[----:B0-----:R-:W-:-:S07]  /*1e20*/  FMUL.FTZ R44, R52, 1 ;  /* 0x3f800000342c7820 */ /* 0x001fce0000410000 */
[----:B------:R0:W-:Y:S01]  /*1e30*/  F2I.FTZ.U32.TRUNC.NTZ R54, R43 ;  /* 0x0000002b00367305 */ /* 0x0001e2000021f000 */
[----:B-1----:R-:W-:Y:S01]  /*1e40*/  LOP3.LUT R34, R34, 0xff, RZ, 0xc0, !PT ;  /* 0x000000ff22227812 */ /* 0x002fe200078ec0ff */
[----:B0-----:R-:W-:-:S06]  /*1e50*/  FMUL.FTZ R43, R43, 1 ;  /* 0x3f8000002b2b7820 */ /* 0x001fcc0000410000 */
[----:B------:R-:W5:Y:S08]  /*1e60*/  F2F.F64.F32 R38, R38 ;  /* 0x0000002600267310 */ /* 0x000f700000201800 */
[----:B------:R0:W1:Y:S08]  /*1e70*/  F2I.FTZ.U32.TRUNC.NTZ R53, R42 ;  /* 0x0000002a00357305 */ /* 0x000070000021f000 */
[----:B------:R-:W5:Y:S08]  /*1e80*/  F2F.F64.F32 R56, R56 ;  /* 0x0000003800387310 */ /* 0x000f700000201800 */
[----:B------:R-:W5:Y:S08]  /*1e90*/  F2F.F64.F32 R48, R49 ;  /* 0x0000003100307310 */ /* 0x000f700000201800 */
[----:B------:R-:W5:Y:S08]  /*1ea0*/  F2F.F64.F32 R44, R44 ;  /* 0x0000002c002c7310 */ /* 0x000f700000201800 */
[----:B0-----:R-:W0:Y:S08]  /*1eb0*/  F2F.F64.F32 R42, R43 ;  /* 0x0000002b002a7310 */ /* 0x001e300000201800 */
[----:B------:R-:W0:Y:S01]  /*1ec0*/  F2I.FTZ.U32.TRUNC.NTZ R50, R50 ;  /* 0x0000003200327305 */ /* 0x000e22000021f000 */
[----:B------:R-:W-:Y:S07]  /*1ed0*/  WARPSYNC.ALL ;  /* 0x0000000000007948 */ /* 0x000fee0003800000 */
[----:B------:R-:W0:Y:S01]  /*1ee0*/  F2I.FTZ.U32.TRUNC.NTZ R52, R52 ;  /* 0x0000003400347305 */ /* 0x000e22000021f000 */
[----:B-1----:R-:W-:-:S04]  /*1ef0*/  LOP3.LUT R53, R53, 0xff, RZ, 0xc0, !PT ;  /* 0x000000ff35357812 */ /* 0x002fc800078ec0ff */
[----:B------:R-:W-:Y:S01]  /*1f00*/  PRMT R54, R54, 0x7604, R53 ;  /* 0x0000760436367816 */ /* 0x000fe20000000035 */
[----:B--2---:R-:W-:Y:S01]  /*1f10*/  DMUL R24, R24, R40 ;  /* 0x0000002818187228 */ /* 0x004fe20000000000 */
[----:B------:R-:W1:Y:S01]  /*1f20*/  LDC R40, c[0x0][RZ] ;  /* 0x00000000ff287b82 */ /* 0x000e620000000800 */
[----:B---3--:R-:W-:Y:S02]  /*1f30*/  DMUL R18, R18, R46 ;  /* 0x0000002e12127228 */ /* 0x008fe40000000000 */
[----:B----4-:R-:W-:-:S06]  /*1f40*/  DMUL R36, R14, R36 ;  /* 0x000000240e247228 */ /* 0x010fcc0000000000 */
[-C--:B------:R-:W-:Y:S02]  /*1f50*/  DMUL R14, R18, R28.reuse ;  /* 0x0000001c120e7228 */ /* 0x080fe40000000000 */
[----:B------:R-:W-:Y:S01]  /*1f60*/  DMUL R18, R36, R28 ;  /* 0x0000001c24127228 */ /* 0x000fe20000000000 */
[----:B------:R-:W-:-:S04]  /*1f70*/  LOP3.LUT R36, R35, 0xff, RZ, 0xc0, !PT ;  /* 0x000000ff23247812 */ /* 0x000fc800078ec0ff */
[----:B------:R-:W-:Y:S02]  /*1f80*/  PRMT R11, R11, 0x7604, R36 ;  /* 0x000076040b0b7816 */ /* 0x000fe40000000024 */
[----:B------:R-:W-:Y:S01]  /*1f90*/  PRMT R36, R51, 0x7604, R34 ;  /* 0x0000760433247816 */ /* 0x000fe20000000022 */
[----:B-----5:R-:W-:-:S03]  /*1fa0*/  DMUL R20, R20, R38 ;  /* 0x0000002614147228 */ /* 0x020fc60000000000 */
[----:B------:R-:W-:Y:S01]  /*1fb0*/  PRMT R36, R36, 0x5410, R11 ;  /* 0x0000541024247816 */ /* 0x000fe2000000000b */
[----:B-1----:R-:W-:Y:S01]  /*1fc0*/  IMAD.SHL.U32 R11, R40, 0x8, RZ ;  /* 0x00000008280b7824 */ /* 0x002fe200078e00ff */
[----:B------:R-:W-:Y:S01]  /*1fd0*/  ULDC UR8, c[0x0][0xc] ;  /* 0x0000030000087ab9 */ /* 0x000fe20000000800 */
[----:B------:R-:W-:Y:S01]  /*1fe0*/  DMUL R16, R16, R56 ;  /* 0x0000003810107228 */ /* 0x000fe20000000000 */
[C---:B------:R-:W-:Y:S01]  /*1ff0*/  IMAD.WIDE.U32 R38, R10.reuse, 0x8, R32 ;  /* 0x000000080a267825 */ /* 0x040fe200078e0020 */
[----:B------:R-:W-:Y:S01]  /*2000*/  IADD3 R34, P0, R10, UR10, RZ ;  /* 0x0000000a0a227c10 */ /* 0x000fe2000ff1e0ff */
[----:B------:R-:W-:Y:S02]  /*2010*/  DMUL R48, R12, R48 ;  /* 0x000000300c307228 */ /* 0x000fe40000000000 */
[----:B------:R-:W-:Y:S01]  /*2020*/  DMUL R22, R22, R44 ;  /* 0x0000002c16167228 */ /* 0x000fe20000000000 */
[----:B------:R-:W-:Y:S01]  /*2030*/  IMAD R10, R11, UR8, R10 ;  /* 0x000000080b0a7c24 */ /* 0x000fe2000f8e020a */
[----:B0-----:R-:W-:Y:S01]  /*2040*/  DMUL R26, R26, R42 ;  /* 0x0000002a1a1a7228 */ /* 0x001fe20000000000 */
[----:B------:R-:W-:-:S02]  /*2050*/  LOP3.LUT R37, R50, 0xff, RZ, 0xc0, !PT ;  /* 0x000000ff32257812 */ /* 0x000fc400078ec0ff */
[----:B------:R-:W-:Y:S02]  /*2060*/  IADD3.X R35, RZ, UR11, RZ, P0, !PT ;  /* 0x0000000bff237c10 */ /* 0x000fe400087fe4ff */
[----:B------:R-:W-:Y:S01]  /*2070*/  ISETP.GE.U32.AND P0, PT, R10, UR29, PT ;  /* 0x0000001d0a007c0c */ /* 0x000fe2000bf06070 */
[-C--:B------:R-:W-:Y:S01]  /*2080*/  DMUL R12, R16, R28.reuse ;  /* 0x0000001c100c7228 */ /* 0x080fe20000000000 */
[----:B------:R-:W-:Y:S01]  /*2090*/  PRMT R37, R52, 0x7604, R37 ;  /* 0x0000760434257816 */ /* 0x000fe20000000025 */
[-C--:B------:R-:W-:Y:S02]  /*20a0*/  DMUL R16, R48, R28.reuse ;  /* 0x0000001c30107228 */ /* 0x080fe40000000000 */
[-C--:B------:R-:W-:Y:S02]  /*20b0*/  DMUL R20, R20, R28.reuse ;  /* 0x0000001c14147228 */ /* 0x080fe40000000000 */
[-C--:B------:R-:W-:Y:S02]  /*20c0*/  DMUL R22, R22, R28.reuse ;  /* 0x0000001c16167228 */ /* 0x080fe40000000000 */
[----:B------:R-:W-:-:S02]  /*20d0*/  DMUL R24, R24, R28 ;  /* 0x0000001c18187228 */ /* 0x000fc40000000000 */
[----:B------:R-:W-:Y:S01]  /*20e0*/  DMUL R26, R26, R28 ;  /* 0x0000001c1a1a7228 */ /* 0x000fe20000000000 */
[----:B------:R-:W-:Y:S01]  /*20f0*/  PRMT R37, R37, 0x5410, R54 ;  /* 0x0000541025257816 */ /* 0x000fe20000000036 */
[----:B------:R0:W-:Y:S04]  /*2100*/  STG.E.128 desc[UR6][R38.64], R12 ;  /* 0x0000000c26007986 */ /* 0x0001e8000c101d06 */
[----:B------:R2:W-:Y:S04]  /*2110*/  STG.E.128 desc[UR6][R38.64+0x10], R16 ;  /* 0x0000101026007986 */ /* 0x0005e8000c101d06 */
[----:B------:R2:W-:Y:S04]  /*2120*/  STG.E.128 desc[UR6][R38.64+0x20], R20 ;  /* 0x0000201426007986 */ /* 0x0005e8000c101d06 */
[----:B------:R2:W-:Y:S04]  /*2130*/  STG.E.128 desc[UR6][R38.64+0x30], R24 ;  /* 0x0000301826007986 */ /* 0x0005e8000c101d06 */
[----:B------:R2:W-:Y:S01]  /*2140*/  STG.E.64 desc[UR6][R34.64], R36 ;  /* 0x0000002422007986 */ /* 0x0005e2000c101b06 */
[----:B0-----:R-:W-:Y:S01]  /*2150*/  MOV R14, R7 ;  /* 0x00000007000e7202 */ /* 0x001fe20000000f00 */
[----:B------:R-:W-:Y:S06]  /*2160*/  BAR.SYNC.DEFER_BLOCKING 0x0 ;  /* 0x0000000000007b1d */ /* 0x000fec0000010000 */
[----:B------:R-:W-:Y:S05]  /*2170*/  @!P0 BRA `(.L_x_2336) ;  /* 0xffffffe4005c8947 */ /* 0x000fea000383ffff */
[----:B------:R-:W-:Y:S05]  /*2180*/  EXIT ;  /* 0x000000000000794d */ /* 0x000fea0003800000 */
        .weak           $__internal_66_$__cuda_sm20_dblrcp_rn_slowpath_v3
        .type           $__internal_66_$__cuda_sm20_dblrcp_rn_slowpath_v3,@function
        .size           $__internal_66_$__cuda_sm20_dblrcp_rn_slowpath_v3,(.L_x_11636 - $__internal_66_$__cuda_sm20_dblrcp_rn_slowpath_v3)
$__internal_66_$__cuda_sm20_dblrcp_rn_slowpath_v3:
        /* <DEDUP_REMOVED lines=27> */
.L_x_2339:
        /* <DEDUP_REMOVED lines=10> */
.L_x_2337:
[----:B------:R-:W0:Y:S01]  /*23e0*/  LDC R12, c[0x0][0x4a0] ;  /* 0x00012800ff0c7b82 */ /* 0x000e220000000800 */
[----:B------:R-:W-:-:S07]  /*23f0*/  LOP3.LUT R13, R11, 0x80000, RZ, 0xfc, !PT ;  /* 0x000800000b0d7812 */ /* 0x000fce00078efcff */
.L_x_2338:
[----:B0-----:R-:W-:Y:S01]  /*2400*/  IMAD.MOV.U32 R28, RZ, RZ, R12 ;  /* 0x000000ffff1c7224 */ /* 0x001fe200078e000c */
[----:B------:R-:W-:Y:S01]  /*2410*/  MOV R29, R13 ;  /* 0x0000000d001d7202 */ /* 0x000fe20000000f00 */
[----:B------:R-:W-:Y:S01]  /*2420*/  IMAD.MOV.U32 R12, RZ, RZ, R9 ;  /* 0x000000ffff0c7224 */ /* 0x000fe200078e0009 */
[----:B------:R-:W-:-:S04]  /*2430*/  MOV R13, 0x0 ;  /* 0x00000000000d7802 */ /* 0x000fc80000000f00 */
[----:B------:R-:W-:Y:S05]  /*2440*/  RET.REL.NODEC R12 `(_ZN2at6native43_GLOBAL__N__7cc8d1ed_10_Dropout_cu_0e96ed3824fused_dropout_kernel_vecIddjLi1ELi8EhEEvNS_4cuda6detail10TensorInfoIKT_T1_EENS5_IS6_S8_EENS5_IT4_S8_EES8_T0_NS_15PhiloxCudaStateE) ;  /* 0xffffffd80cec7950 */ /* 0x000fea0003c3ffff */
.L_x_2340:
        /* <DEDUP_REMOVED lines=11> */
.L_x_11636:


//--------------------- .text._ZN2at6native43_GLOBAL__N__7cc8d1ed_10_Dropout_cu_0e96ed3824fused_dropout_kernel_vecIddjLi1ELi16EhEEvNS_4cuda6detail10TensorInfoIKT_T1_EENS5_IS6_S8_EENS5_IT4_S8_EES8_T0_NS_15PhiloxCudaStateE --------------------------
	.section	.text._ZN2at6native43_GLOBAL__N__7cc8d1ed_10_Dropout_cu_0e96ed3824fused_dropout_kernel_vecIddjLi1ELi16EhEEvNS_4cuda6detail10TensorInfoIKT_T1_EENS5_IS6_S8_EENS5_IT4_S8_EES8_T0_NS_15PhiloxCudaStateE,"ax",@progbits
	.align	128
.text._ZN2at6native43_GLOBAL__N__7cc8d1ed_10_Dropout_cu_0e96ed3824fused_dropout_kernel_vecIddjLi1ELi16EhEEvNS_4cuda6detail10TensorInfoIKT_T1_EENS5_IS6_S8_EENS5_IT4_S8_EES8_T0_NS_15PhiloxCudaStateE:
        .type           _ZN2at6native43_GLOBAL__N__7cc8d1ed_10_Dropout_cu_0e96ed3824fused_dropout_kernel_vecIddjLi1ELi16EhEEvNS_4cuda6detail10TensorInfoIKT_T1_EENS5_IS6_S8_EENS5_IT4_S8_EES8_T0_NS_15PhiloxCudaStateE,@function
        .size           _ZN2at6native43_GLOBAL__N__7cc8d1ed_10_Dropout_cu_0e96ed3824fused_dropout_kernel_vecIddjLi1ELi16EhEEvNS_4cuda6detail10TensorInfoIKT_T1_EENS5_IS6_S8_EENS5_IT4_S8_EES8_T0_NS_15PhiloxCudaStateE,(.L_x_11638 - _ZN2at6native43_GLOBAL__N__7cc8d1ed_10_Dropout_cu_0e96ed3824fused_dropout_kernel_vecIddjLi1ELi16EhEEvNS_4cuda6detail10TensorInfoIKT_T1_EENS5_IS6_S8_EENS5_IT4_S8_EES8_T0_NS_15PhiloxCudaStateE)
        .other          _ZN2at6native43_GLOBAL__N__7cc8d1ed_10_Dropout_cu_0e96ed3824fused_dropout_kernel_vecIddjLi1ELi16EhEEvNS_4cuda6detail10TensorInfoIKT_T1_EENS5_IS6_S8_EENS5_IT4_S8_EES8_T0_NS_15PhiloxCudaStateE,@"STO_CUDA_ENTRY STV_DEFAULT"
_ZN2at6native43_GLOBAL__N__7cc8d1ed_10_Dropout_cu_0e96ed3824fused_dropout_kernel_vecIddjLi1ELi16EhEEvNS_4cuda6detail10TensorInfoIKT_T1_EENS5_IS6_S8_EENS5_IT4_S8_EES8_T0_NS_15PhiloxCudaStateE:
        /* <DEDUP_REMOVED lines=25> */
[----:B0-----:R-:W-:-:S03]  /*0190*/  IMAD R0, R0, UR4, R7 ;  /* 0x0000000400007c24 */ /* 0x001fc6000f8e0207 */
[----:B------:R-:W-:Y:S01]  /*01a0*/  USHF.R.U32.HI UR14, URZ, 0x2, UR7 ;  /* 0x000000023f0e7899 */ /* 0x000fe20008011607 */
[C---:B------:R-:W-:Y:S01]  /*01b0*/  IMAD.WIDE.U32 R2, R0.reuse, -0x326172a9, RZ ;  /* 0xcd9e8d5700027825 */ /* 0x040fe200078e00ff */
[----:B------:R-:W-:Y:S01]  /*01c0*/  USHF.R.U64 UR7, UR6, 0x2, UR7 ;  /* 0x0000000206077899 */ /* 0x000fe20008001207 */
[----:B------:R-:W-:Y:S01]  /*01d0*/  SHF.L.U32 R54, R0, 0x4, RZ ;  /* 0x0000000400367819 */ /* 0x000fe200000006ff */
[----:B------:R-:W-:Y:S02]  /*01e0*/  UIADD3 UR5, UR11, -0x4498517b, URZ ;  /* 0xbb67ae850b057890 */ /* 0x000fe4000fffe03f */
[----:B------:R-:W-:Y:S01]  /*01f0*/  MOV R5, UR14 ;  /* 0x0000000e00057c02 */ /* 0x000fe20008000f00 */
[----:B------:R-:W-:Y:S02]  /*0200*/  UIMAD.WIDE.U32 UR12, UR7, -0x2daee0ad, URZ ;  /* 0xd2511f53070c78a5 */ /* 0x000fe4000f8e003f */
[----:B------:R-:W-:Y:S02]  /*0210*/  UIADD3 UR15, UR10, -0x61c88647, URZ ;  /* 0x9e3779b90a0f7890 */ /* 0x000fe4000fffe03f */
[----:B------:R-:W-:Y:S01]  /*0220*/  LOP3.LUT R4, R3, UR10, R5, 0x96, !PT ;  /* 0x0000000a03047c12 */ /* 0x000fe2000f8e9605 */
[----:B------:R-:W-:Y:S01]  /*0230*/  ULOP3.LUT UR4, UR13, UR11, URZ, 0x3c, !UPT ;  /* 0x0000000b0d047292 */ /* 0x000fe2000f8e3c3f */
[----:B------:R-:W-:Y:S01]  /*0240*/  IMAD.U32 R7, RZ, RZ, UR5 ;  /* 0x00000005ff077e24 */ /* 0x000fe2000f8e00ff */
[----:B------:R-:W-:-:S02]  /*0250*/  UIADD3 UR13, UR10, 0x3c6ef372, URZ ;  /* 0x3c6ef3720a0d7890 */ /* 0x000fc4000fffe03f */
[----:B------:R-:W-:Y:S01]  /*0260*/  IMAD.WIDE.U32 R4, R4, -0x2daee0ad, RZ ;  /* 0xd2511f5304047825 */ /* 0x000fe200078e00ff */
[----:B------:R-:W-:Y:S01]  /*0270*/  UIMAD.WIDE.U32 UR4, UR4, -0x326172a9, URZ ;  /* 0xcd9e8d57040478a5 */ /* 0x000fe2000f8e003f */
[----:B------:R-:W-:Y:S01]  /*0280*/  MOV R3, UR15 ;  /* 0x0000000f00037c02 */ /* 0x000fe20008000f00 */
[----:B------:R-:W-:Y:S02]  /*0290*/  UIADD3 UR15, UR11, -0x126145ec, URZ ;  /* 0xed9eba140b0f7890 */ /* 0x000fe4000fffe03f */
[----:B------:R-:W-:Y:S01]  /*02a0*/  LOP3.LUT R6, R5, UR12, R7, 0x96, !PT ;  /* 0x0000000c05067c12 */ /* 0x000fe2000f8e9607 */
[----:B------:R-:W-:Y:S01]  /*02b0*/  IMAD.U32 R5, RZ, RZ, UR13 ;  /* 0x0000000dff057e24 */ /* 0x000fe2000f8e00ff */
[----:B------:R-:W-:Y:S01]  /*02c0*/  LOP3.LUT R2, R3, UR5, R2, 0x96, !PT ;  /* 0x0000000503027c12 */ /* 0x000fe2000f8e9602 */
[----:B------:R-:W-:Y:S02]  /*02d0*/  UIADD3 UR5, UR11, 0x76cf5d0a, URZ ;  /* 0x76cf5d0a0b057890 */ /* 0x000fe4000fffe03f */
[----:B------:R-:W-:Y:S01]  /*02e0*/  IMAD.WIDE.U32 R6, R6, -0x326172a9, RZ ;  /* 0xcd9e8d5706067825 */ /* 0x000fe200078e00ff */
[----:B------:R-:W-:-:S02]  /*02f0*/  UIADD3 UR17, UR11, -0x56f99767, URZ ;  /* 0xa90668990b117890 */ /* 0x000fc4000fffe03f */
[----:B------:R-:W-:Y:S01]  /*0300*/  UIADD3 UR16, UR10, 0x1715609d, URZ ;  /* 0x1715609d0a107890 */ /* 0x000fe2000fffe03f */
[----:B------:R-:W-:Y:S01]  /*0310*/  IMAD.WIDE.U32 R2, R2, -0x2daee0ad, RZ ;  /* 0xd2511f5302027825 */ /* 0x000fe200078e00ff */
[----:B------:R-:W-:Y:S01]  /*0320*/  LOP3.LUT R5, R7, UR4, R5, 0x96, !PT ;  /* 0x0000000407057c12 */ /* 0x000fe2000f8e9605 */
[----:B------:R-:W-:Y:S02]  /*0330*/  UIADD3 UR4, UR10, -0x255992d5, URZ ;  /* 0xdaa66d2b0a047890 */ /* 0x000fe4000fffe03f */
[----:B------:R-:W-:Y:S01]  /*0340*/  UIADD3 UR18, UR10, -0x4ab325aa, URZ ;  /* 0xb54cda560a127890 */ /* 0x000fe2000fffe03f */
[----:B------:R-:W-:Y:S01]  /*0350*/  LOP3.LUT R8, R3, UR5, R4, 0x96, !PT ;  /* 0x0000000503087c12 */ /* 0x000fe2000f8e9604 */
        /* <DEDUP_REMOVED lines=9> */
[----:B------:R-:W-:Y:S01]  /*03f0*/  UIADD3 UR4, UR10, 0x78dde6e4, URZ ;  /* 0x78dde6e40a047890 */ /* 0x000fe2000fffe03f */
[----:B------:R-:W-:Y:S01]  /*0400*/  IMAD.WIDE.U32 R6, R7, -0x326172a9, RZ ;  /* 0xcd9e8d5707067825 */ /* 0x000fe200078e00ff */
[----:B------:R-:W-:Y:S02]  /*0410*/  UIADD3 UR23, UR11, -0x24c28bd8, URZ ;  /* 0xdb3d74280b177890 */ /* 0x000fe4000fffe03f */
[----:B------:R-:W-:Y:S01]  /*0420*/  UIADD3 UR24, UR10, -0x700cb87f, URZ ;  /* 0x8ff347810a187890 */ /* 0x000fe2000fffe03f */
[----:B------:R-:W-:Y:S01]  /*0430*/  IMAD.WIDE.U32 R2, R2, -0x2daee0ad, RZ ;  /* 0xd2511f5302027825 */ /* 0x000fe200078e00ff */
[----:B------:R-:W-:Y:S01]  /*0440*/  LOP3.LUT R5, R7, UR4, R8, 0x96, !PT ;  /* 0x0000000407057c12 */ /* 0x000fe2000f8e9608 */
[----:B------:R-:W-:Y:S01]  /*0450*/  ULDC UR4, c[0x0][0x498] ;  /* 0x0001260000047ab9 */ /* 0x000fe20000000800 */
[----:B------:R-:W-:Y:S01]  /*0460*/  UIADD3 UR25, UR11, -0x695add53, URZ ;  /* 0x96a522ad0b197890 */ /* 0x000fe2000fffe03f */
[----:B------:R-:W-:-:S02]  /*0470*/  ISETP.GE.U32.AND P0, PT, R54, UR4, PT ;  /* 0x0000000436007c0c */ /* 0x000fc4000bf06070 */
        /* <DEDUP_REMOVED lines=31> */
[----:B------:R-:W-:-:S06]  /*0670*/  IMAD.MOV.U32 R3, RZ, RZ, R9 ;  /* 0x000000ffff037224 */ /* 0x000fcc00078e0009 */
[----:B------:R-:W-:-:S08]  /*0680*/  DFMA R6, R4, -R6, 1 ;  /* 0x3ff000000406742b */ /* 0x000fd00000000806 */
[----:B------:R-:W-:-:S10]  /*0690*/  DFMA R6, R4, R6, R4 ;  /* 0x000000060406722b */ /* 0x000fd40000000004 */
[----:B------:R-:W-:Y:S01]  /*06a0*/  R2UR UR4, R6 ;  /* 0x00000000060472ca */ /* 0x000fe200000e0000 */
[----:B------:R-:W-:Y:S01]  /*06b0*/  IMAD.U32 R6, RZ, RZ, UR14 ;  /* 0x0000000eff067e24 */ /* 0x000fe2000f8e00ff */
[----:B------:R-:W-:Y:S02]  /*06c0*/  R2UR UR5, R7 ;  /* 0x00000000070572ca */ /* 0x000fe400000e0000 */
[----:B------:R-:W-:Y:S01]  /*06d0*/  MOV R7, UR7 ;  /* 0x0000000700077c02 */ /* 0x000fe20008000f00 */
[----:B------:R-:W-:-:S12]  /*06e0*/  @P0 BRA `(.L_x_2341) ;  /* 0x0000000000100947 */ /* 0x000fd80003800000 */
[----:B------:R-:W-:Y:S02]  /*06f0*/  LOP3.LUT R4, R10, 0x7fffffff, RZ, 0xc0, !PT ;  /* 0x7fffffff0a047812 */ /* 0x000fe400078ec0ff */
[----:B------:R-:W-:Y:S02]  /*0700*/  MOV R14, 0x730 ;  /* 0x00000730000e7802 */ /* 0x000fe40000000f00 */
[----:B------:R-:W-:-:S07]  /*0710*/  IADD3 R8, R4, -0x100000, RZ ;  /* 0xfff0000004087810 */ /* 0x000fce0007ffe0ff */
[----:B------:R-:W-:Y:S05]  /*0720*/  CALL.REL.NOINC `($__internal_67_$__cuda_sm20_dblrcp_rn_slowpath_v3) ;  /* 0x0000003800007944 */ /* 0x000fea0003c00000 */
.L_x_2341:
[----:B------:R-:W-:Y:S01]  /*0730*/  IMAD R47, R47, -0x326172a9, RZ ;  /* 0xcd9e8d572f2f7824 */ /* 0x000fe200078e02ff */
[----:B------:R-:W-:Y:S01]  /*0740*/  ULOP3.LUT UR6, UR6, 0x3, URZ, 0xc0, !UPT ;  /* 0x0000000306067892 */ /* 0x000fe2000f8ec03f */
[----:B------:R-:W-:Y:S01]  /*0750*/  IMAD.MOV.U32 R5, RZ, RZ, RZ ;  /* 0x000000ffff057224 */ /* 0x000fe200078e00ff */
[----:B------:R-:W-:Y:S01]  /*0760*/  ULDC.64 UR26, c[0x0][0x4a0] ;  /* 0x00012800001a7ab9 */ /* 0x000fe20000000a00 */
[----:B------:R-:W-:Y:S01]  /*0770*/  ULDC UR14, c[0x0][0x498] ;  /* 0x00012600000e7ab9 */ /* 0x000fe20000000800 */
[----:B------:R-:W-:-:S08]  /*0780*/  ULDC.64 UR12, c[0x0][0x3c0] ;  /* 0x0000f000000c7ab9 */ /* 0x000fd00000000a00 */
.L_x_2363:
[----:B------:R-:W-:Y:S01]  /*0790*/  ISETP.NE.AND P0, PT, RZ, UR6, PT ;  /* 0x00000006ff007c0c */ /* 0x000fe2000bf05270 */
[----:B0-----:R-:W-:Y:S01]  /*07a0*/  IMAD R18, R2, -0x2daee0ad, RZ ;  /* 0xd2511f5302127824 */ /* 0x001fe200078e02ff */
[----:B------:R-:W-:Y:S01]  /*07b0*/  MOV R2, UR10 ;  /* 0x0000000a00027c02 */ /* 0x000fe20008000f00 */
[----:B------:R-:W-:Y:S01]  /*07c0*/  IMAD.U32 R9, RZ, RZ, UR11 ;  /* 0x0000000bff097e24 */ /* 0x000fe2000f8e00ff */
[----:B------:R-:W-:Y:S01]  /*07d0*/  MOV R11, UR10 ;  /* 0x0000000a000b7c02 */ /* 0x000fe20008000f00 */
[----:B------:R-:W-:Y:S01]  /*07e0*/  IMAD.U32 R14, RZ, RZ, UR11 ;  /* 0x0000000bff0e7e24 */ /* 0x000fe2000f8e00ff */
[----:B------:R-:W-:Y:S01]  /*07f0*/  MOV R15, UR10 ;  /* 0x0000000a000f7c02 */ /* 0x000fe20008000f00 */
[----:B------:R-:W-:Y:S01]  /*0800*/  IMAD.U32 R16, RZ, RZ, UR11 ;  /* 0x0000000bff107e24 */ /* 0x000fe2000f8e00ff */
[----:B------:R-:W-:Y:S01]  /*0810*/  MOV R17, UR10 ;  /* 0x0000000a00117c02 */ /* 0x000fe20008000f00 */
[----:B------:R-:W-:Y:S01]  /*0820*/  IMAD.MOV.U32 R13, RZ, RZ, R47 ;  /* 0x000000ffff0d7224 */ /* 0x000fe200078e002f */
[----:B------:R-:W-:Y:S01]  /*0830*/  MOV R12, R60 ;  /* 0x0000003c000c7202 */ /* 0x000fe20000000f00 */
[----:B------:R-:W-:Y:S01]  /*0840*/  VIADD R2, R2, 0x9e3779b9 ;  /* 0x9e3779b902027836 */ /* 0x000fe20000000000 */
[----:B------:R-:W-:Y:S01]  /*0850*/  IADD3 R9, R9, -0x4498517b, RZ ;  /* 0xbb67ae8509097810 */ /* 0x000fe20007ffe0ff */
[----:B------:R-:W-:Y:S01]  /*0860*/  VIADD R11, R11, 0x3c6ef372 ;  /* 0x3c6ef3720b0b7836 */ /* 0x000fe20000000000 */
[----:B------:R-:W-:Y:S01]  /*0870*/  IADD3 R14, R14, 0x76cf5d0a, RZ ;  /* 0x76cf5d0a0e0e7810 */ /* 0x000fe20007ffe0ff */
[----:B------:R-:W-:Y:S01]  /*0880*/  VIADD R15, R15, 0xdaa66d2b ;  /* 0xdaa66d2b0f0f7836 */ /* 0x000fe20000000000 */
[----:B------:R-:W-:Y:S01]  /*0890*/  IADD3 R16, R16, 0x32370b8f, RZ ;  /* 0x32370b8f10107810 */ /* 0x000fe20007ffe0ff */
        /* <DEDUP_REMOVED lines=15> */
.L_x_2344:
[----:B------:R-:W-:Y:S05]  /*0990*/  BSYNC B0 ;  /* 0x0000000000007941 */ /* 0x000fea0003800000 */
.L_x_2343:
[----:B------:R-:W-:Y:S01]  /*09a0*/  IMAD.HI.U32 R19, R0, -0x326172a9, RZ ;  /* 0xcd9e8d5700137827 */ /* 0x000fe200078e00ff */
[----:B------:R-:W-:Y:S02]  /*09b0*/  LOP3.LUT R4, R4, UR11, R5, 0x96, !PT ;  /* 0x0000000b04047c12 */ /* 0x000fe4000f8e9605 */
[----:B------:R-:W-:Y:S01]  /*09c0*/  MOV R8, UR6 ;  /* 0x0000000600087c02 */ /* 0x000fe20008000f00 */
[----:B------:R-:W-:Y:S01]  /*09d0*/  IMAD.MOV.U32 R21, RZ, RZ, -0x2daee0ad ;  /* 0xd2511f53ff157424 */ /* 0x000fe200078e00ff */
[----:B------:R-:W-:Y:S01]  /*09e0*/  LOP3.LUT R19, R19, UR10, R6, 0x96, !PT ;  /* 0x0000000a13137c12 */ /* 0x000fe2000f8e9606 */
[----:B------:R-:W-:Y:S01]  /*09f0*/  IMAD R27, R0, -0x326172a9, RZ ;  /* 0xcd9e8d57001b7824 */ /* 0x000fe200078e02ff */
[----:B------:R-:W-:Y:S01]  /*0a00*/  ISETP.NE.AND P0, PT, R8, 0x1, PT ;  /* 0x000000010800780c */ /* 0x000fe20003f05270 */
[----:B------:R-:W-:Y:S01]  /*0a10*/  IMAD.WIDE.U32 R24, R4, -0x326172a9, RZ ;  /* 0xcd9e8d5704187825 */ /* 0x000fe200078e00ff */
[----:B------:R-:W-:-:S03]  /*0a20*/  LOP3.LUT R8, R5, UR11, RZ, 0x3c, !PT ;  /* 0x0000000b05087c12 */ /* 0x000fc6000f8e3cff */
        /* <DEDUP_REMOVED lines=32> */
[----:B------:R-:W-:Y:S02]  /*0c30*/  LOP3.LUT R32, R41, UR23, R22, 0x96, !PT ;  /* 0x0000001729207c12 */ /* 0x000fe4000f8e9616 */
[----:B------:R-:W-:Y:S02]  /*0c40*/  MOV R41, R18 ;  /* 0x0000001200297202 */ /* 0x000fe40000000f00 */
[----:B------:R-:W-:Y:S01]  /*0c50*/  LOP3.LUT R4, R27, UR22, R24, 0x96, !PT ;  /* 0x000000161b047c12 */ /* 0x000fe2000f8e9618 */
[----:B------:R-:W-:-:S04]  /*0c60*/  IMAD.WIDE.U32 R32, R32, -0x326172a9, RZ ;  /* 0xcd9e8d5720207825 */ /* 0x000fc800078e00ff */
[----:B------:R-:W-:Y:S01]  /*0c70*/  IMAD.HI.U32 R19, R4, -0x2daee0ad, RZ ;  /* 0xd2511f5304137827 */ /* 0x000fe200078e00ff */
[----:B------:R-:W-:-:S04]  /*0c80*/  LOP3.LUT R26, R33, UR24, R26, 0x96, !PT ;  /* 0x00000018211a7c12 */ /* 0x000fc8000f8e961a */
[----:B------:R-:W-:Y:S01]  /*0c90*/  LOP3.LUT R40, R19, UR25, R40, 0x96, !PT ;  /* 0x0000001913287c12 */ /* 0x000fe2000f8e9628 */
        /* <DEDUP_REMOVED lines=12> */
.L_x_2345:
        /* <DEDUP_REMOVED lines=23> */
.L_x_2347:
[----:B------:R-:W-:Y:S05]  /*0ed0*/  BSYNC B0 ;  /* 0x0000000000007941 */ /* 0x000fea0003800000 */
.L_x_2346:
[----:B------:R-:W-:Y:S01]  /*0ee0*/  LOP3.LUT R22, R20, UR10, R6, 0x96, !PT ;  /* 0x0000000a14167c12 */ /* 0x000fe2000f8e9606 */
[----:B------:R-:W-:Y:S01]  /*0ef0*/  IMAD R8, R3, R21, -0x2daee0ad ;  /* 0xd2511f5303087424 */ /* 0x000fe200078e0215 */
[----:B------:R-:W-:Y:S01]  /*0f00*/  LOP3.LUT R25, R18, R25, RZ, 0x3c, !PT ;  /* 0x0000001912197212 */ /* 0x000fe200078e3cff */
[----:B------:R-:W-:Y:S02]  /*0f10*/  IMAD R4, R4, -0x2daee0ad, RZ ;  /* 0xd2511f5304047824 */ /* 0x000fe400078e02ff */
        /* <DEDUP_REMOVED lines=36> */
[----:B------:R-:W-:Y:S01]  /*1160*/  IMAD.WIDE.U32 R22, R22, -0x326172a9, RZ ;  /* 0xcd9e8d5716167825 */ /* 0x000fe200078e00ff */
[----:B------:R-:W-:-:S04]  /*1170*/  LOP3.LUT R37, R37, UR25, R28, 0x96, !PT ;  /* 0x0000001925257c12 */ /* 0x000fc8000f8e961c */
[----:B------:R-:W-:Y:S01]  /*1180*/  LOP3.LUT R24, R23, UR24, R24, 0x96, !PT ;  /* 0x0000001817187c12 */ /* 0x000fe2000f8e9618 */
[----:B------:R-:W-:Y:S01]  /*1190*/  IMAD.HI.U32 R23, R25, -0x2daee0ad, RZ ;  /* 0xd2511f5319177827 */ /* 0x000fe200078e00ff */
[----:B------:R-:W-:Y:S02]  /*11a0*/  MOV R10, R22 ;  /* 0x00000016000a7202 */ /* 0x000fe40000000f00 */
[----:B------:R-:W-:Y:S01]  /*11b0*/  MOV R48, R24 ;  /* 0x0000001800307202 */ /* 0x000fe20000000f00 */
[----:B------:R-:W-:Y:S06]  /*11c0*/  @!P0 BRA `(.L_x_2348) ;  /* 0x0000000000288947 */ /* 0x000fec0003800000 */
        /* <DEDUP_REMOVED lines=9> */
[----:B------:R-:W-:-:S07]  /*1260*/  @P2 MOV R48, R37 ;  /* 0x0000002500302202 */ /* 0x000fce0000000f00 */
.L_x_2348:
        /* <DEDUP_REMOVED lines=12> */
[----:B------:R-:W-:Y:S01]  /*1330*/  LOP3.LUT R19, R19, R2, RZ, 0x3c, !PT ;  /* 0x0000000213137212 */ /* 0x000fe200078e3cff */
[----:B------:R-:W-:-:S06]  /*1340*/  IMAD.MOV.U32 R0, RZ, RZ, R18 ;  /* 0x000000ffff007224 */ /* 0x000fcc00078e0012 */
[----:B------:R-:W-:-:S04]  /*1350*/  @P1 IADD3 R4, R5, RZ, RZ ;  /* 0x000000ff05041210 */ /* 0x000fc80007ffe0ff */
[----:B------:R-:W-:Y:S02]  /*1360*/  LOP3.LUT R18, R4, UR11, RZ, 0x3c, !PT ;  /* 0x0000000b04127c12 */ /* 0x000fe4000f8e3cff */
[----:B------:R-:W-:-:S07]  /*1370*/  MOV R5, R4 ;  /* 0x0000000400057202 */ /* 0x000fce0000000f00 */
.L_x_2350:
[----:B------:R-:W-:Y:S05]  /*1380*/  BSYNC B0 ;  /* 0x0000000000007941 */ /* 0x000fea0003800000 */
.L_x_2349:
[----:B------:R-:W-:Y:S01]  /*1390*/  LOP3.LUT R24, R20, UR10, R6, 0x96, !PT ;  /* 0x0000000a14187c12 */ /* 0x000fe2000f8e9606 */
[----:B------:R-:W-:Y:S01]  /*13a0*/  IMAD R4, R3, R21, -0x5b5dc15a ;  /* 0xa4a23ea603047424 */ /* 0x000fe200078e0215 */
[----:B------:R-:W-:Y:S02]  /*13b0*/  LOP3.LUT R23, R18, R23, RZ, 0x3c, !PT ;  /* 0x0000001712177212 */ /* 0x000fe400078e3cff */
[----:B------:R-:W-:Y:S01]  /*13c0*/  ISETP.NE.AND P1, PT, R7, -0x4, PT ;  /* 0xfffffffc0700780c */ /* 0x000fe20003f25270 */
[----:B------:R-:W-:-:S04]  /*13d0*/  IMAD.WIDE.U32 R24, R24, -0x2daee0ad, RZ ;  /* 0xd2511f5318187825 */ /* 0x000fc800078e00ff */
        /* <DEDUP_REMOVED lines=36> */
[----:B------:R-:W-:Y:S01]  /*1620*/  IMAD.HI.U32 R23, R4, -0x2daee0ad, RZ ;  /* 0xd2511f5304177827 */ /* 0x000fe200078e00ff */
[----:B------:R-:W-:Y:S02]  /*1630*/  LOP3.LUT R22, R25, UR24, R22, 0x96, !PT ;  /* 0x0000001819167c12 */ /* 0x000fe4000f8e9616 */
[----:B------:R-:W-:Y:S01]  /*1640*/  MOV R36, R24 ;  /* 0x0000001800247202 */ /* 0x000fe20000000f00 */
[----:B------:R-:W-:Y:S01]  /*1650*/  IMAD.MOV.U32 R8, RZ, RZ, R27 ;  /* 0x000000ffff087224 */ /* 0x000fe200078e001b */
        /* <DEDUP_REMOVED lines=12> */
.L_x_2351:
        /* <DEDUP_REMOVED lines=17> */
.L_x_2353:
[----:B------:R-:W-:Y:S05]  /*1830*/  BSYNC B0 ;  /* 0x0000000000007941 */ /* 0x000fea0003800000 */
.L_x_2352:
[----:B------:R-:W-:Y:S01]  /*1840*/  LOP3.LUT R2, R20, UR10, R6, 0x96, !PT ;  /* 0x0000000a14027c12 */ /* 0x000fe2000f8e9606 */
[----:B------:R-:W-:Y:S01]  /*1850*/  IMAD R26, R26, -0x2daee0ad, RZ ;  /* 0xd2511f531a1a7824 */ /* 0x000fe200078e02ff */
[----:B------:R-:W-:Y:S01]  /*1860*/  LOP3.LUT R20, R18, R23, RZ, 0x3c, !PT ;  /* 0x0000001712147212 */ /* 0x000fe200078e3cff */
[----:B------:R-:W-:Y:S01]  /*1870*/  IMAD R18, R3, R21, 0x76f35df9 ;  /* 0x76f35df903127424 */ /* 0x000fe200078e0215 */
        /* <DEDUP_REMOVED lines=8> */
[----:B------:R-:W-:Y:S02]  /*1900*/  LOP3.LUT R3, R19, R20, R11, 0x96, !PT ;  /* 0x0000001413037212 */ /* 0x000fe400078e960b */
[----:B------:R-:W-:Y:S02]  /*1910*/  MOV R11, R26 ;  /* 0x0000001a000b7202 */ /* 0x000fe40000000f00 */
        /* <DEDUP_REMOVED lines=36> */
[----:B------:R-:W-:Y:S01]  /*1b60*/  IMAD.MOV.U32 R11, RZ, RZ, R3 ;  /* 0x000000ffff0b7224 */ /* 0x000fe200078e0003 */
[----:B------:R-:W-:Y:S01]  /*1b70*/  MOV R9, R47 ;  /* 0x0000002f00097202 */ /* 0x000fe20000000f00 */
[----:B------:R-:W-:Y:S01]  /*1b80*/  IMAD.MOV.U32 R46, RZ, RZ, R26 ;  /* 0x000000ffff2e7224 */ /* 0x000fe200078e001a */
[----:B------:R-:W-:-:S13]  /*1b90*/  PLOP3.LUT P0, PT, PT, PT, UP0, 0x80, 0x0 ;  /* 0x000000000000781c */ /* 0x000fda0003f0f008 */
        /* <DEDUP_REMOVED lines=8> */
.L_x_2342:
        /* <DEDUP_REMOVED lines=14> */
.L_x_2356:
[----:B------:R-:W-:Y:S05]  /*1d00*/  BSYNC B0 ;  /* 0x0000000000007941 */ /* 0x000fea0003800000 */
.L_x_2355:
[----:B------:R-:W-:Y:S01]  /*1d10*/  IADD3 R35, R7, 0x2, RZ ;  /* 0x0000000207237810 */ /* 0x000fe20007ffe0ff */
[----:B------:R-:W-:Y:S01]  /*1d20*/  IMAD.WIDE.U32 R20, R0, -0x326172a9, RZ ;  /* 0xcd9e8d5700147825 */ /* 0x000fe200078e00ff */
[----:B------:R-:W-:Y:S01]  /*1d30*/  LOP3.LUT R22, R5, UR11, RZ, 0x3c, !PT ;  /* 0x0000000b05167c12 */ /* 0x000fe2000f8e3cff */
[----:B------:R-:W-:Y:S01]  /*1d40*/  BSSY B0, `(.L_x_2357) ;  /* 0x000001b000007945 */ /* 0x000fe20003800000 */
[----:B------:R-:W-:Y:S01]  /*1d50*/  ISETP.NE.AND P2, PT, R35, RZ, PT ;  /* 0x000000ff2300720c */ /* 0x000fe20003f45270 */
[C---:B------:R-:W-:Y:S01]  /*1d60*/  VIADD R37, R7.reuse, 0x3 ;  /* 0x0000000307257836 */ /* 0x040fe20000000000 */
[----:B------:R-:W-:Y:S01]  /*1d70*/  LOP3.LUT R8, R22, R19, RZ, 0x3c, !PT ;  /* 0x0000001316087212 */ /* 0x000fe200078e3cff */
[----:B------:R-:W-:Y:S01]  /*1d80*/  IMAD.MOV.U32 R25, RZ, RZ, R23 ;  /* 0x000000ffff197224 */ /* 0x000fe200078e0017 */
[----:B------:R-:W-:Y:S02]  /*1d90*/  IADD3 R4, R7, 0x4, RZ ;  /* 0x0000000407047810 */ /* 0x000fe40007ffe0ff */
[----:B------:R-:W-:Y:S01]  /*1da0*/  LOP3.LUT R19, R20, R2, RZ, 0x3c, !PT ;  /* 0x0000000214137212 */ /* 0x000fe200078e3cff */
        /* <DEDUP_REMOVED lines=20> */
.L_x_2358:
[----:B------:R-:W-:Y:S05]  /*1ef0*/  BSYNC B0 ;  /* 0x0000000000007941 */ /* 0x000fea0003800000 */
.L_x_2357:
        /* <DEDUP_REMOVED lines=16> */
[----:B------:R-:W-:Y:S02]  /*2000*/  MOV R30, RZ ;  /* 0x000000ff001e7202 */ /* 0x000fe40000000f00 */
[----:B------:R-:W-:-:S06]  /*2010*/  ISETP.NE.AND P1, PT, R27, RZ, PT ;  /* 0x000000ff1b00720c */ /* 0x000fcc0003f25270 */
[----:B------:R-:W-:Y:S01]  /*2020*/  IMAD R31, R0, R29, -0x326172a9 ;  /* 0xcd9e8d57001f7424 */ /* 0x000fe200078e021d */
[----:B------:R-:W-:Y:S01]  /*2030*/  MOV R0, R27 ;  /* 0x0000001b00007202 */ /* 0x000fe20000000f00 */
[----:B------:R-:W-:-:S03]  /*2040*/  IMAD.HI.U32 R29, R27, -0x326172a9, RZ ;  /* 0xcd9e8d571b1d7827 */ /* 0x000fc600078e00ff */
[----:B------:R-:W-:Y:S02]  /*2050*/  LOP3.LUT R26, R31, R2, RZ, 0x3c, !PT ;  /* 0x000000021f1a7212 */ /* 0x000fe400078e3cff */
[----:B------:R-:W-:-:S04]  /*2060*/  @P1 IMAD.MOV R6, RZ, RZ, R5 ;  /* 0x000000ffff061224 */ /* 0x000fc800078e0205 */
[----:B------:R-:W-:Y:S01]  /*2070*/  IMAD.MOV.U32 R5, RZ, RZ, R6 ;  /* 0x000000ffff057224 */ /* 0x000fe200078e0006 */
[----:B------:R-:W-:-:S07]  /*2080*/  LOP3.LUT R28, R6, UR11, RZ, 0x3c, !PT ;  /* 0x0000000b061c7c12 */ /* 0x000fce000f8e3cff */
.L_x_2360:
[----:B------:R-:W-:Y:S05]  /*2090*/  BSYNC B0 ;  /* 0x0000000000007941 */ /* 0x000fea0003800000 */
.L_x_2359:
        /* <DEDUP_REMOVED lines=24> */
.L_x_2362:
[----:B------:R-:W-:Y:S05]  /*2220*/  BSYNC B0 ;  /* 0x0000000000007941 */ /* 0x000fea0003800000 */
.L_x_2361:
[----:B------:R-:W-:Y:S01]  /*2230*/  LOP3.LUT R32, R21, UR10, R23, 0x96, !PT ;  /* 0x0000000a15207c12 */ /* 0x000fe2000f8e9617 */
[----:B------:R-:W-:Y:S01]  /*2240*/  IMAD.HI.U32 R37, R37, -0x2daee0ad, RZ ;  /* 0xd2511f5325257827 */ /* 0x000fe200078e00ff */
[----:B------:R-:W-:Y:S02]  /*2250*/  LOP3.LUT R21, R22, R35, RZ, 0x3c, !PT ;  /* 0x0000002316157212 */ /* 0x000fe400078e3cff */
[----:B------:R-:W-:Y:S01]  /*2260*/  LOP3.LUT R34, R24, UR10, R25, 0x96, !PT ;  /* 0x0000000a18227c12 */ /* 0x000fe2000f8e9619 */
[----:B------:R-:W-:Y:S01]  /*2270*/  IMAD R23, R7, -0x2daee0ad, RZ ;  /* 0xd2511f5307177824 */ /* 0x000fe200078e02ff */
[----:B------:R-:W-:Y:S01]  /*2280*/  LOP3.LUT R37, R28, R37, RZ, 0x3c, !PT ;  /* 0x000000251c257212 */ /* 0x000fe200078e3cff */
[----:B------:R-:W-:Y:S01]  /*2290*/  IMAD.HI.U32 R7, R32, -0x2daee0ad, RZ ;  /* 0xd2511f5320077827 */ /* 0x000fe200078e00ff */
[----:B------:R-:W-:Y:S02]  /*22a0*/  LOP3.LUT R20, R29, UR10, R30, 0x96, !PT ;  /* 0x0000000a1d147c12 */ /* 0x000fe4000f8e961e */
[C---:B------:R-:W-:Y:S01]  /*22b0*/  IADD3 R25, R23.reuse, -0x5b5dc15a, RZ ;  /* 0xa4a23ea617197810 */ /* 0x040fe20007ffe0ff */
[C---:B------:R-:W-:Y:S01]  /*22c0*/  VIADD R2, R23.reuse, 0xd2511f53 ;  /* 0xd2511f5317027836 */ /* 0x040fe20000000000 */
[----:B------:R-:W-:Y:S01]  /*22d0*/  IADD3 R30, R23, 0x49447d4c, RZ ;  /* 0x49447d4c171e7810 */ /* 0x000fe20007ffe0ff */
[----:B------:R-:W-:-:S03]  /*22e0*/  IMAD.HI.U32 R28, R4, -0x2daee0ad, RZ ;  /* 0xd2511f53041c7827 */ /* 0x000fc600078e00ff */
[----:B------:R-:W-:Y:S01]  /*22f0*/  LOP3.LUT R2, R7, R2, R9, 0x96, !PT ;  /* 0x0000000207027212 */ /* 0x000fe200078e9609 */
[----:B------:R-:W-:Y:S01]  /*2300*/  IMAD.HI.U32 R22, R21, -0x326172a9, RZ ;  /* 0xcd9e8d5715167827 */ /* 0x000fe200078e00ff */
[----:B------:R-:W-:-:S03]  /*2310*/  LOP3.LUT R28, R31, R28, RZ, 0x3c, !PT ;  /* 0x0000001c1f1c7212 */ /* 0x000fc600078e3cff */
[----:B------:R-:W-:Y:S01]  /*2320*/  IMAD.HI.U32 R24, R34, -0x2daee0ad, RZ ;  /* 0xd2511f5322187827 */ /* 0x000fe200078e00ff */
[----:B------:R-:W-:-:S03]  /*2330*/  LOP3.LUT R7, R19, R22, RZ, 0x3c, !PT ;  /* 0x0000001613077212 */ /* 0x000fc600078e3cff */
[----:B------:R-:W-:Y:S01]  /*2340*/  VIADD R22, R23, 0x76f35df9 ;  /* 0x76f35df917167836 */ /* 0x000fe20000000000 */
[----:B------:R-:W-:Y:S01]  /*2350*/  LOP3.LUT R31, R24, R25, R9, 0x96, !PT ;  /* 0x00000019181f7212 */ /* 0x000fe200078e9609 */
[----:B------:R-:W-:Y:S01]  /*2360*/  IMAD.HI.U32 R23, R20, -0x2daee0ad, RZ ;  /* 0xd2511f5314177827 */ /* 0x000fe200078e00ff */
[----:B------:R-:W-:-:S03]  /*2370*/  LOP3.LUT R24, R33, UR10, R6, 0x96, !PT ;  /* 0x0000000a21187c12 */ /* 0x000fc6000f8e9606 */
[----:B------:R-:W-:Y:S01]  /*2380*/  IMAD R19, R32, -0x2daee0ad, RZ ;  /* 0xd2511f5320137824 */ /* 0x000fe200078e02ff */
[----:B------:R-:W-:Y:S01]  /*2390*/  LOP3.LUT R32, R23, R22, R9, 0x96, !PT ;  /* 0x0000001617207212 */ /* 0x000fe200078e9609 */
[----:B------:R-:W-:-:S04]  /*23a0*/  IMAD.HI.U32 R29, R37, -0x326172a9, RZ ;  /* 0xcd9e8d57251d7827 */ /* 0x000fc800078e00ff */
[----:B------:R-:W-:Y:S01]  /*23b0*/  IMAD.WIDE.U32 R24, R24, -0x2daee0ad, RZ ;  /* 0xd2511f5318187825 */ /* 0x000fe200078e00ff */
[----:B------:R-:W-:-:S03]  /*23c0*/  LOP3.LUT R29, R26, R29, RZ, 0x3c, !PT ;  /* 0x0000001d1a1d7212 */ /* 0x000fc600078e3cff */
[----:B------:R-:W-:Y:S01]  /*23d0*/  IMAD.WIDE.U32 R22, R28, -0x326172a9, RZ ;  /* 0xcd9e8d571c167825 */ /* 0x000fe200078e00ff */
[----:B------:R-:W-:-:S03]  /*23e0*/  LOP3.LUT R35, R25, R30, R9, 0x96, !PT ;  /* 0x0000001e19237212 */ /* 0x000fc600078e9609 */
[----:B------:R-:W-:Y:S01]  /*23f0*/  IMAD.HI.U32 R26, R10, -0x2daee0ad, RZ ;  /* 0xd2511f530a1a7827 */ /* 0x000fe200078e00ff */
[----:B------:R-:W-:-:S03]  /*2400*/  LOP3.LUT R9, R27, R23, RZ, 0x3c, !PT ;  /* 0x000000171b097212 */ /* 0x000fc600078e3cff */
[----:B------:R-:W-:Y:S01]  /*2410*/  IMAD R34, R34, -0x2daee0ad, RZ ;  /* 0xd2511f5322227824 */ /* 0x000fe200078e02ff */
[----:B------:R-:W-:Y:S01]  /*2420*/  LOP3.LUT R19, R26, R19, R14, 0x96, !PT ;  /* 0x000000131a137212 */ /* 0x000fe200078e960e */
[----:B------:R-:W-:-:S04]  /*2430*/  IMAD.HI.U32 R33, R7, -0x2daee0ad, RZ ;  /* 0xd2511f5307217827 */ /* 0x000fc800078e00ff */
[----:B------:R-:W-:Y:S01]  /*2440*/  IMAD R27, R21, -0x326172a9, RZ ;  /* 0xcd9e8d57151b7824 */ /* 0x000fe200078e02ff */
[----:B------:R-:W-:Y:S01]  /*2450*/  LOP3.LUT R26, R33, R34, R14, 0x96, !PT ;  /* 0x00000022211a7212 */ /* 0x000fe200078e960e */
[----:B------:R-:W-:Y:S02]  /*2460*/  IMAD R25, R20, -0x2daee0ad, RZ ;  /* 0xd2511f5314197824 */ /* 0x000fe400078e02ff */
[----:B------:R-:W-:-:S04]  /*2470*/  IMAD.HI.U32 R30, R29, -0x2daee0ad, RZ ;  /* 0xd2511f531d1e7827 */ /* 0x000fc800078e00ff */
        /* <DEDUP_REMOVED lines=14> */
[----:B------:R-:W-:Y:S02]  /*2560*/  IMAD R23, R31, -0x326172a9, RZ ;  /* 0xcd9e8d571f177824 */ /* 0x000fe400078e02ff */
[----:B------:R-:W-:-:S04]  /*2570*/  IMAD.HI.U32 R21, R19, -0x326172a9, RZ ;  /* 0xcd9e8d5713157827 */ /* 0x000fc800078e00ff */
[----:B------:R-:W-:Y:S01]  /*2580*/  IMAD R34, R32, -0x326172a9, RZ ;  /* 0xcd9e8d5720227824 */ /* 0x000fe200078e02ff */
[----:B------:R-:W-:Y:S01]  /*2590*/  LOP3.LUT R22, R21, R2, R15, 0x96, !PT ;  /* 0x0000000215167212 */ /* 0x000fe200078e960f */
[----:B------:R-:W-:-:S04]  /*25a0*/  IMAD.HI.U32 R31, R30, -0x326172a9, RZ ;  /* 0xcd9e8d571e1f7827 */ /* 0x000fc800078e00ff */
[----:B------:R-:W-:Y:S01]  /*25b0*/  IMAD.WIDE.U32 R8, R33, -0x326172a9, RZ ;  /* 0xcd9e8d5721087825 */ /* 0x000fe200078e00ff */
[----:B------:R-:W-:-:S03]  /*25c0*/  LOP3.LUT R2, R31, R34, R15, 0x96, !PT ;  /* 0x000000221f027212 */ /* 0x000fc600078e960f */
[----:B------:R-:W-:Y:S01]  /*25d0*/  IMAD.HI.U32 R32, R26, -0x326172a9, RZ ;  /* 0xcd9e8d571a207827 */ /* 0x000fe200078e00ff */
[----:B------:R-:W-:-:S03]  /*25e0*/  LOP3.LUT R31, R9, R24, R15, 0x96, !PT ;  /* 0x00000018091f7212 */ /* 0x000fc600078e960f */
        /* <DEDUP_REMOVED lines=14> */
[----:B------:R-:W-:Y:S01]  /*26d0*/  IMAD R32, R19, -0x326172a9, RZ ;  /* 0xcd9e8d5713207824 */ /* 0x000fe200078e02ff */
[----:B------:R-:W-:Y:S01]  /*26e0*/  LOP3.LUT R16, R15, UR15, R14, 0x96, !PT ;  /* 0x0000000f0f107c12 */ /* 0x000fe2000f8e960e */
[----:B------:R-:W-:Y:S02]  /*26f0*/  IMAD R11, R26, -0x326172a9, RZ ;  /* 0xcd9e8d571a0b7824 */ /* 0x000fe400078e02ff */
[----:B------:R-:W-:-:S04]  /*2700*/  IMAD.HI.U32 R7, R9, -0x326172a9, RZ ;  /* 0xcd9e8d5709077827 */ /* 0x000fc800078e00ff */
[----:B------:R-:W-:Y:S01]  /*2710*/  IMAD.WIDE.U32 R14, R20, -0x326172a9, RZ ;  /* 0xcd9e8d57140e7825 */ /* 0x000fe200078e00ff */
[----:B------:R-:W-:-:S03]  /*2720*/  LOP3.LUT R32, R7, R32, R17, 0x96, !PT ;  /* 0x0000002007207212 */ /* 0x000fc600078e9611 */
[----:B------:R-:W-:Y:S01]  /*2730*/  IMAD.HI.U32 R26, R24, -0x326172a9, RZ ;  /* 0xcd9e8d57181a7827 */ /* 0x000fe200078e00ff */
[----:B------:R-:W-:-:S03]  /*2740*/  LOP3.LUT R8, R15, R8, R17, 0x96, !PT ;  /* 0x000000080f087212 */ /* 0x000fc600078e9611 */
[----:B------:R-:W-:Y:S01]  /*2750*/  IMAD.WIDE.U32 R20, R31, -0x2daee0ad, RZ ;  /* 0xd2511f531f147825 */ /* 0x000fe200078e00ff */
[----:B------:R-:W-:-:S03]  /*2760*/  LOP3.LUT R7, R26, R11, R17, 0x96, !PT ;  /* 0x0000000b1a077212 */ /* 0x000fc600078e9611 */
[----:B------:R-:W-:Y:S01]  /*2770*/  IMAD R30, R30, -0x326172a9, RZ ;  /* 0xcd9e8d571e1e7824 */ /* 0x000fe200078e02ff */
[----:B------:R-:W-:Y:S01]  /*2780*/  LOP3.LUT R10, R21, UR15, R10, 0x96, !PT ;  /* 0x0000000f150a7c12 */ /* 0x000fe2000f8e960a */
[----:B------:R-:W-:-:S04]  /*2790*/  IMAD.HI.U32 R19, R25, -0x326172a9, RZ ;  /* 0xcd9e8d5719137827 */ /* 0x000fc800078e00ff */
[----:B------:R-:W-:Y:S01]  /*27a0*/  IMAD R21, R9, -0x326172a9, RZ ;  /* 0xcd9e8d5709157824 */ /* 0x000fe200078e02ff */
[----:B------:R-:W-:Y:S01]  /*27b0*/  LOP3.LUT R19, R19, R30, R17, 0x96, !PT ;  /* 0x0000001e13137212 */ /* 0x000fe200078e9611 */
        /* <DEDUP_REMOVED lines=98> */
[----:B------:R-:W-:Y:S01]  /*2de0*/  IMAD.MOV.U32 R47, RZ, RZ, R20 ;  /* 0x000000ffff2f7224 */ /* 0x000fe200078e0014 */
[----:B------:R-:W-:Y:S01]  /*2df0*/  LOP3.LUT R17, R21, UR24, R10, 0x96, !PT ;  /* 0x0000001815117c12 */ /* 0x000fe2000f8e960a */
[----:B------:R-:W-:-:S03]  /*2e00*/  IMAD.WIDE.U32 R20, R11, -0x326172a9, RZ ;  /* 0xcd9e8d570b147825 */ /* 0x000fc600078e00ff */
[----:B------:R-:W-:Y:S01]  /*2e10*/  MOV R3, R17 ;  /* 0x0000001100037202 */ /* 0x000fe20000000f00 */
[----:B------:R-:W-:Y:S01]  /*2e20*/  IMAD R49, R15, -0x2daee0ad, RZ ;  /* 0xd2511f530f317824 */ /* 0x000fe200078e02ff */
[----:B------:R-:W-:Y:S01]  /*2e30*/  MOV R37, R20 ;  /* 0x0000001400257202 */ /* 0x000fe20000000f00 */
[----:B------:R-:W-:Y:S02]  /*2e40*/  IMAD R11, R14, -0x2daee0ad, RZ ;  /* 0xd2511f530e0b7824 */ /* 0x000fe400078e02ff */
[----:B------:R-:W-:-:S04]  /*2e50*/  IMAD.WIDE.U32 R40, R40, -0x326172a9, RZ ;  /* 0xcd9e8d5728287825 */ /* 0x000fc800078e00ff */
[----:B------:R-:W-:Y:S01]  /*2e60*/  IMAD R9, R9, -0x326172a9, RZ ;  /* 0xcd9e8d5709097824 */ /* 0x000fe200078e02ff */
[----:B------:R-:W-:Y:S01]  /*2e70*/  LOP3.LUT R32, R41, UR24, R23, 0x96, !PT ;  /* 0x0000001829207c12 */ /* 0x000fe2000f8e9617 */
[----:B------:R-:W-:Y:S01]  /*2e80*/  IMAD R29, R29, -0x326172a9, RZ ;  /* 0xcd9e8d571d1d7824 */ /* 0x000fe200078e02ff */
[----:B------:R-:W-:Y:S01]  /*2e90*/  MOV R41, R12 ;  /* 0x0000000c00297202 */ /* 0x000fe20000000f00 */
[----:B------:R-:W-:Y:S01]  /*2ea0*/  IMAD.WIDE.U32 R14, R19, -0x326172a9, RZ ;  /* 0xcd9e8d57130e7825 */ /* 0x000fe200078e00ff */
[----:B------:R-:W-:-:S03]  /*2eb0*/  LOP3.LUT R10, R21, UR24, R9, 0x96, !PT ;  /* 0x00000018150a7c12 */ /* 0x000fc6000f8e9609 */
[----:B------:R-:W-:Y:S01]  /*2ec0*/  IMAD R25, R25, -0x2daee0ad, RZ ;  /* 0xd2511f5319197824 */ /* 0x000fe200078e02ff */
[----:B------:R-:W-:Y:S01]  /*2ed0*/  LOP3.LUT R36, R15, UR24, R29, 0x96, !PT ;  /* 0x000000180f247c12 */ /* 0x000fe2000f8e961d */
[----:B------:R-:W-:-:S04]  /*2ee0*/  IMAD.HI.U32 R8, R7, -0x2daee0ad, RZ ;  /* 0xd2511f5307087827 */ /* 0x000fc800078e00ff */
[----:B------:R-:W-:Y:S01]  /*2ef0*/  IMAD.HI.U32 R22, R48, -0x2daee0ad, RZ ;  /* 0xd2511f5330167827 */ /* 0x000fe200078e00ff */
[----:B------:R-:W-:-:S03]  /*2f00*/  LOP3.LUT R8, R8, UR25, R25, 0x96, !PT ;  /* 0x0000001908087c12 */ /* 0x000fc6000f8e9619 */
        /* <DEDUP_REMOVED lines=9> */
.L_x_2354:
[----:B------:R-:W0:Y:S02]  /*2fa0*/  LDC.64 R38, c[0x0][0x210] ;  /* 0x00008400ff267b82 */ /* 0x000e240000000a00 */
[----:B0-----:R-:W-:-:S05]  /*2fb0*/  IMAD.WIDE.U32 R38, R54, 0x8, R38 ;  /* 0x0000000836267825 */ /* 0x001fca00078e0026 */
[----:B------:R-:W2:Y:S04]  /*2fc0*/  LDG.E.128 R12, desc[UR8][R38.64] ;  /* 0x00000008260c7981 */ /* 0x000ea8000c1e1d00 */
[----:B------:R-:W3:Y:S04]  /*2fd0*/  LDG.E.128 R16, desc[UR8][R38.64+0x10] ;  /* 0x0000100826107981 */ /* 0x000ee8000c1e1d00 */
[----:B------:R-:W4:Y:S04]  /*2fe0*/  LDG.E.128 R20, desc[UR8][R38.64+0x20] ;  /* 0x0000200826147981 */ /* 0x000f28000c1e1d00 */
[----:B------:R-:W5:Y:S01]  /*2ff0*/  LDG.E.128 R24, desc[UR8][R38.64+0x30] ;  /* 0x0000300826187981 */ /* 0x000f62000c1e1d00 */
[----:B------:R-:W-:Y:S01]  /*3000*/  I2FP.F32.U32 R28, R28 ;  /* 0x0000001c001c7245 */ /* 0x000fe20000201000 */
[----:B------:R-:W-:Y:S01]  /*3010*/  IMAD.MOV.U32 R51, RZ, RZ, 0x2f800000 ;  /* 0x2f800000ff337424 */ /* 0x000fe200078e00ff */
[----:B------:R-:W-:-:S03]  /*3020*/  I2FP.F32.U32 R29, R29 ;  /* 0x0000001d001d7245 */ /* 0x000fc60000201000 */
[-C--:B------:R-:W-:Y:S02]  /*3030*/  FFMA.FTZ R28, R28, R51.reuse, 1.1641532182693481445e-10 ;  /* 0x2f0000001c1c7423 */ /* 0x080fe40000010033 */
[----:B------:R-:W-:Y:S02]  /*3040*/  FFMA.FTZ R42, R29, R51, 1.1641532182693481445e-10 ;  /* 0x2f0000001d2a7423 */ /* 0x000fe40000010033 */
[----:B------:R-:W-:Y:S02]  /*3050*/  FMUL.FTZ R34, R28, 1 ;  /* 0x3f8000001c227820 */ /* 0x000fe40000410000 */
[----:B------:R-:W5:Y:S01]  /*3060*/  LDG.E.128 R28, desc[UR8][R38.64+0x40] ;  /* 0x00004008261c7981 */ /* 0x000f62000c1e1d00 */
[----:B------:R-:W-:Y:S02]  /*3070*/  I2FP.F32.U32 R33, R33 ;  /* 0x0000002100217245 */ /* 0x000fe40000201000 */
[----:B------:R-:W-:Y:S01]  /*3080*/  I2FP.F32.U32 R41, R41 ;  /* 0x0000002900297245 */ /* 0x000fe20000201000 */
[----:B------:R-:W0:Y:S02]  /*3090*/  F2F.F64.F32 R34, R34 ;  /* 0x0000002200227310 */ /* 0x000e240000201800 */
[-C--:B------:R-:W-:Y:S01]  /*30a0*/  FFMA.FTZ R33, R33, R51.reuse, 1.1641532182693481445e-10 ;  /* 0x2f00000021217423 */ /* 0x080fe20000010033 */
[----:B------:R-:W-:Y:S01]  /*30b0*/  I2FP.F32.U32 R32, R32 ;  /* 0x0000002000207245 */ /* 0x000fe20000201000 */
[----:B------:R-:W-:-:S02]  /*30c0*/  FFMA.FTZ R41, R41, R51, 1.1641532182693481445e-10 ;  /* 0x2f00000029297423 */ /* 0x000fc40000010033 */
[----:B------:R-:W-:Y:S01]  /*30d0*/  FMUL.FTZ R33, R33, 1 ;  /* 0x3f80000021217820 */ /* 0x000fe20000410000 */
[----:B------:R-:W-:Y:S01]  /*30e0*/  FMUL.FTZ R42, R42, 1 ;  /* 0x3f8000002a2a7820 */ /* 0x000fe20000410000 */
[----:B------:R-:W-:Y:S01]  /*30f0*/  FMUL.FTZ R44, R41, 1 ;  /* 0x3f800000292c7820 */ /* 0x000fe20000410000 */
[----:B------:R-:W-:-:S03]  /*3100*/  FFMA.FTZ R41, R32, R51, 1.1641532182693481445e-10 ;  /* 0x2f00000020297423 */ /* 0x000fc60000010033 */
[----:B------:R-:W1:Y:S01]  /*3110*/  F2F.F64.F32 R32, R33 ;  /* 0x0000002100207310 */ /* 0x000e620000201800 */
[----:B------:R-:W-:Y:S02]  /*3120*/  I2FP.F32.U32 R40, R40 ;  /* 0x0000002800287245 */ /* 0x000fe40000201000 */
[----:B------:R-:W-:-:S05]  /*3130*/  I2FP.F32.U32 R49, R49 ;  /* 0x0000003100317245 */ /* 0x000fca0000201000 */
[----:B------:R-:W1:Y:S01]  /*3140*/  F2F.F64.F32 R42, R42 ;  /* 0x0000002a002a7310 */ /* 0x000e620000201800 */
[-C--:B------:R-:W-:Y:S01]  /*3150*/  FFMA.FTZ R50, R40, R51.reuse, 1.1641532182693481445e-10 ;  /* 0x2f00000028327423 */ /* 0x080fe20000010033 */
[----:B0-----:R-:W-:Y:S01]  /*3160*/  DSETP.GEU.AND P0, PT, R34, UR26, PT ;  /* 0x0000001a22007e2a */ /* 0x001fe2000bf0e000 */
[----:B------:R-:W-:Y:S01]  /*3170*/  FMUL.FTZ R41, R41, 1 ;  /* 0x3f80000029297820 */ /* 0x000fe20000410000 */
[----:B------:R-:W-:Y:S01]  /*3180*/  I2FP.F32.U32 R48, R48 ;  /* 0x0000003000307245 */ /* 0x000fe20000201000 */
[----:B------:R-:W-:Y:S01]  /*3190*/  FMUL.FTZ R52, R50, 1 ;  /* 0x3f80000032347820 */ /* 0x000fe20000410000 */
[-C--:B------:R-:W-:Y:S02]  /*31a0*/  FFMA.FTZ R49, R49, R51.reuse, 1.1641532182693481445e-10 ;  /* 0x2f00000031317423 */ /* 0x080fe40000010033 */
[----:B------:R-:W0:Y:S01]  /*31b0*/  F2F.F64.F32 R44, R44 ;  /* 0x0000002c002c7310 */ /* 0x000e220000201800 */
[----:B-1----:R-:W-:Y:S01]  /*31c0*/  DSETP.GEU.AND P2, PT, R32, UR26, PT ;  /* 0x0000001a20007e2a */ /* 0x002fe2000bf4e000 */
[----:B------:R-:W-:Y:S01]  /*31d0*/  FFMA.FTZ R48, R48, R51, 1.1641532182693481445e-10 ;  /* 0x2f00000030307423 */ /* 0x000fe20000010033 */
[----:B------:R-:W5:Y:S01]  /*31e0*/  LDG.E.128 R32, desc[UR8][R38.64+0x50] ;  /* 0x0000500826207981 */ /* 0x000f62000c1e1d00 */
[----:B------:R-:W-:Y:S01]  /*31f0*/  FSEL R61, RZ, 1, P0 ;  /* 0x3f800000ff3d7808 */ /* 0x000fe20000000000 */
[----:B------:R-:W-:Y:S01]  /*3200*/  FMUL.FTZ R49, R49, 1 ;  /* 0x3f80000031317820 */ /* 0x000fe20000410000 */
[----:B------:R-:W-:-:S02]  /*3210*/  DSETP.GEU.AND P1, PT, R42, UR26, PT ;  /* 0x0000001a2a007e2a */ /* 0x000fc4000bf2e000 */
[----:B------:R-:W1:Y:S01]  /*3220*/  F2F.F64.F32 R40, R41 ;  /* 0x0000002900287310 */ /* 0x000e620000201800 */
[----:B------:R-:W-:Y:S01]  /*3230*/  FMUL.FTZ R42, R48, 1 ;  /* 0x3f800000302a7820 */ /* 0x000fe20000410000 */
[----:B------:R-:W-:-:S06]  /*3240*/  FMUL.FTZ R48, R61, 1 ;  /* 0x3f8000003d307820 */ /* 0x000fcc0000410000 */
[----:B------:R-:W1:Y:S01]  /*3250*/  F2F.F64.F32 R52, R52 ;  /* 0x0000003400347310 */ /* 0x000e620000201800 */
[----:B------:R-:W-:Y:S01]  /*3260*/  FSEL R55, RZ, 1, P1 ;  /* 0x3f800000ff377808 */ /* 0x000fe20000800000 */
[----:B0-----:R-:W-:-:S06]  /*3270*/  DSETP.GEU.AND P3, PT, R44, UR26, PT ;  /* 0x0000001a2c007e2a */ /* 0x001fcc000bf6e000 */
[----:B------:R-:W0:Y:S01]  /*3280*/  F2F.F64.F32 R50, R49 ;  /* 0x0000003100327310 */ /* 0x000e220000201800 */
[----:B------:R-:W-:Y:S01]  /*3290*/  FMUL.FTZ R44, R55, 1 ;  /* 0x3f800000372c7820 */ /* 0x000fe20000410000 */
[----:B-1----:R-:W-:-:S06]  /*32a0*/  DSETP.GEU.AND P0, PT, R40, UR26, PT ;  /* 0x0000001a28007e2a */ /* 0x002fcc000bf0e000 */
[----:B------:R-:W-:Y:S01]  /*32b0*/  F2F.F64.F32 R48, R48 ;  /* 0x0000003000307310 */ /* 0x000fe20000201800 */
[----:B------:R-:W-:Y:S01]  /*32c0*/  DSETP.GEU.AND P1, PT, R52, UR26, PT ;  /* 0x0000001a34007e2a */ /* 0x000fe2000bf2e000 */
[----:B------:R-:W-:Y:S02]  /*32d0*/  FSEL R56, RZ, 1, P3 ;  /* 0x3f800000ff387808 */ /* 0x000fe40001800000 */
[----:B------:R-:W-:-:S04]  /*32e0*/  FSEL R53, RZ, 1, P2 ;  /* 0x3f800000ff357808 */ /* 0x000fc80001000000 */
[----:B------:R-:W1:Y:S01]  /*32f0*/  F2F.F64.F32 R42, R42 ;  /* 0x0000002a002a7310 */ /* 0x000e620000201800 */
[----:B0-----:R-:W-:Y:S01]  /*3300*/  DSETP.GEU.AND P3, PT, R50, UR26, PT ;  /* 0x0000001a32007e2a */ /* 0x001fe2000bf6e000 */
[----:B------:R-:W-:-:S06]  /*3310*/  MOV R51, R56 ;  /* 0x0000003800337202 */ /* 0x000fcc0000000f00 */
[----:B------:R0:W2:Y:S01]  /*3320*/  F2F.F64.F32 R40, R44 ;  /* 0x0000002c00287310 */ /* 0x0000a20000201800 */
[----:B------:R-:W-:Y:S01]  /*3330*/  FMUL.FTZ R52, R53, 1 ;  /* 0x3f80000035347820 */ /* 0x000fe20000410000 */
[----:B------:R-:W-:Y:S01]  /*3340*/  FSEL R59, RZ, 1, P0 ;  /* 0x3f800000ff3b7808 */ /* 0x000fe20000000000 */
[----:B------:R-:W-:Y:S01]  /*3350*/  FMUL.FTZ R50, R51, 1 ;  /* 0x3f80000033327820 */ /* 0x000fe20000410000 */
[----:B------:R-:W-:Y:S01]  /*3360*/  FSEL R58, RZ, 1, P1 ;  /* 0x3f800000ff3a7808 */ /* 0x000fe20000800000 */
[----:B-1----:R-:W-:-:S03]  /*3370*/  DSETP.GEU.AND P2, PT, R42, UR26, PT ;  /* 0x0000001a2a007e2a */ /* 0x002fc6000bf4e000 */
[----:B------:R-:W3:Y:S01]  /*3380*/  F2F.F64.F32 R42, R50 ;  /* 0x00000032002a7310 */ /* 0x000ee20000201800 */
[----:B0-----:R-:W-:-:S07]  /*3390*/  FMUL.FTZ R44, R58, 1 ;  /* 0x3f8000003a2c7820 */ /* 0x001fce0000410000 */
[----:B------:R-:W-:Y:S01]  /*33a0*/  F2F.F64.F32 R44, R44 ;  /* 0x0000002c002c7310 */ /* 0x000fe20000201800 */
[----:B------:R-:W-:Y:S02]  /*33b0*/  I2FP.F32.U32 R11, R11 ;  /* 0x0000000b000b7245 */ /* 0x000fe40000201000 */
[----:B------:R-:W-:Y:S02]  /*33c0*/  I2FP.F32.U32 R7, R7 ;  /* 0x0000000700077245 */ /* 0x000fe40000201000 */
[----:B------:R-:W-:Y:S02]  /*33d0*/  I2FP.F32.U32 R9, R9 ;  /* 0x0000000900097245 */ /* 0x000fe40000201000 */
[----:B------:R-:W-:Y:S02]  /*33e0*/  I2FP.F32.U32 R36, R36 ;  /* 0x0000002400247245 */ /* 0x000fe40000201000 */
[----:B------:R-:W-:Y:S02]  /*33f0*/  I2FP.F32.U32 R8, R8 ;  /* 0x0000000800087245 */ /* 0x000fe40000201000 */
[----:B------:R-:W-:Y:S01]  /*3400*/  I2FP.F32.U32 R10, R10 ;  /* 0x0000000a000a7245 */ /* 0x000fe20000201000 */
[----:B--2---:R-:W-:Y:S01]  /*3410*/  DMUL R48, R12, R48 ;  /* 0x000000300c307228 */ /* 0x004fe20000000000 */
[----:B------:R0:W1:Y:S01]  /*3420*/  F2F.F64.F32 R12, R52 ;  /* 0x00000034000c7310 */ /* 0x0000620000201800 */
[----:B------:R-:W-:Y:S01]  /*3430*/  DMUL R40, R14, R40 ;  /* 0x000000280e287228 */ /* 0x000fe20000000000 */
[----:B0-----:R-:W-:-:S02]  /*3440*/  IMAD.MOV.U32 R52, RZ, RZ, R55 ;  /* 0x000000ffff347224 */ /* 0x001fc400078e0037 */
[----:B------:R-:W-:-:S04]  /*3450*/  FMUL.FTZ R55, R59, 1 ;  /* 0x3f8000003b377820 */ /* 0x000fc80000410000 */
[----:B------:R-:W0:Y:S01]  /*3460*/  F2F.F64.F32 R14, R55 ;  /* 0x00000037000e7310 */ /* 0x000e220000201800 */
[----:B---3--:R-:W-:Y:S02]  /*3470*/  DMUL R56, R16, R42 ;  /* 0x0000002a10387228 */ /* 0x008fe40000000000 */
[----:B-1----:R-:W-:Y:S01]  /*3480*/  DMUL R42, R18, R12 ;  /* 0x0000000c122a7228 */ /* 0x002fe20000000000 */
[----:B------:R-:W-:Y:S01]  /*3490*/  MOV R19, R51 ;  /* 0x0000003300137202 */ /* 0x000fe20000000f00 */
[----:B----4-:R-:W-:Y:S01]  /*34a0*/  DMUL R22, R22, R44 ;  /* 0x0000002c16167228 */ /* 0x010fe20000000000 */
[----:B------:R-:W-:Y:S01]  /*34b0*/  IMAD.MOV.U32 R45, RZ, RZ, R53 ;  /* 0x000000ffff2d7224 */ /* 0x000fe200078e0035 */
[----:B0-----:R-:W-:Y:S01]  /*34c0*/  DMUL R50, R20, R14 ;  /* 0x0000000e14327228 */ /* 0x001fe20000000000 */
[----:B------:R-:W2:Y:S01]  /*34d0*/  LDG.E.128 R12, desc[UR8][R38.64+0x60] ;  /* 0x00006008260c7981 */ /* 0x000ea2000c1e1d00 */
[----:B------:R-:W-:-:S05]  /*34e0*/  FSEL R53, RZ, 1, P3 ;  /* 0x3f800000ff357808 */ /* 0x000fca0001800000 */
[----:B------:R-:W-:-:S04]  /*34f0*/  FMUL.FTZ R20, R53, 1 ;  /* 0x3f80000035147820 */ /* 0x000fc80000410000 */
[----:B------:R-:W5:Y:S01]  /*3500*/  F2F.F64.F32 R16, R20 ;  /* 0x0000001400107310 */ /* 0x000f620000201800 */
[----:B------:R-:W-:-:S05]  /*3510*/  FSEL R55, RZ, 1, P2 ;  /* 0x3f800000ff377808 */ /* 0x000fca0001000000 */
[----:B------:R-:W-:Y:S01]  /*3520*/  FMUL.FTZ R21, R55, 1 ;  /* 0x3f80000037157820 */ /* 0x000fe20000410000 */
[----:B-----5:R-:W-:-:S03]  /*3530*/  DMUL R24, R24, R16 ;  /* 0x0000001018187228 */ /* 0x020fc60000000000 */
[----:B------:R0:W1:Y:S02]  /*3540*/  F2F.F64.F32 R16, R21 ;  /* 0x0000001500107310 */ /* 0x0000640000201800 */
[----:B0-----:R-:W-:Y:S01]  /*3550*/  MOV R21, R19 ;  /* 0x0000001300157202 */ /* 0x001fe20000000f00 */
[----:B-1----:R-:W-:Y:S01]  /*3560*/  DMUL R26, R26, R16 ;  /* 0x000000101a1a7228 */ /* 0x002fe20000000000 */
[----:B------:R0:W3:Y:S01]  /*3570*/  LDG.E.128 R16, desc[UR8][R38.64+0x70] ;  /* 0x0000700826107981 */ /* 0x0000e2000c1e1d00 */
[----:B------:R-:W-:Y:S02]  /*3580*/  I2FP.F32.U32 R44, R46 ;  /* 0x0000002e002c7245 */ /* 0x000fe40000201000 */
[----:B------:R-:W-:Y:S02]  /*3590*/  I2FP.F32.U32 R20, R37 ;  /* 0x0000002500147245 */ /* 0x000fe40000201000 */
[----:B0-----:R-:W-:Y:S01]  /*35a0*/  MOV R39, 0x2f800000 ;  /* 0x2f80000000277802 */ /* 0x001fe20000000f00 */
[----:B------:R-:W-:-:S04]  /*35b0*/  IMAD.MOV.U32 R38, RZ, RZ, R45 ;  /* 0x000000ffff267224 */ /* 0x000fc800078e002d */
[-C--:B------:R-:W-:Y:S01]  /*35c0*/  FFMA.FTZ R45, R11, R39.reuse, 1.1641532182693481445e-10 ;  /* 0x2f0000000b2d7423 */ /* 0x080fe20000010027 */
[----:B------:R-:W-:Y:S02]  /*35d0*/  IMAD.MOV.U32 R11, RZ, RZ, R38 ;  /* 0x000000ffff0b7224 */ /* 0x000fe400078e0026 */
[-C--:B------:R-:W-:Y:S01]  /*35e0*/  FFMA.FTZ R37, R7, R39.reuse, 1.1641532182693481445e-10 ;  /* 0x2f00000007257423 */ /* 0x080fe20000010027 */
[-C--:B------:R-:W-:Y:S01]  /*35f0*/  FFMA.FTZ R46, R9, R39.reuse, 1.1641532182693481445e-10 ;  /* 0x2f000000092e7423 */ /* 0x080fe20000010027 */
[-C--:B------:R-:W-:Y:S01]  /*3600*/  FFMA.FTZ R44, R44, R39.reuse, 1.1641532182693481445e-10 ;  /* 0x2f0000002c2c7423 */ /* 0x080fe20000010027 */
[-C--:B------:R-:W-:Y:S01]  /*3610*/  FFMA.FTZ R36, R36, R39.reuse, 1.1641532182693481445e-10 ;  /* 0x2f00000024247423 */ /* 0x080fe20000010027 */
[-C--:B------:R-:W-:Y:S01]  /*3620*/  FFMA.FTZ R38, R8, R39.reuse, 1.1641532182693481445e-10 ;  /* 0x2f00000008267423 */ /* 0x080fe20000010027 */
[-C--:B------:R-:W-:Y:S01]  /*3630*/  FFMA.FTZ R7, R20, R39.reuse, 1.1641532182693481445e-10 ;  /* 0x2f00000014077423 */ /* 0x080fe20000010027 */
[----:B------:R-:W-:Y:S01]  /*3640*/  FFMA.FTZ R39, R10, R39, 1.1641532182693481445e-10 ;  /* 0x2f0000000a277423 */ /* 0x000fe20000010027 */
[----:B------:R-:W-:-:S02]  /*3650*/  MOV R10, R21 ;  /* 0x00000015000a7202 */ /* 0x000fc40000000f00 */
[----:B------:R-:W0:Y:S01]  /*3660*/  LDC.64 R20, c[0x0][0x2e8] ;  /* 0x0000ba00ff147b82 */ /* 0x000e220000000a00 */
[----:B------:R-:W-:Y:S02]  /*3670*/  DMUL R8, R48, UR4 ;  /* 0x0000000430087c28 */ /* 0x000fe40008000000 */
[----:B------:R-:W-:Y:S01]  /*3680*/  IMAD.MOV.U32 R48, RZ, RZ, R10 ;  /* 0x000000ffff307224 */ /* 0x000fe200078e000a */
[----:B------:R-:W-:Y:S01]  /*3690*/  MOV R49, R11 ;  /* 0x0000000b00317202 */ /* 0x000fe20000000f00 */
[----:B------:R-:W-:Y:S01]  /*36a0*/  DMUL R10, R40, UR4 ;  /* 0x00000004280a7c28 */ /* 0x000fe20008000000 */
[----:B------:R-:W-:Y:S01]  /*36b0*/  FMUL.FTZ R39, R39, 1 ;  /* 0x3f80000027277820 */ /* 0x000fe20000410000 */
[----:B0-----:R-:W-:-:S05]  /*36c0*/  IMAD.WIDE.U32 R20, R54, 0x8, R20 ;  /* 0x0000000836147825 */ /* 0x001fca00078e0014 */
[----:B------:R0:W-:Y:S02]  /*36d0*/  STG.E.128 desc[UR8][R20.64], R8 ;  /* 0x0000000814007986 */ /* 0x0001e4000c101d08 */
[----:B0-----:R-:W0:Y:S01]  /*36e0*/  F2F.F64.F32 R8, R39 ;  /* 0x0000002700087310 */ /* 0x001e220000201800 */
[----:B------:R-:W-:Y:S01]  /*36f0*/  FMUL.FTZ R40, R7, 1 ;  /* 0x3f80000007287820 */ /* 0x000fe20000410000 */
[----:B0-----:R-:W-:-:S06]  /*3700*/  DSETP.GEU.AND P0, PT, R8, UR26, PT ;  /* 0x0000001a08007e2a */ /* 0x001fcc000bf0e000 */
[----:B------:R-:W-:-:S05]  /*3710*/  FSEL R7, RZ, 1, P0 ;  /* 0x3f800000ff077808 */ /* 0x000fca0000000000 */
[----:B------:R-:W-:-:S04]  /*3720*/  FMUL.FTZ R41, R7, 1 ;  /* 0x3f80000007297820 */ /* 0x000fc80000410000 */
[----:B------:R-:W0:Y:S08]  /*3730*/  F2F.F64.F32 R10, R41 ;  /* 0x00000029000a7310 */ /* 0x000e300000201800 */
[----:B------:R-:W1:Y:S01]  /*3740*/  F2F.F64.F32 R8, R40 ;  /* 0x0000002800087310 */ /* 0x000e620000201800 */
[----:B0-----:R-:W-:Y:S01]  /*3750*/  DMUL R28, R28, R10 ;  /* 0x0000000a1c1c7228 */ /* 0x001fe20000000000 */
[----:B------:R-:W-:-:S06]  /*3760*/  FMUL.FTZ R11, R38, 1 ;  /* 0x3f800000260b7820 */ /* 0x000fcc0000410000 */
[----:B------:R-:W0:Y:S01]  /*3770*/  F2F.F64.F32 R10, R11 ;  /* 0x0000000b000a7310 */ /* 0x000e220000201800 */
[----:B-1----:R-:W-:Y:S01]  /*3780*/  DSETP.GEU.AND P0, PT, R8, UR26, PT ;  /* 0x0000001a08007e2a */ /* 0x002fe2000bf0e000 */
[----:B------:R-:W-:-:S05]  /*3790*/  IMAD.MOV.U32 R40, RZ, RZ, R48 ;  /* 0x000000ffff287224 */ /* 0x000fca00078e0030 */
[----:B------:R-:W-:-:S05]  /*37a0*/  FSEL R8, RZ, 1, P0 ;  /* 0x3f800000ff087808 */ /* 0x000fca0000000000 */
[----:B------:R-:W-:Y:S01]  /*37b0*/  FMUL.FTZ R48, R8, 1 ;  /* 0x3f80000008307820 */ /* 0x000fe20000410000 */
[----:B0-----:R-:W-:-:S03]  /*37c0*/  DSETP.GEU.AND P0, PT, R10, UR26, PT ;  /* 0x0000001a0a007e2a */ /* 0x001fc6000bf0e000 */
[----:B------:R0:W1:Y:S03]  /*37d0*/  F2F.F64.F32 R38, R48 ;  /* 0x0000003000267310 */ /* 0x0000660000201800 */
[----:B------:R-:W-:-:S05]  /*37e0*/  FSEL R10, RZ, 1, P0 ;  /* 0x3f800000ff0a7808 */ /* 0x000fca0000000000 */
[----:B------:R-:W-:Y:S01]  /*37f0*/  FMUL.FTZ R41, R10, 1 ;  /* 0x3f8000000a297820 */ /* 0x000fe20000410000 */
[----:B0-----:R-:W-:Y:S01]  /*3800*/  MOV R48, R40 ;  /* 0x0000002800307202 */ /* 0x001fe20000000f00 */
[----:B------:R-:W-:-:S04]  /*3810*/  FMUL.FTZ R9, R37, 1 ;  /* 0x3f80000025097820 */ /* 0x000fc80000410000 */
[----:B------:R-:W0:Y:S01]  /*3820*/  F2F.F64.F32 R40, R41 ;  /* 0x0000002900287310 */ /* 0x000e220000201800 */
[----:B-1----:R-:W-:-:S07]  /*3830*/  DMUL R30, R30, R38 ;  /* 0x000000261e1e7228 */ /* 0x002fce0000000000 */
        /* <DEDUP_REMOVED lines=9> */
[----:B------:R-:W0:Y:S01]  /*38d0*/  F2F.F64.F32 R38, R48 ;  /* 0x0000003000267310 */ /* 0x000e220000201800 */
[----:B------:R-:W-:Y:S02]  /*38e0*/  FMUL.FTZ R9, R44, 1 ;  /* 0x3f8000002c097820 */ /* 0x000fe40000410000 */
[----:B------:R-:W-:Y:S02]  /*38f0*/  FSEL R44, RZ, 1, P0 ;  /* 0x3f800000ff2c7808 */ /* 0x000fe40000000000 */
[----:B------:R-:W-:-:S03]  /*3900*/  MOV R40, R49 ;  /* 0x0000003100287202 */ /* 0x000fc60000000f00 */
[----:B------:R-:W1:Y:S01]  /*3910*/  F2F.F64.F32 R36, R9 ;  /* 0x0000000900247310 */ /* 0x000e620000201800 */
[----:B------:R-:W-:Y:S01]  /*3920*/  FMUL.FTZ R49, R44, 1 ;  /* 0x3f8000002c317820 */ /* 0x000fe20000410000 */
[----:B0-----:R-:W-:-:S06]  /*3930*/  DMUL R34, R34, R38 ;  /* 0x0000002622227228 */ /* 0x001fcc0000000000 */
[----:B------:R0:W2:Y:S01]  /*3940*/  F2F.F64.F32 R38, R49 ;  /* 0x0000003100267310 */ /* 0x0000a20000201800 */
[----:B------:R-:W-:Y:S01]  /*3950*/  FMUL.FTZ R45, R45, 1 ;  /* 0x3f8000002d2d7820 */ /* 0x000fe20000410000 */
[----:B-1----:R-:W-:Y:S01]  /*3960*/  DSETP.GEU.AND P0, PT, R36, UR26, PT ;  /* 0x0000001a24007e2a */ /* 0x002fe2000bf0e000 */
[----:B0-----:R-:W-:-:S05]  /*3970*/  IMAD.MOV.U32 R49, RZ, RZ, R40 ;  /* 0x000000ffff317224 */ /* 0x001fca00078e0028 */
[----:B------:R-:W-:-:S05]  /*3980*/  FSEL R40, RZ, 1, P0 ;  /* 0x3f800000ff287808 */ /* 0x000fca0000000000 */
[----:B------:R-:W-:Y:S01]  /*3990*/  FMUL.FTZ R48, R40, 1 ;  /* 0x3f80000028307820 */ /* 0x000fe20000410000 */
[----:B------:R-:W-:Y:S01]  /*39a0*/  FMUL.FTZ R9, R46, 1 ;  /* 0x3f8000002e097820 */ /* 0x000fe20000410000 */
[----:B--2---:R-:W-:Y:S01]  /*39b0*/  DMUL R36, R12, R38 ;  /* 0x000000260c247228 */ /* 0x004fe20000000000 */
[----:B------:R-:W0:Y:S08]  /*39c0*/  F2F.F64.F32 R12, R45 ;  /* 0x0000002d000c7310 */ /* 0x000e300000201800 */
[----:B------:R-:W1:Y:S01]  /*39d0*/  F2F.F64.F32 R38, R48 ;  /* 0x0000003000267310 */ /* 0x000e620000201800 */
[----:B0-----:R-:W-:-:S06]  /*39e0*/  DSETP.GEU.AND P0, PT, R12, UR26, PT ;  /* 0x0000001a0c007e2a */ /* 0x001fcc000bf0e000 */
[----:B------:R-:W-:Y:S01]  /*39f0*/  FSEL R46, RZ, 1, P0 ;  /* 0x3f800000ff2e7808 */ /* 0x000fe20000000000 */
[----:B-1----:R-:W-:Y:S01]  /*3a00*/  DMUL R38, R14, R38 ;  /* 0x000000260e267228 */ /* 0x002fe20000000000 */
[----:B------:R-:W0:Y:S03]  /*3a10*/  F2F.F64.F32 R12, R9 ;  /* 0x00000009000c7310 */ /* 0x000e260000201800 */
[----:B------:R-:W-:-:S06]  /*3a20*/  FMUL.FTZ R14, R46, 1 ;  /* 0x3f8000002e0e7820 */ /* 0x000fcc0000410000 */
[----:B------:R-:W3:Y:S01]  /*3a30*/  F2F.F64.F32 R14, R14 ;  /* 0x0000000e000e7310 */ /* 0x000ee20000201800 */
[----:B0-----:R-:W-:Y:S01]  /*3a40*/  DSETP.GEU.AND P0, PT, R12, UR26, PT ;  /* 0x0000001a0c007e2a */ /* 0x001fe2000bf0e000 */
[----:B------:R-:W-:Y:S01]  /*3a50*/  MOV R45, R41 ;  /* 0x00000029002d7202 */ /* 0x000fe20000000f00 */
[----:B---3--:R-:W-:-:S04]  /*3a60*/  DMUL R12, R16, R14 ;  /* 0x0000000e100c7228 */ /* 0x008fc80000000000 */
[----:B------:R-:W-:-:S05]  /*3a70*/  FSEL R16, RZ, 1, P0 ;  /* 0x3f800000ff107808 */ /* 0x000fca0000000000 */
[----:B------:R-:W-:Y:S01]  /*3a80*/  FMUL.FTZ R15, R16, 1 ;  /* 0x3f800000100f7820 */ /* 0x000fe20000410000 */
[----:B------:R-:W0:Y:S08]  /*3a90*/  F2I.FTZ.U32.TRUNC.NTZ R45, R45 ;  /* 0x0000002d002d7305 */ /* 0x000e30000021f000 */
[----:B------:R-:W1:Y:S08]  /*3aa0*/  F2F.F64.F32 R14, R15 ;  /* 0x0000000f000e7310 */ /* 0x000e700000201800 */
[----:B------:R-:W2:Y:S08]  /*3ab0*/  F2I.FTZ.U32.TRUNC.NTZ R41, R61 ;  /* 0x0000003d00297305 */ /* 0x000eb0000021f000 */
[----:B------:R-:W-:Y:S08]  /*3ac0*/  F2I.FTZ.U32.TRUNC.NTZ R48, R49 ;  /* 0x0000003100307305 */ /* 0x000ff0000021f000 */
[----:B------:R-:W3:Y:S08]  /*3ad0*/  F2I.FTZ.U32.TRUNC.NTZ R53, R53 ;  /* 0x0000003500357305 */ /* 0x000ef0000021f000 */
[----:B------:R-:W-:Y:S08]  /*3ae0*/  F2I.FTZ.U32.TRUNC.NTZ R10, R10 ;  /* 0x0000000a000a7305 */ /* 0x000ff0000021f000 */
[----:B------:R-:W4:Y:S01]  /*3af0*/  F2I.FTZ.U32.TRUNC.NTZ R52, R52 ;  /* 0x0000003400347305 */ /* 0x000f22000021f000 */
[----:B-1----:R-:W-:-:S07]  /*3b00*/  DMUL R14, R18, R14 ;  /* 0x0000000e120e7228 */ /* 0x002fce0000000000 */
[----:B------:R-:W1:Y:S01]  /*3b10*/  F2I.FTZ.U32.TRUNC.NTZ R11, R11 ;  /* 0x0000000b000b7305 */ /* 0x000e62000021f000 */
[----:B0-----:R-:W-:-:S07]  /*3b20*/  LOP3.LUT R19, R45, 0xff, RZ, 0xc0, !PT ;  /* 0x000000ff2d137812 */ /* 0x001fce00078ec0ff */
[----:B------:R-:W0:Y:S01]  /*3b30*/  F2I.FTZ.U32.TRUNC.NTZ R9, R55 ;  /* 0x0000003700097305 */ /* 0x000e22000021f000 */
[----:B--2---:R-:W-:Y:S02]  /*3b40*/  LOP3.LUT R41, R41, 0xff, RZ, 0xc0, !PT ;  /* 0x000000ff29297812 */ /* 0x004fe400078ec0ff */
[----:B---3--:R-:W-:Y:S02]  /*3b50*/  LOP3.LUT R18, R53, 0xff, RZ, 0xc0, !PT ;  /* 0x000000ff35127812 */ /* 0x008fe400078ec0ff */
[----:B----4-:R-:W-:-:S03]  /*3b60*/  PRMT R45, R52, 0x7604, R41 ;  /* 0x00007604342d7816 */ /* 0x010fc60000000029 */
[----:B------:R2:W-:Y:S01]  /*3b70*/  F2I.FTZ.U32.TRUNC.NTZ R61, R44 ;  /* 0x0000002c003d7305 */ /* 0x0005e2000021f000 */
[----:B-1----:R-:W-:Y:S01]  /*3b80*/  IMAD.MOV.U32 R52, RZ, RZ, R11 ;  /* 0x000000ffff347224 */ /* 0x002fe200078e000b */
[----:B--2---:R-:W-:Y:S02]  /*3b90*/  PRMT R44, R48, 0x7604, R19 ;  /* 0x00007604302c7816 */ /* 0x004fe40000000013 */
[----:B------:R-:W-:Y:S01]  /*3ba0*/  MOV R19, R10 ;  /* 0x0000000a00137202 */ /* 0x000fe20000000f00 */
[----:B------:R-:W-:Y:S01]  /*3bb0*/  DMUL R10, R22, UR4 ;  /* 0x00000004160a7c28 */ /* 0x000fe20008000000 */
[----:B0-----:R-:W-:Y:S02]  /*3bc0*/  PRMT R22, R9, 0x7604, R18 ;  /* 0x0000760409167816 */ /* 0x001fe40000000012 */
[----:B------:R-:W-:Y:S01]  /*3bd0*/  LOP3.LUT R48, R19, 0xff, RZ, 0xc0, !PT ;  /* 0x000000ff13307812 */ /* 0x000fe200078ec0ff */
[----:B------:R-:W-:Y:S01]  /*3be0*/  DMUL R18, R38, UR4 ;  /* 0x0000000426127c28 */ /* 0x000fe20008000000 */
[----:B------:R-:W0:Y:S01]  /*3bf0*/  F2I.FTZ.U32.TRUNC.NTZ R49, R59 ;  /* 0x0000003b00317305 */ /* 0x000e22000021f000 */
[----:B------:R-:W1:Y:S07]  /*3c00*/  LDC R38, c[0x0][RZ] ;  /* 0x00000000ff267b82 */ /* 0x000e6e0000000800 */
[----:B------:R-:W2:Y:S08]  /*3c10*/  F2I.FTZ.U32.TRUNC.NTZ R17, R58 ;  /* 0x0000003a00117305 */ /* 0x000eb0000021f000 */
[----:B------:R-:W3:Y:S08]  /*3c20*/  F2I.FTZ.U32.TRUNC.NTZ R55, R7 ;  /* 0x0000000700377305 */ /* 0x000ef0000021f000 */
[----:B------:R4:W-:Y:S08]  /*3c30*/  F2I.FTZ.U32.TRUNC.NTZ R59, R40 ;  /* 0x00000028003b7305 */ /* 0x0009f0000021f000 */
[----:B------:R0:W5:Y:S01]  /*3c40*/  F2I.FTZ.U32.TRUNC.NTZ R58, R8 ;  /* 0x00000008003a7305 */ /* 0x000162000021f000 */
[----:B----4-:R-:W-:Y:S01]  /*3c50*/  DMUL R40, R56, UR4 ;  /* 0x0000000438287c28 */ /* 0x010fe20008000000 */
[----:B0-----:R-:W-:-:S06]  /*3c60*/  LOP3.LUT R8, R49, 0xff, RZ, 0xc0, !PT ;  /* 0x000000ff31087812 */ /* 0x001fcc00078ec0ff */
[----:B------:R-:W0:Y:S01]  /*3c70*/  F2I.FTZ.U32.TRUNC.NTZ R46, R46 ;  /* 0x0000002e002e7305 */ /* 0x000e22000021f000 */
[----:B--2---:R-:W-:Y:S02]  /*3c80*/  PRMT R7, R17, 0x7604, R8 ;  /* 0x0000760411077816 */ /* 0x004fe40000000008 */
[----:B---3--:R-:W-:-:S05]  /*3c90*/  LOP3.LUT R55, R55, 0xff, RZ, 0xc0, !PT ;  /* 0x000000ff37377812 */ /* 0x008fca00078ec0ff */
[----:B------:R2:W3:Y:S01]  /*3ca0*/  F2I.FTZ.U32.TRUNC.NTZ R23, R16 ;  /* 0x0000001000177305 */ /* 0x0004e2000021f000 */
[----:B------:R-:W-:Y:S02]  /*3cb0*/  PRMT R57, R22, 0x1054, R7 ;  /* 0x0000105416397816 */ /* 0x000fe40000000007 */
[----:B-1----:R-:W-:Y:S01]  /*3cc0*/  SHF.L.U32 R7, R38, 0x4, RZ ;  /* 0x0000000426077819 */ /* 0x002fe200000006ff */
[----:B------:R-:W-:Y:S05]  /*3cd0*/  WARPSYNC.ALL ;  /* 0x0000000000007948 */ /* 0x000fea0003800000 */
[----:B--2---:R-:W-:Y:S01]  /*3ce0*/  DMUL R16, R36, UR4 ;  /* 0x0000000424107c28 */ /* 0x004fe20008000000 */
[----:B------:R-:W-:Y:S01]  /*3cf0*/  LOP3.LUT R36, R61, 0xff, RZ, 0xc0, !PT ;  /* 0x000000ff3d247812 */ /* 0x000fe200078ec0ff */
[----:B------:R-:W-:Y:S01]  /*3d00*/  ULDC UR7, c[0x0][0xc] ;  /* 0x0000030000077ab9 */ /* 0x000fe20000000800 */
[----:B-----5:R-:W-:-:S02]  /*3d10*/  PRMT R58, R58, 0x7604, R55 ;  /* 0x000076043a3a7816 */ /* 0x020fc40000000037 */
[----:B------:R-:W-:Y:S02]  /*3d20*/  PRMT R59, R59, 0x7604, R36 ;  /* 0x000076043b3b7816 */ /* 0x000fe40000000024 */
[----:B------:R-:W-:Y:S02]  /*3d30*/  PRMT R37, R52, 0x7604, R48 ;  /* 0x0000760434257816 */ /* 0x000fe40000000030 */
[----:B------:R-:W-:Y:S01]  /*3d40*/  IADD3 R36, P0, R54, UR12, RZ ;  /* 0x0000000c36247c10 */ /* 0x000fe2000ff1e0ff */
[----:B------:R-:W-:Y:S01]  /*3d50*/  IMAD R54, R7, UR7, R54 ;  /* 0x0000000707367c24 */ /* 0x000fe2000f8e0236 */
[----:B0-----:R-:W-:Y:S02]  /*3d60*/  LOP3.LUT R46, R46, 0xff, RZ, 0xc0, !PT ;  /* 0x000000ff2e2e7812 */ /* 0x001fe400078ec0ff */
[----:B------:R-:W-:Y:S01]  /*3d70*/  PRMT R58, R37, 0x1054, R58 ;  /* 0x00001054253a7816 */ /* 0x000fe2000000003a */
[----:B------:R-:W-:Y:S01]  /*3d80*/  IMAD.X R37, RZ, RZ, UR13, P0 ;  /* 0x0000000dff257e24 */ /* 0x000fe200080e06ff */
[----:B------:R-:W-:Y:S01]  /*3d90*/  ISETP.GE.U32.AND P0, PT, R54, UR14, PT ;  /* 0x0000000e36007c0c */ /* 0x000fe2000bf06070 */
[----:B------:R-:W-:Y:S01]  /*3da0*/  DMUL R42, R42, UR4 ;  /* 0x000000042a2a7c28 */ /* 0x000fe20008000000 */
[----:B---3--:R-:W-:Y:S01]  /*3db0*/  PRMT R46, R23, 0x7604, R46 ;  /* 0x00007604172e7816 */ /* 0x008fe2000000002e */
[----:B------:R-:W-:-:S02]  /*3dc0*/  DMUL R8, R50, UR4 ;  /* 0x0000000432087c28 */ /* 0x000fc40008000000 */
[----:B------:R-:W-:Y:S02]  /*3dd0*/  DMUL R26, R26, UR4 ;  /* 0x000000041a1a7c28 */ /* 0x000fe40008000000 */
[----:B------:R-:W-:Y:S02]  /*3de0*/  DMUL R24, R24, UR4 ;  /* 0x0000000418187c28 */ /* 0x000fe40008000000 */
[----:B------:R-:W-:Y:S02]  /*3df0*/  DMUL R12, R12, UR4 ;  /* 0x000000040c0c7c28 */ /* 0x000fe40008000000 */
[----:B------:R-:W-:Y:S02]  /*3e00*/  DMUL R32, R32, UR4 ;  /* 0x0000000420207c28 */ /* 0x000fe40008000000 */
[----:B------:R-:W-:Y:S02]  /*3e10*/  DMUL R28, R28, UR4 ;  /* 0x000000041c1c7c28 */ /* 0x000fe40008000000 */
[----:B------:R-:W-:-:S02]  /*3e20*/  DMUL R30, R30, UR4 ;  /* 0x000000041e1e7c28 */ /* 0x000fc40008000000 */
[----:B------:R-:W-:Y:S02]  /*3e30*/  DMUL R34, R34, UR4 ;  /* 0x0000000422227c28 */ /* 0x000fe40008000000 */
[----:B------:R-:W-:Y:S01]  /*3e40*/  DMUL R14, R14, UR4 ;  /* 0x000000040e0e7c28 */ /* 0x000fe20008000000 */
[----:B------:R-:W-:Y:S02]  /*3e50*/  PRMT R59, R46, 0x1054, R59 ;  /* 0x000010542e3b7816 */ /* 0x000fe4000000003b */
[----:B------:R-:W-:Y:S01]  /*3e60*/  PRMT R56, R44, 0x1054, R45 ;  /* 0x000010542c387816 */ /* 0x000fe2000000002d */
[----:B------:R0:W-:Y:S04]  /*3e70*/  STG.E.128 desc[UR8][R20.64+0x10], R40 ;  /* 0x0000102814007986 */ /* 0x0001e8000c101d08 */
[----:B------:R0:W-:Y:S04]  /*3e80*/  STG.E.128 desc[UR8][R20.64+0x20], R8 ;  /* 0x0000200814007986 */ /* 0x0001e8000c101d08 */
[----:B------:R0:W-:Y:S04]  /*3e90*/  STG.E.128 desc[UR8][R20.64+0x30], R24 ;  /* 0x0000301814007986 */ /* 0x0001e8000c101d08 */
[----:B------:R0:W-:Y:S04]  /*3ea0*/  STG.E.128 desc[UR8][R20.64+0x40], R28 ;  /* 0x0000401c14007986 */ /* 0x0001e8000c101d08 */
[----:B------:R0:W-:Y:S04]  /*3eb0*/  STG.E.128 desc[UR8][R20.64+0x50], R32 ;  /* 0x0000502014007986 */ /* 0x0001e8000c101d08 */
[----:B------:R0:W-:Y:S04]  /*3ec0*/  STG.E.128 desc[UR8][R20.64+0x60], R16 ;  /* 0x0000601014007986 */ /* 0x0001e8000c101d08 */
[----:B------:R0:W-:Y:S04]  /*3ed0*/  STG.E.128 desc[UR8][R20.64+0x70], R12 ;  /* 0x0000700c14007986 */ /* 0x0001e8000c101d08 */
[----:B------:R0:W-:Y:S01]  /*3ee0*/  STG.E.128 desc[UR8][R36.64], R56 ;  /* 0x0000003824007986 */ /* 0x0001e2000c101d08 */
[----:B------:R-:W-:Y:S01]  /*3ef0*/  IMAD.MOV.U32 R7, RZ, RZ, R4 ;  /* 0x000000ffff077224 */ /* 0x000fe200078e0004 */
[----:B------:R-:W-:Y:S06]  /*3f00*/  BAR.SYNC.DEFER_BLOCKING 0x0 ;  /* 0x0000000000007b1d */ /* 0x000fec0000010000 */
[----:B------:R-:W-:Y:S05]  /*3f10*/  @!P0 BRA `(.L_x_2363) ;  /* 0xffffffc8001c8947 */ /* 0x000fea000383ffff */
[----:B------:R-:W-:Y:S05]  /*3f20*/  EXIT ;  /* 0x000000000000794d */ /* 0x000fea0003800000 */
        .weak           $__internal_67_$__cuda_sm20_dblrcp_rn_slowpath_v3
        .type           $__internal_67_$__cuda_sm20_dblrcp_rn_slowpath_v3,@function
        .size           $__internal_67_$__cuda_sm20_dblrcp_rn_slowpath_v3,(.L_x_11638 - $__internal_67_$__cuda_sm20_dblrcp_rn_slowpath_v3)
$__internal_67_$__cuda_sm20_dblrcp_rn_slowpath_v3:
        /* <DEDUP_REMOVED lines=31> */
.L_x_2366:
        /* <DEDUP_REMOVED lines=11> */
.L_x_2364:
[----:B------:R-:W-:Y:S01]  /*41d0*/  ULOP3.LUT UR5, UR7, 0x80000, URZ, 0xfc, !UPT ;  /* 0x0008000007057892 */ /* 0x000fe2000f8efc3f */
[----:B------:R-:W-:-:S11]  /*41e0*/  ULDC UR4, c[0x0][0x4a0] ;  /* 0x0001280000047ab9 */ /* 0x000fd60000000800 */
.L_x_2365:
[----:B------:R-:W-:Y:S02]  /*41f0*/  MOV R4, R14 ;  /* 0x0000000e00047202 */ /* 0x000fe40000000f00 */
[----:B------:R-:W-:-:S04]  /*4200*/  MOV R5, 0x0 ;  /* 0x0000000000057802 */ /* 0x000fc80000000f00 */
[----:B------:R-:W-:Y:S05]  /*4210*/  RET.REL.NODEC R4 `(_ZN2at6native43_GLOBAL__N__7cc8d1ed_10_Dropout_cu_0e96ed3824fused_dropout_kernel_vecIddjLi1ELi16EhEEvNS_4cuda6detail10TensorInfoIKT_T1_EENS5_IS6_S8_EENS5_IT4_S8_EES8_T0_NS_15PhiloxCudaStateE) ;  /* 0xffffffbc04787950 */ /* 0x000fea0003c3ffff */
.L_x_2367:
        /* <DEDUP_REMOVED lines=14> */
.L_x_11638:


//--------------------- .text._ZN2at6native43_GLOBAL__N__7cc8d1ed_10_Dropout_cu_0e96ed3820fused_dropout_kernelIN3c108BFloat16EfmLin1ELin1EbEEvNS_4cuda6detail10TensorInfoIKT_T1_EENS7_IS8_SA_EENS7_IT4_SA_EESA_T0_NS_15PhiloxCudaStateE --------------------------
	.section	.text._ZN2at6native43_GLOBAL__N__7cc8d1ed_10_Dropout_cu_0e96ed3820fused_dropout_kernelIN3c108BFloat16EfmLin1ELin1EbEEvNS_4cuda6detail10TensorInfoIKT_T1_EENS7_IS8_SA_EENS7_IT4_SA_EESA_T0_NS_15PhiloxCudaStateE,"ax",@progbits
	.align	128
.text._ZN2at6native43_GLOBAL__N__7cc8d1ed_10_Dropout_cu_0e96ed3820fused_dropout_kernelIN3c108BFloat16EfmLin1ELin1EbEEvNS_4cuda6detail10TensorInfoIKT_T1_EENS7_IS8_SA_EENS7_IT4_SA_EESA_T0_NS_15PhiloxCudaStateE:
        .type           _ZN2at6native43_GLOBAL__N__7cc8d1ed_10_Dropout_cu_0e96ed3820fused_dropout_kernelIN3c108BFloat16EfmLin1ELin1EbEEvNS_4cuda6detail10TensorInfoIKT_T1_EENS7_IS8_SA_EENS7_IT4_SA_EESA_T0_NS_15PhiloxCudaStateE,@function
        .size           _ZN2at6native43_GLOBAL__N__7cc8d1ed_10_Dropout_cu_0e96ed3820fused_dropout_kernelIN3c108BFloat16EfmLin1ELin1EbEEvNS_4cuda6detail10TensorInfoIKT_T1_EENS7_IS8_SA_EENS7_IT4_SA_EESA_T0_NS_15PhiloxCudaStateE,(.L_x_11640 - _ZN2at6native43_GLOBAL__N__7cc8d1ed_10_Dropout_cu_0e96ed3820fused_dropout_kernelIN3c108BFloat16EfmLin1ELin1EbEEvNS_4cuda6detail10TensorInfoIKT_T1_EENS7_IS8_SA_EENS7_IT4_SA_EESA_T0_NS_15PhiloxCudaStateE)
        .other          _ZN2at6native43_GLOBAL__N__7cc8d1ed_10_Dropout_cu_0e96ed3820fused_dropout_kernelIN3c108BFloat16EfmLin1ELin1EbEEvNS_4cuda6detail10TensorInfoIKT_T1_EENS7_IS8_SA_EENS7_IT4_SA_EESA_T0_NS_15PhiloxCudaStateE,@"STO_CUDA_ENTRY STV_DEFAULT"
_ZN2at6native43_GLOBAL__N__7cc8d1ed_10_Dropout_cu_0e96ed3820fused_dropout_kernelIN3c108BFloat16EfmLin1ELin1EbEEvNS_4cuda6detail10TensorInfoIKT_T1_EENS7_IS8_SA_EENS7_IT4_SA_EESA_T0_NS_15PhiloxCudaStateE:
        /* <DEDUP_REMOVED lines=108> */
[----:B------:R-:W-:Y:S05]  /*06c0*/  CALL.REL.NOINC `($__internal_68_$__cuda_sm20_dblrcp_rn_slowpath_v3) ;  /* 0x000000d4006c7944 */ /* 0x000fea0003c00000 */
.L_x_2368:
        /* <DEDUP_REMOVED lines=18> */
[----:B------:R-:W-:Y:S05]  /*07f0*/  CALL.REL.NOINC `($__internal_69_$__cuda_sm20_div_u64) ;  /* 0x000000d400b87944 */ /* 0x000fea0003c00000 */
[----:B------:R-:W-:Y:S05]  /*0800*/  BRA `(.L_x_2370) ;  /* 0x0000000000587947 */ /* 0x000fea0003800000 */
.L_x_2369:
        /* <DEDUP_REMOVED lines=22> */
.L_x_2370:
        /* <DEDUP_REMOVED lines=32> */
.L_x_2582:
        /* <DEDUP_REMOVED lines=13> */
.L_x_2372:
[----:B------:R-:W-:Y:S05]  /*0c40*/  BSYNC B0 ;  /* 0x0000000000007941 */ /* 0x000fea0003800000 */
.L_x_2371:
        /* <DEDUP_REMOVED lines=72> */
.L_x_2374:
[----:B------:R-:W-:Y:S01]  /*10d0*/  IMAD.MOV.U32 R5, RZ, RZ, R0 ;  /* 0x000000ffff057224 */ /* 0x000fe200078e0000 */
[----:B------:R-:W-:Y:S01]  /*10e0*/  MOV R6, R11 ;  /* 0x0000000b00067202 */ /* 0x000fe20000000f00 */
[----:B------:R-:W-:Y:S01]  /*10f0*/  IMAD.MOV.U32 R7, RZ, RZ, R18 ;  /* 0x000000ffff077224 */ /* 0x000fe200078e0012 */
[----:B------:R-:W-:-:S07]  /*1100*/  MOV R9, R26 ;  /* 0x0000001a00097202 */ /* 0x000fce0000000f00 */
.L_x_2373:
        /* <DEDUP_REMOVED lines=31> */
.L_x_2391:
        /* <DEDUP_REMOVED lines=11> */
[----:B------:R-:W-:Y:S05]  /*13b0*/  CALL.REL.NOINC `($__internal_69_$__cuda_sm20_div_u64) ;  /* 0x000000c800c87944 */ /* 0x000fea0003c00000 */
        /* <DEDUP_REMOVED lines=9> */
.L_x_2380:
        /* <DEDUP_REMOVED lines=22> */
.L_x_2381:
[----:B------:R-:W-:Y:S05]  /*15b0*/  BSYNC B1 ;  /* 0x0000000000017941 */ /* 0x000fea0003800000 */
.L_x_2379:
        /* <DEDUP_REMOVED lines=15> */
[----:B------:R-:W-:Y:S05]  /*16b0*/  CALL.REL.NOINC `($__internal_69_$__cuda_sm20_div_u64) ;  /* 0x000000c800087944 */ /* 0x000fea0003c00000 */
        /* <DEDUP_REMOVED lines=11> */
.L_x_2383:
        /* <DEDUP_REMOVED lines=23> */
.L_x_2384:
[----:B------:R-:W-:Y:S05]  /*18e0*/  BSYNC B1 ;  /* 0x0000000000017941 */ /* 0x000fea0003800000 */
.L_x_2382:
        /* <DEDUP_REMOVED lines=16> */
[----:B------:R-:W-:Y:S05]  /*19f0*/  CALL.REL.NOINC `($__internal_69_$__cuda_sm20_div_u64) ;  /* 0x000000c400387944 */ /* 0x000fea0003c00000 */
        /* <DEDUP_REMOVED lines=11> */
.L_x_2386:
        /* <DEDUP_REMOVED lines=23> */
.L_x_2387:
[----:B------:R-:W-:Y:S05]  /*1c20*/  BSYNC B1 ;  /* 0x0000000000017941 */ /* 0x000fea0003800000 */
.L_x_2385:
        /* <DEDUP_REMOVED lines=29> */
.L_x_2389:
        /* <DEDUP_REMOVED lines=22> */
.L_x_2390:
[----:B------:R-:W-:Y:S05]  /*1f60*/  BSYNC B1 ;  /* 0x0000000000017941 */ /* 0x000fea0003800000 */
.L_x_2388:
[----:B------:R-:W0:Y:S01]  /*1f70*/  LDC.64 R10, c[0x0][R0+0x2c0] ;  /* 0x0000b000000a7b82 */ /* 0x000e220000000a00 */
[----:B------:R-:W-:Y:S01]  /*1f80*/  MOV R2, R44 ;  /* 0x0000002c00027202 */ /* 0x000fe20000000f00 */
[----:B0-----:R-:W-:-:S04]  /*1f90*/  IMAD R9, R11, R34, RZ ;  /* 0x000000220b097224 */ /* 0x001fc800078e02ff */
[----:B------:R-:W-:-:S04]  /*1fa0*/  IMAD.WIDE.U32 R2, R10, R34, R2 ;  /* 0x000000220a027225 */ /* 0x000fc800078e0002 */
[----:B------:R-:W-:-:S04]  /*1fb0*/  IMAD R7, R10, R7, R9 ;  /* 0x000000070a077224 */ /* 0x000fc800078e0209 */
[----:B------:R-:W-:Y:S01]  /*1fc0*/  IMAD.IADD R3, R3, 0x1, R7 ;  /* 0x0000000103037824 */ /* 0x000fe200078e0207 */
[----:B------:R-:W-:Y:S06]  /*1fd0*/  @P3 BRA `(.L_x_2391) ;  /* 0xfffffff000c83947 */ /* 0x000fec000383ffff */
.L_x_2378:
        /* <DEDUP_REMOVED lines=11> */
[----:B------:R-:W-:Y:S05]  /*2090*/  CALL.REL.NOINC `($__internal_69_$__cuda_sm20_div_u64) ;  /* 0x000000bc00907944 */ /* 0x000fea0003c00000 */
        /* <DEDUP_REMOVED lines=9> */
.L_x_2393:
        /* <DEDUP_REMOVED lines=23> */
.L_x_2394:
[----:B------:R-:W-:Y:S05]  /*22a0*/  BSYNC B1 ;  /* 0x0000000000017941 */ /* 0x000fea0003800000 */
.L_x_2392:
        /* <DEDUP_REMOVED lines=26> */
.L_x_2396:
        /* <DEDUP_REMOVED lines=23> */
.L_x_2397:
[----:B------:R-:W-:Y:S05]  /*25c0*/  BSYNC B1 ;  /* 0x0000000000017941 */ /* 0x000fea0003800000 */
.L_x_2395:
        /* <DEDUP_REMOVED lines=26> */
.L_x_2399:
        /* <DEDUP_REMOVED lines=23> */
.L_x_2400:
[----:B------:R-:W-:Y:S05]  /*28e0*/  BSYNC B1 ;  /* 0x0000000000017941 */ /* 0x000fea0003800000 */
.L_x_2398:
[----:B------:R-:W0:Y:S02]  /*28f0*/  LDC.64 R6, c[0x0][R5+0x2c8] ;  /* 0x0000b20005067b82 */ /* 0x000e240000000a00 */
[-C--:B0-----:R-:W-:Y:S02]  /*2900*/  IMAD R0, R7, R10.reuse, RZ ;  /* 0x0000000a07007224 */ /* 0x081fe400078e02ff */
[----:B------:R-:W-:-:S04]  /*2910*/  IMAD.WIDE.U32 R2, R6, R10, R2 ;  /* 0x0000000a06027225 */ /* 0x000fc800078e0002 */
[----:B------:R-:W-:-:S05]  /*2920*/  IMAD R9, R6, R9, R0 ;  /* 0x0000000906097224 */ /* 0x000fca00078e0200 */
[----:B------:R-:W-:-:S07]  /*2930*/  IADD3 R3, R3, R9, RZ ;  /* 0x0000000903037210 */ /* 0x000fce0007ffe0ff */
.L_x_2377:
        /* <DEDUP_REMOVED lines=9> */
.L_x_2376:
[----:B------:R-:W-:Y:S05]  /*29d0*/  BSYNC B0 ;  /* 0x0000000000007941 */ /* 0x000fea0003800000 */
.L_x_2375:
        /* <DEDUP_REMOVED lines=25> */
.L_x_2417:
        /* <DEDUP_REMOVED lines=9> */
[----:B-----5:R-:W-:Y:S05]  /*2c00*/  CALL.REL.NOINC `($__internal_69_$__cuda_sm20_div_u64) ;  /* 0x000000b000b47944 */ /* 0x020fea0003c00000 */
        /* <DEDUP_REMOVED lines=9> */
.L_x_2406:
        /* <DEDUP_REMOVED lines=22> */
.L_x_2407:
[----:B------:R-:W-:Y:S05]  /*2e00*/  BSYNC B1 ;  /* 0x0000000000017941 */ /* 0x000fea0003800000 */
.L_x_2405:
        /* <DEDUP_REMOVED lines=15> */
[----:B-----5:R-:W-:Y:S05]  /*2f00*/  CALL.REL.NOINC `($__internal_69_$__cuda_sm20_div_u64) ;  /* 0x000000ac00f47944 */ /* 0x020fea0003c00000 */
        /* <DEDUP_REMOVED lines=11> */
.L_x_2409:
        /* <DEDUP_REMOVED lines=23> */
.L_x_2410:
[----:B------:R-:W-:Y:S05]  /*3130*/  BSYNC B1 ;  /* 0x0000000000017941 */ /* 0x000fea0003800000 */
.L_x_2408:
        /* <DEDUP_REMOVED lines=16> */
[----:B-----5:R-:W-:Y:S05]  /*3240*/  CALL.REL.NOINC `($__internal_69_$__cuda_sm20_div_u64) ;  /* 0x000000ac00247944 */ /* 0x020fea0003c00000 */
        /* <DEDUP_REMOVED lines=11> */
.L_x_2412:
        /* <DEDUP_REMOVED lines=23> */
.L_x_2413:
[----:B------:R-:W-:Y:S05]  /*3470*/  BSYNC B1 ;  /* 0x0000000000017941 */ /* 0x000fea0003800000 */
.L_x_2411:
        /* <DEDUP_REMOVED lines=28> */
.L_x_2415:
        /* <DEDUP_REMOVED lines=22> */
.L_x_2416:
[----:B------:R-:W-:Y:S05]  /*37a0*/  BSYNC B1 ;  /* 0x0000000000017941 */ /* 0x000fea0003800000 */
.L_x_2414:
        /* <DEDUP_REMOVED lines=10> */
.L_x_2404:
        /* <DEDUP_REMOVED lines=11> */
[----:B-----5:R-:W-:Y:S05]  /*3900*/  CALL.REL.NOINC `($__internal_69_$__cuda_sm20_div_u64) ;  /* 0x000000a400747944 */ /* 0x020fea0003c00000 */
        /* <DEDUP_REMOVED lines=9> */
.L_x_2419:
        /* <DEDUP_REMOVED lines=23> */
.L_x_2420:
[----:B------:R-:W-:Y:S05]  /*3b10*/  BSYNC B1 ;  /* 0x0000000000017941 */ /* 0x000fea0003800000 */
.L_x_2418:
        /* <DEDUP_REMOVED lines=26> */
.L_x_2422:
        /* <DEDUP_REMOVED lines=23> */
.L_x_2423:
[----:B------:R-:W-:Y:S05]  /*3e30*/  BSYNC B1 ;  /* 0x0000000000017941 */ /* 0x000fea0003800000 */
.L_x_2421:
        /* <DEDUP_REMOVED lines=26> */
.L_x_2425:
        /* <DEDUP_REMOVED lines=23> */
.L_x_2426:
[----:B------:R-:W-:Y:S05]  /*4150*/  BSYNC B1 ;  /* 0x0000000000017941 */ /* 0x000fea0003800000 */
.L_x_2424:
[----:B------:R-:W0:Y:S02]  /*4160*/  LDC.64 R6, c[0x0][R5+0x2c8] ;  /* 0x0000b20005067b82 */ /* 0x000e240000000a00 */
[-C--:B0-----:R-:W-:Y:S02]  /*4170*/  IMAD R0, R7, R34.reuse, RZ ;  /* 0x0000002207007224 */ /* 0x081fe400078e02ff */
[----:B------:R-:W-:-:S04]  /*4180*/  IMAD.WIDE.U32 R2, R6, R34, R2 ;  /* 0x0000002206027225 */ /* 0x000fc800078e0002 */
[----:B------:R-:W-:-:S04]  /*4190*/  IMAD R33, R6, R33, R0 ;  /* 0x0000002106217224 */ /* 0x000fc800078e0200 */
[----:B------:R-:W-:-:S07]  /*41a0*/  IMAD.IADD R3, R3, 0x1, R33 ;  /* 0x0000000103037824 */ /* 0x000fce00078e0221 */
.L_x_2403:
        /* <DEDUP_REMOVED lines=9> */
.L_x_2402:
[----:B------:R-:W-:Y:S05]  /*4240*/  BSYNC B0 ;  /* 0x0000000000007941 */ /* 0x000fea0003800000 */
.L_x_2401:
        /* <DEDUP_REMOVED lines=23> */
.L_x_2443:
        /* <DEDUP_REMOVED lines=19> */
.L_x_2432:
        /* <DEDUP_REMOVED lines=22> */
.L_x_2433:
[----:B------:R-:W-:Y:S05]  /*4650*/  BSYNC B1 ;  /* 0x0000000000017941 */ /* 0x000fea0003800000 */
.L_x_2431:
        /* <DEDUP_REMOVED lines=28> */
.L_x_2435:
        /* <DEDUP_REMOVED lines=23> */
.L_x_2436:
[----:B------:R-:W-:Y:S05]  /*4990*/  BSYNC B1 ;  /* 0x0000000000017941 */ /* 0x000fea0003800000 */
.L_x_2434:
        /* <DEDUP_REMOVED lines=29> */
.L_x_2438:
        /* <DEDUP_REMOVED lines=23> */
.L_x_2439:
[----:B------:R-:W-:Y:S05]  /*4ce0*/  BSYNC B1 ;  /* 0x0000000000017941 */ /* 0x000fea0003800000 */
.L_x_2437:
        /* <DEDUP_REMOVED lines=28> */
.L_x_2441:
        /* <DEDUP_REMOVED lines=22> */
.L_x_2442:
[----:B------:R-:W-:Y:S05]  /*5010*/  BSYNC B1 ;  /* 0x0000000000017941 */ /* 0x000fea0003800000 */
.L_x_2440:
        /* <DEDUP_REMOVED lines=10> */
.L_x_2430:
        /* <DEDUP_REMOVED lines=21> */
.L_x_2445:
        /* <DEDUP_REMOVED lines=23> */
.L_x_2446:
[----:B------:R-:W-:Y:S05]  /*5380*/  BSYNC B1 ;  /* 0x0000000000017941 */ /* 0x000fea0003800000 */
.L_x_2444:
        /* <DEDUP_REMOVED lines=26> */
.L_x_2448:
        /* <DEDUP_REMOVED lines=23> */
.L_x_2449:
[----:B------:R-:W-:Y:S05]  /*56a0*/  BSYNC B1 ;  /* 0x0000000000017941 */ /* 0x000fea0003800000 */
.L_x_2447:
        /* <DEDUP_REMOVED lines=26> */
.L_x_2451:
        /* <DEDUP_REMOVED lines=23> */
.L_x_2452:
[----:B------:R-:W-:Y:S05]  /*59c0*/  BSYNC B1 ;  /* 0x0000000000017941 */ /* 0x000fea0003800000 */
.L_x_2450:
[----:B------:R-:W0:Y:S02]  /*59d0*/  LDC.64 R24, c[0x0][R4+0x2c8] ;  /* 0x0000b20004187b82 */ /* 0x000e240000000a00 */
[-C--:B0-----:R-:W-:Y:S02]  /*59e0*/  IMAD R0, R25, R34.reuse, RZ ;  /* 0x0000002219007224 */ /* 0x081fe400078e02ff */
[----:B------:R-:W-:-:S04]  /*59f0*/  IMAD.WIDE.U32 R2, R24, R34, R2 ;  /* 0x0000002218027225 */ /* 0x000fc800078e0002 */
[----:B------:R-:W-:-:S04]  /*5a00*/  IMAD R33, R24, R33, R0 ;  /* 0x0000002118217224 */ /* 0x000fc800078e0200 */
[----:B------:R-:W-:-:S07]  /*5a10*/  IMAD.IADD R3, R3, 0x1, R33 ;  /* 0x0000000103037824 */ /* 0x000fce00078e0221 */
.L_x_2429:
        /* <DEDUP_REMOVED lines=9> */
.L_x_2428:
[----:B------:R-:W-:Y:S05]  /*5ab0*/  BSYNC B0 ;  /* 0x0000000000007941 */ /* 0x000fea0003800000 */
.L_x_2427:
        /* <DEDUP_REMOVED lines=23> */
.L_x_2469:
        /* <DEDUP_REMOVED lines=9> */
[----:B-----5:R-:W-:Y:S05]  /*5cc0*/  CALL.REL.NOINC `($__internal_69_$__cuda_sm20_div_u64) ;  /* 0x0000008000847944 */ /* 0x020fea0003c00000 */
        /* <DEDUP_REMOVED lines=9> */
.L_x_2458:
        /* <DEDUP_REMOVED lines=22> */
.L_x_2459:
[----:B------:R-:W-:Y:S05]  /*5ec0*/  BSYNC B1 ;  /* 0x0000000000017941 */ /* 0x000fea0003800000 */
.L_x_2457:
        /* <DEDUP_REMOVED lines=27> */
.L_x_2461:
        /* <DEDUP_REMOVED lines=23> */
.L_x_2462:
[----:B------:R-:W-:Y:S05]  /*61f0*/  BSYNC B1 ;  /* 0x0000000000017941 */ /* 0x000fea0003800000 */
.L_x_2460:
        /* <DEDUP_REMOVED lines=28> */
.L_x_2464:
        /* <DEDUP_REMOVED lines=23> */
.L_x_2465:
[----:B------:R-:W-:Y:S05]  /*6530*/  BSYNC B1 ;  /* 0x0000000000017941 */ /* 0x000fea0003800000 */
.L_x_2463:
        /* <DEDUP_REMOVED lines=28> */
.L_x_2467:
        /* <DEDUP_REMOVED lines=22> */
.L_x_2468:
[----:B------:R-:W-:Y:S05]  /*6860*/  BSYNC B1 ;  /* 0x0000000000017941 */ /* 0x000fea0003800000 */
.L_x_2466:
        /* <DEDUP_REMOVED lines=10> */
.L_x_2456:
        /* <DEDUP_REMOVED lines=21> */
.L_x_2471:
        /* <DEDUP_REMOVED lines=23> */
.L_x_2472:
[----:B------:R-:W-:Y:S05]  /*6bd0*/  BSYNC B1 ;  /* 0x0000000000017941 */ /* 0x000fea0003800000 */
.L_x_2470:
        /* <DEDUP_REMOVED lines=26> */
.L_x_2474:
        /* <DEDUP_REMOVED lines=23> */
.L_x_2475:
[----:B------:R-:W-:Y:S05]  /*6ef0*/  BSYNC B1 ;  /* 0x0000000000017941 */ /* 0x000fea0003800000 */
.L_x_2473:
        /* <DEDUP_REMOVED lines=26> */
.L_x_2477:
        /* <DEDUP_REMOVED lines=23> */
.L_x_2478:
[----:B------:R-:W-:Y:S05]  /*7210*/  BSYNC B1 ;  /* 0x0000000000017941 */ /* 0x000fea0003800000 */
.L_x_2476:
[----:B------:R-:W0:Y:S02]  /*7220*/  LDC.64 R24, c[0x0][R41+0x2c8] ;  /* 0x0000b20029187b82 */ /* 0x000e240000000a00 */
[-C--:B0-----:R-:W-:Y:S02]  /*7230*/  IMAD R25, R25, R34.reuse, RZ ;  /* 0x0000002219197224 */ /* 0x081fe400078e02ff */
[----:B------:R-:W-:-:S04]  /*7240*/  IMAD.WIDE.U32 R44, R24, R34, R44 ;  /* 0x00000022182c7225 */ /* 0x000fc800078e002c */
[----:B------:R-:W-:-:S05]  /*7250*/  IMAD R25, R24, R33, R25 ;  /* 0x0000002118197224 */ /* 0x000fca00078e0219 */
[----:B------:R-:W-:-:S07]  /*7260*/  IADD3 R45, R45, R25, RZ ;  /* 0x000000192d2d7210 */ /* 0x000fce0007ffe0ff */
.L_x_2455:
        /* <DEDUP_REMOVED lines=9> */
.L_x_2454:
[----:B------:R-:W-:Y:S05]  /*7300*/  BSYNC B0 ;  /* 0x0000000000007941 */ /* 0x000fea0003800000 */
.L_x_2453:
        /* <DEDUP_REMOVED lines=22> */
.L_x_2495:
        /* <DEDUP_REMOVED lines=20> */
.L_x_2484:
        /* <DEDUP_REMOVED lines=22> */
.L_x_2485:
[----:B------:R-:W-:Y:S05]  /*7710*/  BSYNC B1 ;  /* 0x0000000000017941 */ /* 0x000fea0003800000 */
.L_x_2483:
        /* <DEDUP_REMOVED lines=27> */
.L_x_2487:
        /* <DEDUP_REMOVED lines=23> */
.L_x_2488:
[----:B------:R-:W-:Y:S05]  /*7a40*/  BSYNC B1 ;  /* 0x0000000000017941 */ /* 0x000fea0003800000 */
.L_x_2486:
        /* <DEDUP_REMOVED lines=28> */
.L_x_2490:
        /* <DEDUP_REMOVED lines=23> */
.L_x_2491:
[----:B------:R-:W-:Y:S05]  /*7d80*/  BSYNC B1 ;  /* 0x0000000000017941 */ /* 0x000fea0003800000 */
.L_x_2489:
        /* <DEDUP_REMOVED lines=28> */
.L_x_2493:
        /* <DEDUP_REMOVED lines=22> */
.L_x_2494:
[----:B------:R-:W-:Y:S05]  /*80b0*/  BSYNC B1 ;  /* 0x0000000000017941 */ /* 0x000fea0003800000 */
.L_x_2492:
        /* <DEDUP_REMOVED lines=10> */
.L_x_2482:
        /* <DEDUP_REMOVED lines=22> */
.L_x_2497:
        /* <DEDUP_REMOVED lines=23> */
.L_x_2498:
[----:B------:R-:W-:Y:S05]  /*8430*/  BSYNC B1 ;  /* 0x0000000000017941 */ /* 0x000fea0003800000 */
.L_x_2496:
        /* <DEDUP_REMOVED lines=26> */
.L_x_2500:
        /* <DEDUP_REMOVED lines=23> */
.L_x_2501:
[----:B------:R-:W-:Y:S05]  /*8750*/  BSYNC B1 ;  /* 0x0000000000017941 */ /* 0x000fea0003800000 */
.L_x_2499:
        /* <DEDUP_REMOVED lines=26> */
.L_x_2503:
        /* <DEDUP_REMOVED lines=23> */
.L_x_2504:
[----:B------:R-:W-:Y:S05]  /*8a70*/  BSYNC B1 ;  /* 0x0000000000017941 */ /* 0x000fea0003800000 */
.L_x_2502:
[----:B------:R-:W0:Y:S02]  /*8a80*/  LDC.64 R24, c[0x0][R43+0x2c8] ;  /* 0x0000b2002b187b82 */ /* 0x000e240000000a00 */
[-C--:B0-----:R-:W-:Y:S02]  /*8a90*/  IMAD R25, R25, R34.reuse, RZ ;  /* 0x0000002219197224 */ /* 0x081fe400078e02ff */
[----:B------:R-:W-:-:S04]  /*8aa0*/  IMAD.WIDE.U32 R46, R24, R34, R46 ;  /* 0x00000022182e7225 */ /* 0x000fc800078e002e */
[----:B------:R-:W-:-:S05]  /*8ab0*/  IMAD R25, R24, R33, R25 ;  /* 0x0000002118197224 */ /* 0x000fca00078e0219 */
[----:B------:R-:W-:-:S07]  /*8ac0*/  IADD3 R47, R47, R25, RZ ;  /* 0x000000192f2f7210 */ /* 0x000fce0007ffe0ff */
.L_x_2481:
[----:B------:R-:W-:Y:S01]  /*8ad0*/  ULDC UR28, c[0x0][0x6f8] ;  /* 0x0001be00001c7ab9 */ /* 0x000fe20000000800 */
[----:B------:R-:W-:Y:S01]  /*8ae0*/  ULDC.64 UR24, c[0x0][0x480] ;  /* 0x0001200000187ab9 */ /* 0x000fe20000000a00 */
[----:B------:R-:W-:Y:S01]  /*8af0*/  FSET.BF.LT.FTZ.AND R25, R16, UR28, PT ;  /* 0x0000001c10197c0a */ /* 0x000fe2000b811000 */
[----:B-----5:R-:W-:Y:S01]  /*8b00*/  IMAD.U32 R24, R12, 0x10000, RZ ;  /* 0x000100000c187824 */ /* 0x020fe200078e00ff */
[----:B------:R-:W-:Y:S01]  /*8b10*/  ULDC.64 UR26, c[0x0][0x550] ;  /* 0x00015400001a7ab9 */ /* 0x000fe20000000a00 */
[----:B-1----:R-:W-:Y:S01]  /*8b20*/  IMAD R35, R49, UR24, RZ ;  /* 0x0000001831237c24 */ /* 0x002fe2000f8e02ff */
[----:B------:R-:W-:Y:S01]  /*8b30*/  FSETP.GEU.FTZ.AND P0, PT, R16, UR28, PT ;  /* 0x0000001c10007c0b */ /* 0x000fe2000bf1e000 */
[----:B------:R-:W-:Y:S01]  /*8b40*/  FMUL.FTZ R33, R24, R25 ;  /* 0x0000001918217220 */ /* 0x000fe20000410000 */
[----:B------:R-:W-:-:S04]  /*8b50*/  IMAD.WIDE.U32 R24, R48, UR24, R46 ;  /* 0x0000001830187c25 */ /* 0x000fc8000f8e002e */
[----:B------:R-:W-:Y:S01]  /*8b60*/  FMUL.FTZ R33, R28, R33 ;  /* 0x000000211c217220 */ /* 0x000fe20000410000 */
[----:B------:R-:W-:Y:S01]  /*8b70*/  IMAD R35, R48, UR25, R35 ;  /* 0x0000001930237c24 */ /* 0x000fe2000f8e0223 */
[----:B------:R-:W-:Y:S01]  /*8b80*/  ULDC.64 UR24, c[0x0][0x3b0] ;  /* 0x0000ec0000187ab9 */ /* 0x000fe20000000a00 */
[C---:B------:R-:W-:Y:S02]  /*8b90*/  IADD3 R34, P2, R24.reuse, UR26, RZ ;  /* 0x0000001a18227c10 */ /* 0x040fe4000ff5e0ff */
[C---:B------:R-:W-:Y:S02]  /*8ba0*/  LEA R36, P1, R24.reuse, UR24, 0x1 ;  /* 0x0000001818247c11 */ /* 0x040fe4000f8208ff */
[----:B------:R-:W-:Y:S02]  /*8bb0*/  IADD3 R25, R25, R35, RZ ;  /* 0x0000002319197210 */ /* 0x000fe40007ffe0ff */
[----:B------:R-:W-:Y:S02]  /*8bc0*/  F2FP.BF16.F32.PACK_AB R33, RZ, R33 ;  /* 0x00000021ff21723e */ /* 0x000fe400000010ff */
[----:B------:R-:W-:-:S02]  /*8bd0*/  LEA.HI.X R37, R24, UR25, R25, 0x1, P1 ;  /* 0x0000001918257c11 */ /* 0x000fc400088f0c19 */
[----:B------:R-:W-:Y:S02]  /*8be0*/  IADD3.X R35, R25, UR27, RZ, P2, !PT ;  /* 0x0000001b19237c10 */ /* 0x000fe400097fe4ff */
[----:B------:R-:W-:Y:S01]  /*8bf0*/  SEL R25, RZ, 0x1, P0 ;  /* 0x00000001ff197807 */ /* 0x000fe20000000000 */
[----:B------:R2:W-:Y:S04]  /*8c00*/  STG.E.U16 desc[UR12][R36.64], R33 ;  /* 0x0000002124007986 */ /* 0x0005e8000c10150c */
[----:B------:R2:W-:Y:S02]  /*8c10*/  STG.E.U8 desc[UR12][R34.64], R25 ;  /* 0x0000001922007986 */ /* 0x0005e4000c10110c */
.L_x_2480:
[----:B------:R-:W-:Y:S05]  /*8c20*/  BSYNC B0 ;  /* 0x0000000000007941 */ /* 0x000fea0003800000 */
.L_x_2479:
        /* <DEDUP_REMOVED lines=19> */
.L_x_2521:
        /* <DEDUP_REMOVED lines=24> */
.L_x_2510:
        /* <DEDUP_REMOVED lines=22> */
.L_x_2511:
[----:B------:R-:W-:Y:S05]  /*9040*/  BSYNC B1 ;  /* 0x0000000000017941 */ /* 0x000fea0003800000 */
.L_x_2509:
        /* <DEDUP_REMOVED lines=28> */
.L_x_2513:
        /* <DEDUP_REMOVED lines=23> */
.L_x_2514:
[----:B------:R-:W-:Y:S05]  /*9380*/  BSYNC B1 ;  /* 0x0000000000017941 */ /* 0x000fea0003800000 */
.L_x_2512:
        /* <DEDUP_REMOVED lines=28> */
.L_x_2516:
        /* <DEDUP_REMOVED lines=23> */
.L_x_2517:
[----:B------:R-:W-:Y:S05]  /*96c0*/  BSYNC B1 ;  /* 0x0000000000017941 */ /* 0x000fea0003800000 */
.L_x_2515:
        /* <DEDUP_REMOVED lines=28> */
.L_x_2519:
        /* <DEDUP_REMOVED lines=22> */
.L_x_2520:
[----:B------:R-:W-:Y:S05]  /*99f0*/  BSYNC B1 ;  /* 0x0000000000017941 */ /* 0x000fea0003800000 */
.L_x_2518:
        /* <DEDUP_REMOVED lines=11> */
.L_x_2508:
        /* <DEDUP_REMOVED lines=26> */
.L_x_2523:
        /* <DEDUP_REMOVED lines=23> */
.L_x_2524:
[----:B------:R-:W-:Y:S05]  /*9dc0*/  BSYNC B1 ;  /* 0x0000000000017941 */ /* 0x000fea0003800000 */
.L_x_2522:
        /* <DEDUP_REMOVED lines=32> */
.L_x_2526:
        /* <DEDUP_REMOVED lines=23> */
.L_x_2527:
[----:B------:R-:W-:Y:S05]  /*a140*/  BSYNC B1 ;  /* 0x0000000000017941 */ /* 0x000fea0003800000 */
.L_x_2525:
        /* <DEDUP_REMOVED lines=32> */
.L_x_2529:
        /* <DEDUP_REMOVED lines=23> */
.L_x_2530:
[----:B------:R-:W-:Y:S05]  /*a4c0*/  BSYNC B1 ;  /* 0x0000000000017941 */ /* 0x000fea0003800000 */
.L_x_2528:
[----:B------:R-:W0:Y:S01]  /*a4d0*/  LDC.64 R24, c[0x0][R45+0x2c8] ;  /* 0x0000b2002d187b82 */ /* 0x000e220000000a00 */
[----:B------:R-:W-:Y:S01]  /*a4e0*/  MOV R42, R16 ;  /* 0x00000010002a7202 */ /* 0x000fe20000000f00 */
[----:B0-----:R-:W-:-:S04]  /*a4f0*/  IMAD R25, R25, R34, RZ ;  /* 0x0000002219197224 */ /* 0x001fc800078e02ff */
[----:B------:R-:W-:-:S04]  /*a500*/  IMAD.WIDE.U32 R34, R24, R34, R42 ;  /* 0x0000002218227225 */ /* 0x000fc800078e002a */
[----:B------:R-:W-:Y:S02]  /*a510*/  IMAD R25, R24, R33, R25 ;  /* 0x0000002118197224 */ /* 0x000fe400078e0219 */
[----:B------:R-:W-:-:S03]  /*a520*/  IMAD.MOV.U32 R16, RZ, RZ, R34 ;  /* 0x000000ffff107224 */ /* 0x000fc600078e0022 */
[----:B------:R-:W-:-:S07]  /*a530*/  IADD3 R43, R35, R25, RZ ;  /* 0x00000019232b7210 */ /* 0x000fce0007ffe0ff */
.L_x_2507:
[----:B------:R-:W-:Y:S01]  /*a540*/  ULDC UR26, c[0x0][0x6f8] ;  /* 0x0001be00001a7ab9 */ /* 0x000fe20000000800 */
[----:B0----5:R-:W-:Y:S01]  /*a550*/  IMAD.U32 R24, R8, 0x10000, RZ ;  /* 0x0001000008187824 */ /* 0x021fe200078e00ff */
[----:B--2---:R-:W-:Y:S01]  /*a560*/  FSET.BF.LT.FTZ.AND R25, R15, UR26, PT ;  /* 0x0000001a0f197c0a */ /* 0x004fe2000b811000 */
[----:B------:R-:W-:Y:S01]  /*a570*/  ULDC.64 UR24, c[0x0][0x480] ;  /* 0x0001200000187ab9 */ /* 0x000fe20000000a00 */
[----:B------:R-:W-:Y:S01]  /*a580*/  MOV R42, R16 ;  /* 0x00000010002a7202 */ /* 0x000fe20000000f00 */
[----:B------:R-:W-:Y:S01]  /*a590*/  IMAD R33, R9, UR24, RZ ;  /* 0x0000001809217c24 */ /* 0x000fe2000f8e02ff */
[----:B------:R-:W-:Y:S01]  /*a5a0*/  ULDC.64 UR28, c[0x0][0x550] ;  /* 0x00015400001c7ab9 */ /* 0x000fe20000000a00 */
[----:B------:R-:W-:Y:S01]  /*a5b0*/  FMUL.FTZ R9, R24, R25 ;  /* 0x0000001918097220 */ /* 0x000fe20000410000 */
[----:B------:R-:W-:Y:S01]  /*a5c0*/  FSETP.GEU.FTZ.AND P0, PT, R15, UR26, PT ;  /* 0x0000001a0f007c0b */ /* 0x000fe2000bf1e000 */
[----:B------:R-:W-:-:S04]  /*a5d0*/  IMAD.WIDE.U32 R24, R10, UR24, R42 ;  /* 0x000000180a187c25 */ /* 0x000fc8000f8e002a */
[----:B------:R-:W-:Y:S01]  /*a5e0*/  FMUL.FTZ R9, R28, R9 ;  /* 0x000000091c097220 */ /* 0x000fe20000410000 */
[----:B------:R-:W-:Y:S01]  /*a5f0*/  IMAD R33, R10, UR25, R33 ;  /* 0x000000190a217c24 */ /* 0x000fe2000f8e0221 */
[----:B------:R-:W-:Y:S01]  /*a600*/  ULDC.64 UR24, c[0x0][0x3b0] ;  /* 0x0000ec0000187ab9 */ /* 0x000fe20000000a00 */
[C---:B-1----:R-:W-:Y:S02]  /*a610*/  IADD3 R34, P2, R24.reuse, UR28, RZ ;  /* 0x0000001c18227c10 */ /* 0x042fe4000ff5e0ff */
[----:B------:R-:W-:Y:S01]  /*a620*/  IMAD.IADD R25, R25, 0x1, R33 ;  /* 0x0000000119197824 */ /* 0x000fe200078e0221 */
[C---:B------:R-:W-:Y:S02]  /*a630*/  LEA R36, P1, R24.reuse, UR24, 0x1 ;  /* 0x0000001818247c11 */ /* 0x040fe4000f8208ff */
[----:B------:R-:W-:Y:S02]  /*a640*/  F2FP.BF16.F32.PACK_AB R9, RZ, R9 ;  /* 0x00000009ff09723e */ /* 0x000fe400000010ff */
[----:B------:R-:W-:-:S02]  /*a650*/  LEA.HI.X R37, R24, UR25, R25, 0x1, P1 ;  /* 0x0000001918257c11 */ /* 0x000fc400088f0c19 */
[----:B------:R-:W-:Y:S02]  /*a660*/  PRMT R10, R9, 0x7610, R10 ;  /* 0x00007610090a7816 */ /* 0x000fe4000000000a */
[----:B------:R-:W-:Y:S02]  /*a670*/  IADD3.X R35, R25, UR29, RZ, P2, !PT ;  /* 0x0000001d19237c10 */ /* 0x000fe400097fe4ff */
[----:B------:R-:W-:Y:S01]  /*a680*/  SEL R9, RZ, 0x1, P0 ;  /* 0x00000001ff097807 */ /* 0x000fe20000000000 */
[----:B------:R3:W-:Y:S04]  /*a690*/  STG.E.U16 desc[UR12][R36.64], R10 ;  /* 0x0000000a24007986 */ /* 0x0007e8000c10150c */
[----:B------:R3:W-:Y:S02]  /*a6a0*/  STG.E.U8 desc[UR12][R34.64], R9 ;  /* 0x0000000922007986 */ /* 0x0007e4000c10110c */
.L_x_2506:
[----:B------:R-:W-:Y:S05]  /*a6b0*/  BSYNC B0 ;  /* 0x0000000000007941 */ /* 0x000fea0003800000 */
.L_x_2505:
        /* <DEDUP_REMOVED lines=19> */
.L_x_2547:
        /* <DEDUP_REMOVED lines=24> */
.L_x_2536:
        /* <DEDUP_REMOVED lines=22> */
.L_x_2537:
[----:B------:R-:W-:Y:S05]  /*aad0*/  BSYNC B1 ;  /* 0x0000000000017941 */ /* 0x000fea0003800000 */
.L_x_2535:
        /* <DEDUP_REMOVED lines=29> */
.L_x_2539:
        /* <DEDUP_REMOVED lines=23> */
.L_x_2540:
[----:B------:R-:W-:Y:S05]  /*ae20*/  BSYNC B1 ;  /* 0x0000000000017941 */ /* 0x000fea0003800000 */
.L_x_2538:
        /* <DEDUP_REMOVED lines=28> */
.L_x_2542:
        /* <DEDUP_REMOVED lines=23> */
.L_x_2543:
[----:B------:R-:W-:Y:S05]  /*b160*/  BSYNC B1 ;  /* 0x0000000000017941 */ /* 0x000fea0003800000 */
.L_x_2541:
        /* <DEDUP_REMOVED lines=29> */
.L_x_2545:
        /* <DEDUP_REMOVED lines=22> */
.L_x_2546:
[----:B------:R-:W-:Y:S05]  /*b4a0*/  BSYNC B1 ;  /* 0x0000000000017941 */ /* 0x000fea0003800000 */
.L_x_2544:
        /* <DEDUP_REMOVED lines=12> */
.L_x_2534:
        /* <DEDUP_REMOVED lines=14> */
[----:B-----5:R-:W-:Y:S05]  /*b650*/  CALL.REL.NOINC `($__internal_69_$__cuda_sm20_div_u64) ;  /* 0x0000002800207944 */ /* 0x020fea0003c00000 */
        /* <DEDUP_REMOVED lines=11> */
.L_x_2549:
        /* <DEDUP_REMOVED lines=23> */
.L_x_2550:
[----:B------:R-:W-:Y:S05]  /*b880*/  BSYNC B1 ;  /* 0x0000000000017941 */ /* 0x000fea0003800000 */
.L_x_2548:
        /* <DEDUP_REMOVED lines=33> */
.L_x_2552:
        /* <DEDUP_REMOVED lines=23> */
.L_x_2553:
[----:B------:R-:W-:Y:S05]  /*bc10*/  BSYNC B1 ;  /* 0x0000000000017941 */ /* 0x000fea0003800000 */
.L_x_2551:
        /* <DEDUP_REMOVED lines=33> */
.L_x_2555:
        /* <DEDUP_REMOVED lines=23> */
.L_x_2556:
[----:B------:R-:W-:Y:S05]  /*bfa0*/  BSYNC B1 ;  /* 0x0000000000017941 */ /* 0x000fea0003800000 */
.L_x_2554:
        /* <DEDUP_REMOVED lines=8> */
.L_x_2533:
[----:B------:R-:W-:Y:S01]  /*c030*/  ULDC UR26, c[0x0][0x6f8] ;  /* 0x0001be00001a7ab9 */ /* 0x000fe20000000800 */
[----:B-----5:R-:W-:Y:S01]  /*c040*/  SHF.L.U32 R7, R4, 0x10, RZ ;  /* 0x0000001004077819 */ /* 0x020fe200000006ff */
[----:B------:R-:W-:Y:S01]  /*c050*/  ULDC.64 UR24, c[0x0][0x480] ;  /* 0x0001200000187ab9 */ /* 0x000fe20000000a00 */
[----:B------:R-:W-:Y:S01]  /*c060*/  FSET.BF.LT.FTZ.AND R16, R14, UR26, PT ;  /* 0x0000001a0e107c0a */ /* 0x000fe2000b811000 */
[----:B------:R-:W-:Y:S01]  /*c070*/  IMAD R5, R5, UR24, RZ ;  /* 0x0000001805057c24 */ /* 0x000fe2000f8e02ff */
[----:B0-2---:R-:W-:Y:S01]  /*c080*/  MOV R25, R9 ;  /* 0x0000000900197202 */ /* 0x005fe20000000f00 */
[----:B------:R-:W-:Y:S01]  /*c090*/  IMAD.MOV.U32 R24, RZ, RZ, R10 ;  /* 0x000000ffff187224 */ /* 0x000fe200078e000a */
[----:B------:R-:W-:Y:S01]  /*c0a0*/  ULDC.64 UR28, c[0x0][0x550] ;  /* 0x00015400001c7ab9 */ /* 0x000fe20000000a00 */
[----:B------:R-:W-:Y:S01]  /*c0b0*/  FMUL.FTZ R7, R7, R16 ;  /* 0x0000001007077220 */ /* 0x000fe20000410000 */
[----:B------:R-:W-:Y:S01]  /*c0c0*/  IMAD R5, R6, UR25, R5 ;  /* 0x0000001906057c24 */ /* 0x000fe2000f8e0205 */
[----:B------:R-:W-:Y:S01]  /*c0d0*/  FSETP.GEU.FTZ.AND P0, PT, R14, UR26, PT ;  /* 0x0000001a0e007c0b */ /* 0x000fe2000bf1e000 */
[----:B------:R-:W-:-:S04]  /*c0e0*/  IMAD.WIDE.U32 R24, R6, UR24, R24 ;  /* 0x0000001806187c25 */ /* 0x000fc8000f8e0018 */
[----:B------:R-:W-:Y:S01]  /*c0f0*/  FMUL.FTZ R7, R28, R7 ;  /* 0x000000071c077220 */ /* 0x000fe20000410000 */
[----:B------:R-:W-:Y:S01]  /*c100*/  ULDC.64 UR24, c[0x0][0x3b0] ;  /* 0x0000ec0000187ab9 */ /* 0x000fe20000000a00 */
[----:B------:R-:W-:Y:S01]  /*c110*/  IMAD.IADD R9, R25, 0x1, R5 ;  /* 0x0000000119097824 */ /* 0x000fe200078e0205 */
[C---:B------:R-:W-:Y:S02]  /*c120*/  LEA R6, P1, R24.reuse, UR24, 0x1 ;  /* 0x0000001818067c11 */ /* 0x040fe4000f8208ff */
[C---:B-1----:R-:W-:Y:S02]  /*c130*/  IADD3 R34, P2, R24.reuse, UR28, RZ ;  /* 0x0000001c18227c10 */ /* 0x042fe4000ff5e0ff */
[----:B------:R-:W-:Y:S02]  /*c140*/  F2FP.BF16.F32.PACK_AB R5, RZ, R7 ;  /* 0x00000007ff05723e */ /* 0x000fe400000010ff */
[----:B------:R-:W-:Y:S02]  /*c150*/  LEA.HI.X R7, R24, UR25, R9, 0x1, P1 ;  /* 0x0000001918077c11 */ /* 0x000fe400088f0c09 */
[----:B------:R-:W-:-:S02]  /*c160*/  IADD3.X R35, R9, UR29, RZ, P2, !PT ;  /* 0x0000001d09237c10 */ /* 0x000fc400097fe4ff */
[----:B------:R-:W-:Y:S02]  /*c170*/  PRMT R9, R5, 0x7610, R9 ;  /* 0x0000761005097816 */ /* 0x000fe40000000009 */
[----:B------:R-:W-:-:S03]  /*c180*/  SEL R5, RZ, 0x1, P0 ;  /* 0x00000001ff057807 */ /* 0x000fc60000000000 */
[----:B------:R4:W-:Y:S04]  /*c190*/  STG.E.U16 desc[UR12][R6.64], R9 ;  /* 0x0000000906007986 */ /* 0x0009e8000c10150c */
[----:B------:R4:W-:Y:S02]  /*c1a0*/  STG.E.U8 desc[UR12][R34.64], R5 ;  /* 0x0000000522007986 */ /* 0x0009e4000c10110c */
.L_x_2532:
[----:B------:R-:W-:Y:S05]  /*c1b0*/  BSYNC B0 ;  /* 0x0000000000007941 */ /* 0x000fea0003800000 */
.L_x_2531:
[----:B------:R-:W-:Y:S05]  /*c1c0*/  @P4 BRA `(.L_x_2557) ;  /* 0x0000001800804947 */ /* 0x000fea0003800000 */
[----:B----4-:R-:W4:Y:S01]  /*c1d0*/  LDC R5, c[0x0][0x548] ;  /* 0x00015200ff057b82 */ /* 0x010f220000000800 */
[----:B------:R-:W-:Y:S01]  /*c1e0*/  HFMA2.MMA R6, -RZ, RZ, 0, 0 ;  /* 0x00000000ff067435 */ /* 0x000fe200000001ff */
[----:B----4-:R-:W-:Y:S01]  /*c1f0*/  ISETP.GE.AND P0, PT, R5, 0x2, PT ;  /* 0x000000020500780c */ /* 0x010fe20003f06270 */
        /* <DEDUP_REMOVED lines=13> */
[----:B---3--:R-:W-:-:S07]  /*c2d0*/  MOV R9, UR24 ;  /* 0x0000001800097c02 */ /* 0x008fce0008000f00 */
.L_x_2572:
        /* <DEDUP_REMOVED lines=10> */
[----:B------:R-:W-:Y:S01]  /*c380*/  IMAD.MOV.U32 R49, RZ, RZ, R3 ;  /* 0x000000ffff317224 */ /* 0x000fe200078e0003 */
[----:B0-----:R-:W-:Y:S01]  /*c390*/  MOV R24, R14 ;  /* 0x0000000e00187202 */ /* 0x001fe20000000f00 */
[----:B--2---:R-:W-:Y:S01]  /*c3a0*/  IMAD.MOV.U32 R25, RZ, RZ, R15 ;  /* 0x000000ffff197224 */ /* 0x004fe200078e000f */
[----:B-1----:R-:W-:-:S07]  /*c3b0*/  MOV R34, 0xc3d0 ;  /* 0x0000c3d000227802 */ /* 0x002fce0000000f00 */
[----:B-----5:R-:W-:Y:S05]  /*c3c0*/  CALL.REL.NOINC `($__internal_69_$__cuda_sm20_div_u64) ;  /* 0x0000001800c47944 */ /* 0x020fea0003c00000 */
        /* <DEDUP_REMOVED lines=10> */
.L_x_2561:
[----:B------:R-:W3:Y:S01]  /*c470*/  I2F.U32.RP R3, R14 ;  /* 0x0000000e00037306 */ /* 0x000ee20000209000 */
[----:B------:R-:W-:Y:S01]  /*c480*/  IADD3 R15, RZ, -R14, RZ ;  /* 0x8000000eff0f7210 */ /* 0x000fe20007ffe0ff */
[----:B------:R-:W-:Y:S01]  /*c490*/  HFMA2.MMA R47, -RZ, RZ, 0, 0 ;  /* 0x00000000ff2f7435 */ /* 0x000fe200000001ff */
[----:B------:R-:W-:Y:S01]  /*c4a0*/  ISETP.NE.U32.AND P2, PT, R14, RZ, PT ;  /* 0x000000ff0e00720c */ /* 0x000fe20003f45070 */
[----:B-12---:R-:W-:-:S04]  /*c4b0*/  IMAD.MOV.U32 R35, RZ, RZ, RZ ;  /* 0x000000ffff237224 */ /* 0x006fc800078e00ff */
[----:B---3--:R-:W0:Y:S02]  /*c4c0*/  MUFU.RCP R3, R3 ;  /* 0x0000000300037308 */ /* 0x008e240000001000 */
        /* <DEDUP_REMOVED lines=16> */
.L_x_2562:
[----:B------:R-:W-:Y:S05]  /*c5d0*/  BSYNC B0 ;  /* 0x0000000000007941 */ /* 0x000fea0003800000 */
.L_x_2560:
        /* <DEDUP_REMOVED lines=17> */
[----:B-----5:R-:W-:Y:S05]  /*c6f0*/  CALL.REL.NOINC `($__internal_69_$__cuda_sm20_div_u64) ;  /* 0x0000001400f87944 */ /* 0x020fea0003c00000 */
        /* <DEDUP_REMOVED lines=11> */
.L_x_2564:
        /* <DEDUP_REMOVED lines=23> */
.L_x_2565:
[----:B------:R-:W-:Y:S05]  /*c920*/  BSYNC B0 ;  /* 0x0000000000007941 */ /* 0x000fea0003800000 */
.L_x_2563:
        /* <DEDUP_REMOVED lines=16> */
[----:B-----5:R-:W-:Y:S05]  /*ca30*/  CALL.REL.NOINC `($__internal_69_$__cuda_sm20_div_u64) ;  /* 0x0000001400287944 */ /* 0x020fea0003c00000 */
        /* <DEDUP_REMOVED lines=11> */
.L_x_2567:
        /* <DEDUP_REMOVED lines=23> */
.L_x_2568:
[----:B------:R-:W-:Y:S05]  /*cc60*/  BSYNC B0 ;  /* 0x0000000000007941 */ /* 0x000fea0003800000 */
.L_x_2566:
        /* <DEDUP_REMOVED lines=29> */
.L_x_2570:
        /* <DEDUP_REMOVED lines=22> */
.L_x_2571:
[----:B------:R-:W-:Y:S05]  /*cfa0*/  BSYNC B0 ;  /* 0x0000000000007941 */ /* 0x000fea0003800000 */
.L_x_2569:
        /* <DEDUP_REMOVED lines=8> */
.L_x_2559:
[----:B------:R-:W-:-:S13]  /*d030*/  ISETP.NE.AND P0, PT, RZ, UR23, PT ;  /* 0x00000017ff007c0c */ /* 0x000fda000bf05270 */
[----:B------:R-:W-:Y:S05]  /*d040*/  @!P0 BRA `(.L_x_2558) ;  /* 0x0000000800888947 */ /* 0x000fea0003800000 */
[----:B------:R-:W-:Y:S01]  /*d050*/  UMOV UR24, 0x1a0 ;  /* 0x000001a000187882 */ /* 0x000fe20000000000 */
[----:B------:R-:W-:Y:S01]  /*d060*/  BSSY B0, `(.L_x_2573) ;  /* 0x000002c000007945 */ /* 0x000fe20003800000 */
[----:B------:R-:W-:-:S04]  /*d070*/  LEA R7, R7, UR24, 0x3 ;  /* 0x0000001807077c11 */ /* 0x000fc8000f8e18ff */
[----:B------:R-:W4:Y:S02]  /*d080*/  LDC.64 R14, c[0x0][R7+0x210] ;  /* 0x00008400070e7b82 */ /* 0x000f240000000a00 */
[----:B----4-:R-:W-:-:S04]  /*d090*/  LOP3.LUT R0, R3, R15, RZ, 0xfc, !PT ;  /* 0x0000000f03007212 */ /* 0x010fc800078efcff */
[----:B------:R-:W-:-:S13]  /*d0a0*/  ISETP.NE.U32.AND P0, PT, R0, RZ, PT ;  /* 0x000000ff0000720c */ /* 0x000fda0003f05070 */
[----:B------:R-:W-:Y:S05]  /*d0b0*/  @!P0 BRA `(.L_x_2574) ;  /* 0x00000000003c8947 */ /* 0x000fea0003800000 */
[----:B------:R-:W-:Y:S01]  /*d0c0*/  IMAD.MOV.U32 R48, RZ, RZ, R2 ;  /* 0x000000ffff307224 */ /* 0x000fe200078e0002 */
[----:B------:R-:W-:Y:S01]  /*d0d0*/  MOV R49, R3 ;  /* 0x0000000300317202 */ /* 0x000fe20000000f00 */
[----:B0-2---:R-:W-:Y:S01]  /*d0e0*/  IMAD.MOV.U32 R25, RZ, RZ, R15 ;  /* 0x000000ffff197224 */ /* 0x005fe200078e000f */
[----:B------:R-:W-:Y:S02]  /*d0f0*/  MOV R24, R14 ;  /* 0x0000000e00187202 */ /* 0x000fe40000000f00 */
[----:B-1-3--:R-:W-:-:S07]  /*d100*/  MOV R34, 0xd120 ;  /* 0x0000d12000227802 */ /* 0x00afce0000000f00 */
[----:B-----5:R-:W-:Y:S05]  /*d110*/  CALL.REL.NOINC `($__internal_69_$__cuda_sm20_div_u64) ;  /* 0x0000000c00707944 */ /* 0x020fea0003c00000 */
        /* <DEDUP_REMOVED lines=9> */
.L_x_2574:
[----:B------:R-:W4:Y:S01]  /*d1b0*/  I2F.U32.RP R0, R14 ;  /* 0x0000000e00007306 */ /* 0x000f220000209000 */
[----:B------:R-:W-:Y:S01]  /*d1c0*/  IMAD.MOV R3, RZ, RZ, -R14 ;  /* 0x000000ffff037224 */ /* 0x000fe200078e0a0e */
[----:B------:R-:W-:Y:S01]  /*d1d0*/  ISETP.NE.U32.AND P2, PT, R14, RZ, PT ;  /* 0x000000ff0e00720c */ /* 0x000fe20003f45070 */
[----:B---3--:R-:W-:-:S05]  /*d1e0*/  HFMA2.MMA R9, -RZ, RZ, 0, 0 ;  /* 0x00000000ff097435 */ /* 0x008fca00000001ff */
[----:B----4-:R-:W0:Y:S02]  /*d1f0*/  MUFU.RCP R0, R0 ;  /* 0x0000000000007308 */ /* 0x010e240000001000 */
[----:B0-----:R-:W-:-:S06]  /*d200*/  IADD3 R24, R0, 0xffffffe, RZ ;  /* 0x0ffffffe00187810 */ /* 0x001fcc0007ffe0ff */
[----:B--2---:R0:W2:Y:S02]  /*d210*/  F2I.FTZ.U32.TRUNC.NTZ R25, R24 ;  /* 0x0000001800197305 */ /* 0x0040a4000021f000 */
[----:B0-----:R-:W-:Y:S01]  /*d220*/  HFMA2.MMA R24, -RZ, RZ, 0, 0 ;  /* 0x00000000ff187435 */ /* 0x001fe200000001ff */
        /* <DEDUP_REMOVED lines=13> */
[----:B-1----:R-:W-:Y:S02]  /*d300*/  IMAD R34, R14, R15, R2 ;  /* 0x0000000f0e227224 */ /* 0x002fe400078e0202 */
[----:B------:R-:W-:-:S07]  /*d310*/  IMAD.MOV.U32 R2, RZ, RZ, R25 ;  /* 0x000000ffff027224 */ /* 0x000fce00078e0019 */
.L_x_2575:
[----:B------:R-:W-:Y:S05]  /*d320*/  BSYNC B0 ;  /* 0x0000000000007941 */ /* 0x000fea0003800000 */
.L_x_2573:
        /* <DEDUP_REMOVED lines=21> */
[----:B-----5:R-:W-:Y:S05]  /*d480*/  CALL.REL.NOINC `($__internal_69_$__cuda_sm20_div_u64) ;  /* 0x0000000800947944 */ /* 0x020fea0003c00000 */
        /* <DEDUP_REMOVED lines=9> */
.L_x_2577:
        /* <DEDUP_REMOVED lines=23> */
.L_x_2578:
[----:B------:R-:W-:Y:S05]  /*d690*/  BSYNC B0 ;  /* 0x0000000000007941 */ /* 0x000fea0003800000 */
.L_x_2576:
        /* <DEDUP_REMOVED lines=31> */
.L_x_2580:
        /* <DEDUP_REMOVED lines=23> */
.L_x_2581:
[----:B------:R-:W-:Y:S05]  /*da00*/  BSYNC B0 ;  /* 0x0000000000007941 */ /* 0x000fea0003800000 */
.L_x_2579:
[----:B------:R0:W1:Y:S02]  /*da10*/  LDC.64 R14, c[0x0][R7+0x2c8] ;  /* 0x0000b200070e7b82 */ /* 0x0000640000000a00 */
[----:B0-----:R-:W-:Y:S01]  /*da20*/  MOV R7, R5 ;  /* 0x0000000500077202 */ /* 0x001fe20000000f00 */
[-C--:B-1----:R-:W-:Y:S02]  /*da30*/  IMAD R0, R15, R34.reuse, RZ ;  /* 0x000000220f007224 */ /* 0x082fe400078e02ff */
[----:B------:R-:W-:-:S04]  /*da40*/  IMAD.WIDE.U32 R6, R14, R34, R6 ;  /* 0x000000220e067225 */ /* 0x000fc800078e0006 */
[----:B------:R-:W-:-:S04]  /*da50*/  IMAD R9, R14, R9, R0 ;  /* 0x000000090e097224 */ /* 0x000fc800078e0200 */
[----:B------:R-:W-:-:S07]  /*da60*/  IMAD.IADD R5, R7, 0x1, R9 ;  /* 0x0000000107057824 */ /* 0x000fce00078e0209 */
.L_x_2558:
[----:B------:R-:W-:Y:S01]  /*da70*/  ULDC UR26, c[0x0][0x6f8] ;  /* 0x0001be00001a7ab9 */ /* 0x000fe20000000800 */
[----:B------:R-:W-:Y:S01]  /*da80*/  ULDC.64 UR24, c[0x0][0x480] ;  /* 0x0001200000187ab9 */ /* 0x000fe20000000a00 */
[----:B-----5:R-:W-:Y:S01]  /*da90*/  SHF.L.U32 R0, R41, 0x10, RZ ;  /* 0x0000001029007819 */ /* 0x020fe200000006ff */
[----:B------:R-:W-:Y:S01]  /*daa0*/  IMAD R3, R3, UR24, RZ ;  /* 0x0000001803037c24 */ /* 0x000fe2000f8e02ff */
[C---:B---3--:R-:W-:Y:S01]  /*dab0*/  FSET.BF.LT.FTZ.AND R9, R13.reuse, UR26, PT ;  /* 0x0000001a0d097c0a */ /* 0x048fe2000b811000 */
[----:B------:R-:W-:Y:S01]  /*dac0*/  ULDC.64 UR28, c[0x0][0x550] ;  /* 0x00015400001c7ab9 */ /* 0x000fe20000000a00 */
[----:B------:R-:W-:Y:S01]  /*dad0*/  MOV R7, R5 ;  /* 0x0000000500077202 */ /* 0x000fe20000000f00 */
[----:B------:R-:W-:Y:S01]  /*dae0*/  IMAD R3, R2, UR25, R3 ;  /* 0x0000001902037c24 */ /* 0x000fe2000f8e0203 */
[----:B------:R-:W-:Y:S01]  /*daf0*/  FSETP.GEU.FTZ.AND P0, PT, R13, UR26, PT ;  /* 0x0000001a0d007c0b */ /* 0x000fe2000bf1e000 */
[----:B------:R-:W-:Y:S01]  /*db00*/  FMUL.FTZ R9, R0, R9 ;  /* 0x0000000900097220 */ /* 0x000fe20000410000 */
[----:B------:R-:W-:Y:S01]  /*db10*/  IMAD.WIDE.U32 R6, R2, UR24, R6 ;  /* 0x0000001802067c25 */ /* 0x000fe2000f8e0006 */
[----:B------:R-:W-:-:S03]  /*db20*/  ULDC.64 UR24, c[0x0][0x3b0] ;  /* 0x0000ec0000187ab9 */ /* 0x000fc60000000a00 */
[----:B------:R-:W-:Y:S01]  /*db30*/  FMUL.FTZ R9, R28, R9 ;  /* 0x000000091c097220 */ /* 0x000fe20000410000 */
[----:B------:R-:W-:Y:S01]  /*db40*/  IMAD.IADD R5, R7, 0x1, R3 ;  /* 0x0000000107057824 */ /* 0x000fe200078e0203 */
[C---:B------:R-:W-:Y:S02]  /*db50*/  LEA R2, P1, R6.reuse, UR24, 0x1 ;  /* 0x0000001806027c11 */ /* 0x040fe4000f8208ff */
[C---:B------:R-:W-:Y:S02]  /*db60*/  IADD3 R14, P2, R6.reuse, UR28, RZ ;  /* 0x0000001c060e7c10 */ /* 0x040fe4000ff5e0ff */
[----:B------:R-:W-:Y:S02]  /*db70*/  F2FP.BF16.F32.PACK_AB R9, RZ, R9 ;  /* 0x00000009ff09723e */ /* 0x000fe400000010ff */
[----:B------:R-:W-:Y:S02]  /*db80*/  LEA.HI.X R3, R6, UR25, R5, 0x1, P1 ;  /* 0x0000001906037c11 */ /* 0x000fe400088f0c05 */
[----:B------:R-:W-:-:S02]  /*db90*/  IADD3.X R15, R5, UR29, RZ, P2, !PT ;  /* 0x0000001d050f7c10 */ /* 0x000fc400097fe4ff */
[----:B------:R-:W-:Y:S01]  /*dba0*/  SEL R5, RZ, 0x1, P0 ;  /* 0x00000001ff057807 */ /* 0x000fe20000000000 */
[----:B------:R3:W-:Y:S04]  /*dbb0*/  STG.E.U16 desc[UR12][R2.64], R9 ;  /* 0x0000000902007986 */ /* 0x0007e8000c10150c */
[----:B------:R3:W-:Y:S02]  /*dbc0*/  STG.E.U8 desc[UR12][R14.64], R5 ;  /* 0x000000050e007986 */ /* 0x0007e4000c10110c */
.L_x_2557:
        /* <DEDUP_REMOVED lines=11> */
        .weak           $__internal_68_$__cuda_sm20_dblrcp_rn_slowpath_v3
        .type           $__internal_68_$__cuda_sm20_dblrcp_rn_slowpath_v3,@function
        .size           $__internal_68_$__cuda_sm20_dblrcp_rn_slowpath_v3,($__internal_69_$__cuda_sm20_div_u64 - $__internal_68_$__cuda_sm20_dblrcp_rn_slowpath_v3)
$__internal_68_$__cuda_sm20_dblrcp_rn_slowpath_v3:
        /* <DEDUP_REMOVED lines=23> */
.L_x_2585:
        /* <DEDUP_REMOVED lines=10> */
.L_x_2583:
[----:B------:R-:W-:Y:S02]  /*de90*/  LOP3.LUT R7, R5, 0x80000, RZ, 0xfc, !PT ;  /* 0x0008000005077812 */ /* 0x000fe400078efcff */
[----:B------:R-:W-:-:S07]  /*dea0*/  MOV R6, R4 ;  /* 0x0000000400067202 */ /* 0x000fce0000000f00 */
.L_x_2584:
[----:B------:R-:W-:Y:S01]  /*deb0*/  MOV R4, R12 ;  /* 0x0000000c00047202 */ /* 0x000fe20000000f00 */
[----:B------:R-:W-:-:S04]  /*dec0*/  IMAD.MOV.U32 R5, RZ, RZ, 0x0 ;  /* 0x00000000ff057424 */ /* 0x000fc800078e00ff */
[----:B------:R-:W-:Y:S05]  /*ded0*/  RET.REL.NODEC R4 `(_ZN2at6native43_GLOBAL__N__7cc8d1ed_10_Dropout_cu_0e96ed3820fused_dropout_kernelIN3c108BFloat16EfmLin1ELin1EbEEvNS_4cuda6detail10TensorInfoIKT_T1_EENS7_IS8_SA_EENS7_IT4_SA_EESA_T0_NS_15PhiloxCudaStateE) ;  /* 0xffffff2004487950 */ /* 0x000fea0003c3ffff */
        .weak           $__internal_69_$__cuda_sm20_div_u64
        .type           $__internal_69_$__cuda_sm20_div_u64,@function
        .size           $__internal_69_$__cuda_sm20_div_u64,(.L_x_11640 - $__internal_69_$__cuda_sm20_div_u64)
$__internal_69_$__cuda_sm20_div_u64:
        /* <DEDUP_REMOVED lines=66> */
[----:B------:R-:W-:Y:S05]  /*e300*/  RET.REL.NODEC R34 `(_ZN2at6native43_GLOBAL__N__7cc8d1ed_10_Dropout_cu_0e96ed3820fused_dropout_kernelIN3c108BFloat16EfmLin1ELin1EbEEvNS_4cuda6detail10TensorInfoIKT_T1_EENS7_IS8_SA_EENS7_IT4_SA_EESA_T0_NS_15PhiloxCudaStateE) ;  /* 0xffffff1c223c7950 */ /* 0x000fea0003c3ffff */
.L_x_2586:
        /* <DEDUP_REMOVED lines=15> */
.L_x_11640:


//--------------------- .text._ZN2at6native43_GLOBAL__N__7cc8d1ed_10_Dropout_cu_0e96ed3820fused_dropout_kernelIN3c108BFloat16EfmLin1ELi1EbEEvNS_4cuda6detail10TensorInfoIKT_T1_EENS7_IS8_SA_EENS7_IT4_SA_EESA_T0_NS_15PhiloxCudaStateE --------------------------
	.section	.text._ZN2at6native43_GLOBAL__N__7cc8d1ed_10_Dropout_cu_0e96ed3820fused_dropout_kernelIN3c108BFloat16EfmLin1ELi1EbEEvNS_4cuda6detail10TensorInfoIKT_T1_EENS7_IS8_SA_EENS7_IT4_SA_EESA_T0_NS_15PhiloxCudaStateE,"ax",@progbits
	.align	128
.text._ZN2at6native43_GLOBAL__N__7cc8d1ed_10_Dropout_cu_0e96ed3820fused_dropout_kernelIN3c108BFloat16EfmLin1ELi1EbEEvNS_4cuda6detail10TensorInfoIKT_T1_EENS7_IS8_SA_EENS7_IT4_SA_EESA_T0_NS_15PhiloxCudaStateE:
        .type           _ZN2at6native43_GLOBAL__N__7cc8d1ed_10_Dropout_cu_0e96ed3820fused_dropout_kernelIN3c108BFloat16EfmLin1ELi1EbEEvNS_4cuda6detail10TensorInfoIKT_T1_EENS7_IS8_SA_EENS7_IT4_SA_EESA_T0_NS_15PhiloxCudaStateE,@function
        .size           _ZN2at6native43_GLOBAL__N__7cc8d1ed_10_Dropout_cu_0e96ed3820fused_dropout_kernelIN3c108BFloat16EfmLin1ELi1EbEEvNS_4cuda6detail10TensorInfoIKT_T1_EENS7_IS8_SA_EENS7_IT4_SA_EESA_T0_NS_15PhiloxCudaStateE,(.L_x_11643 - _ZN2at6native43_GLOBAL__N__7cc8d1ed_10_Dropout_cu_0e96ed3820fused_dropout_kernelIN3c108BFloat16EfmLin1ELi1EbEEvNS_4cuda6detail10TensorInfoIKT_T1_EENS7_IS8_SA_EENS7_IT4_SA_EESA_T0_NS_15PhiloxCudaStateE)
        .other          _ZN2at6native43_GLOBAL__N__7cc8d1ed_10_Dropout_cu_0e96ed3820fused_dropout_kernelIN3c108BFloat16EfmLin1ELi1EbEEvNS_4cuda6detail10TensorInfoIKT_T1_EENS7_IS8_SA_EENS7_IT4_SA_EESA_T0_NS_15PhiloxCudaStateE,@"STO_CUDA_ENTRY STV_DEFAULT"
_ZN2at6native43_GLOBAL__N__7cc8d1ed_10_Dropout_cu_0e96ed3820fused_dropout_kernelIN3c108BFloat16EfmLin1ELi1EbEEvNS_4cuda6detail10TensorInfoIKT_T1_EENS7_IS8_SA_EENS7_IT4_SA_EESA_T0_NS_15PhiloxCudaStateE:
        /* <DEDUP_REMOVED lines=108> */
[----:B------:R-:W-:Y:S05]  /*06c0*/  CALL.REL.NOINC `($__internal_70_$__cuda_sm20_dblrcp_rn_slowpath_v3) ;  /* 0x00000078000c7944 */ /* 0x000fea0003c00000 */
.L_x_2587:
        /* <DEDUP_REMOVED lines=18> */
[----:B------:R-:W-:Y:S05]  /*07f0*/  CALL.REL.NOINC `($__internal_71_$__cuda_sm20_div_u64) ;  /* 0x0000007800587944 */ /* 0x000fea0003c00000 */
[----:B------:R-:W-:Y:S01]  /*0800*/  IMAD.MOV.U32 R9, RZ, RZ, R43 ;  /* 0x000000ffff097224 */ /* 0x000fe200078e002b */
[----:B------:R-:W-:Y:S06]  /*0810*/  BRA `(.L_x_2589) ;  /* 0x00000000005c7947 */ /* 0x000fec0003800000 */
.L_x_2588:
        /* <DEDUP_REMOVED lines=23> */
.L_x_2589:
        /* <DEDUP_REMOVED lines=24> */
.L_x_2705:
        /* <DEDUP_REMOVED lines=13> */
.L_x_2591:
[----:B------:R-:W-:Y:S05]  /*0be0*/  BSYNC B0 ;  /* 0x0000000000007941 */ /* 0x000fea0003800000 */
.L_x_2590:
        /* <DEDUP_REMOVED lines=72> */
.L_x_2593:
[----:B------:R-:W-:Y:S01]  /*1070*/  IMAD.MOV.U32 R7, RZ, RZ, R16 ;  /* 0x000000ffff077224 */ /* 0x000fe200078e0010 */
[----:B------:R-:W-:Y:S01]  /*1080*/  MOV R8, R21 ;  /* 0x0000001500087202 */ /* 0x000fe20000000f00 */
[----:B------:R-:W-:Y:S01]  /*1090*/  IMAD.MOV.U32 R18, RZ, RZ, R14 ;  /* 0x000000ffff127224 */ /* 0x000fe200078e000e */
[----:B------:R-:W-:-:S07]  /*10a0*/  MOV R19, R24 ;  /* 0x0000001800137202 */ /* 0x000fce0000000f00 */
.L_x_2592:
        /* <DEDUP_REMOVED lines=31> */
.L_x_2610:
        /* <DEDUP_REMOVED lines=11> */
[----:B------:R-:W-:Y:S05]  /*1350*/  CALL.REL.NOINC `($__internal_71_$__cuda_sm20_div_u64) ;  /* 0x0000006c00807944 */ /* 0x000fea0003c00000 */
        /* <DEDUP_REMOVED lines=10> */
.L_x_2599:
        /* <DEDUP_REMOVED lines=22> */
.L_x_2600:
[----:B------:R-:W-:Y:S05]  /*1560*/  BSYNC B1 ;  /* 0x0000000000017941 */ /* 0x000fea0003800000 */
.L_x_2598:
        /* <DEDUP_REMOVED lines=15> */
[----:B------:R-:W-:Y:S05]  /*1660*/  CALL.REL.NOINC `($__internal_71_$__cuda_sm20_div_u64) ;  /* 0x0000006800bc7944 */ /* 0x000fea0003c00000 */
        /* <DEDUP_REMOVED lines=12> */
.L_x_2602:
        /* <DEDUP_REMOVED lines=23> */
.L_x_2603:
[----:B------:R-:W-:Y:S05]  /*18a0*/  BSYNC B1 ;  /* 0x0000000000017941 */ /* 0x000fea0003800000 */
.L_x_2601:
        /* <DEDUP_REMOVED lines=29> */
.L_x_2605:
        /* <DEDUP_REMOVED lines=23> */
.L_x_2606:
[----:B------:R-:W-:Y:S05]  /*1bf0*/  BSYNC B1 ;  /* 0x0000000000017941 */ /* 0x000fea0003800000 */
.L_x_2604:
        /* <DEDUP_REMOVED lines=29> */
.L_x_2608:
        /* <DEDUP_REMOVED lines=23> */
.L_x_2609:
[----:B------:R-:W-:Y:S05]  /*1f40*/  BSYNC B1 ;  /* 0x0000000000017941 */ /* 0x000fea0003800000 */
.L_x_2607:
        /* <DEDUP_REMOVED lines=10> */
.L_x_2597:
        /* <DEDUP_REMOVED lines=13> */
[----:B------:R-:W-:Y:S05]  /*20c0*/  CALL.REL.NOINC `($__internal_71_$__cuda_sm20_div_u64) ;  /* 0x0000006000247944 */ /* 0x000fea0003c00000 */
        /* <DEDUP_REMOVED lines=10> */
.L_x_2612:
        /* <DEDUP_REMOVED lines=23> */
.L_x_2613:
[----:B------:R-:W-:Y:S05]  /*22e0*/  BSYNC B1 ;  /* 0x0000000000017941 */ /* 0x000fea0003800000 */
.L_x_2611:
        /* <DEDUP_REMOVED lines=29> */
.L_x_2615:
        /* <DEDUP_REMOVED lines=23> */
.L_x_2616:
[----:B------:R-:W-:Y:S05]  /*2630*/  BSYNC B1 ;  /* 0x0000000000017941 */ /* 0x000fea0003800000 */
.L_x_2614:
        /* <DEDUP_REMOVED lines=29> */
.L_x_2618:
        /* <DEDUP_REMOVED lines=23> */
.L_x_2619:
[----:B------:R-:W-:Y:S05]  /*2980*/  BSYNC B1 ;  /* 0x0000000000017941 */ /* 0x000fea0003800000 */
.L_x_2617:
[----:B------:R-:W0:Y:S02]  /*2990*/  LDC.64 R6, c[0x0][R23+0x2c8] ;  /* 0x0000b20017067b82 */ /* 0x000e240000000a00 */
[-C--:B0-----:R-:W-:Y:S02]  /*29a0*/  IMAD R7, R7, R31.reuse, RZ ;  /* 0x0000001f07077224 */ /* 0x081fe400078e02ff */
[----:B------:R-:W-:-:S04]  /*29b0*/  IMAD.WIDE.U32 R20, R6, R31, R20 ;  /* 0x0000001f06147225 */ /* 0x000fc800078e0014 */
[----:B------:R-:W-:-:S05]  /*29c0*/  IMAD R7, R6, R27, R7 ;  /* 0x0000001b06077224 */ /* 0x000fca00078e0207 */
[----:B------:R-:W-:-:S07]  /*29d0*/  IADD3 R21, R21, R7, RZ ;  /* 0x0000000715157210 */ /* 0x000fce0007ffe0ff */
.L_x_2596:
        /* <DEDUP_REMOVED lines=9> */
.L_x_2595:
[----:B------:R-:W-:Y:S05]  /*2a70*/  BSYNC B0 ;  /* 0x0000000000007941 */ /* 0x000fea0003800000 */
.L_x_2594:
        /* <DEDUP_REMOVED lines=30> */
.L_x_2636:
        /* <DEDUP_REMOVED lines=11> */
[----:B-----5:R-:W-:Y:S05]  /*2d10*/  CALL.REL.NOINC `($__internal_71_$__cuda_sm20_div_u64) ;  /* 0x0000005400107944 */ /* 0x020fea0003c00000 */
        /* <DEDUP_REMOVED lines=10> */
.L_x_2625:
        /* <DEDUP_REMOVED lines=22> */
.L_x_2626:
[----:B------:R-:W-:Y:S05]  /*2f20*/  BSYNC B1 ;  /* 0x0000000000017941 */ /* 0x000fea0003800000 */
.L_x_2624:
        /* <DEDUP_REMOVED lines=17> */
[----:B-----5:R-:W-:Y:S05]  /*3040*/  CALL.REL.NOINC `($__internal_71_$__cuda_sm20_div_u64) ;  /* 0x0000005000447944 */ /* 0x020fea0003c00000 */
        /* <DEDUP_REMOVED lines=12> */
.L_x_2628:
        /* <DEDUP_REMOVED lines=23> */
.L_x_2629:
[----:B------:R-:W-:Y:S05]  /*3280*/  BSYNC B1 ;  /* 0x0000000000017941 */ /* 0x000fea0003800000 */
.L_x_2627:
        /* <DEDUP_REMOVED lines=29> */
.L_x_2631:
        /* <DEDUP_REMOVED lines=23> */
.L_x_2632:
[----:B------:R-:W-:Y:S05]  /*35d0*/  BSYNC B1 ;  /* 0x0000000000017941 */ /* 0x000fea0003800000 */
.L_x_2630:
        /* <DEDUP_REMOVED lines=29> */
.L_x_2634:
        /* <DEDUP_REMOVED lines=23> */
.L_x_2635:
[----:B------:R-:W-:Y:S05]  /*3920*/  BSYNC B1 ;  /* 0x0000000000017941 */ /* 0x000fea0003800000 */
.L_x_2633:
        /* <DEDUP_REMOVED lines=11> */
.L_x_2623:
        /* <DEDUP_REMOVED lines=24> */
.L_x_2638:
        /* <DEDUP_REMOVED lines=23> */
.L_x_2639:
[----:B------:R-:W-:Y:S05]  /*3cd0*/  BSYNC B1 ;  /* 0x0000000000017941 */ /* 0x000fea0003800000 */
.L_x_2637:
        /* <DEDUP_REMOVED lines=30> */
.L_x_2641:
        /* <DEDUP_REMOVED lines=23> */
.L_x_2642:
[----:B------:R-:W-:Y:S05]  /*4030*/  BSYNC B1 ;  /* 0x0000000000017941 */ /* 0x000fea0003800000 */
.L_x_2640:
        /* <DEDUP_REMOVED lines=29> */
.L_x_2644:
        /* <DEDUP_REMOVED lines=23> */
.L_x_2645:
[----:B------:R-:W-:Y:S05]  /*4380*/  BSYNC B1 ;  /* 0x0000000000017941 */ /* 0x000fea0003800000 */
.L_x_2643:
[----:B------:R-:W0:Y:S01]  /*4390*/  LDC.64 R30, c[0x0][R30+0x2c8] ;  /* 0x0000b2001e1e7b82 */ /* 0x000e220000000a00 */
[----:B------:R-:W-:Y:S01]  /*43a0*/  MOV R29, R27 ;  /* 0x0000001b001d7202 */ /* 0x000fe20000000f00 */
[-C--:B0-----:R-:W-:Y:S02]  /*43b0*/  IMAD R7, R31, R6.reuse, RZ ;  /* 0x000000061f077224 */ /* 0x081fe400078e02ff */
[----:B------:R-:W-:-:S04]  /*43c0*/  IMAD.WIDE.U32 R28, R30, R6, R28 ;  /* 0x000000061e1c7225 */ /* 0x000fc800078e001c */
[----:B------:R-:W-:-:S04]  /*43d0*/  IMAD R7, R30, R37, R7 ;  /* 0x000000251e077224 */ /* 0x000fc800078e0207 */
[----:B------:R-:W-:-:S07]  /*43e0*/  IMAD.IADD R27, R29, 0x1, R7 ;  /* 0x000000011d1b7824 */ /* 0x000fce00078e0207 */
.L_x_2622:
        /* <DEDUP_REMOVED lines=10> */
.L_x_2621:
[----:B------:R-:W-:Y:S05]  /*4490*/  BSYNC B0 ;  /* 0x0000000000007941 */ /* 0x000fea0003800000 */
.L_x_2620:
        /* <DEDUP_REMOVED lines=28> */
.L_x_2662:
        /* <DEDUP_REMOVED lines=23> */
.L_x_2651:
        /* <DEDUP_REMOVED lines=22> */
.L_x_2652:
[----:B------:R-:W-:Y:S05]  /*4930*/  BSYNC B1 ;  /* 0x0000000000017941 */ /* 0x000fea0003800000 */
.L_x_2650:
        /* <DEDUP_REMOVED lines=17> */
[----:B-----5:R-:W-:Y:S05]  /*4a50*/  CALL.REL.NOINC `($__internal_71_$__cuda_sm20_div_u64) ;  /* 0x0000003400c07944 */ /* 0x020fea0003c00000 */
        /* <DEDUP_REMOVED lines=12> */
.L_x_2654:
        /* <DEDUP_REMOVED lines=23> */
.L_x_2655:
[----:B------:R-:W-:Y:S05]  /*4c90*/  BSYNC B1 ;  /* 0x0000000000017941 */ /* 0x000fea0003800000 */
.L_x_2653:
        /* <DEDUP_REMOVED lines=29> */
.L_x_2657:
        /* <DEDUP_REMOVED lines=23> */
.L_x_2658:
[----:B------:R-:W-:Y:S05]  /*4fe0*/  BSYNC B1 ;  /* 0x0000000000017941 */ /* 0x000fea0003800000 */
.L_x_2656:
        /* <DEDUP_REMOVED lines=29> */
.L_x_2660:
        /* <DEDUP_REMOVED lines=23> */
.L_x_2661:
[----:B------:R-:W-:Y:S05]  /*5330*/  BSYNC B1 ;  /* 0x0000000000017941 */ /* 0x000fea0003800000 */
.L_x_2659:
        /* <DEDUP_REMOVED lines=11> */
.L_x_2649:
        /* <DEDUP_REMOVED lines=13> */
[----:B-----5:R-:W-:Y:S05]  /*54c0*/  CALL.REL.NOINC `($__internal_71_$__cuda_sm20_div_u64) ;  /* 0x0000002c00247944 */ /* 0x020fea0003c00000 */
        /* <DEDUP_REMOVED lines=11> */
.L_x_2664:
        /* <DEDUP_REMOVED lines=23> */
.L_x_2665:
[----:B------:R-:W-:Y:S05]  /*56f0*/  BSYNC B1 ;  /* 0x0000000000017941 */ /* 0x000fea0003800000 */
.L_x_2663:
        /* <DEDUP_REMOVED lines=31> */
.L_x_2667:
        /* <DEDUP_REMOVED lines=23> */
.L_x_2668:
[----:B------:R-:W-:Y:S05]  /*5a60*/  BSYNC B1 ;  /* 0x0000000000017941 */ /* 0x000fea0003800000 */
.L_x_2666:
        /* <DEDUP_REMOVED lines=30> */
.L_x_2670:
        /* <DEDUP_REMOVED lines=23> */
.L_x_2671:
[----:B------:R-:W-:Y:S05]  /*5dc0*/  BSYNC B1 ;  /* 0x0000000000017941 */ /* 0x000fea0003800000 */
.L_x_2669:
[----:B------:R-:W0:Y:S01]  /*5dd0*/  LDC.64 R30, c[0x0][R30+0x2c8] ;  /* 0x0000b2001e1e7b82 */ /* 0x000e220000000a00 */
[----:B------:R-:W-:Y:S01]  /*5de0*/  MOV R29, R27 ;  /* 0x0000001b001d7202 */ /* 0x000fe20000000f00 */
[-C--:B0-----:R-:W-:Y:S02]  /*5df0*/  IMAD R7, R31, R6.reuse, RZ ;  /* 0x000000061f077224 */ /* 0x081fe400078e02ff */
[----:B------:R-:W-:-:S04]  /*5e00*/  IMAD.WIDE.U32 R28, R30, R6, R28 ;  /* 0x000000061e1c7225 */ /* 0x000fc800078e001c */
[----:B------:R-:W-:-:S04]  /*5e10*/  IMAD R7, R30, R37, R7 ;  /* 0x000000251e077224 */ /* 0x000fc800078e0207 */
[----:B------:R-:W-:-:S07]  /*5e20*/  IMAD.IADD R27, R29, 0x1, R7 ;  /* 0x000000011d1b7824 */ /* 0x000fce00078e0207 */
.L_x_2648:
        /* <DEDUP_REMOVED lines=10> */
.L_x_2647:
[----:B------:R-:W-:Y:S05]  /*5ed0*/  BSYNC B0 ;  /* 0x0000000000007941 */ /* 0x000fea0003800000 */
.L_x_2646:
        /* <DEDUP_REMOVED lines=25> */
.L_x_2688:
        /* <DEDUP_REMOVED lines=22> */
.L_x_2677:
        /* <DEDUP_REMOVED lines=22> */
.L_x_2678:
[----:B------:R-:W-:Y:S05]  /*6330*/  BSYNC B1 ;  /* 0x0000000000017941 */ /* 0x000fea0003800000 */
.L_x_2676:
        /* <DEDUP_REMOVED lines=28> */
.L_x_2680:
        /* <DEDUP_REMOVED lines=22> */
.L_x_2681:
[----:B------:R-:W-:Y:S05]  /*6660*/  BSYNC B1 ;  /* 0x0000000000017941 */ /* 0x000fea0003800000 */
.L_x_2679:
        /* <DEDUP_REMOVED lines=29> */
.L_x_2683:
        /* <DEDUP_REMOVED lines=23> */
.L_x_2684:
[----:B------:R-:W-:Y:S05]  /*69b0*/  BSYNC B1 ;  /* 0x0000000000017941 */ /* 0x000fea0003800000 */
.L_x_2682:
        /* <DEDUP_REMOVED lines=28> */
.L_x_2686:
        /* <DEDUP_REMOVED lines=23> */
.L_x_2687:
[----:B------:R-:W-:Y:S05]  /*6cf0*/  BSYNC B1 ;  /* 0x0000000000017941 */ /* 0x000fea0003800000 */
.L_x_2685:
        /* <DEDUP_REMOVED lines=10> */
.L_x_2675:
        /* <DEDUP_REMOVED lines=24> */
.L_x_2690:
        /* <DEDUP_REMOVED lines=23> */
.L_x_2691:
[----:B------:R-:W-:Y:S05]  /*7090*/  BSYNC B1 ;  /* 0x0000000000017941 */ /* 0x000fea0003800000 */
.L_x_2689:
        /* <DEDUP_REMOVED lines=29> */
.L_x_2693:
        /* <DEDUP_REMOVED lines=23> */
.L_x_2694:
[----:B------:R-:W-:Y:S05]  /*73e0*/  BSYNC B1 ;  /* 0x0000000000017941 */ /* 0x000fea0003800000 */
.L_x_2692:
        /* <DEDUP_REMOVED lines=28> */
.L_x_2696:
[----:B------:R-:W0:Y:S01]  /*75b0*/  I2F.U32.RP R8, R30 ;  /* 0x0000001e00087306 */ /* 0x000e220000209000 */
[----:B------:R-:W-:Y:S02]  /*75c0*/  IADD3 R27, RZ, -R30, RZ ;  /* 0x8000001eff1b7210 */ /* 0x000fe40007ffe0ff */
[----:B------:R-:W-:Y:S02]  /*75d0*/  ISETP.NE.U32.AND P5, PT, R30, RZ, PT ;  /* 0x000000ff1e00720c */ /* 0x000fe40003fa5070 */
[----:B------:R-:W-:-:S03]  /*75e0*/  MOV R31, RZ ;  /* 0x000000ff001f7202 */ /* 0x000fc60000000f00 */
        /* <DEDUP_REMOVED lines=14> */
[----:B------:R-:W-:Y:S02]  /*76d0*/  @P4 IADD3 R7, R7, 0x1, RZ ;  /* 0x0000000107074810 */ /* 0x000fe40007ffe0ff */
[----:B------:R-:W-:-:S05]  /*76e0*/  @!P5 LOP3.LUT R7, RZ, R30, RZ, 0x33, !PT ;  /* 0x0000001eff07d212 */ /* 0x000fca00078e33ff */
[----:B------:R-:W-:-:S04]  /*76f0*/  IMAD.MOV R39, RZ, RZ, -R7 ;  /* 0x000000ffff277224 */ /* 0x000fc800078e0a07 */
[----:B------:R-:W-:Y:S02]  /*7700*/  IMAD R6, R30, R39, R26 ;  /* 0x000000271e067224 */ /* 0x000fe400078e021a */
[----:B------:R-:W-:-:S07]  /*7710*/  IMAD.MOV.U32 R26, RZ, RZ, R7 ;  /* 0x000000ffff1a7224 */ /* 0x000fce00078e0007 */
.L_x_2697:
[----:B------:R-:W-:Y:S05]  /*7720*/  BSYNC B1 ;  /* 0x0000000000017941 */ /* 0x000fea0003800000 */
.L_x_2695:
[----:B------:R-:W0:Y:S02]  /*7730*/  LDC.64 R38, c[0x0][R38+0x2c8] ;  /* 0x0000b20026267b82 */ /* 0x000e240000000a00 */
[-C--:B0-----:R-:W-:Y:S02]  /*7740*/  IMAD R7, R39, R6.reuse, RZ ;  /* 0x0000000627077224 */ /* 0x081fe400078e02ff */
[----:B------:R-:W-:-:S04]  /*7750*/  IMAD.WIDE.U32 R28, R38, R6, R28 ;  /* 0x00000006261c7225 */ /* 0x000fc800078e001c */
[----:B------:R-:W-:-:S05]  /*7760*/  IMAD R7, R38, R31, R7 ;  /* 0x0000001f26077224 */ /* 0x000fca00078e0207 */
[----:B------:R-:W-:-:S07]  /*7770*/  IADD3 R29, R29, R7, RZ ;  /* 0x000000071d1d7210 */ /* 0x000fce0007ffe0ff */
.L_x_2674:
        /* <DEDUP_REMOVED lines=9> */
.L_x_2673:
[----:B------:R-:W-:Y:S05]  /*7810*/  BSYNC B0 ;  /* 0x0000000000007941 */ /* 0x000fea0003800000 */
.L_x_2672:
        /* <DEDUP_REMOVED lines=11> */
[----:B------:R-:W-:Y:S01]  /*78d0*/  FSETP.GEU.FTZ.AND P3, PT, R16, UR26, PT ;  /* 0x0000001a10007c0b */ /* 0x000fe2000bf7e000 */
[----:B------:R-:W-:Y:S01]  /*78e0*/  FMUL.FTZ R7, R6, R7 ;  /* 0x0000000706077220 */ /* 0x000fe20000410000 */
[----:B------:R-:W-:-:S04]  /*78f0*/  IMAD.WIDE.U32 R30, R11, UR22, RZ ;  /* 0x000000160b1e7c25 */ /* 0x000fc8000f8e00ff */
[----:B------:R-:W-:Y:S01]  /*7900*/  FMUL.FTZ R7, R0, R7 ;  /* 0x0000000700077220 */ /* 0x000fe20000410000 */
[----:B-1----:R-:W-:Y:S01]  /*7910*/  IMAD R27, R11, UR23, R8 ;  /* 0x000000170b1b7c24 */ /* 0x002fe2000f8e0208 */
[----:B------:R-:W-:Y:S01]  /*7920*/  ULDC.64 UR22, c[0x0][0x3b0] ;  /* 0x0000ec0000167ab9 */ /* 0x000fe20000000a00 */
[C---:B------:R-:W-:Y:S02]  /*7930*/  IADD3 R6, P5, R30.reuse, UR24, RZ ;  /* 0x000000181e067c10 */ /* 0x040fe4000ffbe0ff */
[C---:B0-----:R-:W-:Y:S02]  /*7940*/  LEA R28, P4, R30.reuse, UR22, 0x1 ;  /* 0x000000161e1c7c11 */ /* 0x041fe4000f8808ff */
[----:B------:R-:W-:Y:S02]  /*7950*/  IADD3 R27, R31, R27, RZ ;  /* 0x0000001b1f1b7210 */ /* 0x000fe40007ffe0ff */
[----:B------:R-:W-:Y:S02]  /*7960*/  F2FP.BF16.F32.PACK_AB R8, RZ, R7 ;  /* 0x00000007ff08723e */ /* 0x000fe400000010ff */
[----:B------:R-:W-:-:S02]  /*7970*/  LEA.HI.X R29, R30, UR23, R27, 0x1, P4 ;  /* 0x000000171e1d7c11 */ /* 0x000fc4000a0f0c1b */
[----:B------:R-:W-:Y:S02]  /*7980*/  IADD3.X R7, R27, UR25, RZ, P5, !PT ;  /* 0x000000191b077c10 */ /* 0x000fe4000affe4ff */
[----:B------:R-:W-:Y:S01]  /*7990*/  SEL R27, RZ, 0x1, P3 ;  /* 0x00000001ff1b7807 */ /* 0x000fe20001800000 */
[----:B------:R2:W-:Y:S04]  /*79a0*/  STG.E.U16 desc[UR10][R28.64], R8 ;  /* 0x000000081c007986 */ /* 0x0005e8000c10150a */
[----:B------:R2:W-:Y:S02]  /*79b0*/  STG.E.U8 desc[UR10][R6.64], R27 ;  /* 0x0000001b06007986 */ /* 0x0005e4000c10110a */
.L_x_2699:
[----:B------:R-:W-:Y:S05]  /*79c0*/  BSYNC B0 ;  /* 0x0000000000007941 */ /* 0x000fea0003800000 */
.L_x_2698:
[----:B------:R-:W-:Y:S04]  /*79d0*/  BSSY B0, `(.L_x_2700) ;  /* 0x0000017000007945 */ /* 0x000fe80003800000 */
[----:B------:R-:W-:Y:S05]  /*79e0*/  @P0 BRA `(.L_x_2701) ;  /* 0x0000000000540947 */ /* 0x000fea0003800000 */
[----:B------:R-:W-:Y:S01]  /*79f0*/  ULDC UR22, c[0x0][0x6f8] ;  /* 0x0001be0000167ab9 */ /* 0x000fe20000000800 */
[----:B--2--5:R-:W-:Y:S01]  /*7a00*/  SHF.L.U32 R6, R32, 0x10, RZ ;  /* 0x0000001020067819 */ /* 0x024fe200000006ff */
[----:B------:R-:W-:Y:S01]  /*7a10*/  ULDC.64 UR24, c[0x0][0x480] ;  /* 0x0001200000187ab9 */ /* 0x000fe20000000a00 */
[----:B------:R-:W-:Y:S01]  /*7a20*/  FSET.BF.LT.FTZ.AND R7, R17, UR22, PT ;  /* 0x0000001611077c0a */ /* 0x000fe2000b811000 */
[----:B------:R-:W-:Y:S01]  /*7a30*/  IMAD R8, R23, UR24, RZ ;  /* 0x0000001817087c24 */ /* 0x000fe2000f8e02ff */
[----:B------:R-:W-:Y:S01]  /*7a40*/  ULDC.64 UR26, c[0x0][0x550] ;  /* 0x00015400001a7ab9 */ /* 0x000fe20000000a00 */
[----:B------:R-:W-:Y:S02]  /*7a50*/  FSETP.GEU.FTZ.AND P0, PT, R17, UR22, PT ;  /* 0x0000001611007c0b */ /* 0x000fe4000bf1e000 */
[----:B------:R-:W-:Y:S01]  /*7a60*/  FMUL.FTZ R23, R6, R7 ;  /* 0x0000000706177220 */ /* 0x000fe20000410000 */
[----:B------:R-:W-:-:S04]  /*7a70*/  IMAD.WIDE.U32 R6, R21, UR24, RZ ;  /* 0x0000001815067c25 */ /* 0x000fc8000f8e00ff */
[----:B------:R-:W-:Y:S01]  /*7a80*/  FMUL.FTZ R23, R0, R23 ;  /* 0x0000001700177220 */ /* 0x000fe20000410000 */
[----:B------:R-:W-:Y:S01]  /*7a90*/  IMAD R21, R21, UR25, R8 ;  /* 0x0000001915157c24 */ /* 0x000fe2000f8e0208 */
[----:B------:R-:W-:Y:S01]  /*7aa0*/  ULDC.64 UR24, c[0x0][0x3b0] ;  /* 0x0000ec0000187ab9 */ /* 0x000fe20000000a00 */
[C---:B------:R-:W-:Y:S02]  /*7ab0*/  IADD3 R16, P4, R6.reuse, UR26, RZ ;  /* 0x0000001a06107c10 */ /* 0x040fe4000ff9e0ff */
[----:B------:R-:W-:Y:S01]  /*7ac0*/  IMAD.IADD R7, R7, 0x1, R21 ;  /* 0x0000000107077824 */ /* 0x000fe200078e0215 */
[C---:B0-----:R-:W-:Y:S02]  /*7ad0*/  LEA R28, P3, R6.reuse, UR24, 0x1 ;  /* 0x00000018061c7c11 */ /* 0x041fe4000f8608ff */
[----:B------:R-:W-:Y:S02]  /*7ae0*/  F2FP.BF16.F32.PACK_AB R23, RZ, R23 ;  /* 0x00000017ff17723e */ /* 0x000fe400000010ff */
[----:B------:R-:W-:-:S02]  /*7af0*/  LEA.HI.X R29, R6, UR25, R7, 0x1, P3 ;  /* 0x00000019061d7c11 */ /* 0x000fc400098f0c07 */
[----:B------:R-:W-:Y:S02]  /*7b00*/  IADD3.X R17, R7, UR27, RZ, P4, !PT ;  /* 0x0000001b07117c10 */ /* 0x000fe4000a7fe4ff */
[----:B------:R-:W-:Y:S01]  /*7b10*/  SEL R7, RZ, 0x1, P0 ;  /* 0x00000001ff077807 */ /* 0x000fe20000000000 */
[----:B------:R3:W-:Y:S04]  /*7b20*/  STG.E.U16 desc[UR10][R28.64], R23 ;  /* 0x000000171c007986 */ /* 0x0007e8000c10150a */
[----:B------:R3:W-:Y:S02]  /*7b30*/  STG.E.U8 desc[UR10][R16.64], R7 ;  /* 0x0000000710007986 */ /* 0x0007e4000c10110a */
.L_x_2701:
[----:B------:R-:W-:Y:S05]  /*7b40*/  BSYNC B0 ;  /* 0x0000000000007941 */ /* 0x000fea0003800000 */
.L_x_2700:
[----:B------:R-:W-:Y:S04]  /*7b50*/  BSSY B0, `(.L_x_2702) ;  /* 0x0000018000007945 */ /* 0x000fe80003800000 */
[----:B------:R-:W-:Y:S05]  /*7b60*/  @P1 BRA `(.L_x_2703) ;  /* 0x0000000000581947 */ /* 0x000fea0003800000 */
[----:B------:R-:W-:Y:S01]  /*7b70*/  ULDC UR22, c[0x0][0x6f8] ;  /* 0x0001be0000167ab9 */ /* 0x000fe20000000800 */
[----:B--2--5:R-:W-:Y:S01]  /*7b80*/  SHF.L.U32 R6, R35, 0x10, RZ ;  /* 0x0000001023067819 */ /* 0x024fe200000006ff */
[----:B------:R-:W-:Y:S01]  /*7b90*/  ULDC.64 UR24, c[0x0][0x480] ;  /* 0x0001200000187ab9 */ /* 0x000fe20000000a00 */
[----:B---3--:R-:W-:Y:S01]  /*7ba0*/  FSET.BF.LT.FTZ.AND R7, R18, UR22, PT ;  /* 0x0000001612077c0a */ /* 0x008fe2000b811000 */
        /* <DEDUP_REMOVED lines=9> */
[C---:B0-----:R-:W-:Y:S02]  /*7c40*/  LEA R28, P1, R6.reuse, UR24, 0x1 ;  /* 0x00000018061c7c11 */ /* 0x041fe4000f8208ff */
[----:B------:R-:W-:Y:S02]  /*7c50*/  IADD3 R21, R7, R21, RZ ;  /* 0x0000001507157210 */ /* 0x000fe40007ffe0ff */
[----:B------:R-:W-:Y:S02]  /*7c60*/  F2FP.BF16.F32.PACK_AB R7, RZ, R17 ;  /* 0x00000011ff07723e */ /* 0x000fe400000010ff */
[----:B------:R-:W-:-:S02]  /*7c70*/  LEA.HI.X R29, R6, UR25, R21, 0x1, P1 ;  /* 0x00000019061d7c11 */ /* 0x000fc400088f0c15 */
[----:B------:R-:W-:Y:S02]  /*7c80*/  PRMT R6, R7, 0x7610, R6 ;  /* 0x0000761007067816 */ /* 0x000fe40000000006 */
[----:B------:R-:W-:Y:S02]  /*7c90*/  IADD3.X R17, R21, UR27, RZ, P3, !PT ;  /* 0x0000001b15117c10 */ /* 0x000fe40009ffe4ff */
[----:B------:R-:W-:Y:S01]  /*7ca0*/  SEL R7, RZ, 0x1, P0 ;  /* 0x00000001ff077807 */ /* 0x000fe20000000000 */
[----:B------:R4:W-:Y:S04]  /*7cb0*/  STG.E.U16 desc[UR10][R28.64], R6 ;  /* 0x000000061c007986 */ /* 0x0009e8000c10150a */
[----:B------:R4:W-:Y:S02]  /*7cc0*/  STG.E.U8 desc[UR10][R16.64], R7 ;  /* 0x0000000710007986 */ /* 0x0009e4000c10110a */
.L_x_2703:
[----:B------:R-:W-:Y:S05]  /*7cd0*/  BSYNC B0 ;  /* 0x0000000000007941 */ /* 0x000fea0003800000 */
.L_x_2702:
[----:B------:R-:W-:Y:S05]  /*7ce0*/  @P2 BRA `(.L_x_2704) ;  /* 0x0000000000582947 */ /* 0x000fea0003800000 */
[----:B------:R-:W-:Y:S01]  /*7cf0*/  ULDC UR22, c[0x0][0x6f8] ;  /* 0x0001be0000167ab9 */ /* 0x000fe20000000800 */
[----:B--2-45:R-:W-:Y:S01]  /*7d00*/  IMAD.U32 R6, R26, 0x10000, RZ ;  /* 0x000100001a067824 */ /* 0x034fe200078e00ff */
[----:B---3--:R-:W-:Y:S01]  /*7d10*/  FSET.BF.LT.FTZ.AND R7, R19, UR22, PT ;  /* 0x0000001613077c0a */ /* 0x008fe2000b811000 */
[----:B------:R-:W-:Y:S01]  /*7d20*/  ULDC.64 UR24, c[0x0][0x480] ;  /* 0x0001200000187ab9 */ /* 0x000fe20000000a00 */
[----:B------:R-:W-:Y:S01]  /*7d30*/  ULDC.64 UR26, c[0x0][0x550] ;  /* 0x00015400001a7ab9 */ /* 0x000fe20000000a00 */
[----:B------:R-:W-:Y:S01]  /*7d40*/  IMAD R37, R37, UR24, RZ ;  /* 0x0000001825257c24 */ /* 0x000fe2000f8e02ff */
[----:B------:R-:W-:Y:S01]  /*7d50*/  FSETP.GEU.FTZ.AND P0, PT, R19, UR22, PT ;  /* 0x0000001613007c0b */ /* 0x000fe2000bf1e000 */
[----:B------:R-:W-:Y:S01]  /*7d60*/  FMUL.FTZ R17, R6, R7 ;  /* 0x0000000706117220 */ /* 0x000fe20000410000 */
[----:B------:R-:W-:-:S04]  /*7d70*/  IMAD.WIDE.U32 R6, R36, UR24, RZ ;  /* 0x0000001824067c25 */ /* 0x000fc8000f8e00ff */
        /* <DEDUP_REMOVED lines=13> */
.L_x_2704:
[----:B------:R-:W-:Y:S01]  /*7e50*/  LEA R11, P0, R22, R11, 0x2 ;  /* 0x0000000b160b7211 */ /* 0x000fe200078010ff */
[----:B------:R-:W-:Y:S05]  /*7e60*/  WARPSYNC.ALL ;  /* 0x0000000000007948 */ /* 0x000fea0003800000 */
[----:B------:R-:W-:Y:S01]  /*7e70*/  IADD3.X R12, RZ, R12, RZ, P0, !PT ;  /* 0x0000000cff0c7210 */ /* 0x000fe200007fe4ff */
[----:B------:R-:W-:Y:S01]  /*7e80*/  BAR.SYNC.DEFER_BLOCKING 0x0 ;  /* 0x0000000000007b1d */ /* 0x000fe20000010000 */
[----:B------:R-:W-:Y:S01]  /*7e90*/  ISETP.GE.U32.AND P0, PT, R11, R10, PT ;  /* 0x0000000a0b00720c */ /* 0x000fe20003f06070 */
[----:B--2-4-:R-:W-:Y:S01]  /*7ea0*/  IMAD.MOV.U32 R6, RZ, RZ, R24 ;  /* 0x000000ffff067224 */ /* 0x014fe200078e0018 */
[----:B---3--:R-:W-:-:S02]  /*7eb0*/  MOV R17, R14 ;  /* 0x0000000e00117202 */ /* 0x008fc40000000f00 */
[----:B------:R-:W-:Y:S02]  /*7ec0*/  ISETP.GE.U32.AND.EX P0, PT, R12, R9, PT, P0 ;  /* 0x000000090c00720c */ /* 0x000fe40003f06100 */
[----:B------:R-:W-:-:S11]  /*7ed0*/  MOV R16, R15 ;  /* 0x0000000f00107202 */ /* 0x000fd60000000f00 */
[----:B------:R-:W-:Y:S05]  /*7ee0*/  @!P0 BRA `(.L_x_2705) ;  /* 0xffffff8c00088947 */ /* 0x000fea000383ffff */
[----:B------:R-:W-:Y:S05]  /*7ef0*/  EXIT ;  /* 0x000000000000794d */ /* 0x000fea0003800000 */
        .weak           $__internal_70_$__cuda_sm20_dblrcp_rn_slowpath_v3
        .type           $__internal_70_$__cuda_sm20_dblrcp_rn_slowpath_v3,@function
        .size           $__internal_70_$__cuda_sm20_dblrcp_rn_slowpath_v3,($__internal_71_$__cuda_sm20_div_u64 - $__internal_70_$__cuda_sm20_dblrcp_rn_slowpath_v3)
$__internal_70_$__cuda_sm20_dblrcp_rn_slowpath_v3:
        /* <DEDUP_REMOVED lines=23> */
.L_x_2708:
        /* <DEDUP_REMOVED lines=10> */
.L_x_2706:
[----:B------:R-:W-:Y:S02]  /*8110*/  LOP3.LUT R9, R7, 0x80000, RZ, 0xfc, !PT ;  /* 0x0008000007097812 */ /* 0x000fe400078efcff */
[----:B------:R-:W-:-:S07]  /*8120*/  MOV R8, R6 ;  /* 0x0000000600087202 */ /* 0x000fce0000000f00 */
.L_x_2707:
[----:B------:R-:W-:Y:S01]  /*8130*/  IMAD.MOV.U32 R6, RZ, RZ, R10 ;  /* 0x000000ffff067224 */ /* 0x000fe200078e000a */
[----:B------:R-:W-:-:S04]  /*8140*/  MOV R7, 0x0 ;  /* 0x0000000000077802 */ /* 0x000fc80000000f00 */
[----:B------:R-:W-:Y:S05]  /*8150*/  RET.REL.NODEC R6 `(_ZN2at6native43_GLOBAL__N__7cc8d1ed_10_Dropout_cu_0e96ed3820fused_dropout_kernelIN3c108BFloat16EfmLin1ELi1EbEEvNS_4cuda6detail10TensorInfoIKT_T1_EENS7_IS8_SA_EENS7_IT4_SA_EESA_T0_NS_15PhiloxCudaStateE) ;  /* 0xffffff7c06a87950 */ /* 0x000fea0003c3ffff */
        .weak           $__internal_71_$__cuda_sm20_div_u64
        .type           $__internal_71_$__cuda_sm20_div_u64,@function
        .size           $__internal_71_$__cuda_sm20_div_u64,(.L_x_11643 - $__internal_71_$__cuda_sm20_div_u64)
$__internal_71_$__cuda_sm20_div_u64:
        /* <DEDUP_REMOVED lines=68> */
[----:B------:R-:W-:Y:S06]  /*85a0*/  RET.REL.NODEC R6 `(_ZN2at6native43_GLOBAL__N__7cc8d1ed_10_Dropout_cu_0e96ed3820fused_dropout_kernelIN3c108BFloat16EfmLin1ELi1EbEEvNS_4cuda6detail10TensorInfoIKT_T1_EENS7_IS8_SA_EENS7_IT4_SA_EESA_T0_NS_15PhiloxCudaStateE) ;  /* 0xffffff7806947950 */ /* 0x000fec0003c3ffff */
.L_x_2709:
        /* <DEDUP_REMOVED lines=13> */
.L_x_11643:


//--------------------- .text._ZN2at6native43_GLOBAL__N__7cc8d1ed_10_Dropout_cu_0e96ed3820fused_dropout_kernelIN3c108BFloat16EfmLi1ELi1EbEEvNS_4cuda6detail10TensorInfoIKT_T1_EENS7_IS8_SA_EENS7_IT4_SA_EESA_T0_NS_15PhiloxCudaStateE --------------------------
	.section	.text._ZN2at6native43_GLOBAL__N__7cc8d1ed_10_Dropout_cu_0e96ed3820fused_dropout_kernelIN3c108BFloat16EfmLi1ELi1EbEEvNS_4cuda6detail10TensorInfoIKT_T1_EENS7_IS8_SA_EENS7_IT4_SA_EESA_T0_NS_15PhiloxCudaStateE,"ax",@progbits
	.align	128
.text._ZN2at6native43_GLOBAL__N__7cc8d1ed_10_Dropout_cu_0e96ed3820fused_dropout_kernelIN3c108BFloat16EfmLi1ELi1EbEEvNS_4cuda6detail10TensorInfoIKT_T1_EENS7_IS8_SA_EENS7_IT4_SA_EESA_T0_NS_15PhiloxCudaStateE:
        .type           _ZN2at6native43_GLOBAL__N__7cc8d1ed_10_Dropout_cu_0e96ed3820fused_dropout_kernelIN3c108BFloat16EfmLi1ELi1EbEEvNS_4cuda6detail10TensorInfoIKT_T1_EENS7_IS8_SA_EENS7_IT4_SA_EESA_T0_NS_15PhiloxCudaStateE,@function
        .size           _ZN2at6native43_GLOBAL__N__7cc8d1ed_10_Dropout_cu_0e96ed3820fused_dropout_kernelIN3c108BFloat16EfmLi1ELi1EbEEvNS_4cuda6detail10TensorInfoIKT_T1_EENS7_IS8_SA_EENS7_IT4_SA_EESA_T0_NS_15PhiloxCudaStateE,(.L_x_11646 - _ZN2at6native43_GLOBAL__N__7cc8d1ed_10_Dropout_cu_0e96ed3820fused_dropout_kernelIN3c108BFloat16EfmLi1ELi1EbEEvNS_4cuda6detail10TensorInfoIKT_T1_EENS7_IS8_SA_EENS7_IT4_SA_EESA_T0_NS_15PhiloxCudaStateE)
        .other          _ZN2at6native43_GLOBAL__N__7cc8d1ed_10_Dropout_cu_0e96ed3820fused_dropout_kernelIN3c108BFloat16EfmLi1ELi1EbEEvNS_4cuda6detail10TensorInfoIKT_T1_EENS7_IS8_SA_EENS7_IT4_SA_EESA_T0_NS_15PhiloxCudaStateE,@"STO_CUDA_ENTRY STV_DEFAULT"
_ZN2at6native43_GLOBAL__N__7cc8d1ed_10_Dropout_cu_0e96ed3820fused_dropout_kernelIN3c108BFloat16EfmLi1ELi1EbEEvNS_4cuda6detail10TensorInfoIKT_T1_EENS7_IS8_SA_EENS7_IT4_SA_EESA_T0_NS_15PhiloxCudaStateE:
        /* <DEDUP_REMOVED lines=14> */
[----:B------:R-:W-:Y:S01]  /*00e0*/  IMAD.U32 R24, RZ, RZ, UR4 ;  /* 0x00000004ff187e24 */ /* 0x000fe2000f8e00ff */
[----:B------:R-:W-:-:S06]  /*00f0*/  MOV R25, UR5 ;  /* 0x0000000500197c02 */ /* 0x000fcc0008000f00 */
[----:B------:R-:W4:Y:S01]  /*0100*/  @P0 LDG.E.64 R24, desc[UR8][R24.64] ;  /* 0x0000000818180981 */ /* 0x000f22000c1e1b00 */
[----:B------:R-:W-:Y:S02]  /*0110*/  ULDC UR10, c[0x0][0x0] ;  /* 0x00000000000a7ab9 */ /* 0x000fe40000000800 */
[----:B--2---:R-:W-:Y:S02]  /*0120*/  IMAD R0, R0, UR10, R5 ;  /* 0x0000000a00007c24 */ /* 0x004fe4000f8e0205 */
[----:B0-----:R-:W-:Y:S02]  /*0130*/  FMUL.FTZ R14, R14, 1 ;  /* 0x3f8000000e0e7820 */ /* 0x001fe40000410000 */
[----:B------:R-:W-:-:S04]  /*0140*/  IMAD.WIDE.U32 R8, R0, -0x326172a9, RZ ;  /* 0xcd9e8d5700087825 */ /* 0x000fc800078e00ff */
[----:B------:R-:W0:Y:S01]  /*0150*/  F2F.F64.F32 R14, R14 ;  /* 0x0000000e000e7310 */ /* 0x000e220000201800 */
[----:B---3--:R-:W-:-:S05]  /*0160*/  @P0 IADD3 R18, P1, R2, R7, RZ ;  /* 0x0000000702120210 */ /* 0x008fca0007f3e0ff */
[----:B------:R-:W-:Y:S02]  /*0170*/  @P0 IMAD.X R19, RZ, RZ, R3, P1 ;  /* 0x000000ffff130224 */ /* 0x000fe400008e0603 */
[----:B----4-:R-:W-:-:S03]  /*0180*/  VIADD R4, R25, 0xbb67ae85 ;  /* 0xbb67ae8519047836 */ /* 0x010fc60000000000 */
[--C-:B------:R-:W-:Y:S01]  /*0190*/  SHF.R.U64 R2, R18, 0x2, R19.reuse ;  /* 0x0000000212027819 */ /* 0x100fe20000001213 */
[----:B------:R-:W-:Y:S01]  /*01a0*/  VIADD R5, R24, 0x9e3779b9 ;  /* 0x9e3779b918057836 */ /* 0x000fe20000000000 */
[----:B------:R-:W-:-:S03]  /*01b0*/  SHF.R.U32.HI R3, RZ, 0x2, R19 ;  /* 0x00000002ff037819 */ /* 0x000fc60000011613 */
[----:B------:R-:W-:Y:S01]  /*01c0*/  IMAD.WIDE.U32 R6, R2, -0x2daee0ad, RZ ;  /* 0xd2511f5302067825 */ /* 0x000fe200078e00ff */
[----:B------:R-:W-:-:S04]  /*01d0*/  LOP3.LUT R10, R9, R3, R24, 0x96, !PT ;  /* 0x00000003090a7212 */ /* 0x000fc800078e9618 */
[----:B------:R-:W-:Y:S01]  /*01e0*/  LOP3.LUT R12, R7, R25, RZ, 0x3c, !PT ;  /* 0x00000019070c7212 */ /* 0x000fe200078e3cff */
        /* <DEDUP_REMOVED lines=8> */
[----:B------:R-:W-:Y:S02]  /*0270*/  LOP3.LUT R7, R17, R12, R7, 0x96, !PT ;  /* 0x0000000c11077212 */ /* 0x000fe400078e9607 */
[----:B0-----:R-:W0:Y:S01]  /*0280*/  MUFU.RCP64H R17, R15 ;  /* 0x0000000f00117308 */ /* 0x001e220000001800 */
[----:B------:R-:W-:-:S05]  /*0290*/  VIADD R5, R25, 0x76cf5d0a ;  /* 0x76cf5d0a19057836 */ /* 0x000fca0000000000 */
[----:B------:R-:W-:Y:S01]  /*02a0*/  LOP3.LUT R12, R9, R10, R5, 0x96, !PT ;  /* 0x0000000a090c7212 */ /* 0x000fe200078e9605 */
[----:B------:R-:W-:-:S04]  /*02b0*/  IMAD.WIDE.U32 R10, R7, -0x2daee0ad, RZ ;  /* 0xd2511f53070a7825 */ /* 0x000fc800078e00ff */
[----:B------:R-:W-:Y:S01]  /*02c0*/  VIADD R9, R24, 0xdaa66d2b ;  /* 0xdaa66d2b18097836 */ /* 0x000fe20000000000 */
[----:B------:R-:W-:Y:S01]  /*02d0*/  LOP3.LUT R22, R11, R8, R6, 0x96, !PT ;  /* 0x000000080b167212 */ /* 0x000fe200078e9606 */
[----:B------:R-:W-:Y:S01]  /*02e0*/  IMAD.WIDE.U32 R12, R12, -0x326172a9, RZ ;  /* 0xcd9e8d570c0c7825 */ /* 0x000fe200078e00ff */
[----:B------:R-:W-:-:S03]  /*02f0*/  IADD3 R11, R24, 0x78dde6e4, RZ ;  /* 0x78dde6e4180b7810 */ /* 0x000fc60007ffe0ff */
[----:B------:R-:W-:Y:S01]  /*0300*/  IMAD.WIDE.U32 R22, R22, -0x326172a9, RZ ;  /* 0xcd9e8d5716167825 */ /* 0x000fe200078e00ff */
[----:B------:R-:W-:-:S03]  /*0310*/  LOP3.LUT R9, R13, R16, R9, 0x96, !PT ;  /* 0x000000100d097212 */ /* 0x000fc600078e9609 */
[----:B------:R-:W-:Y:S01]  /*0320*/  VIADD R7, R25, 0xed9eba14 ;  /* 0xed9eba1419077836 */ /* 0x000fe20000000000 */
[----:B------:R-:W-:Y:S01]  /*0330*/  LOP3.LUT R12, R23, R12, R11, 0x96, !PT ;  /* 0x0000000c170c7212 */ /* 0x000fe200078e960b */
[----:B------:R-:W-:Y:S01]  /*0340*/  IMAD.WIDE.U32 R20, R9, -0x2daee0ad, RZ ;  /* 0xd2511f5309147825 */ /* 0x000fe200078e00ff */
[----:B------:R-:W-:-:S03]  /*0350*/  IADD3 R9, R24, 0x1715609d, RZ ;  /* 0x1715609d18097810 */ /* 0x000fc60007ffe0ff */
[----:B------:R-:W-:Y:S01]  /*0360*/  VIADD R8, R25, 0xa9066899 ;  /* 0xa906689919087836 */ /* 0x000fe20000000000 */
[----:B------:R-:W-:Y:S01]  /*0370*/  LOP3.LUT R26, R21, R10, R7, 0x96, !PT ;  /* 0x0000000a151a7212 */ /* 0x000fe200078e9607 */
[----:B------:R-:W-:-:S04]  /*0380*/  IMAD.WIDE.U32 R12, R12, -0x2daee0ad, RZ ;  /* 0xd2511f530c0c7825 */ /* 0x000fc800078e00ff */
        /* <DEDUP_REMOVED lines=12> */
[----:B------:R-:W-:Y:S01]  /*0450*/  IMAD.WIDE.U32 R34, R13, -0x2daee0ad, RZ ;  /* 0xd2511f530d227825 */ /* 0x000fe200078e00ff */
[----:B------:R-:W-:Y:S02]  /*0460*/  IADD3 R10, R25, 0x1fd5c5a3, RZ ;  /* 0x1fd5c5a3190a7810 */ /* 0x000fe40007ffe0ff */
[----:B------:R-:W-:Y:S01]  /*0470*/  LOP3.LUT R12, R23, R12, R9, 0x96, !PT ;  /* 0x0000000c170c7212 */ /* 0x000fe200078e9609 */
[----:B------:R-:W-:Y:S01]  /*0480*/  VIADD R11, R24, 0x5384540f ;  /* 0x5384540f180b7836 */ /* 0x000fe20000000000 */
[----:B------:R-:W-:Y:S02]  /*0490*/  LOP3.LUT R22, R35, R22, R10, 0x96, !PT ;  /* 0x0000001623167212 */ /* 0x000fe400078e960a */
[----:B------:R-:W-:Y:S01]  /*04a0*/  DFMA R20, R16, R20, R16 ;  /* 0x000000141014722b */ /* 0x000fe20000000010 */
[----:B------:R-:W-:-:S04]  /*04b0*/  IMAD.WIDE.U32 R12, R12, -0x326172a9, RZ ;  /* 0xcd9e8d570c0c7825 */ /* 0x000fc800078e00ff */
[----:B------:R-:W-:Y:S01]  /*04c0*/  IMAD.WIDE.U32 R22, R22, -0x326172a9, RZ ;  /* 0xcd9e8d5716167825 */ /* 0x000fe200078e00ff */
[----:B------:R-:W-:Y:S02]  /*04d0*/  LOP3.LUT R28, R13, R28, R11, 0x96, !PT ;  /* 0x0000001c0d1c7212 */ /* 0x000fe400078e960b */
[----:B------:R-:W-:Y:S01]  /*04e0*/  DFMA R26, -R14, R20, 1 ;  /* 0x3ff000000e1a742b */ /* 0x000fe20000000114 */
[----:B------:R-:W-:Y:S01]  /*04f0*/  VIADD R13, R24, 0xf1bbcdc8 ;  /* 0xf1bbcdc8180d7836 */ /* 0x000fe20000000000 */
[----:B------:R-:W-:Y:S01]  /*0500*/  IADD3 R11, R25, -0x24c28bd8, RZ ;  /* 0xdb3d7428190b7810 */ /* 0x000fe20007ffe0ff */
[----:B------:R-:W-:-:S03]  /*0510*/  IMAD.WIDE.U32 R28, R28, -0x2daee0ad, RZ ;  /* 0xd2511f531c1c7825 */ /* 0x000fc600078e00ff */
[----:B------:R-:W-:Y:S01]  /*0520*/  LOP3.LUT R12, R23, R12, R13, 0x96, !PT ;  /* 0x0000000c170c7212 */ /* 0x000fe200078e960d */
[----:B------:R-:W-:Y:S01]  /*0530*/  VIADD R13, R25, 0x96a522ad ;  /* 0x96a522ad190d7836 */ /* 0x000fe20000000000 */
[----:B------:R-:W-:Y:S01]  /*0540*/  LOP3.LUT R34, R29, R34, R11, 0x96, !PT ;  /* 0x000000221d227212 */ /* 0x000fe200078e960b */
[----:B------:R-:W-:Y:S02]  /*0550*/  DFMA R20, R20, R26, R20 ;  /* 0x0000001a1414722b */ /* 0x000fe40000000014 */
[----:B------:R-:W-:-:S04]  /*0560*/  IMAD.HI.U32 R26, R12, -0x2daee0ad, RZ ;  /* 0xd2511f530c1a7827 */ /* 0x000fc800078e00ff */
        /* <DEDUP_REMOVED lines=8> */
[----:B------:R-:W-:Y:S05]  /*05f0*/  CALL.REL.NOINC `($__internal_72_$__cuda_sm20_dblrcp_rn_slowpath_v3) ;  /* 0x0000001000cc7944 */ /* 0x000fea0003c00000 */
.L_x_2710:
        /* <DEDUP_REMOVED lines=14> */
[----:B------:R-:W-:Y:S05]  /*06e0*/  CALL.REL.NOINC `($__internal_73_$__cuda_sm20_div_u64) ;  /* 0x0000001400247944 */ /* 0x000fea0003c00000 */
[----:B------:R-:W-:Y:S02]  /*06f0*/  IMAD.MOV.U32 R16, RZ, RZ, R15 ;  /* 0x000000ffff107224 */ /* 0x000fe400078e000f */
[----:B------:R-:W-:Y:S01]  /*0700*/  IMAD.MOV.U32 R17, RZ, RZ, R20 ;  /* 0x000000ffff117224 */ /* 0x000fe200078e0014 */
[----:B------:R-:W-:Y:S06]  /*0710*/  BRA `(.L_x_2712) ;  /* 0x0000000000587947 */ /* 0x000fec0003800000 */
.L_x_2711:
[----:B------:R-:W0:Y:S02]  /*0720*/  LDC R15, c[0x0][0xc] ;  /* 0x00000300ff0f7b82 */ /* 0x000e240000000800 */
[----:B0-----:R-:W-:-:S05]  /*0730*/  IMAD R15, R15, UR10, RZ ;  /* 0x0000000a0f0f7c24 */ /* 0x001fca000f8e02ff */
[----:B------:R-:W-:-:S04]  /*0740*/  SHF.L.U32 R15, R15, 0x2, RZ ;  /* 0x000000020f0f7819 */ /* 0x000fc800000006ff */
[----:B------:R-:W0:Y:S01]  /*0750*/  I2F.U32.RP R19, R15 ;  /* 0x0000000f00137306 */ /* 0x000e220000209000 */
[----:B------:R-:W-:Y:S01]  /*0760*/  IMAD.MOV R21, RZ, RZ, -R15 ;  /* 0x000000ffff157224 */ /* 0x000fe200078e0a0f */
[----:B------:R-:W-:-:S06]  /*0770*/  ISETP.NE.U32.AND P2, PT, R15, RZ, PT ;  /* 0x000000ff0f00720c */ /* 0x000fcc0003f45070 */
[----:B0-----:R-:W0:Y:S02]  /*0780*/  MUFU.RCP R19, R19 ;  /* 0x0000001300137308 */ /* 0x001e240000001000 */
[----:B0-----:R-:W-:-:S06]  /*0790*/  VIADD R16, R19, 0xffffffe ;  /* 0x0ffffffe13107836 */ /* 0x001fcc0000000000 */
[----:B------:R0:W1:Y:S02]  /*07a0*/  F2I.FTZ.U32.TRUNC.NTZ R17, R16 ;  /* 0x0000001000117305 */ /* 0x000064000021f000 */
[----:B0-----:R-:W-:Y:S01]  /*07b0*/  MOV R16, RZ ;  /* 0x000000ff00107202 */ /* 0x001fe20000000f00 */
[----:B-1----:R-:W-:-:S04]  /*07c0*/  IMAD R21, R21, R17, RZ ;  /* 0x0000001115157224 */ /* 0x002fc800078e02ff */
[----:B------:R-:W-:-:S06]  /*07d0*/  IMAD.HI.U32 R17, R17, R21, R16 ;  /* 0x0000001511117227 */ /* 0x000fcc00078e0010 */
[----:B------:R-:W-:-:S04]  /*07e0*/  IMAD.HI.U32 R16, R17, UR6, RZ ;  /* 0x0000000611107c27 */ /* 0x000fc8000f8e00ff */
[----:B------:R-:W-:Y:S02]  /*07f0*/  IMAD.MOV R20, RZ, RZ, -R16 ;  /* 0x000000ffff147224 */ /* 0x000fe400078e0a10 */
[----:B------:R-:W-:Y:S02]  /*0800*/  IMAD.MOV.U32 R17, RZ, RZ, RZ ;  /* 0x000000ffff117224 */ /* 0x000fe400078e00ff */
[----:B------:R-:W-:-:S05]  /*0810*/  IMAD R20, R15, R20, UR6 ;  /* 0x000000060f147e24 */ /* 0x000fca000f8e0214 */
[----:B------:R-:W-:-:S13]  /*0820*/  ISETP.GE.U32.AND P0, PT, R20, R15, PT ;  /* 0x0000000f1400720c */ /* 0x000fda0003f06070 */
[----:B------:R-:W-:Y:S01]  /*0830*/  @P0 IMAD.IADD R20, R20, 0x1, -R15 ;  /* 0x0000000114140824 */ /* 0x000fe200078e0a0f */
[----:B------:R-:W-:-:S04]  /*0840*/  @P0 IADD3 R16, R16, 0x1, RZ ;  /* 0x0000000110100810 */ /* 0x000fc80007ffe0ff */
[----:B------:R-:W-:-:S13]  /*0850*/  ISETP.GE.U32.AND P1, PT, R20, R15, PT ;  /* 0x0000000f1400720c */ /* 0x000fda0003f26070 */
[----:B------:R-:W-:Y:S01]  /*0860*/  @P1 VIADD R16, R16, 0x1 ;  /* 0x0000000110101836 */ /* 0x000fe20000000000 */
[----:B------:R-:W-:-:S07]  /*0870*/  @!P2 LOP3.LUT R16, RZ, R15, RZ, 0x33, !PT ;  /* 0x0000000fff10a212 */ /* 0x000fce00078e33ff */
.L_x_2712:
[----:B------:R-:W-:Y:S01]  /*0880*/  ULDC UR4, c[0x0][0xc] ;  /* 0x0000030000047ab9 */ /* 0x000fe20000000800 */
[----:B------:R-:W-:Y:S01]  /*0890*/  IADD3 R16, P0, R16, 0x1, RZ ;  /* 0x0000000110107810 */ /* 0x000fe20007f1e0ff */
[----:B------:R-:W-:-:S03]  /*08a0*/  UIMAD.WIDE.U32 UR4, UR10, UR4, URZ ;  /* 0x000000040a0472a5 */ /* 0x000fc6000f8e003f */
[----:B------:R-:W-:-:S03]  /*08b0*/  IADD3.X R15, RZ, R17, RZ, P0, !PT ;  /* 0x00000011ff0f7210 */ /* 0x000fc600007fe4ff */
[C---:B------:R-:W-:Y:S02]  /*08c0*/  IMAD R20, R16.reuse, UR5, RZ ;  /* 0x0000000510147c24 */ /* 0x040fe4000f8e02ff */
[----:B------:R-:W-:-:S04]  /*08d0*/  IMAD.WIDE.U32 R16, R16, UR4, RZ ;  /* 0x0000000410107c25 */ /* 0x000fc8000f8e00ff */
[----:B------:R-:W-:Y:S02]  /*08e0*/  IMAD R19, R15, UR4, R20 ;  /* 0x000000040f137c24 */ /* 0x000fe4000f8e0214 */
[----:B------:R-:W-:Y:S02]  /*08f0*/  IMAD.SHL.U32 R15, R16, 0x4, RZ ;  /* 0x00000004100f7824 */ /* 0x000fe400078e00ff */
[----:B------:R-:W-:-:S03]  /*0900*/  IMAD.IADD R17, R17, 0x1, R19 ;  /* 0x0000000111117824 */ /* 0x000fc600078e0213 */
[----:B------:R-:W-:Y:S02]  /*0910*/  ISETP.GT.U32.AND P0, PT, R15, R0, PT ;  /* 0x000000000f00720c */ /* 0x000fe40003f04070 */
[----:B------:R-:W-:-:S04]  /*0920*/  SHF.L.U64.HI R16, R16, 0x2, R17 ;  /* 0x0000000210107819 */ /* 0x000fc80000010211 */
[----:B------:R-:W-:-:S13]  /*0930*/  ISETP.GT.U32.AND.EX P0, PT, R16, RZ, PT, P0 ;  /* 0x000000ff1000720c */ /* 0x000fda0003f04100 */
[----:B------:R-:W-:Y:S05]  /*0940*/  @!P0 EXIT ;  /* 0x000000000000894d */ /* 0x000fea0003800000 */
[----:B------:R-:W-:Y:S01]  /*0950*/  LOP3.LUT R17, R18, 0x3, RZ, 0xc0, !PT ;  /* 0x0000000312117812 */ /* 0x000fe200078ec0ff */
[----:B------:R-:W-:Y:S01]  /*0960*/  IMAD R34, R34, -0x326172a9, RZ ;  /* 0xcd9e8d5722227824 */ /* 0x000fe200078e02ff */
[----:B------:R-:W-:Y:S01]  /*0970*/  MOV R18, R0 ;  /* 0x0000000000127202 */ /* 0x000fe20000000f00 */
[----:B------:R-:W-:Y:S01]  /*0980*/  IMAD.MOV.U32 R19, RZ, RZ, RZ ;  /* 0x000000ffff137224 */ /* 0x000fe200078e00ff */
[----:B------:R-:W-:Y:S01]  /*0990*/  ULDC UR5, c[0x0][0x6f8] ;  /* 0x0001be0000057ab9 */ /* 0x000fe20000000800 */
[----:B------:R-:W-:Y:S01]  /*09a0*/  IMAD.MOV.U32 R20, RZ, RZ, RZ ;  /* 0x000000ffff147224 */ /* 0x000fe200078e00ff */
[----:B------:R-:W-:Y:S01]  /*09b0*/  ULDC.64 UR6, c[0x0][0x480] ;  /* 0x0001200000067ab9 */ /* 0x000fe20000000a00 */
[----:B------:R-:W-:Y:S01]  /*09c0*/  ULDC.64 UR10, c[0x0][0x3b0] ;  /* 0x0000ec00000a7ab9 */ /* 0x000fe20000000a00 */
[----:B------:R-:W-:Y:S01]  /*09d0*/  ULDC.64 UR12, c[0x0][0x550] ;  /* 0x00015400000c7ab9 */ /* 0x000fe20000000a00 */
[----:B------:R-:W-:-:S05]  /*09e0*/  ULDC.64 UR14, c[0x0][0x6f0] ;  /* 0x0001bc00000e7ab9 */ /* 0x000fca0000000a00 */
.L_x_2724:
[----:B------:R-:W-:Y:S01]  /*09f0*/  IADD3 R2, R2, 0x1, RZ ;  /* 0x0000000102027810 */ /* 0x000fe20007ffe0ff */
[----:B------:R-:W-:Y:S03]  /*0a00*/  BSSY B0, `(.L_x_2713) ;  /* 0x000000c000007945 */ /* 0x000fe60003800000 */
[C---:B------:R-:W-:Y:S01]  /*0a10*/  ISETP.NE.AND P0, PT, R2.reuse, RZ, PT ;  /* 0x000000ff0200720c */ /* 0x040fe20003f05270 */
[----:B------:R-:W-:-:S12]  /*0a20*/  IMAD.HI.U32 R23, R2, -0x2daee0ad, RZ ;  /* 0xd2511f5302177827 */ /* 0x000fd800078e00ff */
[----:B-----5:R-:W-:Y:S05]  /*0a30*/  @P0 BRA `(.L_x_2714) ;  /* 0x0000000000200947 */ /* 0x020fea0003800000 */
        /* <DEDUP_REMOVED lines=8> */
.L_x_2714:
[----:B------:R-:W-:Y:S05]  /*0ac0*/  BSYNC B0 ;  /* 0x0000000000007941 */ /* 0x000fea0003800000 */
.L_x_2713:
        /* <DEDUP_REMOVED lines=18> */
[----:B------:R-:W-:-:S03]  /*0bf0*/  IADD3 R21, R24, -0x255992d5, RZ ;  /* 0xdaa66d2b18157810 */ /* 0x000fc60007ffe0ff */
[----:B------:R-:W-:Y:S01]  /*0c00*/  IMAD.WIDE.U32 R30, R30, -0x2daee0ad, RZ ;  /* 0xd2511f531e1e7825 */ /* 0x000fe200078e00ff */
[----:B------:R-:W-:-:S03]  /*0c10*/  LOP3.LUT R28, R23, R28, R21, 0x96, !PT ;  /* 0x0000001c171c7212 */ /* 0x000fc600078e9615 */
[----:B------:R-:W-:Y:S01]  /*0c20*/  VIADD R21, R24, 0x78dde6e4 ;  /* 0x78dde6e418157836 */ /* 0x000fe20000000000 */
        /* <DEDUP_REMOVED lines=24> */
[----:B------:R-:W-:-:S03]  /*0db0*/  LOP3.LUT R23, R39, R30, R11, 0x96, !PT ;  /* 0x0000001e27177212 */ /* 0x000fc600078e960b */
[----:B------:R-:W-:Y:S01]  /*0dc0*/  IMAD R30, R12, -0x2daee0ad, RZ ;  /* 0xd2511f530c1e7824 */ /* 0x000fe200078e02ff */
[----:B------:R-:W-:Y:S01]  /*0dd0*/  LOP3.LUT R12, R29, R22, R21, 0x96, !PT ;  /* 0x000000161d0c7212 */ /* 0x000fe200078e9615 */
[----:B------:R-:W-:Y:S01]  /*0de0*/  IMAD.WIDE.U32 R22, R23, -0x326172a9, RZ ;  /* 0xcd9e8d5717167825 */ /* 0x000fe200078e00ff */
[----:B------:R-:W-:Y:S02]  /*0df0*/  IADD3 R21, R24, -0x700cb87f, RZ ;  /* 0x8ff3478118157810 */ /* 0x000fe40007ffe0ff */
        /* <DEDUP_REMOVED lines=13> */
[----:B------:R-:W-:Y:S05]  /*0ed0*/  @!P0 BRA `(.L_x_2715) ;  /* 0x0000000000248947 */ /* 0x000fea0003800000 */
[----:B------:R-:W-:Y:S01]  /*0ee0*/  MOV R53, R27 ;  /* 0x0000001b00357202 */ /* 0x000fe20000000f00 */
[----:B------:R-:W-:Y:S01]  /*0ef0*/  IMAD.MOV.U32 R51, RZ, RZ, R34 ;  /* 0x000000ffff337224 */ /* 0x000fe200078e0022 */
[----:B------:R-:W-:Y:S01]  /*0f00*/  MOV R39, R30 ;  /* 0x0000001e00277202 */ /* 0x000fe20000000f00 */
[----:B------:R-:W-:Y:S01]  /*0f10*/  IMAD.MOV.U32 R52, RZ, RZ, R26 ;  /* 0x000000ffff347224 */ /* 0x000fe200078e001a */
[----:B------:R-:W-:Y:S06]  /*0f20*/  BRA `(.L_x_2715) ;  /* 0x0000000000107947 */ /* 0x000fec0003800000 */
.L_x_2716:
[----:B------:R-:W-:Y:S01]  /*0f30*/  IMAD.MOV.U32 R53, RZ, RZ, R26 ;  /* 0x000000ffff357224 */ /* 0x000fe200078e001a */
[----:B------:R-:W-:Y:S01]  /*0f40*/  MOV R52, R21 ;  /* 0x0000001500347202 */ /* 0x000fe20000000f00 */
[----:B------:R-:W-:Y:S02]  /*0f50*/  IMAD.MOV.U32 R51, RZ, RZ, R30 ;  /* 0x000000ffff337224 */ /* 0x000fe400078e001e */
[----:B------:R-:W-:-:S07]  /*0f60*/  IMAD.MOV.U32 R39, RZ, RZ, R22 ;  /* 0x000000ffff277224 */ /* 0x000fce00078e0016 */
.L_x_2715:
        /* <DEDUP_REMOVED lines=10> */
[----:B------:R-:W-:Y:S01]  /*1010*/  ISETP.GE.U32.AND P1, PT, R40, UR14, PT ;  /* 0x0000000e28007c0c */ /* 0x000fe2000bf26070 */
[----:B------:R-:W-:Y:S01]  /*1020*/  IMAD.X R43, RZ, RZ, R19, P2 ;  /* 0x000000ffff2b7224 */ /* 0x000fe200010e0613 */
[----:B------:R-:W-:Y:S02]  /*1030*/  ISETP.GE.U32.AND P2, PT, R42, UR14, PT ;  /* 0x0000000e2a007c0c */ /* 0x000fe4000bf46070 */
[----:B------:R-:W-:-:S02]  /*1040*/  IADD3.X R45, RZ, R19, RZ, P3, !PT ;  /* 0x00000013ff2d7210 */ /* 0x000fc40001ffe4ff */
[----:B------:R-:W-:Y:S02]  /*1050*/  ISETP.GE.U32.AND.EX P1, PT, R43, UR15, PT, P1 ;  /* 0x0000000f2b007c0c */ /* 0x000fe4000bf26110 */
[----:B------:R-:W-:Y:S01]  /*1060*/  IADD3 R44, P4, R27, R18, RZ ;  /* 0x000000121b2c7210 */ /* 0x000fe20007f9e0ff */
[-C--:B-1----:R-:W-:Y:S01]  /*1070*/  @!P0 IMAD R32, R19, R28.reuse, RZ ;  /* 0x0000001c13208224 */ /* 0x082fe200078e02ff */
[----:B------:R-:W-:Y:S01]  /*1080*/  ISETP.GE.U32.AND.EX P2, PT, R45, UR15, PT, P2 ;  /* 0x0000000f2d007c0c */ /* 0x000fe2000bf46120 */
[----:B------:R-:W-:Y:S01]  /*1090*/  @!P0 IMAD.WIDE.U32 R36, R18, R28, RZ ;  /* 0x0000001c12248225 */ /* 0x000fe200078e00ff */
[----:B------:R-:W-:-:S03]  /*10a0*/  ISETP.GE.U32.AND P3, PT, R44, UR14, PT ;  /* 0x0000000e2c007c0c */ /* 0x000fc6000bf66070 */
[----:B------:R-:W-:Y:S02]  /*10b0*/  IMAD.X R47, RZ, RZ, R19, P4 ;  /* 0x000000ffff2f7224 */ /* 0x000fe400020e0613 */
[----:B------:R-:W-:Y:S01]  /*10c0*/  @!P0 IMAD R33, R18, R29, R32 ;  /* 0x0000001d12218224 */ /* 0x000fe200078e0220 */
[----:B0-----:R-:W-:Y:S01]  /*10d0*/  @!P0 LEA R30, P4, R36, R30, 0x1 ;  /* 0x0000001e241e8211 */ /* 0x001fe200078808ff */
[----:B------:R-:W0:Y:S01]  /*10e0*/  @!P1 LDC.64 R34, c[0x0][0x2e0] ;  /* 0x0000b800ff229b82 */ /* 0x000e220000000a00 */
[----:B------:R-:W-:Y:S01]  /*10f0*/  ISETP.GE.U32.AND.EX P3, PT, R47, UR15, PT, P3 ;  /* 0x0000000f2f007c0c */ /* 0x000fe2000bf66130 */
[----:B------:R-:W-:-:S05]  /*1100*/  @!P0 IMAD.IADD R37, R37, 0x1, R33 ;  /* 0x0000000125258824 */ /* 0x000fca00078e0221 */
        /* <DEDUP_REMOVED lines=9> */
[----:B------:R-:W-:Y:S02]  /*11a0*/  @!P1 IADD3 R55, R55, R37, RZ ;  /* 0x0000002537379210 */ /* 0x000fe40007ffe0ff */
[----:B-1----:R-:W-:-:S05]  /*11b0*/  @!P1 LEA R26, P4, R54, R26, 0x1 ;  /* 0x0000001a361a9211 */ /* 0x002fca00078808ff */
[----:B------:R-:W1:Y:S01]  /*11c0*/  @!P3 LDC.64 R36, c[0x0][0x210] ;  /* 0x00008400ff24bb82 */ /* 0x000e620000000a00 */
[----:B------:R-:W-:Y:S01]  /*11d0*/  @!P1 LEA.HI.X R27, R54, R27, R55, 0x1, P4 ;  /* 0x0000001b361b9211 */ /* 0x000fe200020f0c37 */
[----:B---3--:R-:W-:-:S04]  /*11e0*/  @!P2 IMAD R54, R45, R28, RZ ;  /* 0x0000001c2d36a224 */ /* 0x008fc800078e02ff */
[C---:B------:R-:W-:Y:S01]  /*11f0*/  @!P2 IMAD R55, R42.reuse, R29, R54 ;  /* 0x0000001d2a37a224 */ /* 0x040fe200078e0236 */
[----:B------:R2:W5:Y:S01]  /*1200*/  @!P1 LDG.E.U16 R48, desc[UR8][R26.64] ;  /* 0x000000081a309981 */ /* 0x000562000c1e1500 */
[----:B------:R-:W-:-:S04]  /*1210*/  @!P2 IMAD.WIDE.U32 R28, R42, R28, RZ ;  /* 0x0000001c2a1ca225 */ /* 0x000fc800078e00ff */
[----:B0-----:R-:W-:Y:S02]  /*1220*/  @!P3 IMAD R54, R47, R32, RZ ;  /* 0x000000202f36b224 */ /* 0x001fe400078e02ff */
[----:B------:R-:W-:Y:S02]  /*1230*/  @!P2 IMAD.IADD R29, R29, 0x1, R55 ;  /* 0x000000011d1da824 */ /* 0x000fe400078e0237 */
[----:B------:R-:W-:Y:S01]  /*1240*/  @!P3 IMAD R57, R44, R33, R54 ;  /* 0x000000212c39b224 */ /* 0x000fe200078e0236 */
[----:B----4-:R-:W-:Y:S01]  /*1250*/  @!P2 LEA R34, P4, R28, R34, 0x1 ;  /* 0x000000221c22a211 */ /* 0x010fe200078808ff */
[----:B------:R-:W-:-:S03]  /*1260*/  @!P3 IMAD.WIDE.U32 R32, R44, R32, RZ ;  /* 0x000000202c20b225 */ /* 0x000fc600078e00ff */
[----:B------:R-:W-:Y:S01]  /*1270*/  @!P2 LEA.HI.X R35, R28, R35, R29, 0x1, P4 ;  /* 0x000000231c23a211 */ /* 0x000fe200020f0c1d */
[----:B------:R-:W-:Y:S01]  /*1280*/  @!P3 IMAD.IADD R28, R33, 0x1, R57 ;  /* 0x00000001211cb824 */ /* 0x000fe200078e0239 */
[----:B-1----:R-:W-:-:S03]  /*1290*/  @!P3 LEA R36, P4, R32, R36, 0x1 ;  /* 0x000000242024b211 */ /* 0x002fc600078808ff */
[----:B------:R2:W5:Y:S01]  /*12a0*/  @!P2 LDG.E.U16 R49, desc[UR8][R34.64] ;  /* 0x000000082231a981 */ /* 0x000562000c1e1500 */
[----:B------:R-:W-:-:S05]  /*12b0*/  @!P3 LEA.HI.X R37, R32, R37, R28, 0x1, P4 ;  /* 0x000000252025b211 */ /* 0x000fca00020f0c1c */
[----:B------:R2:W5:Y:S01]  /*12c0*/  @!P3 LDG.E.U16 R50, desc[UR8][R36.64] ;  /* 0x000000082432b981 */ /* 0x000562000c1e1500 */
[----:B------:R-:W-:Y:S01]  /*12d0*/  HFMA2.MMA R32, -RZ, RZ, 0.1171875, 0 ;  /* 0x2f800000ff207435 */ /* 0x000fe200000001ff */
[----:B------:R-:W-:Y:S01]  /*12e0*/  I2FP.F32.U32 R53, R53 ;  /* 0x0000003500357245 */ /* 0x000fe20000201000 */
[----:B------:R-:W-:Y:S01]  /*12f0*/  BSSY B0, `(.L_x_2717) ;  /* 0x0000017000007945 */ /* 0x000fe20003800000 */
[----:B------:R-:W-:Y:S02]  /*1300*/  I2FP.F32.U32 R51, R51 ;  /* 0x0000003300337245 */ /* 0x000fe40000201000 */
[----:B------:R-:W-:-:S05]  /*1310*/  I2FP.F32.U32 R55, R52 ;  /* 0x0000003400377245 */ /* 0x000fca0000201000 */
[----:B------:R-:W-:Y:S01]  /*1320*/  FFMA.FTZ R53, R53, R32, 1.1641532182693481445e-10 ;  /* 0x2f00000035357423 */ /* 0x000fe20000010020 */
[----:B--2---:R-:W-:Y:S06]  /*1330*/  @P0 BRA `(.L_x_2718) ;  /* 0x0000000000480947 */ /* 0x004fec0003800000 */
[C---:B------:R-:W-:Y:S01]  /*1340*/  FSET.BF.LT.FTZ.AND R27, R53.reuse, UR5, PT ;  /* 0x00000005351b7c0a */ /* 0x040fe2000b811000 */
[----:B-----5:R-:W-:Y:S01]  /*1350*/  IMAD.U32 R26, R46, 0x10000, RZ ;  /* 0x000100002e1a7824 */ /* 0x020fe200078e00ff */
[----:B------:R-:W-:Y:S01]  /*1360*/  FSETP.GEU.FTZ.AND P0, PT, R53, UR5, PT ;  /* 0x0000000535007c0b */ /* 0x000fe2000bf1e000 */
[----:B------:R-:W-:Y:S02]  /*1370*/  IMAD R29, R19, UR6, RZ ;  /* 0x00000006131d7c24 */ /* 0x000fe4000f8e02ff */
        /* <DEDUP_REMOVED lines=9> */
[----:B------:R-:W-:Y:S02]  /*1410*/  PRMT R30, R31, 0x7610, R30 ;  /* 0x000076101f1e7816 */ /* 0x000fe4000000001e */
[----:B------:R-:W-:Y:S02]  /*1420*/  IADD3.X R27, R33, UR13, RZ, P5, !PT ;  /* 0x0000000d211b7c10 */ /* 0x000fe4000affe4ff */
[----:B------:R-:W-:Y:S01]  /*1430*/  SEL R31, RZ, 0x1, P0 ;  /* 0x00000001ff1f7807 */ /* 0x000fe20000000000 */
[----:B------:R0:W-:Y:S04]  /*1440*/  STG.E.U16 desc[UR8][R28.64], R30 ;  /* 0x0000001e1c007986 */ /* 0x0001e8000c101508 */
[----:B------:R0:W-:Y:S02]  /*1450*/  STG.E.U8 desc[UR8][R26.64], R31 ;  /* 0x0000001f1a007986 */ /* 0x0001e4000c101108 */
.L_x_2718:
[----:B------:R-:W-:Y:S05]  /*1460*/  BSYNC B0 ;  /* 0x0000000000007941 */ /* 0x000fea0003800000 */
.L_x_2717:
[----:B------:R-:W-:Y:S01]  /*1470*/  BSSY B0, `(.L_x_2719) ;  /* 0x0000017000007945 */ /* 0x000fe20003800000 */
[----:B------:R-:W-:Y:S01]  /*1480*/  I2FP.F32.U32 R33, R39 ;  /* 0x0000002700217245 */ /* 0x000fe20000201000 */
[-C--:B------:R-:W-:Y:S01]  /*1490*/  FFMA.FTZ R34, R55, R32.reuse, 1.1641532182693481445e-10 ;  /* 0x2f00000037227423 */ /* 0x080fe20000010020 */
[----:B------:R-:W-:Y:S01]  /*14a0*/  FFMA.FTZ R51, R51, R32, 1.1641532182693481445e-10 ;  /* 0x2f00000033337423 */ /* 0x000fe20000010020 */
[----:B------:R-:W-:Y:S06]  /*14b0*/  @P1 BRA `(.L_x_2720) ;  /* 0x0000000000481947 */ /* 0x000fec0003800000 */
[----:B0-----:R-:W-:Y:S01]  /*14c0*/  FSET.BF.LT.FTZ.AND R27, R51, UR5, PT ;  /* 0x00000005331b7c0a */ /* 0x001fe2000b811000 */
[----:B------:R-:W-:Y:S01]  /*14d0*/  IMAD R43, R43, UR6, RZ ;  /* 0x000000062b2b7c24 */ /* 0x000fe2000f8e02ff */
[----:B-----5:R-:W-:Y:S02]  /*14e0*/  SHF.L.U32 R26, R48, 0x10, RZ ;  /* 0x00000010301a7819 */ /* 0x020fe400000006ff */
[----:B------:R-:W-:Y:S01]  /*14f0*/  FSETP.GEU.FTZ.AND P0, PT, R51, UR5, PT ;  /* 0x0000000533007c0b */ /* 0x000fe2000bf1e000 */
        /* <DEDUP_REMOVED lines=9> */
[----:B------:R-:W-:-:S02]  /*1590*/  PRMT R26, R27, 0x7610, R26 ;  /* 0x000076101b1a7816 */ /* 0x000fc4000000001a */
[----:B------:R-:W-:Y:S02]  /*15a0*/  IADD3.X R29, R35, UR13, RZ, P4, !PT ;  /* 0x0000000d231d7c10 */ /* 0x000fe4000a7fe4ff */
[----:B------:R-:W-:Y:S01]  /*15b0*/  SEL R27, RZ, 0x1, P0 ;  /* 0x00000001ff1b7807 */ /* 0x000fe20000000000 */
[----:B------:R1:W-:Y:S04]  /*15c0*/  STG.E.U16 desc[UR8][R30.64], R26 ;  /* 0x0000001a1e007986 */ /* 0x0003e8000c101508 */
[----:B------:R1:W-:Y:S02]  /*15d0*/  STG.E.U8 desc[UR8][R28.64], R27 ;  /* 0x0000001b1c007986 */ /* 0x0003e4000c101108 */
.L_x_2720:
[----:B------:R-:W-:Y:S05]  /*15e0*/  BSYNC B0 ;  /* 0x0000000000007941 */ /* 0x000fea0003800000 */
.L_x_2719:
[----:B------:R-:W-:Y:S04]  /*15f0*/  BSSY B0, `(.L_x_2721) ;  /* 0x0000014000007945 */ /* 0x000fe80003800000 */
[----:B------:R-:W-:Y:S05]  /*1600*/  @P2 BRA `(.L_x_2722) ;  /* 0x0000000000482947 */ /* 0x000fea0003800000 */
[C---:B01----:R-:W-:Y:S01]  /*1610*/  FSET.BF.LT.FTZ.AND R27, R34.reuse, UR5, PT ;  /* 0x00000005221b7c0a */ /* 0x043fe2000b811000 */
        /* <DEDUP_REMOVED lines=8> */
[C---:B------:R-:W-:Y:S02]  /*16a0*/  IADD3 R28, P2, R26.reuse, UR12, RZ ;  /* 0x0000000c1a1c7c10 */ /* 0x040fe4000ff5e0ff */
        /* <DEDUP_REMOVED lines=8> */
.L_x_2722:
[----:B------:R-:W-:Y:S05]  /*1730*/  BSYNC B0 ;  /* 0x0000000000007941 */ /* 0x000fea0003800000 */
.L_x_2721:
[----:B------:R-:W-:Y:S01]  /*1740*/  FFMA.FTZ R32, R33, R32, 1.1641532182693481445e-10 ;  /* 0x2f00000021207423 */ /* 0x000fe20000010020 */
[----:B------:R-:W-:Y:S06]  /*1750*/  @P3 BRA `(.L_x_2723) ;  /* 0x0000000000483947 */ /* 0x000fec0003800000 */
[----:B012---:R-:W-:Y:S01]  /*1760*/  FSET.BF.LT.FTZ.AND R27, R32, UR5, PT ;  /* 0x00000005201b7c0a */ /* 0x007fe2000b811000 */
        /* <DEDUP_REMOVED lines=17> */
.L_x_2723:
[----:B------:R-:W-:Y:S01]  /*1880*/  LEA R18, P0, R41, R18, 0x2 ;  /* 0x0000001229127211 */ /* 0x000fe200078010ff */
[----:B------:R-:W-:Y:S05]  /*1890*/  WARPSYNC.ALL ;  /* 0x0000000000007948 */ /* 0x000fea0003800000 */
[----:B------:R-:W-:Y:S01]  /*18a0*/  IADD3.X R19, RZ, R19, RZ, P0, !PT ;  /* 0x00000013ff137210 */ /* 0x000fe200007fe4ff */
[----:B------:R-:W-:Y:S01]  /*18b0*/  BAR.SYNC.DEFER_BLOCKING 0x0 ;  /* 0x0000000000007b1d */ /* 0x000fe20000010000 */
[----:B------:R-:W-:Y:S01]  /*18c0*/  ISETP.GE.U32.AND P0, PT, R18, R15, PT ;  /* 0x0000000f1200720c */ /* 0x000fe20003f06070 */
[----:B------:R-:W-:Y:S01]  /*18d0*/  IMAD.MOV.U32 R34, RZ, RZ, R22 ;  /* 0x000000ffff227224 */ /* 0x000fe200078e0016 */
[----:B0123--:R-:W-:Y:S01]  /*18e0*/  MOV R26, R38 ;  /* 0x00000026001a7202 */ /* 0x00ffe20000000f00 */
[----:B------:R-:W-:Y:S01]  /*18f0*/  IMAD.MOV.U32 R27, RZ, RZ, R21 ;  /* 0x000000ffff1b7224 */ /* 0x000fe200078e0015 */
[----:B------:R-:W-:-:S13]  /*1900*/  ISETP.GE.U32.AND.EX P0, PT, R19, R16, PT, P0 ;  /* 0x000000101300720c */ /* 0x000fda0003f06100 */
[----:B------:R-:W-:Y:S05]  /*1910*/  @!P0 BRA `(.L_x_2724) ;  /* 0xfffffff000348947 */ /* 0x000fea000383ffff */
[----:B------:R-:W-:Y:S05]  /*1920*/  EXIT ;  /* 0x000000000000794d */ /* 0x000fea0003800000 */
        .weak           $__internal_72_$__cuda_sm20_dblrcp_rn_slowpath_v3
        .type           $__internal_72_$__cuda_sm20_dblrcp_rn_slowpath_v3,@function
        .size           $__internal_72_$__cuda_sm20_dblrcp_rn_slowpath_v3,($__internal_73_$__cuda_sm20_div_u64 - $__internal_72_$__cuda_sm20_dblrcp_rn_slowpath_v3)
$__internal_72_$__cuda_sm20_dblrcp_rn_slowpath_v3:
[----:B------:R-:W-:-:S14]  /*1930*/  DSETP.GTU.AND P0, PT, |R14|, +INF , PT ;  /* 0x7ff000000e00742a */ /* 0x000fdc0003f0c200 */
[----:B------:R-:W-:Y:S05]  /*1940*/  @P0 BRA `(.L_x_2725) ;  /* 0x00000000007c0947 */ /* 0x000fea0003800000 */
[----:B------:R-:W-:-:S05]  /*1950*/  LOP3.LUT R17, R15, 0x7fffffff, RZ, 0xc0, !PT ;  /* 0x7fffffff0f117812 */ /* 0x000fca00078ec0ff */
[----:B------:R-:W-:-:S05]  /*1960*/  VIADD R19, R17, 0xffffffff ;  /* 0xffffffff11137836 */ /* 0x000fca0000000000 */
        /* <DEDUP_REMOVED lines=19> */
.L_x_2727:
        /* <DEDUP_REMOVED lines=10> */
.L_x_2725:
[----:B------:R-:W-:Y:S02]  /*1b40*/  LOP3.LUT R21, R15, 0x80000, RZ, 0xfc, !PT ;  /* 0x000800000f157812 */ /* 0x000fe400078efcff */
[----:B------:R-:W-:-:S07]  /*1b50*/  MOV R20, R14 ;  /* 0x0000000e00147202 */ /* 0x000fce0000000f00 */
.L_x_2726:
[----:B------:R-:W-:-:S04]  /*1b60*/  IMAD.MOV.U32 R17, RZ, RZ, 0x0 ;  /* 0x00000000ff117424 */ /* 0x000fc800078e00ff */
[----:B------:R-:W-:Y:S05]  /*1b70*/  RET.REL.NODEC R16 `(_ZN2at6native43_GLOBAL__N__7cc8d1ed_10_Dropout_cu_0e96ed3820fused_dropout_kernelIN3c108BFloat16EfmLi1ELi1EbEEvNS_4cuda6detail10TensorInfoIKT_T1_EENS7_IS8_SA_EENS7_IT4_SA_EESA_T0_NS_15PhiloxCudaStateE) ;  /* 0xffffffe410207950 */ /* 0x000fea0003c3ffff */
        .weak           $__internal_73_$__cuda_sm20_div_u64
        .type           $__internal_73_$__cuda_sm20_div_u64,@function
        .size           $__internal_73_$__cuda_sm20_div_u64,(.L_x_11646 - $__internal_73_$__cuda_sm20_div_u64)
$__internal_73_$__cuda_sm20_div_u64:
        /* <DEDUP_REMOVED lines=14> */
[----:B------:R-:W-:-:S04]  /*1c60*/  IMAD.HI.U32 R22, P1, R21, R17, R22 ;  /* 0x0000001115167227 */ /* 0x000fc80007820016 */
[----:B------:R-:W-:Y:S01]  /*1c70*/  IMAD.X R15, R15, 0x1, R21, P0 ;  /* 0x000000010f0f7824 */ /* 0x000fe200000e0615 */
[----:B------:R-:W-:-:S04]  /*1c80*/  IADD3 R23, P2, R29, R22, RZ ;  /* 0x000000161d177210 */ /* 0x000fc80007f5e0ff */
[----:B------:R-:W-:Y:S01]  /*1c90*/  IADD3.X R15, RZ, RZ, R15, P2, P1 ;  /* 0x000000ffff0f7210 */ /* 0x000fe200017e240f */
[----:B------:R-:W-:-:S03]  /*1ca0*/  IMAD.WIDE.U32 R20, R23, UR4, RZ ;  /* 0x0000000417147c25 */ /* 0x000fc6000f8e00ff */
[----:B------:R-:W-:Y:S01]  /*1cb0*/  IADD3 R17, P0, RZ, -R20, RZ ;  /* 0x80000014ff117210 */ /* 0x000fe20007f1e0ff */
[----:B------:R-:W-:Y:S02]  /*1cc0*/  IMAD R20, R15, UR4, R21 ;  /* 0x000000040f147c24 */ /* 0x000fe4000f8e0215 */
[----:B------:R-:W-:Y:S02]  /*1cd0*/  IMAD.MOV.U32 R21, RZ, RZ, RZ ;  /* 0x000000ffff157224 */ /* 0x000fe400078e00ff */
[----:B------:R-:W-:Y:S01]  /*1ce0*/  IMAD.HI.U32 R22, R23, R17, RZ ;  /* 0x0000001117167227 */ /* 0x000fe200078e00ff */
[----:B------:R-:W-:-:S05]  /*1cf0*/  IADD3.X R20, RZ, ~R20, RZ, P0, !PT ;  /* 0x80000014ff147210 */ /* 0x000fca00007fe4ff */
[----:B------:R-:W-:-:S04]  /*1d00*/  IMAD.WIDE.U32 R22, P0, R23, R20, R22 ;  /* 0x0000001417167225 */ /* 0x000fc80007800016 */
[C---:B------:R-:W-:Y:S02]  /*1d10*/  IMAD R28, R15.reuse, R20, RZ ;  /* 0x000000140f1c7224 */ /* 0x040fe400078e02ff */
[----:B------:R-:W-:-:S04]  /*1d20*/  IMAD.HI.U32 R17, P1, R15, R17, R22 ;  /* 0x000000110f117227 */ /* 0x000fc80007820016 */
[----:B------:R-:W-:Y:S01]  /*1d30*/  IMAD.HI.U32 R20, R15, R20, RZ ;  /* 0x000000140f147227 */ /* 0x000fe200078e00ff */
[----:B------:R-:W-:-:S03]  /*1d40*/  IADD3 R17, P2, R28, R17, RZ ;  /* 0x000000111c117210 */ /* 0x000fc60007f5e0ff */
[----:B------:R-:W-:Y:S02]  /*1d50*/  IMAD.X R15, R20, 0x1, R15, P0 ;  /* 0x00000001140f7824 */ /* 0x000fe400000e060f */
        /* <DEDUP_REMOVED lines=12> */
[----:B------:R-:W-:Y:S02]  /*1e20*/  IMAD R19, R15, UR4, R21 ;  /* 0x000000040f137c24 */ /* 0x000fe4000f8e0215 */
[----:B------:R-:W-:-:S03]  /*1e30*/  IMAD.X R20, RZ, RZ, R15, P2 ;  /* 0x000000ffff147224 */ /* 0x000fc600010e060f */
        /* <DEDUP_REMOVED lines=8> */
[----:B------:R-:W-:Y:S02]  /*1ec0*/  SEL R17, R20, R15, P0 ;  /* 0x0000000f14117207 */ /* 0x000fe40000000000 */
[----:B------:R-:W-:Y:S02]  /*1ed0*/  ISETP.GE.U32.AND P0, PT, R19, UR4, PT ;  /* 0x0000000413007c0c */ /* 0x000fe4000bf06070 */
[----:B------:R-:W-:Y:S02]  /*1ee0*/  IADD3 R15, P2, R22, 0x1, RZ ;  /* 0x00000001160f7810 */ /* 0x000fe40007f5e0ff */
[----:B------:R-:W-:-:S02]  /*1ef0*/  ISETP.GE.U32.AND.EX P0, PT, R21, RZ, PT, P0 ;  /* 0x000000ff1500720c */ /* 0x000fc40003f06100 */
[-C--:B------:R-:W-:Y:S02]  /*1f00*/  IADD3.X R20, RZ, R17.reuse, RZ, P2, !PT ;  /* 0x00000011ff147210 */ /* 0x080fe400017fe4ff */
[----:B------:R-:W-:Y:S02]  /*1f10*/  ISETP.NE.U32.AND P1, PT, RZ, UR4, PT ;  /* 0x00000004ff007c0c */ /* 0x000fe4000bf25070 */
[----:B------:R-:W-:Y:S01]  /*1f20*/  SEL R20, R20, R17, P0 ;  /* 0x0000001114147207 */ /* 0x000fe20000000000 */
[----:B------:R-:W-:Y:S01]  /*1f30*/  IMAD.MOV.U32 R17, RZ, RZ, 0x0 ;  /* 0x00000000ff117424 */ /* 0x000fe200078e00ff */
[----:B------:R-:W-:Y:S02]  /*1f40*/  ISETP.NE.AND.EX P1, PT, RZ, RZ, PT, P1 ;  /* 0x000000ffff00720c */ /* 0x000fe40003f25310 */
[----:B------:R-:W-:Y:S02]  /*1f50*/  SEL R15, R15, R22, P0 ;  /* 0x000000160f0f7207 */ /* 0x000fe40000000000 */
[----:B------:R-:W-:-:S02]  /*1f60*/  SEL R20, R20, 0xffffffff, P1 ;  /* 0xffffffff14147807 */ /* 0x000fc40000800000 */
[----:B------:R-:W-:Y:S01]  /*1f70*/  SEL R15, R15, 0xffffffff, P1 ;  /* 0xffffffff0f0f7807 */ /* 0x000fe20000800000 */
[----:B------:R-:W-:Y:S06]  /*1f80*/  RET.REL.NODEC R16 `(_ZN2at6native43_GLOBAL__N__7cc8d1ed_10_Dropout_cu_0e96ed3820fused_dropout_kernelIN3c108BFloat16EfmLi1ELi1EbEEvNS_4cuda6detail10TensorInfoIKT_T1_EENS7_IS8_SA_EENS7_IT4_SA_EESA_T0_NS_15PhiloxCudaStateE) ;  /* 0xffffffe0101c7950 */ /* 0x000fec0003c3ffff */
.L_x_2728:
        /* <DEDUP_REMOVED lines=15> */
.L_x_11646:


//--------------------- .text._ZN2at6native43_GLOBAL__N__7cc8d1ed_10_Dropout_cu_0e96ed3824fused_dropout_kernel_vecIN3c108BFloat16EfmLi1ELi2EbEEvNS_4cuda6detail10TensorInfoIKT_T1_EENS7_IS8_SA_EENS7_IT4_SA_EESA_T0_NS_15PhiloxCudaStateE --------------------------
	.section	.text._ZN2at6native43_GLOBAL__N__7cc8d1ed_10_Dropout_cu_0e96ed3824fused_dropout_kernel_vecIN3c108BFloat16EfmLi1ELi2EbEEvNS_4cuda6detail10TensorInfoIKT_T1_EENS7_IS8_SA_EENS7_IT4_SA_EESA_T0_NS_15PhiloxCudaStateE,"ax",@progbits
	.align	128
.text._ZN2at6native43_GLOBAL__N__7cc8d1ed_10_Dropout_cu_0e96ed3824fused_dropout_kernel_vecIN3c108BFloat16EfmLi1ELi2EbEEvNS_4cuda6detail10TensorInfoIKT_T1_EENS7_IS8_SA_EENS7_IT4_SA_EESA_T0_NS_15PhiloxCudaStateE:
        .type           _ZN2at6native43_GLOBAL__N__7cc8d1ed_10_Dropout_cu_0e96ed3824fused_dropout_kernel_vecIN3c108BFloat16EfmLi1ELi2EbEEvNS_4cuda6detail10TensorInfoIKT_T1_EENS7_IS8_SA_EENS7_IT4_SA_EESA_T0_NS_15PhiloxCudaStateE,@function
        .size           _ZN2at6native43_GLOBAL__N__7cc8d1ed_10_Dropout_cu_0e96ed3824fused_dropout_kernel_vecIN3c108BFloat16EfmLi1ELi2EbEEvNS_4cuda6detail10TensorInfoIKT_T1_EENS7_IS8_SA_EENS7_IT4_SA_EESA_T0_NS_15PhiloxCudaStateE,(.L_x_11649 - _ZN2at6native43_GLOBAL__N__7cc8d1ed_10_Dropout_cu_0e96ed3824fused_dropout_kernel_vecIN3c108BFloat16EfmLi1ELi2EbEEvNS_4cuda6detail10TensorInfoIKT_T1_EENS7_IS8_SA_EENS7_IT4_SA_EESA_T0_NS_15PhiloxCudaStateE)
        .other          _ZN2at6native43_GLOBAL__N__7cc8d1ed_10_Dropout_cu_0e96ed3824fused_dropout_kernel_vecIN3c108BFloat16EfmLi1ELi2EbEEvNS_4cuda6detail10TensorInfoIKT_T1_EENS7_IS8_SA_EENS7_IT4_SA_EESA_T0_NS_15PhiloxCudaStateE,@"STO_CUDA_ENTRY STV_DEFAULT"
_ZN2at6native43_GLOBAL__N__7cc8d1ed_10_Dropout_cu_0e96ed3824fused_dropout_kernel_vecIN3c108BFloat16EfmLi1ELi2EbEEvNS_4cuda6detail10TensorInfoIKT_T1_EENS7_IS8_SA_EENS7_IT4_SA_EESA_T0_NS_15PhiloxCudaStateE:
        /* <DEDUP_REMOVED lines=43> */
[----:B------:R-:W-:Y:S01]  /*02b0*/  IADD3 R9, R19, -0x56f99767, RZ ;  /* 0xa906689913097810 */ /* 0x000fe20007ffe0ff */
[----:B------:R-:W-:Y:S01]  /*02c0*/  VIADD R6, R18, 0xdaa66d2b ;  /* 0xdaa66d2b12067836 */ /* 0x000fe20000000000 */
[----:B------:R-:W-:Y:S01]  /*02d0*/  LOP3.LUT R14, R13, R10, R4, 0x96, !PT ;  /* 0x0000000a0d0e7212 */ /* 0x000fe200078e9604 */
[----:B------:R-:W-:Y:S02]  /*02e0*/  IMAD.WIDE.U32 R10, R11, -0x2daee0ad, RZ ;  /* 0xd2511f530b0a7825 */ /* 0x000fe400078e00ff */
[----:B------:R-:W0:Y:S02]  /*02f0*/  F2F.F64.F32 R20, R20 ;  /* 0x0000001400147310 */ /* 0x000e240000201800 */
        /* <DEDUP_REMOVED lines=15> */
[C---:B------:R-:W-:Y:S02]  /*03f0*/  VIADD R10, R18.reuse, 0x1715609d ;  /* 0x1715609d120a7836 */ /* 0x040fe40000000000 */
[----:B------:R-:W-:Y:S02]  /*0400*/  VIADD R11, R18, 0xb54cda56 ;  /* 0xb54cda56120b7836 */ /* 0x000fe40000000000 */
[----:B------:R-:W-:Y:S01]  /*0410*/  IMAD.WIDE.U32 R16, R16, -0x326172a9, RZ ;  /* 0xcd9e8d5710107825 */ /* 0x000fe200078e00ff */
[----:B------:R-:W-:Y:S01]  /*0420*/  LOP3.LUT R22, R15, R12, R10, 0x96, !PT ;  /* 0x0000000c0f167212 */ /* 0x000fe200078e960a */
[----:B0-----:R-:W-:Y:S01]  /*0430*/  DFMA R32, -R20, R30, 1 ;  /* 0x3ff000001420742b */ /* 0x001fe2000000011e */
[C---:B------:R-:W-:Y:S01]  /*0440*/  IADD3 R12, R19.reuse, 0x646e171e, RZ ;  /* 0x646e171e130c7810 */ /* 0x040fe20007ffe0ff */
[----:B------:R-:W-:Y:S01]  /*0450*/  VIADD R13, R19, 0x1fd5c5a3 ;  /* 0x1fd5c5a3130d7836 */ /* 0x000fe20000000000 */
[----:B------:R-:W-:Y:S01]  /*0460*/  LOP3.LUT R26, R17, R14, R11, 0x96, !PT ;  /* 0x0000000e111a7212 */ /* 0x000fe200078e960b */
        /* <DEDUP_REMOVED lines=9> */
[----:B------:R-:W-:Y:S01]  /*0500*/  VIADD R15, R18, 0xf1bbcdc8 ;  /* 0xf1bbcdc8120f7836 */ /* 0x000fe20000000000 */
[----:B------:R-:W-:Y:S01]  /*0510*/  IADD3 R16, R19, -0x24c28bd8, RZ ;  /* 0xdb3d742813107810 */ /* 0x000fe20007ffe0ff */
[----:B------:R-:W-:Y:S01]  /*0520*/  IMAD.WIDE.U32 R22, R22, -0x326172a9, RZ ;  /* 0xcd9e8d5716167825 */ /* 0x000fe200078e00ff */
[----:B------:R-:W-:-:S03]  /*0530*/  MOV R31, R35 ;  /* 0x00000023001f7202 */ /* 0x000fc60000000f00 */
[----:B------:R-:W-:Y:S01]  /*0540*/  IMAD.WIDE.U32 R24, R24, -0x2daee0ad, RZ ;  /* 0xd2511f5318187825 */ /* 0x000fe200078e00ff */
[----:B------:R-:W-:-:S03]  /*0550*/  LOP3.LUT R40, R23, R40, R15, 0x96, !PT ;  /* 0x0000002817287212 */ /* 0x000fc600078e960f */
[----:B------:R-:W-:Y:S01]  /*0560*/  VIADD R17, R19, 0x96a522ad ;  /* 0x96a522ad13117836 */ /* 0x000fe20000000000 */
[----:B------:R-:W-:Y:S01]  /*0570*/  LOP3.LUT R38, R25, R26, R16, 0x96, !PT ;  /* 0x0000001a19267212 */ /* 0x000fe200078e9610 */
[----:B------:R-:W-:Y:S01]  /*0580*/  DFMA R26, -R20, R32, 1 ;  /* 0x3ff00000141a742b */ /* 0x000fe20000000120 */
[----:B------:R-:W-:-:S04]  /*0590*/  IMAD.HI.U32 R23, R40, -0x2daee0ad, RZ ;  /* 0xd2511f5328177827 */ /* 0x000fc800078e00ff */
[----:B------:R-:W-:-:S04]  /*05a0*/  IMAD.HI.U32 R25, R38, -0x326172a9, RZ ;  /* 0xcd9e8d5726197827 */ /* 0x000fc800078e00ff */
[----:B------:R-:W-:Y:S02]  /*05b0*/  VIADD R29, R18, 0x8ff34781 ;  /* 0x8ff34781121d7836 */ /* 0x000fe40000000000 */
[----:B------:R-:W-:Y:S01]  /*05c0*/  IMAD.MOV.U32 R28, RZ, RZ, R34 ;  /* 0x000000ffff1c7224 */ /* 0x000fe200078e0022 */
[----:B------:R-:W-:Y:S01]  /*05d0*/  LOP3.LUT R34, R23, R24, R17, 0x96, !PT ;  /* 0x0000001817227212 */ /* 0x000fe200078e9611 */
        /* <DEDUP_REMOVED lines=9> */
[----:B------:R-:W-:Y:S05]  /*0670*/  CALL.REL.NOINC `($__internal_74_$__cuda_sm20_dblrcp_rn_slowpath_v3) ;  /* 0x0000000400f87944 */ /* 0x000fea0003c00000 */
.L_x_2729:
        /* <DEDUP_REMOVED lines=13> */
.L_x_2734:
        /* <DEDUP_REMOVED lines=13> */
.L_x_2731:
[----:B------:R-:W-:Y:S05]  /*0820*/  BSYNC B0 ;  /* 0x0000000000007941 */ /* 0x000fea0003800000 */
.L_x_2730:
        /* <DEDUP_REMOVED lines=53> */
.L_x_2733:
[----:B------:R-:W-:Y:S01]  /*0b80*/  MOV R25, R34 ;  /* 0x0000002200197202 */ /* 0x000fe20000000f00 */
[----:B------:R-:W-:-:S07]  /*0b90*/  IMAD.MOV.U32 R34, RZ, RZ, R23 ;  /* 0x000000ffff227224 */ /* 0x000fce00078e0017 */
.L_x_2732:
[C---:B------:R-:W-:Y:S01]  /*0ba0*/  IMAD.SHL.U32 R24, R28.reuse, 0x2, RZ ;  /* 0x000000021c187824 */ /* 0x040fe200078e00ff */
[----:B------:R-:W-:-:S04]  /*0bb0*/  SHF.L.U64.HI R35, R28, 0x1, R31 ;  /* 0x000000011c237819 */ /* 0x000fc8000001021f */
[----:B------:R-:W-:-:S04]  /*0bc0*/  IADD3 R22, P0, R24, UR8, RZ ;  /* 0x0000000818167c10 */ /* 0x000fc8000ff1e0ff */
[----:B------:R-:W-:-:S05]  /*0bd0*/  IADD3.X R23, R35, UR9, RZ, P0, !PT ;  /* 0x0000000923177c10 */ /* 0x000fca00087fe4ff */
[----:B------:R0:W2:Y:S01]  /*0be0*/  LDG.E R22, desc[UR4][R22.64] ;  /* 0x0000000416167981 */ /* 0x0000a2000c1e1900 */
[----:B------:R-:W-:Y:S01]  /*0bf0*/  HFMA2.MMA R38, -RZ, RZ, 0.1171875, 0 ;  /* 0x2f800000ff267435 */ /* 0x000fe200000001ff */
[----:B------:R-:W-:Y:S01]  /*0c00*/  I2FP.F32.U32 R21, R25 ;  /* 0x0000001900157245 */ /* 0x000fe20000201000 */
[----:B------:R-:W-:Y:S05]  /*0c10*/  WARPSYNC.ALL ;  /* 0x0000000000007948 */ /* 0x000fea0003800000 */
[----:B------:R-:W-:Y:S02]  /*0c20*/  I2FP.F32.U32 R25, R34 ;  /* 0x0000002200197245 */ /* 0x000fe40000201000 */
[----:B------:R-:W-:Y:S01]  /*0c30*/  IADD3 R24, P2, R24, UR10, RZ ;  /* 0x0000000a18187c10 */ /* 0x000fe2000ff5e0ff */
[----:B------:R-:W-:-:S02]  /*0c40*/  FFMA.FTZ R34, R21, R38, 1.1641532182693481445e-10 ;  /* 0x2f00000015227423 */ /* 0x000fc40000010026 */
[----:B------:R-:W-:-:S03]  /*0c50*/  FFMA.FTZ R25, R25, R38, 1.1641532182693481445e-10 ;  /* 0x2f00000019197423 */ /* 0x000fc60000010026 */
[C---:B------:R-:W-:Y:S02]  /*0c60*/  FSET.BF.LT.FTZ.AND R38, R34.reuse, UR7, PT ;  /* 0x0000000722267c0a */ /* 0x040fe4000b811000 */
[C---:B------:R-:W-:Y:S02]  /*0c70*/  FSET.BF.LT.FTZ.AND R41, R25.reuse, UR7, PT ;  /* 0x0000000719297c0a */ /* 0x040fe4000b811000 */
[----:B------:R-:W-:Y:S02]  /*0c80*/  FSETP.GEU.FTZ.AND P0, PT, R34, UR7, PT ;  /* 0x0000000722007c0b */ /* 0x000fe4000bf1e000 */
[----:B------:R-:W-:Y:S02]  /*0c90*/  FSETP.GEU.FTZ.AND P1, PT, R25, UR7, PT ;  /* 0x0000000719007c0b */ /* 0x000fe4000bf3e000 */
[----:B0-----:R-:W-:Y:S02]  /*0ca0*/  SEL R23, RZ, 0x1, P0 ;  /* 0x00000001ff177807 */ /* 0x001fe40000000000 */
[----:B------:R-:W-:-:S02]  /*0cb0*/  SEL R34, RZ, 0x1, P1 ;  /* 0x00000001ff227807 */ /* 0x000fc40000800000 */
[----:B------:R-:W-:Y:S01]  /*0cc0*/  IADD3.X R25, R35, UR11, RZ, P2, !PT ;  /* 0x0000000b23197c10 */ /* 0x000fe200097fe4ff */
[----:B------:R-:W-:Y:S01]  /*0cd0*/  IMAD.MOV.U32 R35, RZ, RZ, R26 ;  /* 0x000000ffff237224 */ /* 0x000fe200078e001a */
[C---:B--2---:R-:W-:Y:S01]  /*0ce0*/  PRMT R21, R22.reuse, 0x7632, R21 ;  /* 0x0000763216157816 */ /* 0x044fe20000000015 */
[----:B------:R-:W-:-:S04]  /*0cf0*/  IMAD.U32 R43, R22, 0x10000, RZ ;  /* 0x00010000162b7824 */ /* 0x000fc800078e00ff */
[----:B------:R-:W-:Y:S02]  /*0d00*/  IMAD.U32 R42, R21, 0x10000, RZ ;  /* 0x00010000152a7824 */ /* 0x000fe400078e00ff */
[----:B------:R-:W-:Y:S01]  /*0d10*/  FMUL.FTZ R43, R38, R43 ;  /* 0x0000002b262b7220 */ /* 0x000fe20000410000 */
[----:B------:R-:W0:Y:S01]  /*0d20*/  LDC R21, c[0x0][0xc] ;  /* 0x00000300ff157b82 */ /* 0x000e220000000800 */
[----:B------:R-:W-:Y:S02]  /*0d30*/  IMAD.MOV.U32 R38, RZ, RZ, R20 ;  /* 0x000000ffff267224 */ /* 0x000fe400078e0014 */
[----:B------:R-:W-:Y:S01]  /*0d40*/  FMUL.FTZ R41, R41, R42 ;  /* 0x0000002a29297220 */ /* 0x000fe20000410000 */
[----:B------:R-:W-:-:S03]  /*0d50*/  FMUL.FTZ R43, R36, R43 ;  /* 0x0000002b242b7220 */ /* 0x000fc60000410000 */
[----:B------:R-:W-:Y:S01]  /*0d60*/  FMUL.FTZ R22, R36, R41 ;  /* 0x0000002924167220 */ /* 0x000fe20000410000 */
[----:B------:R-:W-:Y:S02]  /*0d70*/  PRMT R41, R34, 0x7604, R23 ;  /* 0x0000760422297816 */ /* 0x000fe40000000017 */
[----:B------:R-:W-:Y:S02]  /*0d80*/  MOV R34, R27 ;  /* 0x0000001b00227202 */ /* 0x000fe40000000f00 */
[----:B------:R-:W-:Y:S02]  /*0d90*/  F2FP.BF16.F32.PACK_AB R43, R22, R43 ;  /* 0x0000002b162b723e */ /* 0x000fe400000010ff */
[----:B------:R-:W-:-:S03]  /*0da0*/  IADD3 R22, P0, R28, UR12, RZ ;  /* 0x0000000c1c167c10 */ /* 0x000fc6000ff1e0ff */
[----:B------:R1:W-:Y:S01]  /*0db0*/  STG.E desc[UR4][R24.64], R43 ;  /* 0x0000002b18007986 */ /* 0x0003e2000c101904 */
[----:B------:R-:W-:-:S05]  /*0dc0*/  IADD3.X R23, R31, UR13, RZ, P0, !PT ;  /* 0x0000000d1f177c10 */ /* 0x000fca00087fe4ff */
[----:B------:R1:W-:Y:S01]  /*0dd0*/  STG.E.U16 desc[UR4][R22.64], R41 ;  /* 0x0000002916007986 */ /* 0x0003e2000c101504 */
[----:B0-----:R-:W-:Y:S01]  /*0de0*/  IMAD R21, R21, UR6, RZ ;  /* 0x0000000615157c24 */ /* 0x001fe2000f8e02ff */
[----:B------:R-:W-:Y:S04]  /*0df0*/  BAR.SYNC.DEFER_BLOCKING 0x0 ;  /* 0x0000000000007b1d */ /* 0x000fe80000010000 */
[----:B------:R-:W-:-:S04]  /*0e00*/  LEA R28, P0, R21, R28, 0x1 ;  /* 0x0000001c151c7211 */ /* 0x000fc800078008ff */
[----:B------:R-:W-:Y:S02]  /*0e10*/  IADD3.X R31, RZ, R31, RZ, P0, !PT ;  /* 0x0000001fff1f7210 */ /* 0x000fe400007fe4ff */
[----:B------:R-:W-:-:S04]  /*0e20*/  ISETP.GE.U32.AND P0, PT, R28, UR14, PT ;  /* 0x0000000e1c007c0c */ /* 0x000fc8000bf06070 */
[----:B------:R-:W-:-:S13]  /*0e30*/  ISETP.GE.U32.AND.EX P0, PT, R31, UR15, PT, P0 ;  /* 0x0000000f1f007c0c */ /* 0x000fda000bf06100 */
[----:B-1----:R-:W-:Y:S05]  /*0e40*/  @!P0 BRA `(.L_x_2734) ;  /* 0xfffffff800408947 */ /* 0x002fea000383ffff */
[----:B------:R-:W-:Y:S05]  /*0e50*/  EXIT ;  /* 0x000000000000794d */ /* 0x000fea0003800000 */
        .weak           $__internal_74_$__cuda_sm20_dblrcp_rn_slowpath_v3
        .type           $__internal_74_$__cuda_sm20_dblrcp_rn_slowpath_v3,@function
        .size           $__internal_74_$__cuda_sm20_dblrcp_rn_slowpath_v3,(.L_x_11649 - $__internal_74_$__cuda_sm20_dblrcp_rn_slowpath_v3)
$__internal_74_$__cuda_sm20_dblrcp_rn_slowpath_v3:
[----:B------:R-:W-:Y:S02]  /*0e60*/  IMAD.MOV.U32 R26, RZ, RZ, R20 ;  /* 0x000000ffff1a7224 */ /* 0x000fe400078e0014 */
        /* <DEDUP_REMOVED lines=24> */
.L_x_2737:
        /* <DEDUP_REMOVED lines=9> */
.L_x_2735:
[----:B------:R-:W-:Y:S01]  /*1080*/  LOP3.LUT R21, R27, 0x80000, RZ, 0xfc, !PT ;  /* 0x000800001b157812 */ /* 0x000fe200078efcff */
[----:B------:R-:W-:-:S07]  /*1090*/  IMAD.MOV.U32 R20, RZ, RZ, R26 ;  /* 0x000000ffff147224 */ /* 0x000fce00078e001a */
.L_x_2736:
[----:B------:R-:W-:Y:S01]  /*10a0*/  IMAD.MOV.U32 R37, RZ, RZ, 0x0 ;  /* 0x00000000ff257424 */ /* 0x000fe200078e00ff */
[----:B------:R-:W-:Y:S01]  /*10b0*/  MOV R23, R21 ;  /* 0x0000001500177202 */ /* 0x000fe20000000f00 */
[----:B------:R-:W-:Y:S02]  /*10c0*/  IMAD.MOV.U32 R22, RZ, RZ, R20 ;  /* 0x000000ffff167224 */ /* 0x000fe400078e0014 */
[----:B------:R-:W-:Y:S05]  /*10d0*/  RET.REL.NODEC R36 `(_ZN2at6native43_GLOBAL__N__7cc8d1ed_10_Dropout_cu_0e96ed3824fused_dropout_kernel_vecIN3c108BFloat16EfmLi1ELi2EbEEvNS_4cuda6detail10TensorInfoIKT_T1_EENS7_IS8_SA_EENS7_IT4_SA_EESA_T0_NS_15PhiloxCudaStateE) ;  /* 0xffffffec24c87950 */ /* 0x000fea0003c3ffff */
.L_x_2738:
        /* <DEDUP_REMOVED lines=10> */
.L_x_11649:


//--------------------- .text._ZN2at6native43_GLOBAL__N__7cc8d1ed_10_Dropout_cu_0e96ed3824fused_dropout_kernel_vecIN3c108BFloat16EfmLi1ELi4EbEEvNS_4cuda6detail10TensorInfoIKT_T1_EENS7_IS8_SA_EENS7_IT4_SA_EESA_T0_NS_15PhiloxCudaStateE --------------------------
	.section	.text._ZN2at6native43_GLOBAL__N__7cc8d1ed_10_Dropout_cu_0e96ed3824fused_dropout_kernel_vecIN3c108BFloat16EfmLi1ELi4EbEEvNS_4cuda6detail10TensorInfoIKT_T1_EENS7_IS8_SA_EENS7_IT4_SA_EESA_T0_NS_15PhiloxCudaStateE,"ax",@progbits
	.align	128
.text._ZN2at6native43_GLOBAL__N__7cc8d1ed_10_Dropout_cu_0e96ed3824fused_dropout_kernel_vecIN3c108BFloat16EfmLi1ELi4EbEEvNS_4cuda6detail10TensorInfoIKT_T1_EENS7_IS8_SA_EENS7_IT4_SA_EESA_T0_NS_15PhiloxCudaStateE:
        .type           _ZN2at6native43_GLOBAL__N__7cc8d1ed_10_Dropout_cu_0e96ed3824fused_dropout_kernel_vecIN3c108BFloat16EfmLi1ELi4EbEEvNS_4cuda6detail10TensorInfoIKT_T1_EENS7_IS8_SA_EENS7_IT4_SA_EESA_T0_NS_15PhiloxCudaStateE,@function
        .size           _ZN2at6native43_GLOBAL__N__7cc8d1ed_10_Dropout_cu_0e96ed3824fused_dropout_kernel_vecIN3c108BFloat16EfmLi1ELi4EbEEvNS_4cuda6detail10TensorInfoIKT_T1_EENS7_IS8_SA_EENS7_IT4_SA_EESA_T0_NS_15PhiloxCudaStateE,(.L_x_11651 - _ZN2at6native43_GLOBAL__N__7cc8d1ed_10_Dropout_cu_0e96ed3824fused_dropout_kernel_vecIN3c108BFloat16EfmLi1ELi4EbEEvNS_4cuda6detail10TensorInfoIKT_T1_EENS7_IS8_SA_EENS7_IT4_SA_EESA_T0_NS_15PhiloxCudaStateE)
        .other          _ZN2at6native43_GLOBAL__N__7cc8d1ed_10_Dropout_cu_0e96ed3824fused_dropout_kernel_vecIN3c108BFloat16EfmLi1ELi4EbEEvNS_4cuda6detail10TensorInfoIKT_T1_EENS7_IS8_SA_EENS7_IT4_SA_EESA_T0_NS_15PhiloxCudaStateE,@"STO_CUDA_ENTRY STV_DEFAULT"
_ZN2at6native43_GLOBAL__N__7cc8d1ed_10_Dropout_cu_0e96ed3824fused_dropout_kernel_vecIN3c108BFloat16EfmLi1ELi4EbEEvNS_4cuda6detail10TensorInfoIKT_T1_EENS7_IS8_SA_EENS7_IT4_SA_EESA_T0_NS_15PhiloxCudaStateE:
        /* <DEDUP_REMOVED lines=15> */
[----:B------:R-:W5:Y:S01]  /*00f0*/  @P1 LDG.E.64 R18, desc[UR4][R18.64] ;  /* 0x0000000412121981 */ /* 0x000f62000c1e1b00 */
[----:B------:R-:W-:Y:S02]  /*0100*/  ULDC UR6, c[0x0][0x0] ;  /* 0x0000000000067ab9 */ /* 0x000fe40000000800 */
[----:B--2---:R-:W-:Y:S01]  /*0110*/  IMAD R39, R39, UR6, R4 ;  /* 0x0000000627277c24 */ /* 0x004fe2000f8e0204 */
[----:B------:R-:W-:-:S03]  /*0120*/  ULDC.64 UR6, c[0x0][0x6f0] ;  /* 0x0001bc0000067ab9 */ /* 0x000fc60000000a00 */
        /* <DEDUP_REMOVED lines=8> */
[----:B------:R-:W-:Y:S01]  /*01b0*/  SHF.R.U32.HI R27, RZ, 0x2, R27 ;  /* 0x00000002ff1b7819 */ /* 0x000fe2000001161b */
[----:B------:R-:W-:Y:S01]  /*01c0*/  IMAD.WIDE.U32 R2, R26, -0x2daee0ad, RZ ;  /* 0xd2511f531a027825 */ /* 0x000fe200078e00ff */
[----:B------:R-:W0:Y:S01]  /*01d0*/  LDC R14, c[0x0][0x6f8] ;  /* 0x0001be00ff0e7b82 */ /* 0x000e220000000800 */
[C---:B-----5:R-:W-:Y:S02]  /*01e0*/  IADD3 R35, R18.reuse, 0x3c6ef372, RZ ;  /* 0x3c6ef37212237810 */ /* 0x060fe40007ffe0ff */
[----:B------:R-:W-:Y:S01]  /*01f0*/  LOP3.LUT R10, R5, R27, R18, 0x96, !PT ;  /* 0x0000001b050a7212 */ /* 0x000fe200078e9612 */
[----:B------:R-:W-:Y:S01]  /*0200*/  VIADD R37, R19, 0xbb67ae85 ;  /* 0xbb67ae8513257836 */ /* 0x000fe20000000000 */
[----:B------:R-:W-:Y:S01]  /*0210*/  LOP3.LUT R12, R3, R19, RZ, 0x3c, !PT ;  /* 0x00000013030c7212 */ /* 0x000fe200078e3cff */
[----:B------:R-:W-:Y:S01]  /*0220*/  VIADD R36, R18, 0x9e3779b9 ;  /* 0x9e3779b912247836 */ /* 0x000fe20000000000 */
[----:B------:R-:W-:Y:S01]  /*0230*/  IADD3 R31, R19, -0x126145ec, RZ ;  /* 0xed9eba14131f7810 */ /* 0x000fe20007ffe0ff */
        /* <DEDUP_REMOVED lines=9> */
[----:B------:R-:W-:Y:S01]  /*02d0*/  IADD3 R14, R18, 0x5384540f, RZ ;  /* 0x5384540f120e7810 */ /* 0x000fe20007ffe0ff */
[----:B------:R-:W-:Y:S01]  /*02e0*/  VIADD R33, R19, 0x32370b8f ;  /* 0x32370b8f13217836 */ /* 0x000fe20000000000 */
[----:B------:R-:W-:Y:S01]  /*02f0*/  LOP3.LUT R12, R7, R10, R34, 0x96, !PT ;  /* 0x0000000a070c7212 */ /* 0x000fe200078e9622 */
[----:B------:R-:W-:Y:S02]  /*0300*/  IMAD.WIDE.U32 R10, R11, -0x2daee0ad, RZ ;  /* 0xd2511f530b0a7825 */ /* 0x000fe400078e00ff */
[----:B------:R-:W0:Y:S02]  /*0310*/  F2F.F64.F32 R2, R2 ;  /* 0x0000000200027310 */ /* 0x000e240000201800 */
[----:B------:R-:W-:Y:S01]  /*0320*/  IMAD.WIDE.U32 R12, R12, -0x326172a9, RZ ;  /* 0xcd9e8d570c0c7825 */ /* 0x000fe200078e00ff */
[----:B------:R-:W-:-:S03]  /*0330*/  LOP3.LUT R5, R11, R6, R33, 0x96, !PT ;  /* 0x000000060b057212 */ /* 0x000fc600078e9621 */
[C---:B------:R-:W-:Y:S02]  /*0340*/  VIADD R32, R18.reuse, 0xdaa66d2b ;  /* 0xdaa66d2b12207836 */ /* 0x040fe40000000000 */
[----:B------:R-:W-:Y:S02]  /*0350*/  VIADD R30, R18, 0x78dde6e4 ;  /* 0x78dde6e4121e7836 */ /* 0x000fe40000000000 */
[----:B------:R-:W-:Y:S01]  /*0360*/  VIADD R29, R19, 0xa9066899 ;  /* 0xa9066899131d7836 */ /* 0x000fe20000000000 */
[----:B------:R-:W-:Y:S01]  /*0370*/  LOP3.LUT R6, R13, R4, R32, 0x96, !PT ;  /* 0x000000040d067212 */ /* 0x000fe200078e9620 */
[----:B------:R-:W-:Y:S01]  /*0380*/  IMAD.WIDE.U32 R4, R5, -0x326172a9, RZ ;  /* 0xcd9e8d5705047825 */ /* 0x000fe200078e00ff */
[----:B0-----:R-:W0:Y:S03]  /*0390*/  MUFU.RCP64H R25, R3 ;  /* 0x0000000300197308 */ /* 0x001e260000001800 */
[----:B------:R-:W-:Y:S01]  /*03a0*/  IMAD.WIDE.U32 R6, R6, -0x2daee0ad, RZ ;  /* 0xd2511f5306067825 */ /* 0x000fe200078e00ff */
[----:B------:R-:W-:-:S02]  /*03b0*/  LOP3.LUT R12, R5, R12, R30, 0x96, !PT ;  /* 0x0000000c050c7212 */ /* 0x000fc400078e961e */
        /* <DEDUP_REMOVED lines=13> */
[C---:B------:R-:W-:Y:S01]  /*0490*/  VIADD R16, R19.reuse, 0x646e171e ;  /* 0x646e171e13107836 */ /* 0x040fe20000000000 */
[----:B------:R-:W-:Y:S01]  /*04a0*/  DFMA R22, R22, R22, R22 ;  /* 0x000000161616722b */ /* 0x000fe20000000016 */
[----:B------:R-:W-:Y:S02]  /*04b0*/  VIADD R15, R19, 0x1fd5c5a3 ;  /* 0x1fd5c5a3130f7836 */ /* 0x000fe40000000000 */
[----:B------:R-:W-:Y:S01]  /*04c0*/  IMAD.WIDE.U32 R10, R10, -0x2daee0ad, RZ ;  /* 0xd2511f530a0a7825 */ /* 0x000fe200078e00ff */
[----:B------:R-:W-:-:S03]  /*04d0*/  LOP3.LUT R20, R7, R12, R16, 0x96, !PT ;  /* 0x0000000c07147212 */ /* 0x000fc600078e9610 */
[----:B------:R-:W-:Y:S01]  /*04e0*/  VIADD R12, R19, 0xdb3d7428 ;  /* 0xdb3d7428130c7836 */ /* 0x000fe20000000000 */
[----:B------:R-:W-:Y:S01]  /*04f0*/  LOP3.LUT R5, R11, R6, R15, 0x96, !PT ;  /* 0x000000060b057212 */ /* 0x000fe200078e960f */
[----:B------:R-:W-:Y:S01]  /*0500*/  IMAD.WIDE.U32 R20, R20, -0x326172a9, RZ ;  /* 0xcd9e8d5714147825 */ /* 0x000fe200078e00ff */
[----:B------:R-:W-:-:S03]  /*0510*/  DFMA R22, R24, R22, R24 ;  /* 0x000000161816722b */ /* 0x000fc60000000018 */
[----:B------:R-:W-:Y:S01]  /*0520*/  VIADD R13, R18, 0xf1bbcdc8 ;  /* 0xf1bbcdc8120d7836 */ /* 0x000fe20000000000 */
[----:B------:R-:W-:Y:S01]  /*0530*/  LOP3.LUT R6, R21, R4, R14, 0x96, !PT ;  /* 0x0000000415067212 */ /* 0x000fe200078e960e */
[----:B------:R-:W-:-:S04]  /*0540*/  IMAD.WIDE.U32 R4, R5, -0x326172a9, RZ ;  /* 0xcd9e8d5705047825 */ /* 0x000fc800078e00ff */
[----:B------:R-:W-:Y:S01]  /*0550*/  IMAD.WIDE.U32 R6, R6, -0x2daee0ad, RZ ;  /* 0xd2511f5306067825 */ /* 0x000fe200078e00ff */
[----:B------:R-:W-:Y:S01]  /*0560*/  LOP3.LUT R25, R5, R20, R13, 0x96, !PT ;  /* 0x0000001405197212 */ /* 0x000fe200078e960d */
[----:B------:R-:W-:Y:S02]  /*0570*/  DFMA R20, -R2, R22, 1 ;  /* 0x3ff000000214742b */ /* 0x000fe40000000116 */
[----:B------:R-:W-:Y:S01]  /*0580*/  VIADD R11, R19, 0x96a522ad ;  /* 0x96a522ad130b7836 */ /* 0x000fe20000000000 */
[----:B------:R-:W-:Y:S01]  /*0590*/  LOP3.LUT R38, R7, R10, R12, 0x96, !PT ;  /* 0x0000000a07267212 */ /* 0x000fe200078e960c */
[----:B------:R-:W-:Y:S01]  /*05a0*/  IMAD.HI.U32 R40, R25, -0x2daee0ad, RZ ;  /* 0xd2511f5319287827 */ /* 0x000fe200078e00ff */
[----:B------:R-:W-:-:S03]  /*05b0*/  IADD3 R10, R18, -0x700cb87f, RZ ;  /* 0x8ff34781120a7810 */ /* 0x000fc60007ffe0ff */
[----:B------:R-:W-:Y:S01]  /*05c0*/  IMAD.HI.U32 R5, R38, -0x326172a9, RZ ;  /* 0xcd9e8d5726057827 */ /* 0x000fe200078e00ff */
[----:B------:R-:W-:Y:S01]  /*05d0*/  DFMA R20, R22, R20, R22 ;  /* 0x000000141614722b */ /* 0x000fe20000000016 */
[----:B------:R-:W-:Y:S02]  /*05e0*/  LOP3.LUT R40, R40, R6, R11, 0x96, !PT ;  /* 0x0000000628287212 */ /* 0x000fe400078e960b */
[----:B------:R-:W-:Y:S01]  /*05f0*/  IMAD.MOV.U32 R7, RZ, RZ, R39 ;  /* 0x000000ffff077224 */ /* 0x000fe200078e0027 */
        /* <DEDUP_REMOVED lines=9> */
[----:B------:R-:W-:Y:S05]  /*0690*/  CALL.REL.NOINC `($__internal_75_$__cuda_sm20_dblrcp_rn_slowpath_v3) ;  /* 0x0000000800707944 */ /* 0x000fea0003c00000 */
.L_x_2739:
[----:B------:R-:W-:Y:S01]  /*06a0*/  UMOV UR6, 0xf0000000 ;  /* 0xf000000000067882 */ /* 0x000fe20000000000 */
[----:B------:R-:W-:Y:S01]  /*06b0*/  UMOV UR7, 0x380fffff ;  /* 0x380fffff00077882 */ /* 0x000fe20000000000 */
[----:B------:R-:W0:Y:S01]  /*06c0*/  F2F.F32.F64 R3, R20 ;  /* 0x0000001400037310 */ /* 0x000e220000301000 */
[----:B------:R-:W-:Y:S01]  /*06d0*/  DSETP.GEU.AND P0, PT, |R20|, UR6, PT ;  /* 0x0000000614007e2a */ /* 0x000fe2000bf0e200 */
[----:B------:R-:W-:Y:S01]  /*06e0*/  LOP3.LUT R2, R0, 0x3, RZ, 0xc0, !PT ;  /* 0x0000000300027812 */ /* 0x000fe200078ec0ff */
[----:B------:R-:W-:Y:S01]  /*06f0*/  IMAD R38, R38, -0x326172a9, RZ ;  /* 0xcd9e8d5726267824 */ /* 0x000fe200078e02ff */
[----:B------:R-:W-:Y:S01]  /*0700*/  MOV R0, RZ ;  /* 0x000000ff00007202 */ /* 0x000fe20000000f00 */
[----:B------:R-:W-:Y:S01]  /*0710*/  ULDC UR7, c[0x0][0x6f8] ;  /* 0x0001be0000077ab9 */ /* 0x000fe20000000800 */
[----:B------:R-:W-:Y:S01]  /*0720*/  ULDC.64 UR14, c[0x0][0x6f0] ;  /* 0x0001bc00000e7ab9 */ /* 0x000fe20000000a00 */
[----:B------:R-:W-:Y:S01]  /*0730*/  ULDC.64 UR12, c[0x0][0x550] ;  /* 0x00015400000c7ab9 */ /* 0x000fe20000000a00 */
[----:B------:R-:W-:Y:S01]  /*0740*/  ULDC.64 UR10, c[0x0][0x3b0] ;  /* 0x0000ec00000a7ab9 */ /* 0x000fe20000000a00 */
[----:B------:R-:W-:-:S06]  /*0750*/  ULDC.64 UR8, c[0x0][0x210] ;  /* 0x0000840000087ab9 */ /* 0x000fcc0000000a00 */
[----:B0-----:R-:W-:-:S07]  /*0760*/  @!P0 FMUL R3, R3, 1.175494350822287508e-38 ;  /* 0x0080000003038820 */ /* 0x001fce0000400000 */
.L_x_2744:
        /* <DEDUP_REMOVED lines=13> */
.L_x_2741:
[----:B------:R-:W-:Y:S05]  /*0840*/  BSYNC B0 ;  /* 0x0000000000007941 */ /* 0x000fea0003800000 */
.L_x_2740:
        /* <DEDUP_REMOVED lines=38> */
[----:B------:R-:W-:Y:S01]  /*0ab0*/  MOV R25, R40 ;  /* 0x0000002800197202 */ /* 0x000fe20000000f00 */
[----:B------:R-:W-:Y:S01]  /*0ac0*/  IMAD R23, R4, -0x2daee0ad, RZ ;  /* 0xd2511f5304177824 */ /* 0x000fe200078e02ff */
[----:B------:R-:W-:Y:S01]  /*0ad0*/  LOP3.LUT R4, R27, R20, R13, 0x96, !PT ;  /* 0x000000141b047212 */ /* 0x000fe200078e960d */
        /* <DEDUP_REMOVED lines=17> */
[----:B------:R-:W-:Y:S01]  /*0bf0*/  @P0 IMAD.MOV.U32 R27, RZ, RZ, R23 ;  /* 0x000000ffff1b0224 */ /* 0x000fe200078e0017 */
[----:B------:R-:W-:Y:S06]  /*0c00*/  BRA `(.L_x_2742) ;  /* 0x0000000000107947 */ /* 0x000fec0003800000 */
.L_x_2743:
[----:B------:R-:W-:Y:S01]  /*0c10*/  IMAD.MOV.U32 R42, RZ, RZ, R40 ;  /* 0x000000ffff2a7224 */ /* 0x000fe200078e0028 */
[----:B------:R-:W-:Y:S01]  /*0c20*/  MOV R25, R23 ;  /* 0x0000001700197202 */ /* 0x000fe20000000f00 */
[----:B------:R-:W-:Y:S02]  /*0c30*/  IMAD.MOV.U32 R41, RZ, RZ, R26 ;  /* 0x000000ffff297224 */ /* 0x000fe400078e001a */
[----:B------:R-:W-:-:S07]  /*0c40*/  IMAD.MOV.U32 R27, RZ, RZ, R20 ;  /* 0x000000ffff1b7224 */ /* 0x000fce00078e0014 */
.L_x_2742:
        /* <DEDUP_REMOVED lines=14> */
[----:B------:R-:W-:Y:S02]  /*0d30*/  FSETP.GEU.FTZ.AND P0, PT, R25, UR7, PT ;  /* 0x0000000719007c0b */ /* 0x000fe4000bf1e000 */
[----:B------:R-:W-:Y:S01]  /*0d40*/  FFMA.FTZ R41, R41, R40, 1.1641532182693481445e-10 ;  /* 0x2f00000029297423 */ /* 0x000fe20000010028 */
[----:B------:R-:W-:Y:S02]  /*0d50*/  FSET.BF.LT.FTZ.AND R25, R25, UR7, PT ;  /* 0x0000000719197c0a */ /* 0x000fe4000b811000 */
[----:B------:R-:W-:Y:S02]  /*0d60*/  FSETP.GEU.FTZ.AND P1, PT, R39, UR7, PT ;  /* 0x0000000727007c0b */ /* 0x000fe4000bf3e000 */
[----:B------:R-:W-:Y:S02]  /*0d70*/  SEL R42, RZ, 0x1, P0 ;  /* 0x00000001ff2a7807 */ /* 0x000fe40000000000 */
[----:B------:R-:W-:-:S02]  /*0d80*/  SEL R43, RZ, 0x1, P1 ;  /* 0x00000001ff2b7807 */ /* 0x000fc40000800000 */
[----:B------:R-:W-:Y:S02]  /*0d90*/  FSETP.GEU.FTZ.AND P0, PT, R38, UR7, PT ;  /* 0x0000000726007c0b */ /* 0x000fe4000bf1e000 */
[----:B------:R-:W-:Y:S02]  /*0da0*/  PRMT R42, R43, 0x7604, R42 ;  /* 0x000076042b2a7816 */ /* 0x000fe4000000002a */
[----:B------:R-:W-:Y:S02]  /*0db0*/  SEL R27, RZ, 0x1, P0 ;  /* 0x00000001ff1b7807 */ /* 0x000fe40000000000 */
[----:B------:R-:W-:Y:S02]  /*0dc0*/  FSET.BF.LT.FTZ.AND R39, R39, UR7, PT ;  /* 0x0000000727277c0a */ /* 0x000fe4000b811000 */
[----:B------:R-:W-:Y:S02]  /*0dd0*/  PRMT R27, R27, 0x7054, R42 ;  /* 0x000070541b1b7816 */ /* 0x000fe4000000002a */
[----:B------:R-:W-:-:S02]  /*0de0*/  FSETP.GEU.FTZ.AND P0, PT, R41, UR7, PT ;  /* 0x0000000729007c0b */ /* 0x000fc4000bf1e000 */
[----:B------:R-:W-:Y:S02]  /*0df0*/  FSET.BF.LT.FTZ.AND R38, R38, UR7, PT ;  /* 0x0000000726267c0a */ /* 0x000fe4000b811000 */
[----:B------:R-:W-:Y:S01]  /*0e00*/  FSET.BF.LT.FTZ.AND R41, R41, UR7, PT ;  /* 0x0000000729297c0a */ /* 0x000fe2000b811000 */
[C---:B--2---:R-:W-:Y:S01]  /*0e10*/  IMAD.U32 R40, R22.reuse, 0x10000, RZ ;  /* 0x0001000016287824 */ /* 0x044fe200078e00ff */
[----:B------:R-:W-:Y:S02]  /*0e20*/  PRMT R42, R22, 0x7632, R42 ;  /* 0x00007632162a7816 */ /* 0x000fe4000000002a */
[----:B------:R-:W-:Y:S01]  /*0e30*/  PRMT R22, R23, 0x7632, R22 ;  /* 0x0000763217167816 */ /* 0x000fe20000000016 */
[----:B------:R-:W-:Y:S01]  /*0e40*/  FMUL.FTZ R40, R25, R40 ;  /* 0x0000002819287220 */ /* 0x000fe20000410000 */
[----:B------:R-:W-:Y:S01]  /*0e50*/  SHF.L.U32 R23, R23, 0x10, RZ ;  /* 0x0000001017177819 */ /* 0x000fe200000006ff */
[----:B------:R-:W0:Y:S01]  /*0e60*/  LDC R25, c[0x0][RZ] ;  /* 0x00000000ff197b82 */ /* 0x000e220000000800 */
[----:B------:R-:W-:Y:S01]  /*0e70*/  IMAD.U32 R42, R42, 0x10000, RZ ;  /* 0x000100002a2a7824 */ /* 0x000fe200078e00ff */
[----:B------:R-:W-:Y:S01]  /*0e80*/  ULDC UR6, c[0x0][0xc] ;  /* 0x0000030000067ab9 */ /* 0x000fe20000000800 */
[----:B------:R-:W-:-:S02]  /*0e90*/  IMAD.U32 R22, R22, 0x10000, RZ ;  /* 0x0001000016167824 */ /* 0x000fc400078e00ff */
[----:B------:R-:W-:Y:S01]  /*0ea0*/  FMUL.FTZ R38, R38, R23 ;  /* 0x0000001726267220 */ /* 0x000fe20000410000 */
[----:B------:R-:W-:Y:S01]  /*0eb0*/  FMUL.FTZ R42, R39, R42 ;  /* 0x0000002a272a7220 */ /* 0x000fe20000410000 */
[----:B------:R-:W-:Y:S01]  /*0ec0*/  SEL R39, RZ, 0x1, P0 ;  /* 0x00000001ff277807 */ /* 0x000fe20000000000 */
[----:B------:R-:W-:Y:S01]  /*0ed0*/  FMUL.FTZ R43, R41, R22 ;  /* 0x00000016292b7220 */ /* 0x000fe20000410000 */
[----:B------:R-:W-:Y:S01]  /*0ee0*/  IADD3 R44, P0, R44, UR10, RZ ;  /* 0x0000000a2c2c7c10 */ /* 0x000fe2000ff1e0ff */
[C---:B------:R-:W-:Y:S01]  /*0ef0*/  FMUL.FTZ R41, R3.reuse, R42 ;  /* 0x0000002a03297220 */ /* 0x040fe20000410000 */
[----:B------:R-:W-:Y:S01]  /*0f00*/  IADD3 R42, P1, R8, UR12, RZ ;  /* 0x0000000c082a7c10 */ /* 0x000fe2000ff3e0ff */
[----:B------:R-:W-:Y:S01]  /*0f10*/  FMUL.FTZ R23, R3, R38 ;  /* 0x0000002603177220 */ /* 0x000fe20000410000 */
[----:B------:R-:W-:Y:S01]  /*0f20*/  IADD3.X R45, R21, UR11, RZ, P0, !PT ;  /* 0x0000000b152d7c10 */ /* 0x000fe200087fe4ff */
[----:B------:R-:W-:Y:S01]  /*0f30*/  FMUL.FTZ R38, R3, R43 ;  /* 0x0000002b03267220 */ /* 0x000fe20000410000 */
[----:B------:R-:W-:Y:S01]  /*0f40*/  IADD3.X R43, R9, UR13, RZ, P1, !PT ;  /* 0x0000000d092b7c10 */ /* 0x000fe20008ffe4ff */
[----:B------:R-:W-:Y:S01]  /*0f50*/  FMUL.FTZ R22, R3, R40 ;  /* 0x0000002803167220 */ /* 0x000fe20000410000 */
[----:B------:R-:W-:Y:S01]  /*0f60*/  PRMT R27, R39, 0x654, R27 ;  /* 0x00000654271b7816 */ /* 0x000fe2000000001b */
[----:B------:R-:W-:Y:S01]  /*0f70*/  IMAD.MOV.U32 R39, RZ, RZ, R26 ;  /* 0x000000ffff277224 */ /* 0x000fe200078e001a */
[----:B------:R-:W-:Y:S01]  /*0f80*/  F2FP.BF16.F32.PACK_AB R23, R38, R23 ;  /* 0x000000172617723e */ /* 0x000fe200000010ff */
[----:B------:R-:W-:Y:S01]  /*0f90*/  IMAD.MOV.U32 R38, RZ, RZ, R20 ;  /* 0x000000ffff267224 */ /* 0x000fe200078e0014 */
[----:B------:R-:W-:-:S02]  /*0fa0*/  F2FP.BF16.F32.PACK_AB R22, R41, R22 ;  /* 0x000000162916723e */ /* 0x000fc400000010ff */
[----:B------:R-:W-:Y:S01]  /*0fb0*/  MOV R40, R24 ;  /* 0x0000001800287202 */ /* 0x000fe20000000f00 */
[----:B0-----:R-:W-:Y:S02]  /*0fc0*/  IMAD R25, R25, UR6, RZ ;  /* 0x0000000619197c24 */ /* 0x001fe4000f8e02ff */
[----:B------:R0:W-:Y:S03]  /*0fd0*/  STG.E.64 desc[UR4][R44.64], R22 ;  /* 0x000000162c007986 */ /* 0x0001e6000c101b04 */
[----:B------:R-:W-:Y:S01]  /*0fe0*/  LEA R8, P0, R25, R8, 0x2 ;  /* 0x0000000819087211 */ /* 0x000fe200078010ff */
[----:B------:R0:W-:Y:S03]  /*0ff0*/  STG.E desc[UR4][R42.64], R27 ;  /* 0x0000001b2a007986 */ /* 0x0001e6000c101904 */
[----:B------:R-:W-:Y:S01]  /*1000*/  IADD3.X R9, RZ, R9, RZ, P0, !PT ;  /* 0x00000009ff097210 */ /* 0x000fe200007fe4ff */
[----:B------:R-:W-:Y:S01]  /*1010*/  BAR.SYNC.DEFER_BLOCKING 0x0 ;  /* 0x0000000000007b1d */ /* 0x000fe20000010000 */
[----:B------:R-:W-:-:S04]  /*1020*/  ISETP.GE.U32.AND P0, PT, R8, UR14, PT ;  /* 0x0000000e08007c0c */ /* 0x000fc8000bf06070 */
[----:B------:R-:W-:-:S13]  /*1030*/  ISETP.GE.U32.AND.EX P0, PT, R9, UR15, PT, P0 ;  /* 0x0000000f09007c0c */ /* 0x000fda000bf06100 */
[----:B0-----:R-:W-:Y:S05]  /*1040*/  @!P0 BRA `(.L_x_2744) ;  /* 0xfffffff400c88947 */ /* 0x001fea000383ffff */
[----:B------:R-:W-:Y:S05]  /*1050*/  EXIT ;  /* 0x000000000000794d */ /* 0x000fea0003800000 */
        .weak           $__internal_75_$__cuda_sm20_dblrcp_rn_slowpath_v3
        .type           $__internal_75_$__cuda_sm20_dblrcp_rn_slowpath_v3,@function
        .size           $__internal_75_$__cuda_sm20_dblrcp_rn_slowpath_v3,(.L_x_11651 - $__internal_75_$__cuda_sm20_dblrcp_rn_slowpath_v3)
$__internal_75_$__cuda_sm20_dblrcp_rn_slowpath_v3:
        /* <DEDUP_REMOVED lines=25> */
.L_x_2747:
        /* <DEDUP_REMOVED lines=9> */
.L_x_2745:
[----:B------:R-:W-:Y:S01]  /*1280*/  LOP3.LUT R3, R25, 0x80000, RZ, 0xfc, !PT ;  /* 0x0008000019037812 */ /* 0x000fe200078efcff */
[----:B------:R-:W-:-:S07]  /*1290*/  IMAD.MOV.U32 R2, RZ, RZ, R24 ;  /* 0x000000ffff027224 */ /* 0x000fce00078e0018 */
.L_x_2746:
[----:B------:R-:W-:Y:S01]  /*12a0*/  IMAD.MOV.U32 R27, RZ, RZ, 0x0 ;  /* 0x00000000ff1b7424 */ /* 0x000fe200078e00ff */
[----:B------:R-:W-:Y:S01]  /*12b0*/  MOV R21, R3 ;  /* 0x0000000300157202 */ /* 0x000fe20000000f00 */
[----:B------:R-:W-:Y:S02]  /*12c0*/  IMAD.MOV.U32 R20, RZ, RZ, R2 ;  /* 0x000000ffff147224 */ /* 0x000fe400078e0002 */
[----:B------:R-:W-:Y:S05]  /*12d0*/  RET.REL.NODEC R26 `(_ZN2at6native43_GLOBAL__N__7cc8d1ed_10_Dropout_cu_0e96ed3824fused_dropout_kernel_vecIN3c108BFloat16EfmLi1ELi4EbEEvNS_4cuda6detail10TensorInfoIKT_T1_EENS7_IS8_SA_EENS7_IT4_SA_EESA_T0_NS_15PhiloxCudaStateE) ;  /* 0xffffffec1a487950 */ /* 0x000fea0003c3ffff */
.L_x_2748:
        /* <DEDUP_REMOVED lines=10> */
.L_x_11651:


//--------------------- .text._ZN2at6native43_GLOBAL__N__7cc8d1ed_10_Dropout_cu_0e96ed3824fused_dropout_kernel_vecIN3c108BFloat16EfmLi1ELi8EbEEvNS_4cuda6detail10TensorInfoIKT_T1_EENS7_IS8_SA_EENS7_IT4_SA_EESA_T0_NS_15PhiloxCudaStateE --------------------------
	.section	.text._ZN2at6native43_GLOBAL__N__7cc8d1ed_10_Dropout_cu_0e96ed3824fused_dropout_kernel_vecIN3c108BFloat16EfmLi1ELi8EbEEvNS_4cuda6detail10TensorInfoIKT_T1_EENS7_IS8_SA_EENS7_IT4_SA_EESA_T0_NS_15PhiloxCudaStateE,"ax",@progbits
	.align	128
.text._ZN2at6native43_GLOBAL__N__7cc8d1ed_10_Dropout_cu_0e96ed3824fused_dropout_kernel_vecIN3c108BFloat16EfmLi1ELi8EbEEvNS_4cuda6detail10TensorInfoIKT_T1_EENS7_IS8_SA_EENS7_IT4_SA_EESA_T0_NS_15PhiloxCudaStateE:
        .type           _ZN2at6native43_GLOBAL__N__7cc8d1ed_10_Dropout_cu_0e96ed3824fused_dropout_kernel_vecIN3c108BFloat16EfmLi1ELi8EbEEvNS_4cuda6detail10TensorInfoIKT_T1_EENS7_IS8_SA_EENS7_IT4_SA_EESA_T0_NS_15PhiloxCudaStateE,@function
        .size           _ZN2at6native43_GLOBAL__N__7cc8d1ed_10_Dropout_cu_0e96ed3824fused_dropout_kernel_vecIN3c108BFloat16EfmLi1ELi8EbEEvNS_4cuda6detail10TensorInfoIKT_T1_EENS7_IS8_SA_EENS7_IT4_SA_EESA_T0_NS_15PhiloxCudaStateE,(.L_x_11653 - _ZN2at6native43_GLOBAL__N__7cc8d1ed_10_Dropout_cu_0e96ed3824fused_dropout_kernel_vecIN3c108BFloat16EfmLi1ELi8EbEEvNS_4cuda6detail10TensorInfoIKT_T1_EENS7_IS8_SA_EENS7_IT4_SA_EESA_T0_NS_15PhiloxCudaStateE)
        .other          _ZN2at6native43_GLOBAL__N__7cc8d1ed_10_Dropout_cu_0e96ed3824fused_dropout_kernel_vecIN3c108BFloat16EfmLi1ELi8EbEEvNS_4cuda6detail10TensorInfoIKT_T1_EENS7_IS8_SA_EENS7_IT4_SA_EESA_T0_NS_15PhiloxCudaStateE,@"STO_CUDA_ENTRY STV_DEFAULT"
_ZN2at6native43_GLOBAL__N__7cc8d1ed_10_Dropout_cu_0e96ed3824fused_dropout_kernel_vecIN3c108BFloat16EfmLi1ELi8EbEEvNS_4cuda6detail10TensorInfoIKT_T1_EENS7_IS8_SA_EENS7_IT4_SA_EESA_T0_NS_15PhiloxCudaStateE:
        /* <DEDUP_REMOVED lines=98> */
[----:B------:R-:W-:Y:S06]  /*0620*/  @P0 BRA `(.L_x_2749) ;  /* 0x0000000000180947 */ /* 0x000fec0003800000 */
[----:B------:R-:W-:Y:S02]  /*0630*/  LOP3.LUT R12, R15, 0x7fffffff, RZ, 0xc0, !PT ;  /* 0x7fffffff0f0c7812 */ /* 0x000fe400078ec0ff */
[----:B------:R-:W-:Y:S02]  /*0640*/  MOV R32, 0x670 ;  /* 0x0000067000207802 */ /* 0x000fe40000000f00 */
[----:B------:R-:W-:-:S07]  /*0650*/  IADD3 R39, R12, -0x100000, RZ ;  /* 0xfff000000c277810 */ /* 0x000fce0007ffe0ff */
[----:B------:R-:W-:Y:S05]  /*0660*/  CALL.REL.NOINC `($__internal_76_$__cuda_sm20_dblrcp_rn_slowpath_v3) ;  /* 0x0000001800a47944 */ /* 0x000fea0003c00000 */
[----:B------:R-:W-:Y:S02]  /*0670*/  IMAD.MOV.U32 R12, RZ, RZ, R14 ;  /* 0x000000ffff0c7224 */ /* 0x000fe400078e000e */
[----:B------:R-:W-:-:S07]  /*0680*/  IMAD.MOV.U32 R13, RZ, RZ, R15 ;  /* 0x000000ffff0d7224 */ /* 0x000fce00078e000f */
.L_x_2749:
        /* <DEDUP_REMOVED lines=13> */
.L_x_2761:
        /* <DEDUP_REMOVED lines=18> */
.L_x_2752:
[----:B------:R-:W-:Y:S05]  /*0880*/  BSYNC B0 ;  /* 0x0000000000007941 */ /* 0x000fea0003800000 */
.L_x_2751:
        /* <DEDUP_REMOVED lines=58> */
.L_x_2753:
[----:B------:R-:W-:Y:S01]  /*0c30*/  IMAD.WIDE.U32 R12, R25, -0x326172a9, RZ ;  /* 0xcd9e8d57190c7825 */ /* 0x000fe200078e00ff */
[----:B------:R-:W-:Y:S03]  /*0c40*/  BSSY B0, `(.L_x_2754) ;  /* 0x0000014000007945 */ /* 0x000fe60003800000 */
[----:B------:R-:W-:Y:S01]  /*0c50*/  IMAD.HI.U32 R45, R36, -0x2daee0ad, RZ ;  /* 0xd2511f53242d7827 */ /* 0x000fe200078e00ff */
[----:B------:R-:W-:-:S03]  /*0c60*/  LOP3.LUT R29, R12, R2, RZ, 0x3c, !PT ;  /* 0x000000020c1d7212 */ /* 0x000fc600078e3cff */
[----:B------:R-:W-:Y:S01]  /*0c70*/  IMAD.MOV.U32 R15, RZ, RZ, R13 ;  /* 0x000000ffff0f7224 */ /* 0x000fe200078e000d */
[----:B------:R-:W-:Y:S06]  /*0c80*/  @P2 BRA `(.L_x_2755) ;  /* 0x00000000003c2947 */ /* 0x000fec0003800000 */
[----:B------:R-:W-:Y:S01]  /*0c90*/  VIADD R33, R33, 0x1 ;  /* 0x0000000121217836 */ /* 0x000fe20000000000 */
[----:B------:R-:W-:Y:S02]  /*0ca0*/  LOP3.LUT R29, R12, R2, RZ, 0x3c, !PT ;  /* 0x000000020c1d7212 */ /* 0x000fe400078e3cff */
        /* <DEDUP_REMOVED lines=9> */
[----:B------:R-:W-:-:S11]  /*0d40*/  LOP3.LUT R29, R29, R2, RZ, 0x3c, !PT ;  /* 0x000000021d1d7212 */ /* 0x000fd600078e3cff */
[----:B------:R-:W-:-:S05]  /*0d50*/  @P1 IMAD.MOV R13, RZ, RZ, R35 ;  /* 0x000000ffff0d1224 */ /* 0x000fca00078e0223 */
[----:B------:R-:W-:Y:S02]  /*0d60*/  LOP3.LUT R14, R13, R27, RZ, 0x3c, !PT ;  /* 0x0000001b0d0e7212 */ /* 0x000fe400078e3cff */
[----:B------:R-:W-:-:S07]  /*0d70*/  MOV R35, R13 ;  /* 0x0000000d00237202 */ /* 0x000fce0000000f00 */
.L_x_2755:
[----:B------:R-:W-:Y:S05]  /*0d80*/  BSYNC B0 ;  /* 0x0000000000007941 */ /* 0x000fea0003800000 */
.L_x_2754:
        /* <DEDUP_REMOVED lines=61> */
.L_x_2750:
        /* <DEDUP_REMOVED lines=15> */
.L_x_2758:
[----:B------:R-:W-:Y:S05]  /*1250*/  BSYNC B0 ;  /* 0x0000000000007941 */ /* 0x000fea0003800000 */
.L_x_2757:
        /* <DEDUP_REMOVED lines=9> */
[----:B------:R-:W-:-:S04]  /*12f0*/  IMAD.HI.U32 R30, R29, -0x326172a9, RZ ;  /* 0xcd9e8d571d1e7827 */ /* 0x000fc800078e00ff */
[----:B------:R-:W-:Y:S01]  /*1300*/  IMAD.MOV.U32 R31, RZ, RZ, R45 ;  /* 0x000000ffff1f7224 */ /* 0x000fe200078e002d */
[----:B------:R-:W-:Y:S06]  /*1310*/  @P0 BRA `(.L_x_2760) ;  /* 0x00000000003c0947 */ /* 0x000fec0003800000 */
[----:B------:R-:W-:Y:S01]  /*1320*/  IADD3 R33, R41, 0x1, RZ ;  /* 0x0000000129217810 */ /* 0x000fe20007ffe0ff */
[----:B------:R-:W-:Y:S02]  /*1330*/  IMAD.MOV.U32 R31, RZ, RZ, R45 ;  /* 0x000000ffff1f7224 */ /* 0x000fe400078e002d */
[----:B------:R-:W-:Y:S01]  /*1340*/  IMAD.MOV.U32 R13, RZ, RZ, R15 ;  /* 0x000000ffff0d7224 */ /* 0x000fe200078e000f */
        /* <DEDUP_REMOVED lines=10> */
[----:B------:R-:W-:Y:S01]  /*13f0*/  LOP3.LUT R12, R37, R27, RZ, 0x3c, !PT ;  /* 0x0000001b250c7212 */ /* 0x000fe200078e3cff */
[----:B------:R-:W-:-:S07]  /*1400*/  IMAD.MOV.U32 R35, RZ, RZ, R37 ;  /* 0x000000ffff237224 */ /* 0x000fce00078e0025 */
.L_x_2760:
[----:B------:R-:W-:Y:S05]  /*1410*/  BSYNC B0 ;  /* 0x0000000000007941 */ /* 0x000fea0003800000 */
.L_x_2759:
        /* <DEDUP_REMOVED lines=86> */
[--C-:B------:R-:W-:Y:S02]  /*1980*/  LOP3.LUT R14, R13, R14, R22.reuse, 0x96, !PT ;  /* 0x0000000e0d0e7212 */ /* 0x100fe400078e9616 */
[----:B------:R-:W-:Y:S01]  /*1990*/  MOV R39, R44 ;  /* 0x0000002c00277202 */ /* 0x000fe20000000f00 */
[----:B------:R-:W-:Y:S01]  /*19a0*/  IMAD R46, R37, -0x2daee0ad, RZ ;  /* 0xd2511f53252e7824 */ /* 0x000fe200078e02ff */
[----:B------:R-:W-:Y:S01]  /*19b0*/  LOP3.LUT R38, R41, R45, R22, 0x96, !PT ;  /* 0x0000002d29267212 */ /* 0x000fe200078e9616 */
[----:B------:R-:W-:Y:S01]  /*19c0*/  IMAD.HI.U32 R31, R29, -0x2daee0ad, RZ ;  /* 0xd2511f531d1f7827 */ /* 0x000fe200078e00ff */
[----:B------:R-:W-:-:S03]  /*19d0*/  MOV R45, R28 ;  /* 0x0000001c002d7202 */ /* 0x000fc60000000f00 */
[----:B------:R-:W-:Y:S01]  /*19e0*/  IMAD.HI.U32 R47, R15, -0x2daee0ad, RZ ;  /* 0xd2511f530f2f7827 */ /* 0x000fe200078e00ff */
[----:B------:R-:W-:-:S03]  /*19f0*/  LOP3.LUT R30, R31, R30, R21, 0x96, !PT ;  /* 0x0000001e1f1e7212 */ /* 0x000fc600078e9615 */
[----:B------:R-:W-:Y:S01]  /*1a00*/  IMAD.MOV.U32 R31, RZ, RZ, R12 ;  /* 0x000000ffff1f7224 */ /* 0x000fe200078e000c */
[----:B------:R-:W-:Y:S01]  /*1a10*/  LOP3.LUT R47, R47, R46, R21, 0x96, !PT ;  /* 0x0000002e2f2f7212 */ /* 0x000fe200078e9615 */
[----:B------:R-:W-:Y:S02]  /*1a20*/  IMAD.MOV.U32 R46, RZ, RZ, R43 ;  /* 0x000000ffff2e7224 */ /* 0x000fe400078e002b */
[----:B------:R-:W-:Y:S02]  /*1a30*/  IMAD.MOV.U32 R37, RZ, RZ, R42 ;  /* 0x000000ffff257224 */ /* 0x000fe400078e002a */
[----:B------:R-:W-:Y:S02]  /*1a40*/  IMAD R44, R15, -0x2daee0ad, RZ ;  /* 0xd2511f530f2c7824 */ /* 0x000fe400078e02ff */
[----:B------:R-:W-:-:S07]  /*1a50*/  IMAD.MOV.U32 R28, RZ, RZ, R14 ;  /* 0x000000ffff1c7224 */ /* 0x000fce00078e000e */
.L_x_2756:
        /* <DEDUP_REMOVED lines=15> */
[----:B------:R-:W-:Y:S01]  /*1b50*/  FSETP.GEU.FTZ.AND P3, PT, R43, UR7, PT ;  /* 0x000000072b007c0b */ /* 0x000fe2000bf7e000 */
[----:B------:R-:W-:Y:S01]  /*1b60*/  FFMA.FTZ R48, R39, R38, 1.1641532182693481445e-10 ;  /* 0x2f00000027307423 */ /* 0x000fe20000010026 */
[----:B------:R-:W-:Y:S01]  /*1b70*/  I2FP.F32.U32 R37, R46 ;  /* 0x0000002e00257245 */ /* 0x000fe20000201000 */
[-C--:B------:R-:W-:Y:S01]  /*1b80*/  FFMA.FTZ R46, R53, R38.reuse, 1.1641532182693481445e-10 ;  /* 0x2f000000352e7423 */ /* 0x080fe20000010026 */
[----:B------:R-:W-:Y:S01]  /*1b90*/  I2FP.F32.U32 R45, R45 ;  /* 0x0000002d002d7245 */ /* 0x000fe20000201000 */
[-C--:B------:R-:W-:Y:S01]  /*1ba0*/  FFMA.FTZ R47, R47, R38.reuse, 1.1641532182693481445e-10 ;  /* 0x2f0000002f2f7423 */ /* 0x080fe20000010026 */
[----:B------:R-:W-:Y:S02]  /*1bb0*/  SEL R52, RZ, 0xffffffff, P3 ;  /* 0xffffffffff347807 */ /* 0x000fe40001800000 */
[----:B------:R-:W-:Y:S01]  /*1bc0*/  FSETP.GEU.FTZ.AND P2, PT, R40, UR7, PT ;  /* 0x0000000728007c0b */ /* 0x000fe2000bf5e000 */
[-C--:B------:R-:W-:Y:S01]  /*1bd0*/  FFMA.FTZ R44, R45, R38.reuse, 1.1641532182693481445e-10 ;  /* 0x2f0000002d2c7423 */ /* 0x080fe20000010026 */
[----:B------:R-:W-:Y:S01]  /*1be0*/  FSETP.GEU.FTZ.AND P1, PT, R48, UR7, PT ;  /* 0x0000000730007c0b */ /* 0x000fe2000bf3e000 */
[----:B------:R-:W-:Y:S01]  /*1bf0*/  IMAD.SHL.U32 R52, R52, 0x100, RZ ;  /* 0x0000010034347824 */ /* 0x000fe200078e00ff */
[----:B------:R-:W-:Y:S01]  /*1c00*/  FSETP.GEU.FTZ.AND P0, PT, R46, UR7, PT ;  /* 0x000000072e007c0b */ /* 0x000fe2000bf1e000 */
[-C--:B------:R-:W-:Y:S01]  /*1c10*/  FFMA.FTZ R45, R49, R38.reuse, 1.1641532182693481445e-10 ;  /* 0x2f000000312d7423 */ /* 0x080fe20000010026 */
[----:B------:R-:W-:Y:S01]  /*1c20*/  SEL R51, RZ, 0x1, P2 ;  /* 0x00000001ff337807 */ /* 0x000fe20001000000 */
[----:B------:R-:W-:Y:S01]  /*1c30*/  FFMA.FTZ R38, R37, R38, 1.1641532182693481445e-10 ;  /* 0x2f00000025267423 */ /* 0x000fe20000010026 */
[----:B------:R-:W-:-:S02]  /*1c40*/  SEL R50, RZ, 0xffffffff, P1 ;  /* 0xffffffffff327807 */ /* 0x000fc40000800000 */
[----:B------:R-:W-:Y:S02]  /*1c50*/  SEL R39, RZ, 0x1, P0 ;  /* 0x00000001ff277807 */ /* 0x000fe40000000000 */
[----:B------:R-:W-:Y:S01]  /*1c60*/  FSETP.GEU.FTZ.AND P0, PT, R44, UR7, PT ;  /* 0x000000072c007c0b */ /* 0x000fe2000bf1e000 */
[----:B------:R-:W-:Y:S01]  /*1c70*/  IMAD.SHL.U32 R50, R50, 0x100, RZ ;  /* 0x0000010032327824 */ /* 0x000fe200078e00ff */
[----:B------:R-:W-:Y:S02]  /*1c80*/  FSET.BF.LT.FTZ.AND R49, R44, UR7, PT ;  /* 0x000000072c317c0a */ /* 0x000fe4000b811000 */
[----:B------:R-:W-:Y:S02]  /*1c90*/  LOP3.LUT R37, R52, 0x100, R51, 0xe2, !PT ;  /* 0x0000010034257812 */ /* 0x000fe400078ee233 */
[C---:B------:R-:W-:Y:S02]  /*1ca0*/  FSETP.GEU.FTZ.AND P2, PT, R45.reuse, UR7, PT ;  /* 0x000000072d007c0b */ /* 0x040fe4000bf5e000 */
[----:B------:R-:W-:-:S02]  /*1cb0*/  FSET.BF.LT.FTZ.AND R45, R45, UR7, PT ;  /* 0x000000072d2d7c0a */ /* 0x000fc4000b811000 */
[C---:B------:R-:W-:Y:S02]  /*1cc0*/  FSETP.GEU.FTZ.AND P1, PT, R38.reuse, UR7, PT ;  /* 0x0000000726007c0b */ /* 0x040fe4000bf3e000 */
[----:B------:R-:W-:Y:S02]  /*1cd0*/  FSET.BF.LT.FTZ.AND R38, R38, UR7, PT ;  /* 0x0000000726267c0a */ /* 0x000fe4000b811000 */
[----:B------:R-:W-:Y:S02]  /*1ce0*/  FSET.BF.LT.FTZ.AND R43, R43, UR7, PT ;  /* 0x000000072b2b7c0a */ /* 0x000fe4000b811000 */
[----:B------:R-:W-:Y:S02]  /*1cf0*/  LOP3.LUT R39, R50, 0x100, R39, 0xe2, !PT ;  /* 0x0000010032277812 */ /* 0x000fe400078ee227 */
[----:B------:R-:W-:Y:S02]  /*1d00*/  FSET.BF.LT.FTZ.AND R46, R46, UR7, PT ;  /* 0x000000072e2e7c0a */ /* 0x000fe4000b811000 */
[----:B------:R-:W-:-:S02]  /*1d10*/  FSET.BF.LT.FTZ.AND R48, R48, UR7, PT ;  /* 0x0000000730307c0a */ /* 0x000fc4000b811000 */
[C---:B------:R-:W-:Y:S02]  /*1d20*/  FSETP.GEU.FTZ.AND P3, PT, R47.reuse, UR7, PT ;  /* 0x000000072f007c0b */ /* 0x040fe4000bf7e000 */
[----:B------:R-:W-:Y:S02]  /*1d30*/  FSET.BF.LT.FTZ.AND R47, R47, UR7, PT ;  /* 0x000000072f2f7c0a */ /* 0x000fe4000b811000 */
[----:B------:R-:W-:Y:S02]  /*1d40*/  FSET.BF.LT.FTZ.AND R40, R40, UR7, PT ;  /* 0x0000000728287c0a */ /* 0x000fe4000b811000 */
[----:B--2---:R-:W-:Y:S02]  /*1d50*/  PRMT R44, R12, 0x7632, R44 ;  /* 0x000076320c2c7816 */ /* 0x004fe4000000002c */
[C---:B------:R-:W-:Y:S01]  /*1d60*/  PRMT R51, R14.reuse, 0x7632, R51 ;  /* 0x000076320e337816 */ /* 0x040fe20000000033 */
[----:B------:R-:W-:Y:S01]  /*1d70*/  IMAD.U32 R14, R14, 0x10000, RZ ;  /* 0x000100000e0e7824 */ /* 0x000fe200078e00ff */
[----:B------:R-:W-:Y:S01]  /*1d80*/  PRMT R52, R15, 0x7632, R52 ;  /* 0x000076320f347816 */ /* 0x000fe20000000034 */
[----:B------:R-:W-:Y:S01]  /*1d90*/  IMAD.U32 R53, R44, 0x10000, RZ ;  /* 0x000100002c357824 */ /* 0x000fe200078e00ff */
[----:B------:R-:W-:Y:S01]  /*1da0*/  SHF.L.U32 R12, R12, 0x10, RZ ;  /* 0x000000100c0c7819 */ /* 0x000fe200000006ff */
[----:B------:R-:W-:Y:S01]  /*1db0*/  FMUL.FTZ R45, R45, R14 ;  /* 0x0000000e2d2d7220 */ /* 0x000fe20000410000 */
[----:B------:R-:W-:Y:S01]  /*1dc0*/  PRMT R50, R13, 0x7632, R50 ;  /* 0x000076320d327816 */ /* 0x000fe20000000032 */
[----:B------:R-:W-:-:S02]  /*1dd0*/  IMAD.U32 R52, R52, 0x10000, RZ ;  /* 0x0001000034347824 */ /* 0x000fc400078e00ff */
[----:B------:R-:W-:Y:S01]  /*1de0*/  FMUL.FTZ R53, R38, R53 ;  /* 0x0000003526357220 */ /* 0x000fe20000410000 */
[----:B------:R-:W-:Y:S01]  /*1df0*/  FMUL.FTZ R38, R32, R45 ;  /* 0x0000002d20267220 */ /* 0x000fe20000410000 */
[----:B------:R-:W-:Y:S01]  /*1e00*/  FMUL.FTZ R49, R49, R12 ;  /* 0x0000000c31317220 */ /* 0x000fe20000410000 */
[----:B------:R-:W-:Y:S01]  /*1e10*/  FMUL.FTZ R45, R43, R52 ;  /* 0x000000342b2d7220 */ /* 0x000fe20000410000 */
[----:B------:R-:W-:Y:S01]  /*1e20*/  IMAD.U32 R13, R13, 0x10000, RZ ;  /* 0x000100000d0d7824 */ /* 0x000fe200078e00ff */
[----:B------:R-:W0:Y:S01]  /*1e30*/  LDC R43, c[0x0][RZ] ;  /* 0x00000000ff2b7b82 */ /* 0x000e220000000800 */
[----:B------:R-:W-:Y:S01]  /*1e40*/  IMAD.U32 R50, R50, 0x10000, RZ ;  /* 0x0001000032327824 */ /* 0x000fe200078e00ff */
[----:B------:R-:W-:Y:S01]  /*1e50*/  SHF.L.U32 R12, R51, 0x10, RZ ;  /* 0x00000010330c7819 */ /* 0x000fe200000006ff */
[----:B------:R-:W-:Y:S01]  /*1e60*/  FMUL.FTZ R13, R46, R13 ;  /* 0x0000000d2e0d7220 */ /* 0x000fe20000410000 */
[----:B------:R-:W-:Y:S01]  /*1e70*/  SHF.L.U32 R15, R15, 0x10, RZ ;  /* 0x000000100f0f7819 */ /* 0x000fe200000006ff */
[----:B------:R-:W-:Y:S01]  /*1e80*/  FMUL.FTZ R51, R48, R50 ;  /* 0x0000003230337220 */ /* 0x000fe20000410000 */
[----:B------:R-:W-:Y:S01]  /*1e90*/  SEL R46, RZ, 0xffffffff, P1 ;  /* 0xffffffffff2e7807 */ /* 0x000fe20000800000 */
[----:B------:R-:W-:Y:S01]  /*1ea0*/  FMUL.FTZ R47, R47, R12 ;  /* 0x0000000c2f2f7220 */ /* 0x000fe20000410000 */
[C---:B------:R-:W-:Y:S01]  /*1eb0*/  FMUL.FTZ R13, R32.reuse, R13 ;  /* 0x0000000d200d7220 */ /* 0x040fe20000410000 */
[----:B------:R-:W-:Y:S01]  /*1ec0*/  FMUL.FTZ R14, R32, R51 ;  /* 0x00000033200e7220 */ /* 0x000fe20000410000 */
[----:B------:R-:W-:Y:S01]  /*1ed0*/  FMUL.FTZ R15, R40, R15 ;  /* 0x0000000f280f7220 */ /* 0x000fe20000410000 */
[C---:B------:R-:W-:Y:S01]  /*1ee0*/  FMUL.FTZ R47, R32.reuse, R47 ;  /* 0x0000002f202f7220 */ /* 0x040fe20000410000 */
[----:B------:R-:W-:Y:S01]  /*1ef0*/  IADD3 R40, P4, R41, UR10, RZ ;  /* 0x0000000a29287c10 */ /* 0x000fe2000ff9e0ff */
[----:B------:R-:W-:Y:S01]  /*1f00*/  FMUL.FTZ R12, R32, R49 ;  /* 0x00000031200c7220 */ /* 0x000fe20000410000 */
[----:B------:R-:W-:Y:S01]  /*1f10*/  F2FP.BF16.F32.PACK_AB R13, R14, R13 ;  /* 0x0000000d0e0d723e */ /* 0x000fe200000010ff */
[C---:B------:R-:W-:Y:S01]  /*1f20*/  FMUL.FTZ R53, R32.reuse, R53 ;  /* 0x0000003520357220 */ /* 0x040fe20000410000 */
[----:B------:R-:W-:Y:S01]  /*1f30*/  F2FP.BF16.F32.PACK_AB R14, R47, R38 ;  /* 0x000000262f0e723e */ /* 0x000fe200000010ff */
[C---:B------:R-:W-:Y:S01]  /*1f40*/  FMUL.FTZ R15, R32.reuse, R15 ;  /* 0x0000000f200f7220 */ /* 0x040fe20000410000 */
[----:B------:R-:W-:Y:S01]  /*1f50*/  SEL R41, RZ, 0xffffffff, P3 ;  /* 0xffffffffff297807 */ /* 0x000fe20001800000 */
[----:B------:R-:W-:Y:S01]  /*1f60*/  FMUL.FTZ R38, R32, R45 ;  /* 0x0000002d20267220 */ /* 0x000fe20000410000 */
[----:B------:R-:W-:Y:S01]  /*1f70*/  SEL R45, RZ, 0x1, P0 ;  /* 0x00000001ff2d7807 */ /* 0x000fe20000000000 */
[----:B------:R-:W-:Y:S01]  /*1f80*/  ULDC UR6, c[0x0][0xc] ;  /* 0x0000030000067ab9 */ /* 0x000fe20000000800 */
[----:B------:R-:W-:Y:S01]  /*1f90*/  SHF.L.U32 R46, R46, 0x8, RZ ;  /* 0x000000082e2e7819 */ /* 0x000fe200000006ff */
[----:B------:R-:W-:Y:S01]  /*1fa0*/  IMAD.SHL.U32 R47, R41, 0x100, RZ ;  /* 0x00000100292f7824 */ /* 0x000fe200078e00ff */
[----:B------:R-:W-:Y:S01]  /*1fb0*/  F2FP.BF16.F32.PACK_AB R12, R53, R12 ;  /* 0x0000000c350c723e */ /* 0x000fe200000010ff */
[----:B0-----:R-:W-:Y:S01]  /*1fc0*/  IMAD R43, R43, UR6, RZ ;  /* 0x000000062b2b7c24 */ /* 0x001fe2000f8e02ff */
[----:B------:R-:W-:-:S02]  /*1fd0*/  IADD3.X R41, R42, UR11, RZ, P4, !PT ;  /* 0x0000000b2a297c10 */ /* 0x000fc4000a7fe4ff */
[----:B------:R-:W-:Y:S02]  /*1fe0*/  F2FP.BF16.F32.PACK_AB R15, R38, R15 ;  /* 0x0000000f260f723e */ /* 0x000fe400000010ff */
[----:B------:R-:W-:Y:S01]  /*1ff0*/  LOP3.LUT R42, R46, 0x100, R45, 0xe2, !PT ;  /* 0x000001002e2a7812 */ /* 0x000fe200078ee22d */
[----:B------:R-:W-:Y:S01]  /*2000*/  IMAD.MOV.U32 R46, RZ, RZ, R36 ;  /* 0x000000ffff2e7224 */ /* 0x000fe200078e0024 */
[----:B------:R-:W-:Y:S01]  /*2010*/  IADD3 R38, P0, R24, UR12, RZ ;  /* 0x0000000c18267c10 */ /* 0x000fe2000ff1e0ff */
[----:B------:R0:W-:Y:S01]  /*2020*/  STG.E.128 desc[UR4][R40.64], R12 ;  /* 0x0000000c28007986 */ /* 0x0001e2000c101d04 */
[----:B------:R-:W-:-:S04]  /*2030*/  SEL R44, RZ, 0x1, P2 ;  /* 0x00000001ff2c7807 */ /* 0x000fc80001000000 */
[----:B------:R-:W-:Y:S02]  /*2040*/  LOP3.LUT R44, R47, 0x100, R44, 0xe2, !PT ;  /* 0x000001002f2c7812 */ /* 0x000fe400078ee22c */
[----:B0-----:R-:W-:Y:S02]  /*2050*/  PRMT R12, R42, 0x5410, R39 ;  /* 0x000054102a0c7816 */ /* 0x001fe40000000027 */
[----:B------:R-:W-:Y:S02]  /*2060*/  IADD3.X R39, R23, UR13, RZ, P0, !PT ;  /* 0x0000000d17277c10 */ /* 0x000fe400087fe4ff */
[----:B------:R-:W-:Y:S02]  /*2070*/  LEA R24, P0, R43, R24, 0x3 ;  /* 0x000000182b187211 */ /* 0x000fe400078018ff */
[----:B------:R-:W-:Y:S02]  /*2080*/  PRMT R13, R44, 0x5410, R37 ;  /* 0x000054102c0d7816 */ /* 0x000fe40000000025 */
[----:B------:R-:W-:-:S02]  /*2090*/  IADD3.X R23, RZ, R23, RZ, P0, !PT ;  /* 0x00000017ff177210 */ /* 0x000fc400007fe4ff */
[----:B------:R-:W-:Y:S01]  /*20a0*/  ISETP.GE.U32.AND P0, PT, R24, UR14, PT ;  /* 0x0000000e18007c0c */ /* 0x000fe2000bf06070 */
[----:B------:R0:W-:Y:S01]  /*20b0*/  STG.E.64 desc[UR4][R38.64], R12 ;  /* 0x0000000c26007986 */ /* 0x0001e2000c101b04 */
[----:B------:R-:W-:Y:S02]  /*20c0*/  BAR.SYNC.DEFER_BLOCKING 0x0 ;  /* 0x0000000000007b1d */ /* 0x000fe40000010000 */
[----:B------:R-:W-:-:S13]  /*20d0*/  ISETP.GE.U32.AND.EX P0, PT, R23, UR15, PT, P0 ;  /* 0x0000000f17007c0c */ /* 0x000fda000bf06100 */
[----:B0-----:R-:W-:Y:S05]  /*20e0*/  @!P0 BRA `(.L_x_2761) ;  /* 0xffffffe4009c8947 */ /* 0x001fea000383ffff */
[----:B------:R-:W-:Y:S05]  /*20f0*/  EXIT ;  /* 0x000000000000794d */ /* 0x000fea0003800000 */
        .weak           $__internal_76_$__cuda_sm20_dblrcp_rn_slowpath_v3
        .type           $__internal_76_$__cuda_sm20_dblrcp_rn_slowpath_v3,@function
        .size           $__internal_76_$__cuda_sm20_dblrcp_rn_slowpath_v3,(.L_x_11653 - $__internal_76_$__cuda_sm20_dblrcp_rn_slowpath_v3)
$__internal_76_$__cuda_sm20_dblrcp_rn_slowpath_v3:
        /* <DEDUP_REMOVED lines=26> */
.L_x_2764:
        /* <DEDUP_REMOVED lines=10> */
.L_x_2762:
[----:B------:R-:W-:Y:S02]  /*2340*/  LOP3.LUT R13, R37, 0x80000, RZ, 0xfc, !PT ;  /* 0x00080000250d7812 */ /* 0x000fe400078efcff */
[----:B------:R-:W-:-:S07]  /*2350*/  MOV R12, R36 ;  /* 0x00000024000c7202 */ /* 0x000fce0000000f00 */
.L_x_2763:
[----:B------:R-:W-:Y:S01]  /*2360*/  IMAD.MOV.U32 R14, RZ, RZ, R12 ;  /* 0x000000ffff0e7224 */ /* 0x000fe200078e000c */
[----:B------:R-:W-:Y:S01]  /*2370*/  MOV R15, R13 ;  /* 0x0000000d000f7202 */ /* 0x000fe20000000f00 */
[----:B------:R-:W-:Y:S01]  /*2380*/  IMAD.MOV.U32 R12, RZ, RZ, R32 ;  /* 0x000000ffff0c7224 */ /* 0x000fe200078e0020 */
[----:B------:R-:W-:-:S04]  /*2390*/  MOV R13, 0x0 ;  /* 0x00000000000d7802 */ /* 0x000fc80000000f00 */
[----:B------:R-:W-:Y:S05]  /*23a0*/  RET.REL.NODEC R12 `(_ZN2at6native43_GLOBAL__N__7cc8d1ed_10_Dropout_cu_0e96ed3824fused_dropout_kernel_vecIN3c108BFloat16EfmLi1ELi8EbEEvNS_4cuda6detail10TensorInfoIKT_T1_EENS7_IS8_SA_EENS7_IT4_SA_EESA_T0_NS_15PhiloxCudaStateE) ;  /* 0xffffffdc0c147950 */ /* 0x000fea0003c3ffff */
.L_x_2765:
        /* <DEDUP_REMOVED lines=13> */
.L_x_11653:


//--------------------- .text._ZN2at6native43_GLOBAL__N__7cc8d1ed_10_Dropout_cu_0e96ed3824fused_dropout_kernel_vecIN3c108BFloat16EfmLi1ELi16EbEEvNS_4cuda6detail10TensorInfoIKT_T1_EENS7_IS8_SA_EENS7_IT4_SA_EESA_T0_NS_15PhiloxCudaStateE --------------------------
	.section	.text._ZN2at6native43_GLOBAL__N__7cc8d1ed_10_Dropout_cu_0e96ed3824fused_dropout_kernel_vecIN3c108BFloat16EfmLi1ELi16EbEEvNS_4cuda6detail10TensorInfoIKT_T1_EENS7_IS8_SA_EENS7_IT4_SA_EESA_T0_NS_15PhiloxCudaStateE,"ax",@progbits
	.align	128
.text._ZN2at6native43_GLOBAL__N__7cc8d1ed_10_Dropout_cu_0e96ed3824fused_dropout_kernel_vecIN3c108BFloat16EfmLi1ELi16EbEEvNS_4cuda6detail10TensorInfoIKT_T1_EENS7_IS8_SA_EENS7_IT4_SA_EESA_T0_NS_15PhiloxCudaStateE:
        .type           _ZN2at6native43_GLOBAL__N__7cc8d1ed_10_Dropout_cu_0e96ed3824fused_dropout_kernel_vecIN3c108BFloat16EfmLi1ELi16EbEEvNS_4cuda6detail10TensorInfoIKT_T1_EENS7_IS8_SA_EENS7_IT4_SA_EESA_T0_NS_15PhiloxCudaStateE,@function
        .size           _ZN2at6native43_GLOBAL__N__7cc8d1ed_10_Dropout_cu_0e96ed3824fused_dropout_kernel_vecIN3c108BFloat16EfmLi1ELi16EbEEvNS_4cuda6detail10TensorInfoIKT_T1_EENS7_IS8_SA_EENS7_IT4_SA_EESA_T0_NS_15PhiloxCudaStateE,(.L_x_11655 - _ZN2at6native43_GLOBAL__N__7cc8d1ed_10_Dropout_cu_0e96ed3824fused_dropout_kernel_vecIN3c108BFloat16EfmLi1ELi16EbEEvNS_4cuda6detail10TensorInfoIKT_T1_EENS7_IS8_SA_EENS7_IT4_SA_EESA_T0_NS_15PhiloxCudaStateE)
        .other          _ZN2at6native43_GLOBAL__N__7cc8d1ed_10_Dropout_cu_0e96ed3824fused_dropout_kernel_vecIN3c108BFloat16EfmLi1ELi16EbEEvNS_4cuda6detail10TensorInfoIKT_T1_EENS7_IS8_SA_EENS7_IT4_SA_EESA_T0_NS_15PhiloxCudaStateE,@"STO_CUDA_ENTRY STV_DEFAULT"
_ZN2at6native43_GLOBAL__N__7cc8d1ed_10_Dropout_cu_0e96ed3824fused_dropout_kernel_vecIN3c108BFloat16EfmLi1ELi16EbEEvNS_4cuda6detail10TensorInfoIKT_T1_EENS7_IS8_SA_EENS7_IT4_SA_EESA_T0_NS_15PhiloxCudaStateE:
        /* <DEDUP_REMOVED lines=96> */
[----:B------:R-:W-:-:S07]  /*0600*/  IMAD.MOV.U32 R3, RZ, RZ, R10 ;  /* 0x000000ffff037224 */ /* 0x000fce00078e000a */
[----:B------:R-:W-:-:S08]  /*0610*/  DFMA R8, -R4, R6, 1 ;  /* 0x3ff000000408742b */ /* 0x000fd00000000106 */
[----:B------:R-:W-:Y:S01]  /*0620*/  DFMA R6, R6, R8, R6 ;  /* 0x000000080606722b */ /* 0x000fe20000000006 */
[----:B------:R-:W-:Y:S10]  /*0630*/  @P0 BRA `(.L_x_2766) ;  /* 0x0000000000100947 */ /* 0x000ff40003800000 */
[----:B------:R-:W-:-:S05]  /*0640*/  LOP3.LUT R2, R5, 0x7fffffff, RZ, 0xc0, !PT ;  /* 0x7fffffff05027812 */ /* 0x000fca00078ec0ff */
[----:B------:R-:W-:Y:S01]  /*0650*/  VIADD R8, R2, 0xfff00000 ;  /* 0xfff0000002087836 */ /* 0x000fe20000000000 */
[----:B------:R-:W-:-:S07]  /*0660*/  MOV R2, 0x680 ;  /* 0x0000068000027802 */ /* 0x000fce0000000f00 */
[----:B------:R-:W-:Y:S05]  /*0670*/  CALL.REL.NOINC `($__internal_77_$__cuda_sm20_dblrcp_rn_slowpath_v3) ;  /* 0x0000003000e07944 */ /* 0x000fea0003c00000 */
.L_x_2766:
        /* <DEDUP_REMOVED lines=16> */
.L_x_2788:
        /* <DEDUP_REMOVED lines=18> */
.L_x_2769:
[----:B------:R-:W-:Y:S05]  /*08a0*/  BSYNC B0 ;  /* 0x0000000000007941 */ /* 0x000fea0003800000 */
.L_x_2768:
[----:B------:R-:W-:Y:S01]  /*08b0*/  IMAD.HI.U32 R7, R20, -0x326172a9, RZ ;  /* 0xcd9e8d5714077827 */ /* 0x000fe200078e00ff */
[----:B------:R-:W-:Y:S02]  /*08c0*/  LOP3.LUT R8, R4, UR7, R23, 0x96, !PT ;  /* 0x0000000704087c12 */ /* 0x000fe4000f8e9617 */
[----:B------:R-:W-:Y:S01]  /*08d0*/  ISETP.NE.AND P0, PT, R21, 0x1, PT ;  /* 0x000000011500780c */ /* 0x000fe20003f05270 */
[----:B------:R-:W-:Y:S01]  /*08e0*/  IMAD.MOV.U32 R4, RZ, RZ, -0x2daee0ad ;  /* 0xd2511f53ff047424 */ /* 0x000fe200078e00ff */
[----:B------:R-:W-:Y:S01]  /*08f0*/  LOP3.LUT R7, R7, UR6, R22, 0x96, !PT ;  /* 0x0000000607077c12 */ /* 0x000fe2000f8e9616 */
[----:B------:R-:W-:Y:S01]  /*0900*/  IMAD R15, R20, -0x326172a9, RZ ;  /* 0xcd9e8d57140f7824 */ /* 0x000fe200078e02ff */
[----:B------:R-:W-:Y:S01]  /*0910*/  IADD3 R10, R11, 0x2, RZ ;  /* 0x000000020b0a7810 */ /* 0x000fe20007ffe0ff */
        /* <DEDUP_REMOVED lines=36> */
[----:B------:R-:W-:Y:S01]  /*0b60*/  IMAD.HI.U32 R7, R8, -0x2daee0ad, RZ ;  /* 0xd2511f5308077827 */ /* 0x000fe200078e00ff */
[----:B------:R-:W-:-:S03]  /*0b70*/  LOP3.LUT R12, R25, UR32, R12, 0x96, !PT ;  /* 0x00000020190c7c12 */ /* 0x000fc6000f8e960c */
[----:B------:R-:W-:Y:S01]  /*0b80*/  IMAD.MOV.U32 R25, RZ, RZ, R5 ;  /* 0x000000ffff197224 */ /* 0x000fe200078e0005 */
        /* <DEDUP_REMOVED lines=12> */
.L_x_2770:
        /* <DEDUP_REMOVED lines=8> */
[----:B------:R-:W-:Y:S01]  /*0cd0*/  LOP3.LUT R6, R12, UR16, RZ, 0x3c, !PT ;  /* 0x000000100c067c12 */ /* 0x000fe2000f8e3cff */
[----:B------:R-:W-:Y:S01]  /*0ce0*/  IMAD.MOV.U32 R5, RZ, RZ, R9 ;  /* 0x000000ffff057224 */ /* 0x000fe200078e0009 */
        /* <DEDUP_REMOVED lines=13> */
.L_x_2772:
[----:B------:R-:W-:Y:S05]  /*0dc0*/  BSYNC B0 ;  /* 0x0000000000007941 */ /* 0x000fea0003800000 */
.L_x_2771:
        /* <DEDUP_REMOVED lines=35> */
[----:B------:R-:W-:Y:S01]  /*1000*/  IMAD.MOV.U32 R29, RZ, RZ, R8 ;  /* 0x000000ffff1d7224 */ /* 0x000fe200078e0008 */
[----:B------:R-:W-:Y:S01]  /*1010*/  LOP3.LUT R30, R17, UR31, R12, 0x96, !PT ;  /* 0x0000001f111e7c12 */ /* 0x000fe2000f8e960c */
[----:B------:R-:W-:Y:S02]  /*1020*/  VIADD R12, R11, 0x3 ;  /* 0x000000030b0c7836 */ /* 0x000fe40000000000 */
[----:B------:R-:W-:-:S03]  /*1030*/  IMAD.HI.U32 R9, R10, -0x2daee0ad, RZ ;  /* 0xd2511f530a097827 */ /* 0x000fc600078e00ff */
[----:B------:R-:W-:Y:S01]  /*1040*/  ISETP.NE.AND P1, PT, R12, RZ, PT ;  /* 0x000000ff0c00720c */ /* 0x000fe20003f25270 */
        /* <DEDUP_REMOVED lines=15> */
.L_x_2773:
[----:B------:R-:W-:Y:S04]  /*1140*/  BSSY B0, `(.L_x_2774) ;  /* 0x0000011000007945 */ /* 0x000fe80003800000 */
[----:B------:R-:W-:Y:S05]  /*1150*/  @P1 BRA `(.L_x_2775) ;  /* 0x00000000003c1947 */ /* 0x000fea0003800000 */
[----:B------:R-:W-:-:S04]  /*1160*/  IADD3 R22, R22, 0x1, RZ ;  /* 0x0000000116167810 */ /* 0x000fc80007ffe0ff */
[----:B------:R-:W-:-:S13]  /*1170*/  ISETP.NE.AND P1, PT, R22, RZ, PT ;  /* 0x000000ff1600720c */ /* 0x000fda0003f25270 */
[----:B------:R-:W-:Y:S05]  /*1180*/  @P1 BRA `(.L_x_2775) ;  /* 0x0000000000301947 */ /* 0x000fea0003800000 */
[C---:B------:R-:W-:Y:S01]  /*1190*/  VIADD R9, R20.reuse, 0x1 ;  /* 0x0000000114097836 */ /* 0x040fe20000000000 */
[----:B------:R-:W-:Y:S01]  /*11a0*/  IADD3 R8, R23, 0x1, RZ ;  /* 0x0000000117087810 */ /* 0x000fe20007ffe0ff */
[----:B------:R-:W-:Y:S02]  /*11b0*/  IMAD.MOV.U32 R5, RZ, RZ, -0x326172a9 ;  /* 0xcd9e8d57ff057424 */ /* 0x000fe400078e00ff */
[----:B------:R-:W-:Y:S01]  /*11c0*/  IMAD.MOV.U32 R22, RZ, RZ, RZ ;  /* 0x000000ffff167224 */ /* 0x000fe200078e00ff */
[C---:B------:R-:W-:Y:S01]  /*11d0*/  ISETP.NE.AND P1, PT, R9.reuse, RZ, PT ;  /* 0x000000ff0900720c */ /* 0x040fe20003f25270 */
[----:B------:R-:W-:Y:S01]  /*11e0*/  IMAD R6, R20, R5, -0x326172a9 ;  /* 0xcd9e8d5714067424 */ /* 0x000fe200078e0205 */
[----:B------:R-:W-:Y:S01]  /*11f0*/  MOV R20, R9 ;  /* 0x0000000900147202 */ /* 0x000fe20000000f00 */
[----:B------:R-:W-:-:S03]  /*1200*/  IMAD.HI.U32 R7, R9, -0x326172a9, RZ ;  /* 0xcd9e8d5709077827 */ /* 0x000fc600078e00ff */
[----:B------:R-:W-:-:S07]  /*1210*/  LOP3.LUT R6, R6, UR16, RZ, 0x3c, !PT ;  /* 0x0000001006067c12 */ /* 0x000fce000f8e3cff */
[----:B------:R-:W-:-:S04]  /*1220*/  @P1 IMAD.MOV R8, RZ, RZ, R23 ;  /* 0x000000ffff081224 */ /* 0x000fc800078e0217 */
[----:B------:R-:W-:Y:S01]  /*1230*/  IMAD.MOV.U32 R23, RZ, RZ, R8 ;  /* 0x000000ffff177224 */ /* 0x000fe200078e0008 */
[----:B------:R-:W-:-:S07]  /*1240*/  LOP3.LUT R5, R8, UR7, RZ, 0x3c, !PT ;  /* 0x0000000708057c12 */ /* 0x000fce000f8e3cff */
.L_x_2775:
[----:B------:R-:W-:Y:S05]  /*1250*/  BSYNC B0 ;  /* 0x0000000000007941 */ /* 0x000fea0003800000 */
.L_x_2774:
[----:B------:R-:W-:Y:S01]  /*1260*/  LOP3.LUT R8, R7, UR6, R22, 0x96, !PT ;  /* 0x0000000607087c12 */ /* 0x000fe2000f8e9616 */
[----:B------:R-:W-:Y:S01]  /*1270*/  IMAD R15, R3, R4, -0x5b5dc15a ;  /* 0xa4a23ea6030f7424 */ /* 0x000fe200078e0204 */
[----:B------:R-:W-:Y:S02]  /*1280*/  LOP3.LUT R12, R5, R12, RZ, 0x3c, !PT ;  /* 0x0000000c050c7212 */ /* 0x000fe400078e3cff */
        /* <DEDUP_REMOVED lines=37> */
[----:B------:R-:W-:Y:S01]  /*14e0*/  IMAD R11, R10, -0x2daee0ad, RZ ;  /* 0xd2511f530a0b7824 */ /* 0x000fe200078e02ff */
[----:B------:R-:W-:Y:S01]  /*14f0*/  LOP3.LUT R9, R9, UR32, R14, 0x96, !PT ;  /* 0x0000002009097c12 */ /* 0x000fe2000f8e960e */
[----:B------:R-:W-:Y:S01]  /*1500*/  IMAD.HI.U32 R10, R12, -0x2daee0ad, RZ ;  /* 0xd2511f530c0a7827 */ /* 0x000fe200078e00ff */
[----:B------:R-:W-:-:S03]  /*1510*/  MOV R14, R8 ;  /* 0x00000008000e7202 */ /* 0x000fc60000000f00 */
[----:B------:R-:W-:Y:S02]  /*1520*/  IMAD.MOV.U32 R15, RZ, RZ, R11 ;  /* 0x000000ffff0f7224 */ /* 0x000fe400078e000b */
        /* <DEDUP_REMOVED lines=11> */
.L_x_2776:
[----:B------:R-:W-:Y:S04]  /*15e0*/  BSSY B0, `(.L_x_2777) ;  /* 0x0000011000007945 */ /* 0x000fe80003800000 */
[----:B------:R-:W-:Y:S05]  /*15f0*/  @P1 BRA `(.L_x_2778) ;  /* 0x00000000003c1947 */ /* 0x000fea0003800000 */
[----:B------:R-:W-:-:S05]  /*1600*/  VIADD R22, R22, 0x1 ;  /* 0x0000000116167836 */ /* 0x000fca0000000000 */
[----:B------:R-:W-:-:S13]  /*1610*/  ISETP.NE.AND P1, PT, R22, RZ, PT ;  /* 0x000000ff1600720c */ /* 0x000fda0003f25270 */
[----:B------:R-:W-:Y:S05]  /*1620*/  @P1 BRA `(.L_x_2778) ;  /* 0x0000000000301947 */ /* 0x000fea0003800000 */
[C---:B------:R-:W-:Y:S01]  /*1630*/  IADD3 R5, R20.reuse, 0x1, RZ ;  /* 0x0000000114057810 */ /* 0x040fe20007ffe0ff */
[----:B------:R-:W-:Y:S01]  /*1640*/  IMAD.MOV.U32 R7, RZ, RZ, -0x326172a9 ;  /* 0xcd9e8d57ff077424 */ /* 0x000fe200078e00ff */
[----:B------:R-:W-:Y:S01]  /*1650*/  HFMA2.MMA R22, -RZ, RZ, 0, 0 ;  /* 0x00000000ff167435 */ /* 0x000fe200000001ff */
[----:B------:R-:W-:Y:S01]  /*1660*/  VIADD R8, R23, 0x1 ;  /* 0x0000000117087836 */ /* 0x000fe20000000000 */
[C---:B------:R-:W-:Y:S01]  /*1670*/  ISETP.NE.AND P1, PT, R5.reuse, RZ, PT ;  /* 0x000000ff0500720c */ /* 0x040fe20003f25270 */
[----:B------:R-:W-:Y:S02]  /*1680*/  IMAD R6, R20, R7, -0x326172a9 ;  /* 0xcd9e8d5714067424 */ /* 0x000fe400078e0207 */
[----:B------:R-:W-:-:S03]  /*1690*/  IMAD.HI.U32 R7, R5, -0x326172a9, RZ ;  /* 0xcd9e8d5705077827 */ /* 0x000fc600078e00ff */
[----:B------:R-:W-:Y:S01]  /*16a0*/  LOP3.LUT R6, R6, UR16, RZ, 0x3c, !PT ;  /* 0x0000001006067c12 */ /* 0x000fe2000f8e3cff */
[----:B------:R-:W-:-:S06]  /*16b0*/  IMAD.MOV.U32 R20, RZ, RZ, R5 ;  /* 0x000000ffff147224 */ /* 0x000fcc00078e0005 */
[----:B------:R-:W-:-:S05]  /*16c0*/  @P1 IMAD.MOV R8, RZ, RZ, R23 ;  /* 0x000000ffff081224 */ /* 0x000fca00078e0217 */
[----:B------:R-:W-:Y:S02]  /*16d0*/  LOP3.LUT R5, R8, UR7, RZ, 0x3c, !PT ;  /* 0x0000000708057c12 */ /* 0x000fe4000f8e3cff */
[----:B------:R-:W-:-:S07]  /*16e0*/  MOV R23, R8 ;  /* 0x0000000800177202 */ /* 0x000fce0000000f00 */
.L_x_2778:
[----:B------:R-:W-:Y:S05]  /*16f0*/  BSYNC B0 ;  /* 0x0000000000007941 */ /* 0x000fea0003800000 */
.L_x_2777:
[----:B------:R-:W-:Y:S01]  /*1700*/  LOP3.LUT R8, R7, UR6, R22, 0x96, !PT ;  /* 0x0000000607087c12 */ /* 0x000fe2000f8e9616 */
[----:B------:R-:W-:Y:S01]  /*1710*/  IMAD R3, R3, R4, 0x76f35df9 ;  /* 0x76f35df903037424 */ /* 0x000fe200078e0204 */
        /* <DEDUP_REMOVED lines=36> */
[----:B------:R-:W-:-:S04]  /*1960*/  IMAD.WIDE.U32 R8, R8, -0x326172a9, RZ ;  /* 0xcd9e8d5708087825 */ /* 0x000fc800078e00ff */
[----:B------:R-:W-:Y:S01]  /*1970*/  IMAD R7, R13, -0x2daee0ad, RZ ;  /* 0xd2511f530d077824 */ /* 0x000fe200078e02ff */
[----:B------:R-:W-:Y:S01]  /*1980*/  LOP3.LUT R32, R9, UR32, R4, 0x96, !PT ;  /* 0x0000002009207c12 */ /* 0x000fe2000f8e9604 */
[----:B------:R-:W-:Y:S01]  /*1990*/  IMAD.MOV.U32 R36, RZ, RZ, R8 ;  /* 0x000000ffff247224 */ /* 0x000fe200078e0008 */
[----:B------:R-:W-:Y:S01]  /*19a0*/  LOP3.LUT R13, R5, UR33, R6, 0x96, !PT ;  /* 0x00000021050d7c12 */ /* 0x000fe2000f8e9606 */
[----:B------:R-:W-:Y:S02]  /*19b0*/  IMAD.MOV.U32 R39, RZ, RZ, R7 ;  /* 0x000000ffff277224 */ /* 0x000fe400078e0007 */
        /* <DEDUP_REMOVED lines=17> */
.L_x_2767:
[C---:B------:R-:W-:Y:S01]  /*1ad0*/  ISETP.NE.AND P0, PT, R11.reuse, -0x1, PT ;  /* 0xffffffff0b00780c */ /* 0x040fe20003f05270 */
[----:B------:R-:W-:Y:S01]  /*1ae0*/  BSSY B0, `(.L_x_2780) ;  /* 0x000000d000007945 */ /* 0x000fe20003800000 */
[----:B------:R-:W-:Y:S01]  /*1af0*/  IADD3 R3, R11, 0x1, RZ ;  /* 0x000000010b037810 */ /* 0x000fe20007ffe0ff */
[----:B------:R-:W-:-:S04]  /*1b00*/  IMAD.MOV.U32 R9, RZ, RZ, R22 ;  /* 0x000000ffff097224 */ /* 0x000fc800078e0016 */
[----:B------:R-:W-:-:S06]  /*1b10*/  IMAD.HI.U32 R3, R3, -0x2daee0ad, RZ ;  /* 0xd2511f5303037827 */ /* 0x000fcc00078e00ff */
        /* <DEDUP_REMOVED lines=9> */
.L_x_2781:
[----:B------:R-:W-:Y:S05]  /*1bb0*/  BSYNC B0 ;  /* 0x0000000000007941 */ /* 0x000fea0003800000 */
.L_x_2780:
        /* <DEDUP_REMOVED lines=16> */
[----:B------:R-:W-:Y:S02]  /*1cc0*/  VIADD R13, R9, 0x1 ;  /* 0x00000001090d7836 */ /* 0x000fe40000000000 */
        /* <DEDUP_REMOVED lines=13> */
.L_x_2783:
[----:B------:R-:W-:Y:S05]  /*1da0*/  BSYNC B0 ;  /* 0x0000000000007941 */ /* 0x000fea0003800000 */
.L_x_2782:
        /* <DEDUP_REMOVED lines=9> */
[----:B------:R-:W-:Y:S02]  /*1e40*/  IMAD.MOV.U32 R14, RZ, RZ, R24 ;  /* 0x000000ffff0e7224 */ /* 0x000fe400078e0018 */
[----:B------:R-:W-:Y:S01]  /*1e50*/  IMAD.MOV.U32 R15, RZ, RZ, R10 ;  /* 0x000000ffff0f7224 */ /* 0x000fe200078e000a */
[----:B------:R-:W-:-:S13]  /*1e60*/  ISETP.NE.AND P0, PT, R26, RZ, PT ;  /* 0x000000ff1a00720c */ /* 0x000fda0003f05270 */
[----:B------:R-:W-:Y:S05]  /*1e70*/  @P0 BRA `(.L_x_2785) ;  /* 0x0000000000300947 */ /* 0x000fea0003800000 */
[----:B------:R-:W-:Y:S01]  /*1e80*/  VIADD R16, R20, 0x1 ;  /* 0x0000000114107836 */ /* 0x000fe20000000000 */
[----:B------:R-:W-:Y:S01]  /*1e90*/  HFMA2.MMA R15, -RZ, RZ, -22.46875, -0.0003259181976318359375 ;  /* 0xcd9e8d57ff0f7435 */ /* 0x000fe200000001ff */
[----:B------:R-:W-:Y:S02]  /*1ea0*/  VIADD R17, R23, 0x1 ;  /* 0x0000000117117836 */ /* 0x000fe40000000000 */
[----:B------:R-:W-:Y:S01]  /*1eb0*/  IMAD.MOV.U32 R26, RZ, RZ, RZ ;  /* 0x000000ffff1a7224 */ /* 0x000fe200078e00ff */
[----:B------:R-:W-:-:S06]  /*1ec0*/  ISETP.NE.AND P0, PT, R16, RZ, PT ;  /* 0x000000ff1000720c */ /* 0x000fcc0003f05270 */
[----:B------:R-:W-:Y:S02]  /*1ed0*/  IMAD R14, R20, R15, -0x326172a9 ;  /* 0xcd9e8d57140e7424 */ /* 0x000fe400078e020f */
[----:B------:R-:W-:-:S03]  /*1ee0*/  IMAD.HI.U32 R15, R16, -0x326172a9, RZ ;  /* 0xcd9e8d57100f7827 */ /* 0x000fc600078e00ff */
[----:B------:R-:W-:Y:S01]  /*1ef0*/  LOP3.LUT R14, R14, UR16, RZ, 0x3c, !PT ;  /* 0x000000100e0e7c12 */ /* 0x000fe2000f8e3cff */
[----:B------:R-:W-:Y:S01]  /*1f00*/  IMAD.MOV.U32 R20, RZ, RZ, R16 ;  /* 0x000000ffff147224 */ /* 0x000fe200078e0010 */
[----:B------:R-:W-:-:S04]  /*1f10*/  @P0 IADD3 R17, R23, RZ, RZ ;  /* 0x000000ff17110210 */ /* 0x000fc80007ffe0ff */
[----:B------:R-:W-:Y:S01]  /*1f20*/  LOP3.LUT R16, R17, UR7, RZ, 0x3c, !PT ;  /* 0x0000000711107c12 */ /* 0x000fe2000f8e3cff */
[----:B------:R-:W-:-:S07]  /*1f30*/  IMAD.MOV.U32 R23, RZ, RZ, R17 ;  /* 0x000000ffff177224 */ /* 0x000fce00078e0011 */
.L_x_2785:
[----:B------:R-:W-:Y:S05]  /*1f40*/  BSYNC B0 ;  /* 0x0000000000007941 */ /* 0x000fea0003800000 */
.L_x_2784:
[----:B------:R-:W-:Y:S01]  /*1f50*/  BSSY B0, `(.L_x_2786) ;  /* 0x0000018000007945 */ /* 0x000fe20003800000 */
[----:B------:R-:W-:Y:S01]  /*1f60*/  MOV R17, R14 ;  /* 0x0000000e00117202 */ /* 0x000fe20000000f00 */
[----:B------:R-:W-:Y:S01]  /*1f70*/  IMAD.MOV.U32 R28, RZ, RZ, R16 ;  /* 0x000000ffff1c7224 */ /* 0x000fe200078e0010 */
[----:B------:R-:W-:Y:S01]  /*1f80*/  MOV R22, R26 ;  /* 0x0000001a00167202 */ /* 0x000fe20000000f00 */
        /* <DEDUP_REMOVED lines=20> */
.L_x_2787:
[----:B------:R-:W-:Y:S05]  /*20d0*/  BSYNC B0 ;  /* 0x0000000000007941 */ /* 0x000fea0003800000 */
.L_x_2786:
[----:B------:R-:W-:Y:S01]  /*20e0*/  LOP3.LUT R7, R7, UR6, R9, 0x96, !PT ;  /* 0x0000000607077c12 */ /* 0x000fe2000f8e9609 */
[----:B------:R-:W-:Y:S01]  /*20f0*/  IMAD.HI.U32 R9, R12, -0x2daee0ad, RZ ;  /* 0xd2511f530c097827 */ /* 0x000fe200078e00ff */
[----:B------:R-:W-:Y:S02]  /*2100*/  LOP3.LUT R27, R10, UR6, R13, 0x96, !PT ;  /* 0x000000060a1b7c12 */ /* 0x000fe4000f8e960d */
[----:B------:R-:W-:Y:S01]  /*2110*/  LOP3.LUT R29, R8, R29, RZ, 0x3c, !PT ;  /* 0x0000001d081d7212 */ /* 0x000fe200078e3cff */
[----:B------:R-:W-:Y:S01]  /*2120*/  IMAD R6, R11, -0x2daee0ad, RZ ;  /* 0xd2511f530b067824 */ /* 0x000fe200078e02ff */
[----:B------:R-:W-:Y:S01]  /*2130*/  LOP3.LUT R28, R28, R9, RZ, 0x3c, !PT ;  /* 0x000000091c1c7212 */ /* 0x000fe200078e3cff */
[----:B------:R-:W-:Y:S01]  /*2140*/  IMAD.HI.U32 R25, R30, -0x2daee0ad, RZ ;  /* 0xd2511f531e197827 */ /* 0x000fe200078e00ff */
[----:B------:R-:W-:Y:S02]  /*2150*/  LOP3.LUT R15, R15, UR6, R26, 0x96, !PT ;  /* 0x000000060f0f7c12 */ /* 0x000fe4000f8e961a */
[----:B------:R-:W-:Y:S01]  /*2160*/  IADD3 R30, R6, -0x2daee0ad, RZ ;  /* 0xd2511f53061e7810 */ /* 0x000fe20007ffe0ff */
[----:B------:R-:W-:Y:S01]  /*2170*/  IMAD.HI.U32 R9, R7, -0x2daee0ad, RZ ;  /* 0xd2511f5307097827 */ /* 0x000fe200078e00ff */
[----:B------:R-:W-:-:S02]  /*2180*/  LOP3.LUT R25, R16, R25, RZ, 0x3c, !PT ;  /* 0x0000001910197212 */ /* 0x000fc400078e3cff */
[C---:B------:R-:W-:Y:S01]  /*2190*/  IADD3 R16, R6.reuse, 0x76f35df9, RZ ;  /* 0x76f35df906107810 */ /* 0x040fe20007ffe0ff */
[----:B------:R-:W-:Y:S01]  /*21a0*/  IMAD.HI.U32 R13, R27, -0x2daee0ad, RZ ;  /* 0xd2511f531b0d7827 */ /* 0x000fe200078e00ff */
[----:B------:R-:W-:Y:S02]  /*21b0*/  LOP3.LUT R30, R9, UR17, R30, 0x96, !PT ;  /* 0x00000011091e7c12 */ /* 0x000fe4000f8e961e */
[----:B------:R-:W-:Y:S01]  /*21c0*/  LOP3.LUT R10, R31, UR6, R22, 0x96, !PT ;  /* 0x000000061f0a7c12 */ /* 0x000fe2000f8e9616 */
[----:B------:R-:W-:Y:S02]  /*21d0*/  VIADD R8, R6, 0xa4a23ea6 ;  /* 0xa4a23ea606087836 */ /* 0x000fe40000000000 */
[----:B------:R-:W-:-:S03]  /*21e0*/  IMAD.HI.U32 R11, R15, -0x2daee0ad, RZ ;  /* 0xd2511f530f0b7827 */ /* 0x000fc600078e00ff */
[----:B------:R-:W-:Y:S01]  /*21f0*/  LOP3.LUT R13, R13, UR17, R8, 0x96, !PT ;  /* 0x000000110d0d7c12 */ /* 0x000fe2000f8e9608 */
[----:B------:R-:W-:Y:S01]  /*2200*/  IMAD.WIDE.U32 R8, R28, -0x326172a9, RZ ;  /* 0xcd9e8d571c087825 */ /* 0x000fe200078e00ff */
[----:B------:R-:W-:-:S03]  /*2210*/  LOP3.LUT R16, R11, UR17, R16, 0x96, !PT ;  /* 0x000000110b107c12 */ /* 0x000fc6000f8e9610 */
[----:B------:R-:W-:Y:S01]  /*2220*/  VIADD R33, R6, 0x49447d4c ;  /* 0x49447d4c06217836 */ /* 0x000fe20000000000 */
[----:B------:R-:W-:Y:S01]  /*2230*/  LOP3.LUT R6, R17, R9, RZ, 0x3c, !PT ;  /* 0x0000000911067212 */ /* 0x000fe200078e3cff */
[----:B------:R-:W-:-:S04]  /*2240*/  IMAD.WIDE.U32 R10, R10, -0x2daee0ad, RZ ;  /* 0xd2511f530a0a7825 */ /* 0x000fc800078e00ff */
[----:B------:R-:W-:Y:S01]  /*2250*/  IMAD.HI.U32 R26, R3, -0x2daee0ad, RZ ;  /* 0xd2511f53031a7827 */ /* 0x000fe200078e00ff */
[----:B------:R-:W-:-:S03]  /*2260*/  LOP3.LUT R11, R11, UR17, R33, 0x96, !PT ;  /* 0x000000110b0b7c12 */ /* 0x000fc6000f8e9621 */
[----:B------:R-:W-:Y:S02]  /*2270*/  IMAD R17, R7, -0x2daee0ad, RZ ;  /* 0xd2511f5307117824 */ /* 0x000fe400078e02ff */
[----:B------:R-:W-:-:S03]  /*2280*/  IMAD.HI.U32 R31, R25, -0x326172a9, RZ ;  /* 0xcd9e8d57191f7827 */ /* 0x000fc600078e00ff */
[----:B------:R-:W-:Y:S01]  /*2290*/  LOP3.LUT R17, R26, UR19, R17, 0x96, !PT ;  /* 0x000000131a117c12 */ /* 0x000fe2000f8e9611 */
[----:B------:R-:W-:Y:S01]  /*22a0*/  IMAD.HI.U32 R9, R29, -0x326172a9, RZ ;  /* 0xcd9e8d571d097827 */ /* 0x000fe200078e00ff */
[----:B------:R-:W-:-:S03]  /*22b0*/  LOP3.LUT R28, R14, R31, RZ, 0x3c, !PT ;  /* 0x0000001f0e1c7212 */ /* 0x000fc600078e3cff */
[----:B------:R-:W-:Y:S01]  /*22c0*/  IMAD.WIDE.U32 R6, R6, -0x2daee0ad, RZ ;  /* 0xd2511f5306067825 */ /* 0x000fe200078e00ff */
[----:B------:R-:W-:-:S03]  /*22d0*/  LOP3.LUT R26, R24, R9, RZ, 0x3c, !PT ;  /* 0x00000009181a7212 */ /* 0x000fc600078e3cff */
[----:B------:R-:W-:Y:S01]  /*22e0*/  IMAD R4, R4, -0x326172a9, RZ ;  /* 0xcd9e8d5704047824 */ /* 0x000fe200078e02ff */
[----:B------:R-:W-:Y:S01]  /*22f0*/  LOP3.LUT R31, R7, UR19, R10, 0x96, !PT ;  /* 0x00000013071f7c12 */ /* 0x000fe2000f8e960a */
        /* <DEDUP_REMOVED lines=16> */
[----:B------:R-:W-:Y:S01]  /*2400*/  IMAD R27, R25, -0x326172a9, RZ ;  /* 0xcd9e8d57191b7824 */ /* 0x000fe200078e02ff */
[----:B------:R-:W-:Y:S01]  /*2410*/  LOP3.LUT R25, R36, UR19, R29, 0x96, !PT ;  /* 0x0000001324197c12 */ /* 0x000fe2000f8e961d */
        /* <DEDUP_REMOVED lines=29> */
[----:B------:R-:W-:Y:S02]  /*25f0*/  IMAD R3, R3, -0x326172a9, RZ ;  /* 0xcd9e8d5703037824 */ /* 0x000fe400078e02ff */
        /* <DEDUP_REMOVED lines=108> */
[----:B------:R-:W-:Y:S01]  /*2cc0*/  IMAD.HI.U32 R15, R7, -0x2daee0ad, RZ ;  /* 0xd2511f53070f7827 */ /* 0x000fe200078e00ff */
[----:B------:R-:W-:Y:S02]  /*2cd0*/  MOV R37, R32 ;  /* 0x0000002000257202 */ /* 0x000fe40000000f00 */
[----:B------:R-:W-:Y:S01]  /*2ce0*/  MOV R32, R6 ;  /* 0x0000000600207202 */ /* 0x000fe20000000f00 */
        /* <DEDUP_REMOVED lines=8> */
[----:B------:R-:W-:Y:S02]  /*2d70*/  LOP3.LUT R39, R10, UR33, R25, 0x96, !PT ;  /* 0x000000210a277c12 */ /* 0x000fe4000f8e9619 */
[----:B------:R-:W-:Y:S01]  /*2d80*/  MOV R25, R0 ;  /* 0x0000000000197202 */ /* 0x000fe20000000f00 */
[----:B------:R-:W-:Y:S01]  /*2d90*/  IMAD R4, R4, -0x2daee0ad, RZ ;  /* 0xd2511f5304047824 */ /* 0x000fe200078e02ff */
[----:B------:R-:W-:Y:S01]  /*2da0*/  LOP3.LUT R14, R17, UR32, R27, 0x96, !PT ;  /* 0x00000020110e7c12 */ /* 0x000fe2000f8e961b */
[----:B------:R-:W-:-:S04]  /*2db0*/  IMAD.HI.U32 R11, R31, -0x2daee0ad, RZ ;  /* 0xd2511f531f0b7827 */ /* 0x000fc800078e00ff */
[----:B------:R-:W-:Y:S01]  /*2dc0*/  IMAD.MOV.U32 R38, RZ, RZ, R2 ;  /* 0x000000ffff267224 */ /* 0x000fe200078e0002 */
[----:B------:R-:W-:Y:S01]  /*2dd0*/  LOP3.LUT R29, R11, UR33, R4, 0x96, !PT ;  /* 0x000000210b1d7c12 */ /* 0x000fe2000f8e9604 */
[----:B------:R-:W-:Y:S02]  /*2de0*/  IMAD.MOV.U32 R27, RZ, RZ, R5 ;  /* 0x000000ffff1b7224 */ /* 0x000fe400078e0005 */
[----:B------:R-:W-:Y:S02]  /*2df0*/  IMAD R17, R7, -0x2daee0ad, RZ ;  /* 0xd2511f5307117824 */ /* 0x000fe400078e02ff */
[----:B------:R-:W-:Y:S02]  /*2e00*/  IMAD R31, R31, -0x2daee0ad, RZ ;  /* 0xd2511f531f1f7824 */ /* 0x000fe400078e02ff */
[----:B------:R-:W-:-:S07]  /*2e10*/  IMAD R40, R8, -0x2daee0ad, RZ ;  /* 0xd2511f5308287824 */ /* 0x000fce00078e02ff */
.L_x_2779:
[C---:B------:R-:W-:Y:S01]  /*2e20*/  IMAD.SHL.U32 R0, R18.reuse, 0x2, RZ ;  /* 0x0000000212007824 */ /* 0x040fe200078e00ff */
[----:B------:R-:W-:-:S04]  /*2e30*/  SHF.L.U64.HI R33, R18, 0x1, R19 ;  /* 0x0000000112217819 */ /* 0x000fc80000010213 */
[----:B------:R-:W-:-:S04]  /*2e40*/  IADD3 R34, P0, R0, UR10, RZ ;  /* 0x0000000a00227c10 */ /* 0x000fc8000ff1e0ff */
[----:B------:R-:W-:-:S05]  /*2e50*/  IADD3.X R35, R33, UR11, RZ, P0, !PT ;  /* 0x0000000b21237c10 */ /* 0x000fca00087fe4ff */
[----:B------:R-:W2:Y:S04]  /*2e60*/  LDG.E.128 R4, desc[UR4][R34.64] ;  /* 0x0000000422047981 */ /* 0x000ea8000c1e1d00 */
[----:B------:R0:W3:Y:S01]  /*2e70*/  LDG.E.128 R8, desc[UR4][R34.64+0x10] ;  /* 0x0000100422087981 */ /* 0x0000e2000c1e1d00 */
[----:B------:R-:W-:Y:S01]  /*2e80*/  HFMA2.MMA R42, -RZ, RZ, 0.1171875, 0 ;  /* 0x2f800000ff2a7435 */ /* 0x000fe200000001ff */
[----:B------:R-:W-:Y:S01]  /*2e90*/  I2FP.F32.U32 R47, R17 ;  /* 0x00000011002f7245 */ /* 0x000fe20000201000 */
[----:B------:R-:W-:Y:S05]  /*2ea0*/  WARPSYNC.ALL ;  /* 0x0000000000007948 */ /* 0x000fea0003800000 */
[----:B------:R-:W-:-:S02]  /*2eb0*/  I2FP.F32.U32 R41, R40 ;  /* 0x0000002800297245 */ /* 0x000fc40000201000 */
[----:B------:R-:W-:Y:S02]  /*2ec0*/  I2FP.F32.U32 R39, R39 ;  /* 0x0000002700277245 */ /* 0x000fe40000201000 */
[----:B------:R-:W-:Y:S02]  /*2ed0*/  I2FP.F32.U32 R43, R16 ;  /* 0x00000010002b7245 */ /* 0x000fe40000201000 */
[----:B------:R-:W-:Y:S02]  /*2ee0*/  I2FP.F32.U32 R49, R15 ;  /* 0x0000000f00317245 */ /* 0x000fe40000201000 */
[----:B------:R-:W-:Y:S01]  /*2ef0*/  I2FP.F32.U32 R17, R24 ;  /* 0x0000001800117245 */ /* 0x000fe20000201000 */
[----:B------:R-:W-:Y:S01]  /*2f00*/  FFMA.FTZ R15, R43, R42, 1.1641532182693481445e-10 ;  /* 0x2f0000002b0f7423 */ /* 0x000fe2000001002a */
        /* <DEDUP_REMOVED lines=11> */
[-C--:B------:R-:W-:Y:S01]  /*2fc0*/  FFMA.FTZ R14, R51, R42.reuse, 1.1641532182693481445e-10 ;  /* 0x2f000000330e7423 */ /* 0x080fe2000001002a */
        /* <DEDUP_REMOVED lines=8> */
[-C--:B------:R-:W-:Y:S01]  /*3050*/  FFMA.FTZ R47, R16, R42.reuse, 1.1641532182693481445e-10 ;  /* 0x2f000000102f7423 */ /* 0x080fe2000001002a */
[-C--:B------:R-:W-:Y:S01]  /*3060*/  FFMA.FTZ R38, R27, R42.reuse, 1.1641532182693481445e-10 ;  /* 0x2f0000001b267423 */ /* 0x080fe2000001002a */
[-C--:B------:R-:W-:Y:S01]  /*3070*/  FFMA.FTZ R49, R17, R42.reuse, 1.1641532182693481445e-10 ;  /* 0x2f00000011317423 */ /* 0x080fe2000001002a */
[-C--:B------:R-:W-:Y:S01]  /*3080*/  FFMA.FTZ R41, R24, R42.reuse, 1.1641532182693481445e-10 ;  /* 0x2f00000018297423 */ /* 0x080fe2000001002a */
[----:B------:R-:W-:Y:S01]  /*3090*/  FFMA.FTZ R42, R25, R42, 1.1641532182693481445e-10 ;  /* 0x2f000000192a7423 */ /* 0x000fe2000001002a */
[----:B------:R-:W-:-:S02]  /*30a0*/  FSETP.GEU.FTZ.AND P0, PT, R43, UR34, PT ;  /* 0x000000222b007c0b */ /* 0x000fc4000bf1e000 */
[----:B------:R-:W-:Y:S02]  /*30b0*/  FSETP.GEU.FTZ.AND P2, PT, R49, UR34, PT ;  /* 0x0000002231007c0b */ /* 0x000fe4000bf5e000 */
[----:B------:R-:W-:Y:S02]  /*30c0*/  FSETP.GEU.FTZ.AND P5, PT, R42, UR34, PT ;  /* 0x000000222a007c0b */ /* 0x000fe4000bfbe000 */
[----:B------:R-:W-:Y:S02]  /*30d0*/  FSETP.GEU.FTZ.AND P6, PT, R41, UR34, PT ;  /* 0x0000002229007c0b */ /* 0x000fe4000bfde000 */
[----:B------:R-:W-:Y:S02]  /*30e0*/  SEL R16, RZ, 0xffffffff, P5 ;  /* 0xffffffffff107807 */ /* 0x000fe40002800000 */
[----:B------:R-:W-:Y:S02]  /*30f0*/  SEL R2, RZ, 0x1, P6 ;  /* 0x00000001ff027807 */ /* 0x000fe40003000000 */
[----:B------:R-:W-:Y:S01]  /*3100*/  FSETP.GEU.FTZ.AND P6, PT, R39, UR34, PT ;  /* 0x0000002227007c0b */ /* 0x000fe2000bfde000 */
[----:B------:R-:W-:Y:S01]  /*3110*/  IMAD.SHL.U32 R45, R16, 0x100, RZ ;  /* 0x00000100102d7824 */ /* 0x000fe200078e00ff */
[----:B------:R-:W-:-:S02]  /*3120*/  FSETP.GEU.FTZ.AND P4, PT, R47, UR34, PT ;  /* 0x000000222f007c0b */ /* 0x000fc4000bf9e000 */
[----:B------:R-:W-:Y:S02]  /*3130*/  SEL R29, RZ, 0xffffffff, P6 ;  /* 0xffffffffff1d7807 */ /* 0x000fe40003000000 */
[----:B------:R-:W-:Y:S02]  /*3140*/  FSETP.GEU.FTZ.AND P6, PT, R34, UR34, PT ;  /* 0x0000002222007c0b */ /* 0x000fe4000bfde000 */
[----:B------:R-:W-:Y:S02]  /*3150*/  LOP3.LUT R2, R45, 0x100, R2, 0xe2, !PT ;  /* 0x000001002d027812 */ /* 0x000fe400078ee202 */
[----:B------:R-:W-:Y:S02]  /*3160*/  SEL R27, RZ, 0x1, P0 ;  /* 0x00000001ff1b7807 */ /* 0x000fe40000000000 */
[----:B------:R-:W-:Y:S02]  /*3170*/  SEL R45, RZ, 0x1, P6 ;  /* 0x00000001ff2d7807 */ /* 0x000fe40003000000 */
[----:B------:R-:W-:-:S02]  /*3180*/  FSETP.GEU.FTZ.AND P0, PT, R15, UR34, PT ;  /* 0x000000220f007c0b */ /* 0x000fc4000bf1e000 */
[----:B------:R-:W-:Y:S02]  /*3190*/  FSETP.GEU.FTZ.AND P6, PT, R28, UR34, PT ;  /* 0x000000221c007c0b */ /* 0x000fe4000bfde000 */
[----:B------:R-:W-:Y:S02]  /*31a0*/  SEL R25, RZ, 0x1, P2 ;  /* 0x00000001ff197807 */ /* 0x000fe40001000000 */
[----:B------:R-:W-:Y:S02]  /*31b0*/  FSETP.GEU.FTZ.AND P2, PT, R30, UR34, PT ;  /* 0x000000221e007c0b */ /* 0x000fe4000bf5e000 */
[----:B------:R-:W-:Y:S02]  /*31c0*/  SEL R17, RZ, 0x1, P4 ;  /* 0x00000001ff117807 */ /* 0x000fe40002000000 */
[----:B------:R-:W-:Y:S02]  /*31d0*/  SHF.L.U32 R16, R29, 0x8, RZ ;  /* 0x000000081d107819 */ /* 0x000fe400000006ff */
[----:B------:R-:W-:-:S02]  /*31e0*/  FSETP.GEU.FTZ.AND P4, PT, R14, UR34, PT ;  /* 0x000000220e007c0b */ /* 0x000fc4000bf9e000 */
[----:B------:R-:W-:Y:S02]  /*31f0*/  FSETP.GEU.FTZ.AND P5, PT, R35, UR34, PT ;  /* 0x0000002223007c0b */ /* 0x000fe4000bfbe000 */
[----:B------:R-:W-:Y:S02]  /*3200*/  SEL R46, RZ, 0xffffffff, P0 ;  /* 0xffffffffff2e7807 */ /* 0x000fe40000000000 */
[----:B------:R-:W-:Y:S02]  /*3210*/  SEL R44, RZ, 0xffffffff, P6 ;  /* 0xffffffffff2c7807 */ /* 0x000fe40003000000 */
[----:B------:R-:W-:Y:S01]  /*3220*/  SEL R48, RZ, 0xffffffff, P2 ;  /* 0xffffffffff307807 */ /* 0x000fe20001000000 */
[----:B------:R-:W-:Y:S01]  /*3230*/  IMAD.SHL.U32 R46, R46, 0x100, RZ ;  /* 0x000001002e2e7824 */ /* 0x000fe200078e00ff */
[----:B------:R-:W-:Y:S02]  /*3240*/  LOP3.LUT R16, R16, 0x100, R27, 0xe2, !PT ;  /* 0x0000010010107812 */ /* 0x000fe400078ee21b */
[----:B------:R-:W-:-:S02]  /*3250*/  SEL R29, RZ, 0xffffffff, P4 ;  /* 0xffffffffff1d7807 */ /* 0x000fc40002000000 */
[----:B------:R-:W-:Y:S02]  /*3260*/  SEL R27, RZ, 0x1, P5 ;  /* 0x00000001ff1b7807 */ /* 0x000fe40002800000 */
[----:B------:R-:W-:Y:S01]  /*3270*/  SHF.L.U32 R44, R44, 0x8, RZ ;  /* 0x000000082c2c7819 */ /* 0x000fe200000006ff */
[----:B------:R-:W-:Y:S01]  /*3280*/  IMAD.SHL.U32 R51, R29, 0x100, RZ ;  /* 0x000001001d337824 */ /* 0x000fe200078e00ff */
[----:B------:R-:W-:Y:S02]  /*3290*/  SHF.L.U32 R53, R48, 0x8, RZ ;  /* 0x0000000830357819 */ /* 0x000fe400000006ff */
[----:B------:R-:W-:Y:S02]  /*32a0*/  FSET.BF.LT.FTZ.AND R48, R43, UR34, PT ;  /* 0x000000222b307c0a */ /* 0x000fe4000b811000 */
[----:B------:R-:W-:Y:S02]  /*32b0*/  LOP3.LUT R27, R44, 0x100, R27, 0xe2, !PT ;  /* 0x000001002c1b7812 */ /* 0x000fe400078ee21b */
[----:B------:R-:W-:-:S02]  /*32c0*/  FSET.BF.LT.FTZ.AND R47, R47, UR34, PT ;  /* 0x000000222f2f7c0a */ /* 0x000fc4000b811000 */
[----:B------:R-:W-:Y:S02]  /*32d0*/  LOP3.LUT R29, R46, 0x100, R45, 0xe2, !PT ;  /* 0x000001002e1d7812 */ /* 0x000fe400078ee22d */
[----:B------:R-:W-:Y:S02]  /*32e0*/  FSET.BF.LT.FTZ.AND R49, R49, UR34, PT ;  /* 0x0000002231317c0a */ /* 0x000fe4000b811000 */
[----:B------:R-:W-:Y:S02]  /*32f0*/  FSETP.GEU.FTZ.AND P1, PT, R40, UR34, PT ;  /* 0x0000002228007c0b */ /* 0x000fe4000bf3e000 */
[----:B------:R-:W-:Y:S02]  /*3300*/  FSETP.GEU.FTZ.AND P3, PT, R38, UR34, PT ;  /* 0x0000002226007c0b */ /* 0x000fe4000bf7e000 */
[----:B------:R-:W-:Y:S02]  /*3310*/  FSET.BF.LT.FTZ.AND R40, R40, UR34, PT ;  /* 0x0000002228287c0a */ /* 0x000fe4000b811000 */
[----:B------:R-:W-:-:S02]  /*3320*/  FSET.BF.LT.FTZ.AND R42, R42, UR34, PT ;  /* 0x000000222a2a7c0a */ /* 0x000fc4000b811000 */
[----:B------:R-:W-:Y:S02]  /*3330*/  FSET.BF.LT.FTZ.AND R41, R41, UR34, PT ;  /* 0x0000002229297c0a */ /* 0x000fe4000b811000 */
[----:B------:R-:W-:Y:S02]  /*3340*/  SEL R26, RZ, 0xffffffff, P1 ;  /* 0xffffffffff1a7807 */ /* 0x000fe40000800000 */
[----:B------:R-:W-:Y:S02]  /*3350*/  SEL R24, RZ, 0xffffffff, P3 ;  /* 0xffffffffff187807 */ /* 0x000fe40001800000 */
[----:B------:R-:W-:Y:S01]  /*3360*/  FSETP.GEU.FTZ.AND P3, PT, R37, UR34, PT ;  /* 0x0000002225007c0b */ /* 0x000fe2000bf7e000 */
[----:B------:R-:W-:Y:S01]  /*3370*/  IMAD.SHL.U32 R26, R26, 0x100, RZ ;  /* 0x000001001a1a7824 */ /* 0x000fe200078e00ff */
[----:B------:R-:W-:Y:S02]  /*3380*/  FSETP.GEU.FTZ.AND P1, PT, R31, UR34, PT ;  /* 0x000000221f007c0b */ /* 0x000fe4000bf3e000 */
[----:B------:R-:W-:-:S02]  /*3390*/  FSET.BF.LT.FTZ.AND R14, R14, UR34, PT ;  /* 0x000000220e0e7c0a */ /* 0x000fc4000b811000 */
[----:B------:R-:W-:Y:S02]  /*33a0*/  LOP3.LUT R25, R26, 0x100, R25, 0xe2, !PT ;  /* 0x000001001a197812 */ /* 0x000fe400078ee219 */
[----:B------:R-:W-:Y:S02]  /*33b0*/  SEL R26, RZ, 0x1, P1 ;  /* 0x00000001ff1a7807 */ /* 0x000fe40000800000 */
[----:B------:R-:W-:Y:S02]  /*33c0*/  SHF.L.U32 R24, R24, 0x8, RZ ;  /* 0x0000000818187819 */ /* 0x000fe400000006ff */
[----:B------:R-:W-:Y:S02]  /*33d0*/  LOP3.LUT R26, R53, 0x100, R26, 0xe2, !PT ;  /* 0x00000100351a7812 */ /* 0x000fe400078ee21a */
[----:B------:R-:W-:Y:S02]  /*33e0*/  LOP3.LUT R17, R24, 0x100, R17, 0xe2, !PT ;  /* 0x0000010018117812 */ /* 0x000fe400078ee211 */
[----:B------:R-:W-:-:S02]  /*33f0*/  SEL R24, RZ, 0x1, P3 ;  /* 0x00000001ff187807 */ /* 0x000fc40001800000 */
[----:B------:R-:W-:Y:S02]  /*3400*/  FSET.BF.LT.FTZ.AND R35, R35, UR34, PT ;  /* 0x0000002223237c0a */ /* 0x000fe4000b811000 */
[----:B------:R-:W-:Y:S02]  /*3410*/  FSET.BF.LT.FTZ.AND R30, R30, UR34, PT ;  /* 0x000000221e1e7c0a */ /* 0x000fe4000b811000 */
[----:B------:R-:W-:Y:S02]  /*3420*/  FSET.BF.LT.FTZ.AND R28, R28, UR34, PT ;  /* 0x000000221c1c7c0a */ /* 0x000fe4000b811000 */
[----:B------:R-:W-:Y:S02]  /*3430*/  LOP3.LUT R24, R51, 0x100, R24, 0xe2, !PT ;  /* 0x0000010033187812 */ /* 0x000fe400078ee218 */
[C---:B--2---:R-:W-:Y:S01]  /*3440*/  PRMT R43, R5.reuse, 0x7632, R43 ;  /* 0x00007632052b7816 */ /* 0x044fe2000000002b */
[----:B------:R-:W-:Y:S01]  /*3450*/  IMAD.U32 R50, R5, 0x10000, RZ ;  /* 0x0001000005327824 */ /* 0x000fe200078e00ff */
[C---:B------:R-:W-:Y:S01]  /*3460*/  PRMT R44, R6.reuse, 0x7632, R44 ;  /* 0x00007632062c7816 */ /* 0x040fe2000000002c */
[----:B------:R-:W-:Y:S01]  /*3470*/  IMAD.U32 R5, R7, 0x10000, RZ ;  /* 0x0001000007057824 */ /* 0x000fe200078e00ff */
[----:B------:R-:W-:-:S02]  /*3480*/  SHF.L.U32 R6, R6, 0x10, RZ ;  /* 0x0000001006067819 */ /* 0x000fc400000006ff */
[----:B------:R-:W-:Y:S01]  /*3490*/  PRMT R45, R7, 0x7632, R45 ;  /* 0x00007632072d7816 */ /* 0x000fe2000000002d */
[----:B------:R-:W-:Y:S01]  /*34a0*/  FMUL.FTZ R5, R48, R5 ;  /* 0x0000000530057220 */ /* 0x000fe20000410000 */
[C---:B------:R-:W-:Y:S01]  /*34b0*/  PRMT R7, R4.reuse, 0x7632, R7 ;  /* 0x0000763204077816 */ /* 0x040fe20000000007 */
[----:B------:R-:W-:Y:S01]  /*34c0*/  IMAD.U32 R48, R43, 0x10000, RZ ;  /* 0x000100002b307824 */ /* 0x000fe200078e00ff */
[----:B------:R-:W-:Y:S01]  /*34d0*/  SHF.L.U32 R46, R4, 0x10, RZ ;  /* 0x00000010042e7819 */ /* 0x000fe200000006ff */
[----:B------:R-:W-:Y:S01]  /*34e0*/  FMUL.FTZ R4, R47, R50 ;  /* 0x000000322f047220 */ /* 0x000fe20000410000 */
[----:B------:R-:W-:Y:S01]  /*34f0*/  FMUL.FTZ R6, R49, R6 ;  /* 0x0000000631067220 */ /* 0x000fe20000410000 */
[----:B------:R-:W-:Y:S01]  /*3500*/  FSET.BF.LT.FTZ.AND R47, R38, UR34, PT ;  /* 0x00000022262f7c0a */ /* 0x000fe2000b811000 */
[----:B------:R-:W-:Y:S01]  /*3510*/  IMAD.U32 R49, R45, 0x10000, RZ ;  /* 0x000100002d317824 */ /* 0x000fe200078e00ff */
[----:B------:R-:W-:Y:S01]  /*3520*/  SHF.L.U32 R43, R44, 0x10, RZ ;  /* 0x000000102c2b7819 */ /* 0x000fe200000006ff */
[----:B------:R-:W-:Y:S01]  /*3530*/  FMUL.FTZ R6, R6, UR8 ;  /* 0x0000000806067c20 */ /* 0x000fe20008410000 */
[----:B------:R-:W-:Y:S01]  /*3540*/  FSET.BF.LT.FTZ.AND R38, R39, UR34, PT ;  /* 0x0000002227267c0a */ /* 0x000fe2000b811000 */
[----:B------:R-:W-:Y:S01]  /*3550*/  FMUL.FTZ R39, R47, R48 ;  /* 0x000000302f277220 */ /* 0x000fe20000410000 */
[----:B------:R-:W-:Y:S01]  /*3560*/  SHF.L.U32 R45, R7, 0x10, RZ ;  /* 0x00000010072d7819 */ /* 0x000fe200000006ff */
[----:B------:R-:W-:Y:S01]  /*3570*/  FMUL.FTZ R40, R40, R43 ;  /* 0x0000002b28287220 */ /* 0x000fe20000410000 */
[----:B------:R-:W-:Y:S01]  /*3580*/  FMUL.FTZ R7, R41, R46 ;  /* 0x0000002e29077220 */ /* 0x000fe20000410000 */
[----:B------:R-:W-:Y:S01]  /*3590*/  FMUL.FTZ R43, R38, R49 ;  /* 0x00000031262b7220 */ /* 0x000fe20000410000 */
[----:B---3--:R-:W-:Y:S01]  /*35a0*/  PRMT R41, R10, 0x7632, R41 ;  /* 0x000076320a297816 */ /* 0x008fe20000000029 */
[----:B------:R-:W-:Y:S01]  /*35b0*/  FMUL.FTZ R38, R42, R45 ;  /* 0x0000002d2a267220 */ /* 0x000fe20000410000 */
[----:B------:R-:W-:Y:S01]  /*35c0*/  FSET.BF.LT.FTZ.AND R45, R34, UR34, PT ;  /* 0x00000022222d7c0a */ /* 0x000fe2000b811000 */
[----:B------:R-:W-:Y:S01]  /*35d0*/  IMAD.U32 R10, R10, 0x10000, RZ ;  /* 0x000100000a0a7824 */ /* 0x000fe200078e00ff */
[----:B------:R-:W-:Y:S01]  /*35e0*/  FSET.BF.LT.FTZ.AND R34, R37, UR34, PT ;  /* 0x0000002225227c0a */ /* 0x000fe2000b811000 */
[C---:B------:R-:W-:Y:S01]  /*35f0*/  IMAD.U32 R37, R8.reuse, 0x10000, RZ ;  /* 0x0001000008257824 */ /* 0x040fe200078e00ff */
[----:B------:R-:W-:Y:S01]  /*3600*/  PRMT R44, R8, 0x7632, R44 ;  /* 0x00007632082c7816 */ /* 0x000fe2000000002c */
[----:B------:R-:W-:Y:S01]  /*3610*/  FMUL.FTZ R7, R7, UR8 ;  /* 0x0000000807077c20 */ /* 0x000fe20008410000 */
[----:B------:R-:W-:Y:S01]  /*3620*/  PRMT R42, R11, 0x7632, R42 ;  /* 0x000076320b2a7816 */ /* 0x000fe2000000002a */
[----:B------:R-:W-:Y:S01]  /*3630*/  FMUL.FTZ R34, R34, R37 ;  /* 0x0000002522227220 */ /* 0x000fe20000410000 */
[----:B------:R-:W-:Y:S01]  /*3640*/  FMUL.FTZ R37, R45, R10 ;  /* 0x0000000a2d257220 */ /* 0x000fe20000410000 */
[----:B------:R-:W-:Y:S01]  /*3650*/  IMAD.U32 R45, R44, 0x10000, RZ ;  /* 0x000100002c2d7824 */ /* 0x000fe200078e00ff */
[----:B------:R-:W-:Y:S01]  /*3660*/  SHF.L.U32 R11, R11, 0x10, RZ ;  /* 0x000000100b0b7819 */ /* 0x000fe200000006ff */
[----:B------:R-:W-:Y:S01]  /*3670*/  FMUL.FTZ R44, R5, UR8 ;  /* 0x00000008052c7c20 */ /* 0x000fe20008410000 */
[----:B------:R-:W-:Y:S01]  /*3680*/  FSET.BF.LT.FTZ.AND R10, R31, UR34, PT ;  /* 0x000000221f0a7c0a */ /* 0x000fe2000b811000 */
[----:B------:R-:W-:Y:S01]  /*3690*/  FMUL.FTZ R5, R40, UR8 ;  /* 0x0000000828057c20 */ /* 0x000fe20008410000 */
[C---:B------:R-:W-:Y:S01]  /*36a0*/  PRMT R8, R9.reuse, 0x7632, R8 ;  /* 0x0000763209087816 */ /* 0x040fe20000000008 */
[----:B------:R-:W-:Y:S01]  /*36b0*/  FMUL.FTZ R38, R38, UR8 ;  /* 0x0000000826267c20 */ /* 0x000fe20008410000 */
[----:B------:R-:W-:Y:S01]  /*36c0*/  SHF.L.U32 R46, R9, 0x10, RZ ;  /* 0x00000010092e7819 */ /* 0x000fe200000006ff */
[----:B------:R-:W-:Y:S01]  /*36d0*/  FMUL.FTZ R31, R10, R11 ;  /* 0x0000000b0a1f7220 */ /* 0x000fe20000410000 */
[----:B------:R-:W-:Y:S01]  /*36e0*/  F2FP.BF16.F32.PACK_AB R10, R5, R6 ;  /* 0x00000006050a723e */ /* 0x000fe200000010ff */
[----:B------:R-:W-:Y:S01]  /*36f0*/  FMUL.FTZ R9, R39, UR8 ;  /* 0x0000000827097c20 */ /* 0x000fe20008410000 */
[----:B------:R-:W-:Y:S01]  /*3700*/  SHF.L.U32 R5, R8, 0x10, RZ ;  /* 0x0000001008057819 */ /* 0x000fe200000006ff */
[----:B------:R-:W-:Y:S01]  /*3710*/  FMUL.FTZ R4, R4, UR8 ;  /* 0x0000000804047c20 */ /* 0x000fe20008410000 */
[----:B------:R-:W-:Y:S01]  /*3720*/  F2FP.BF16.F32.PACK_AB R8, R38, R7 ;  /* 0x000000072608723e */ /* 0x000fe200000010ff */
[----:B------:R-:W-:Y:S01]  /*3730*/  FMUL.FTZ R43, R43, UR8 ;  /* 0x000000082b2b7c20 */ /* 0x000fe20008410000 */
[----:B------:R-:W-:Y:S01]  /*3740*/  PRMT R7, R26, 0x1054, R29 ;  /* 0x000010541a077816 */ /* 0x000fe2000000001d */
[----:B------:R-:W-:Y:S01]  /*3750*/  FMUL.FTZ R39, R14, R45 ;  /* 0x0000002d0e277220 */ /* 0x000fe20000410000 */
[----:B------:R-:W0:Y:S01]  /*3760*/  LDC R29, c[0x0][RZ] ;  /* 0x00000000ff1d7b82 */ /* 0x000e220000000800 */
[----:B------:R-:W-:Y:S01]  /*3770*/  IADD3 R14, P0, R0, UR12, RZ ;  /* 0x0000000c000e7c10 */ /* 0x000fe2000ff1e0ff */
[----:B------:R-:W-:Y:S01]  /*3780*/  IMAD.U32 R41, R41, 0x10000, RZ ;  /* 0x0001000029297824 */ /* 0x000fe200078e00ff */
[----:B------:R-:W-:Y:S01]  /*3790*/  FSET.BF.LT.FTZ.AND R0, R15, UR34, PT ;  /* 0x000000220f007c0a */ /* 0x000fe2000b811000 */
[----:B------:R-:W-:Y:S01]  /*37a0*/  FMUL.FTZ R26, R37, UR8 ;  /* 0x00000008251a7c20 */ /* 0x000fe20008410000 */
[----:B------:R-:W-:Y:S01]  /*37b0*/  F2FP.BF16.F32.PACK_AB R9, R9, R4 ;  /* 0x000000040909723e */ /* 0x000fe200000010ff */
[----:B------:R-:W-:Y:S01]  /*37c0*/  ULDC UR9, c[0x0][0xc] ;  /* 0x0000030000097ab9 */ /* 0x000fe20000000800 */
[----:B------:R-:W-:Y:S01]  /*37d0*/  F2FP.BF16.F32.PACK_AB R11, R43, R44 ;  /* 0x0000002c2b0b723e */ /* 0x000fe200000010ff */
[----:B------:R-:W-:Y:S01]  /*37e0*/  FMUL.FTZ R0, R0, R41 ;  /* 0x0000002900007220 */ /* 0x000fe20000410000 */
[----:B------:R-:W-:Y:S01]  /*37f0*/  IADD3.X R15, R33, UR13, RZ, P0, !PT ;  /* 0x0000000d210f7c10 */ /* 0x000fe200087fe4ff */
[----:B------:R-:W-:Y:S01]  /*3800*/  FMUL.FTZ R35, R35, R46 ;  /* 0x0000002e23237220 */ /* 0x000fe20000410000 */
[----:B------:R-:W-:Y:S01]  /*3810*/  SHF.L.U32 R43, R42, 0x10, RZ ;  /* 0x000000102a2b7819 */ /* 0x000fe200000006ff */
[----:B------:R-:W-:Y:S01]  /*3820*/  FMUL.FTZ R28, R28, R5 ;  /* 0x000000051c1c7220 */ /* 0x000fe20000410000 */
[----:B------:R-:W-:Y:S01]  /*3830*/  PRMT R6, R27, 0x1054, R24 ;  /* 0x000010541b067816 */ /* 0x000fe20000000018 */
[----:B------:R1:W-:Y:S01]  /*3840*/  STG.E.128 desc[UR4][R14.64], R8 ;  /* 0x000000080e007986 */ /* 0x0003e2000c101d04 */
[----:B------:R-:W-:Y:S01]  /*3850*/  PRMT R5, R16, 0x1054, R25 ;  /* 0x0000105410057816 */ /* 0x000fe20000000019 */
[----:B------:R-:W-:Y:S01]  /*3860*/  FMUL.FTZ R30, R30, R43 ;  /* 0x0000002b1e1e7220 */ /* 0x000fe20000410000 */
[----:B------:R-:W-:Y:S01]  /*3870*/  FMUL.FTZ R24, R34, UR8 ;  /* 0x0000000822187c20 */ /* 0x000fe20008410000 */
[----:B------:R-:W-:Y:S01]  /*3880*/  FMUL.FTZ R25, R35, UR8 ;  /* 0x0000000823197c20 */ /* 0x000fe20008410000 */
[----:B------:R-:W-:Y:S01]  /*3890*/  FMUL.FTZ R39, R39, UR8 ;  /* 0x0000000827277c20 */ /* 0x000fe20008410000 */
[----:B------:R-:W-:Y:S01]  /*38a0*/  FMUL.FTZ R27, R31, UR8 ;  /* 0x000000081f1b7c20 */ /* 0x000fe20008410000 */
[----:B------:R-:W-:Y:S01]  /*38b0*/  FMUL.FTZ R28, R28, UR8 ;  /* 0x000000081c1c7c20 */ /* 0x000fe20008410000 */
[----:B------:R-:W-:Y:S01]  /*38c0*/  FMUL.FTZ R30, R30, UR8 ;  /* 0x000000081e1e7c20 */ /* 0x000fe20008410000 */
[----:B------:R-:W-:-:S02]  /*38d0*/  PRMT R4, R17, 0x1054, R2 ;  /* 0x0000105411047816 */ /* 0x000fc40000000002 */
[----:B------:R-:W-:Y:S02]  /*38e0*/  F2FP.BF16.F32.PACK_AB R24, R39, R24 ;  /* 0x000000182718723e */ /* 0x000fe400000010ff */
[----:B------:R-:W-:Y:S02]  /*38f0*/  F2FP.BF16.F32.PACK_AB R25, R28, R25 ;  /* 0x000000191c19723e */ /* 0x000fe400000010ff */
[----:B------:R-:W-:Y:S01]  /*3900*/  F2FP.BF16.F32.PACK_AB R27, R30, R27 ;  /* 0x0000001b1e1b723e */ /* 0x000fe200000010ff */
[----:B-1----:R-:W-:Y:S01]  /*3910*/  FMUL.FTZ R9, R0, UR8 ;  /* 0x0000000800097c20 */ /* 0x002fe20008410000 */
[----:B------:R-:W-:Y:S01]  /*3920*/  IADD3 R8, P0, R18, UR14, RZ ;  /* 0x0000000e12087c10 */ /* 0x000fe2000ff1e0ff */
[----:B0-----:R-:W-:-:S03]  /*3930*/  IMAD R11, R29, UR9, RZ ;  /* 0x000000091d0b7c24 */ /* 0x001fc6000f8e02ff */
[----:B------:R-:W-:Y:S02]  /*3940*/  F2FP.BF16.F32.PACK_AB R26, R9, R26 ;  /* 0x0000001a091a723e */ /* 0x000fe400000010ff */
[----:B------:R-:W-:Y:S02]  /*3950*/  IADD3.X R9, R19, UR15, RZ, P0, !PT ;  /* 0x0000000f13097c10 */ /* 0x000fe400087fe4ff */
[----:B------:R-:W-:Y:S01]  /*3960*/  LEA R18, P0, R11, R18, 0x4 ;  /* 0x000000120b127211 */ /* 0x000fe200078020ff */
[----:B------:R0:W-:Y:S01]  /*3970*/  STG.E.128 desc[UR4][R14.64+0x10], R24 ;  /* 0x000010180e007986 */ /* 0x0001e2000c101d04 */
[----:B------:R-:W-:-:S03]  /*3980*/  MOV R11, R12 ;  /* 0x0000000c000b7202 */ /* 0x000fc60000000f00 */
[----:B------:R-:W-:Y:S01]  /*3990*/  IMAD.X R19, RZ, RZ, R19, P0 ;  /* 0x000000ffff137224 */ /* 0x000fe200000e0613 */
[----:B------:R-:W-:Y:S01]  /*39a0*/  ISETP.GE.U32.AND P0, PT, R18, UR36, PT ;  /* 0x0000002412007c0c */ /* 0x000fe2000bf06070 */
[----:B------:R0:W-:Y:S01]  /*39b0*/  STG.E.128 desc[UR4][R8.64], R4 ;  /* 0x0000000408007986 */ /* 0x0001e2000c101d04 */
[----:B------:R-:W-:Y:S02]  /*39c0*/  BAR.SYNC.DEFER_BLOCKING 0x0 ;  /* 0x0000000000007b1d */ /* 0x000fe40000010000 */
[----:B------:R-:W-:-:S13]  /*39d0*/  ISETP.GE.U32.AND.EX P0, PT, R19, UR37, PT, P0 ;  /* 0x0000002513007c0c */ /* 0x000fda000bf06100 */
[----:B------:R-:W-:Y:S05]  /*39e0*/  @!P0 BRA `(.L_x_2788) ;  /* 0xffffffcc00648947 */ /* 0x000fea000383ffff */
[----:B------:R-:W-:Y:S05]  /*39f0*/  EXIT ;  /* 0x000000000000794d */ /* 0x000fea0003800000 */
        .weak           $__internal_77_$__cuda_sm20_dblrcp_rn_slowpath_v3
        .type           $__internal_77_$__cuda_sm20_dblrcp_rn_slowpath_v3,@function
        .size           $__internal_77_$__cuda_sm20_dblrcp_rn_slowpath_v3,(.L_x_11655 - $__internal_77_$__cuda_sm20_dblrcp_rn_slowpath_v3)
$__internal_77_$__cuda_sm20_dblrcp_rn_slowpath_v3:
        /* <DEDUP_REMOVED lines=23> */
.L_x_2791:
        /* <DEDUP_REMOVED lines=10> */
.L_x_2789:
[----:B------:R-:W-:Y:S02]  /*3c10*/  LOP3.LUT R7, R5, 0x80000, RZ, 0xfc, !PT ;  /* 0x0008000005077812 */ /* 0x000fe400078efcff */
[----:B------:R-:W-:-:S07]  /*3c20*/  MOV R6, R4 ;  /* 0x0000000400067202 */ /* 0x000fce0000000f00 */
.L_x_2790:
[----:B------:R-:W-:Y:S01]  /*3c30*/  IMAD.MOV.U32 R4, RZ, RZ, R2 ;  /* 0x000000ffff047224 */ /* 0x000fe200078e0002 */
[----:B------:R-:W-:-:S04]  /*3c40*/  MOV R5, 0x0 ;  /* 0x0000000000057802 */ /* 0x000fc80000000f00 */
[----:B------:R-:W-:Y:S05]  /*3c50*/  RET.REL.NODEC R4 `(_ZN2at6native43_GLOBAL__N__7cc8d1ed_10_Dropout_cu_0e96ed3824fused_dropout_kernel_vecIN3c108BFloat16EfmLi1ELi16EbEEvNS_4cuda6detail10TensorInfoIKT_T1_EENS7_IS8_SA_EENS7_IT4_SA_EESA_T0_NS_15PhiloxCudaStateE) ;  /* 0xffffffc004e87950 */ /* 0x000fea0003c3ffff */
.L_x_2792:
        /* <DEDUP_REMOVED lines=10> */
.L_x_11655:


//--------------------- .text._ZN2at6native43_GLOBAL__N__7cc8d1ed_10_Dropout_cu_0e96ed3820fused_dropout_kernelIN3c104HalfEfmLin1ELin1EbEEvNS_4cuda6detail10TensorInfoIKT_T1_EENS7_IS8_SA_EENS7_IT4_SA_EESA_T0_NS_15PhiloxCudaStateE --------------------------
	.section	.text._ZN2at6native43_GLOBAL__N__7cc8d1ed_10_Dropout_cu_0e96ed3820fused_dropout_kernelIN3c104HalfEfmLin1ELin1EbEEvNS_4cuda6detail10TensorInfoIKT_T1_EENS7_IS8_SA_EENS7_IT4_SA_EESA_T0_NS_15PhiloxCudaStateE,"ax",@progbits
	.align	128
.text._ZN2at6native43_GLOBAL__N__7cc8d1ed_10_Dropout_cu_0e96ed3820fused_dropout_kernelIN3c104HalfEfmLin1ELin1EbEEvNS_4cuda6detail10TensorInfoIKT_T1_EENS7_IS8_SA_EENS7_IT4_SA_EESA_T0_NS_15PhiloxCudaStateE:
        .type           _ZN2at6native43_GLOBAL__N__7cc8d1ed_10_Dropout_cu_0e96ed3820fused_dropout_kernelIN3c104HalfEfmLin1ELin1EbEEvNS_4cuda6detail10TensorInfoIKT_T1_EENS7_IS8_SA_EENS7_IT4_SA_EESA_T0_NS_15PhiloxCudaStateE,@function
        .size           _ZN2at6native43_GLOBAL__N__7cc8d1ed_10_Dropout_cu_0e96ed3820fused_dropout_kernelIN3c104HalfEfmLin1ELin1EbEEvNS_4cuda6detail10TensorInfoIKT_T1_EENS7_IS8_SA_EENS7_IT4_SA_EESA_T0_NS_15PhiloxCudaStateE,(.L_x_11657 - _ZN2at6native43_GLOBAL__N__7cc8d1ed_10_Dropout_cu_0e96ed3820fused_dropout_kernelIN3c104HalfEfmLin1ELin1EbEEvNS_4cuda6detail10TensorInfoIKT_T1_EENS7_IS8_SA_EENS7_IT4_SA_EESA_T0_NS_15PhiloxCudaStateE)
        .other          _ZN2at6native43_GLOBAL__N__7cc8d1ed_10_Dropout_cu_0e96ed3820fused_dropout_kernelIN3c104HalfEfmLin1ELin1EbEEvNS_4cuda6detail10TensorInfoIKT_T1_EENS7_IS8_SA_EENS7_IT4_SA_EESA_T0_NS_15PhiloxCudaStateE,@"STO_CUDA_ENTRY STV_DEFAULT"
_ZN2at6native43_GLOBAL__N__7cc8d1ed_10_Dropout_cu_0e96ed3820fused_dropout_kernelIN3c104HalfEfmLin1ELin1EbEEvNS_4cuda6detail10TensorInfoIKT_T1_EENS7_IS8_SA_EENS7_IT4_SA_EESA_T0_NS_15PhiloxCudaStateE:
        /* <DEDUP_REMOVED lines=108> */
[----:B------:R-:W-:Y:S05]  /*06c0*/  CALL.REL.NOINC `($__internal_78_$__cuda_sm20_dblrcp_rn_slowpath_v3) ;  /* 0x000000d4006c7944 */ /* 0x000fea0003c00000 */
.L_x_2793:
        /* <DEDUP_REMOVED lines=18> */
[----:B------:R-:W-:Y:S05]  /*07f0*/  CALL.REL.NOINC `($__internal_79_$__cuda_sm20_div_u64) ;  /* 0x000000d400b87944 */ /* 0x000fea0003c00000 */
[----:B------:R-:W-:Y:S05]  /*0800*/  BRA `(.L_x_2795) ;  /* 0x0000000000587947 */ /* 0x000fea0003800000 */
.L_x_2794:
        /* <DEDUP_REMOVED lines=22> */
.L_x_2795:
        /* <DEDUP_REMOVED lines=32> */
.L_x_3007:
        /* <DEDUP_REMOVED lines=13> */
.L_x_2797:
[----:B------:R-:W-:Y:S05]  /*0c40*/  BSYNC B0 ;  /* 0x0000000000007941 */ /* 0x000fea0003800000 */
.L_x_2796:
        /* <DEDUP_REMOVED lines=72> */
.L_x_2799:
[----:B------:R-:W-:Y:S01]  /*10d0*/  IMAD.MOV.U32 R5, RZ, RZ, R0 ;  /* 0x000000ffff057224 */ /* 0x000fe200078e0000 */
[----:B------:R-:W-:Y:S01]  /*10e0*/  MOV R6, R11 ;  /* 0x0000000b00067202 */ /* 0x000fe20000000f00 */
[----:B------:R-:W-:Y:S01]  /*10f0*/  IMAD.MOV.U32 R7, RZ, RZ, R18 ;  /* 0x000000ffff077224 */ /* 0x000fe200078e0012 */
[----:B------:R-:W-:-:S07]  /*1100*/  MOV R9, R26 ;  /* 0x0000001a00097202 */ /* 0x000fce0000000f00 */
.L_x_2798:
        /* <DEDUP_REMOVED lines=31> */
.L_x_2816:
        /* <DEDUP_REMOVED lines=11> */
[----:B------:R-:W-:Y:S05]  /*13b0*/  CALL.REL.NOINC `($__internal_79_$__cuda_sm20_div_u64) ;  /* 0x000000c800c87944 */ /* 0x000fea0003c00000 */
        /* <DEDUP_REMOVED lines=9> */
.L_x_2805:
        /* <DEDUP_REMOVED lines=22> */
.L_x_2806:
[----:B------:R-:W-:Y:S05]  /*15b0*/  BSYNC B1 ;  /* 0x0000000000017941 */ /* 0x000fea0003800000 */
.L_x_2804:
        /* <DEDUP_REMOVED lines=15> */
[----:B------:R-:W-:Y:S05]  /*16b0*/  CALL.REL.NOINC `($__internal_79_$__cuda_sm20_div_u64) ;  /* 0x000000c800087944 */ /* 0x000fea0003c00000 */
        /* <DEDUP_REMOVED lines=11> */
.L_x_2808:
        /* <DEDUP_REMOVED lines=23> */
.L_x_2809:
[----:B------:R-:W-:Y:S05]  /*18e0*/  BSYNC B1 ;  /* 0x0000000000017941 */ /* 0x000fea0003800000 */
.L_x_2807:
        /* <DEDUP_REMOVED lines=16> */
[----:B------:R-:W-:Y:S05]  /*19f0*/  CALL.REL.NOINC `($__internal_79_$__cuda_sm20_div_u64) ;  /* 0x000000c400387944 */ /* 0x000fea0003c00000 */
        /* <DEDUP_REMOVED lines=11> */
.L_x_2811:
        /* <DEDUP_REMOVED lines=23> */
.L_x_2812:
[----:B------:R-:W-:Y:S05]  /*1c20*/  BSYNC B1 ;  /* 0x0000000000017941 */ /* 0x000fea0003800000 */
.L_x_2810:
        /* <DEDUP_REMOVED lines=29> */
.L_x_2814:
        /* <DEDUP_REMOVED lines=22> */
.L_x_2815:
[----:B------:R-:W-:Y:S05]  /*1f60*/  BSYNC B1 ;  /* 0x0000000000017941 */ /* 0x000fea0003800000 */
.L_x_2813:
[----:B------:R-:W0:Y:S01]  /*1f70*/  LDC.64 R10, c[0x0][R0+0x2c0] ;  /* 0x0000b000000a7b82 */ /* 0x000e220000000a00 */
[----:B------:R-:W-:Y:S01]  /*1f80*/  MOV R2, R44 ;  /* 0x0000002c00027202 */ /* 0x000fe20000000f00 */
[----:B0-----:R-:W-:-:S04]  /*1f90*/  IMAD R9, R11, R34, RZ ;  /* 0x000000220b097224 */ /* 0x001fc800078e02ff */
[----:B------:R-:W-:-:S04]  /*1fa0*/  IMAD.WIDE.U32 R2, R10, R34, R2 ;  /* 0x000000220a027225 */ /* 0x000fc800078e0002 */
[----:B------:R-:W-:-:S04]  /*1fb0*/  IMAD R7, R10, R7, R9 ;  /* 0x000000070a077224 */ /* 0x000fc800078e0209 */
[----:B------:R-:W-:Y:S01]  /*1fc0*/  IMAD.IADD R3, R3, 0x1, R7 ;  /* 0x0000000103037824 */ /* 0x000fe200078e0207 */
[----:B------:R-:W-:Y:S06]  /*1fd0*/  @P3 BRA `(.L_x_2816) ;  /* 0xfffffff000c83947 */ /* 0x000fec000383ffff */
.L_x_2803:
        /* <DEDUP_REMOVED lines=11> */
[----:B------:R-:W-:Y:S05]  /*2090*/  CALL.REL.NOINC `($__internal_79_$__cuda_sm20_div_u64) ;  /* 0x000000bc00907944 */ /* 0x000fea0003c00000 */
        /* <DEDUP_REMOVED lines=9> */
.L_x_2818:
        /* <DEDUP_REMOVED lines=23> */
.L_x_2819:
[----:B------:R-:W-:Y:S05]  /*22a0*/  BSYNC B1 ;  /* 0x0000000000017941 */ /* 0x000fea0003800000 */
.L_x_2817:
        /* <DEDUP_REMOVED lines=26> */
.L_x_2821:
        /* <DEDUP_REMOVED lines=23> */
.L_x_2822:
[----:B------:R-:W-:Y:S05]  /*25c0*/  BSYNC B1 ;  /* 0x0000000000017941 */ /* 0x000fea0003800000 */
.L_x_2820:
        /* <DEDUP_REMOVED lines=26> */
.L_x_2824:
        /* <DEDUP_REMOVED lines=23> */
.L_x_2825:
[----:B------:R-:W-:Y:S05]  /*28e0*/  BSYNC B1 ;  /* 0x0000000000017941 */ /* 0x000fea0003800000 */
.L_x_2823:
[----:B------:R-:W0:Y:S02]  /*28f0*/  LDC.64 R6, c[0x0][R5+0x2c8] ;  /* 0x0000b20005067b82 */ /* 0x000e240000000a00 */
[-C--:B0-----:R-:W-:Y:S02]  /*2900*/  IMAD R0, R7, R10.reuse, RZ ;  /* 0x0000000a07007224 */ /* 0x081fe400078e02ff */
[----:B------:R-:W-:-:S04]  /*2910*/  IMAD.WIDE.U32 R2, R6, R10, R2 ;  /* 0x0000000a06027225 */ /* 0x000fc800078e0002 */
[----:B------:R-:W-:-:S05]  /*2920*/  IMAD R9, R6, R9, R0 ;  /* 0x0000000906097224 */ /* 0x000fca00078e0200 */
[----:B------:R-:W-:-:S07]  /*2930*/  IADD3 R3, R3, R9, RZ ;  /* 0x0000000903037210 */ /* 0x000fce0007ffe0ff */
.L_x_2802:
        /* <DEDUP_REMOVED lines=9> */
.L_x_2801:
[----:B------:R-:W-:Y:S05]  /*29d0*/  BSYNC B0 ;  /* 0x0000000000007941 */ /* 0x000fea0003800000 */
.L_x_2800:
        /* <DEDUP_REMOVED lines=25> */
.L_x_2842:
        /* <DEDUP_REMOVED lines=9> */
[----:B-----5:R-:W-:Y:S05]  /*2c00*/  CALL.REL.NOINC `($__internal_79_$__cuda_sm20_div_u64) ;  /* 0x000000b000b47944 */ /* 0x020fea0003c00000 */
        /* <DEDUP_REMOVED lines=9> */
.L_x_2831:
        /* <DEDUP_REMOVED lines=22> */
.L_x_2832:
[----:B------:R-:W-:Y:S05]  /*2e00*/  BSYNC B1 ;  /* 0x0000000000017941 */ /* 0x000fea0003800000 */
.L_x_2830:
        /* <DEDUP_REMOVED lines=15> */
[----:B-----5:R-:W-:Y:S05]  /*2f00*/  CALL.REL.NOINC `($__internal_79_$__cuda_sm20_div_u64) ;  /* 0x000000ac00f47944 */ /* 0x020fea0003c00000 */
        /* <DEDUP_REMOVED lines=11> */
.L_x_2834:
        /* <DEDUP_REMOVED lines=23> */
.L_x_2835:
[----:B------:R-:W-:Y:S05]  /*3130*/  BSYNC B1 ;  /* 0x0000000000017941 */ /* 0x000fea0003800000 */
.L_x_2833:
        /* <DEDUP_REMOVED lines=16> */
[----:B-----5:R-:W-:Y:S05]  /*3240*/  CALL.REL.NOINC `($__internal_79_$__cuda_sm20_div_u64) ;  /* 0x000000ac00247944 */ /* 0x020fea0003c00000 */
        /* <DEDUP_REMOVED lines=11> */
.L_x_2837:
        /* <DEDUP_REMOVED lines=23> */
.L_x_2838:
[----:B------:R-:W-:Y:S05]  /*3470*/  BSYNC B1 ;  /* 0x0000000000017941 */ /* 0x000fea0003800000 */
.L_x_2836:
        /* <DEDUP_REMOVED lines=28> */
.L_x_2840:
        /* <DEDUP_REMOVED lines=22> */
.L_x_2841:
[----:B------:R-:W-:Y:S05]  /*37a0*/  BSYNC B1 ;  /* 0x0000000000017941 */ /* 0x000fea0003800000 */
.L_x_2839:
        /* <DEDUP_REMOVED lines=10> */
.L_x_2829:
        /* <DEDUP_REMOVED lines=11> */
[----:B-----5:R-:W-:Y:S05]  /*3900*/  CALL.REL.NOINC `($__internal_79_$__cuda_sm20_div_u64) ;  /* 0x000000a400747944 */ /* 0x020fea0003c00000 */
        /* <DEDUP_REMOVED lines=9> */
.L_x_2844:
        /* <DEDUP_REMOVED lines=23> */
.L_x_2845:
[----:B------:R-:W-:Y:S05]  /*3b10*/  BSYNC B1 ;  /* 0x0000000000017941 */ /* 0x000fea0003800000 */
.L_x_2843:
        /* <DEDUP_REMOVED lines=26> */
.L_x_2847:
        /* <DEDUP_REMOVED lines=23> */
.L_x_2848:
[----:B------:R-:W-:Y:S05]  /*3e30*/  BSYNC B1 ;  /* 0x0000000000017941 */ /* 0x000fea0003800000 */
.L_x_2846:
        /* <DEDUP_REMOVED lines=26> */
.L_x_2850:
        /* <DEDUP_REMOVED lines=23> */
.L_x_2851:
[----:B------:R-:W-:Y:S05]  /*4150*/  BSYNC B1 ;  /* 0x0000000000017941 */ /* 0x000fea0003800000 */
.L_x_2849:
[----:B------:R-:W0:Y:S02]  /*4160*/  LDC.64 R6, c[0x0][R5+0x2c8] ;  /* 0x0000b20005067b82 */ /* 0x000e240000000a00 */
[-C--:B0-----:R-:W-:Y:S02]  /*4170*/  IMAD R0, R7, R34.reuse, RZ ;  /* 0x0000002207007224 */ /* 0x081fe400078e02ff */
[----:B------:R-:W-:-:S04]  /*4180*/  IMAD.WIDE.U32 R2, R6, R34, R2 ;  /* 0x0000002206027225 */ /* 0x000fc800078e0002 */
[----:B------:R-:W-:-:S04]  /*4190*/  IMAD R33, R6, R33, R0 ;  /* 0x0000002106217224 */ /* 0x000fc800078e0200 */
[----:B------:R-:W-:-:S07]  /*41a0*/  IMAD.IADD R3, R3, 0x1, R33 ;  /* 0x0000000103037824 */ /* 0x000fce00078e0221 */
.L_x_2828:
        /* <DEDUP_REMOVED lines=9> */
.L_x_2827:
[----:B------:R-:W-:Y:S05]  /*4240*/  BSYNC B0 ;  /* 0x0000000000007941 */ /* 0x000fea0003800000 */
.L_x_2826:
        /* <DEDUP_REMOVED lines=23> */
.L_x_2868:
        /* <DEDUP_REMOVED lines=19> */
.L_x_2857:
        /* <DEDUP_REMOVED lines=22> */
.L_x_2858:
[----:B------:R-:W-:Y:S05]  /*4650*/  BSYNC B1 ;  /* 0x0000000000017941 */ /* 0x000fea0003800000 */
.L_x_2856:
        /* <DEDUP_REMOVED lines=28> */
.L_x_2860:
        /* <DEDUP_REMOVED lines=23> */
.L_x_2861:
[----:B------:R-:W-:Y:S05]  /*4990*/  BSYNC B1 ;  /* 0x0000000000017941 */ /* 0x000fea0003800000 */
.L_x_2859:
        /* <DEDUP_REMOVED lines=29> */
.L_x_2863:
        /* <DEDUP_REMOVED lines=23> */
.L_x_2864:
[----:B------:R-:W-:Y:S05]  /*4ce0*/  BSYNC B1 ;  /* 0x0000000000017941 */ /* 0x000fea0003800000 */
.L_x_2862:
        /* <DEDUP_REMOVED lines=28> */
.L_x_2866:
        /* <DEDUP_REMOVED lines=22> */
.L_x_2867:
[----:B------:R-:W-:Y:S05]  /*5010*/  BSYNC B1 ;  /* 0x0000000000017941 */ /* 0x000fea0003800000 */
.L_x_2865:
        /* <DEDUP_REMOVED lines=10> */
.L_x_2855:
        /* <DEDUP_REMOVED lines=21> */
.L_x_2870:
        /* <DEDUP_REMOVED lines=23> */
.L_x_2871:
[----:B------:R-:W-:Y:S05]  /*5380*/  BSYNC B1 ;  /* 0x0000000000017941 */ /* 0x000fea0003800000 */
.L_x_2869:
        /* <DEDUP_REMOVED lines=26> */
.L_x_2873:
        /* <DEDUP_REMOVED lines=23> */
.L_x_2874:
[----:B------:R-:W-:Y:S05]  /*56a0*/  BSYNC B1 ;  /* 0x0000000000017941 */ /* 0x000fea0003800000 */
.L_x_2872:
        /* <DEDUP_REMOVED lines=26> */
.L_x_2876:
        /* <DEDUP_REMOVED lines=23> */
.L_x_2877:
[----:B------:R-:W-:Y:S05]  /*59c0*/  BSYNC B1 ;  /* 0x0000000000017941 */ /* 0x000fea0003800000 */
.L_x_2875:
[----:B------:R-:W0:Y:S02]  /*59d0*/  LDC.64 R24, c[0x0][R4+0x2c8] ;  /* 0x0000b20004187b82 */ /* 0x000e240000000a00 */
[-C--:B0-----:R-:W-:Y:S02]  /*59e0*/  IMAD R0, R25, R34.reuse, RZ ;  /* 0x0000002219007224 */ /* 0x081fe400078e02ff */
[----:B------:R-:W-:-:S04]  /*59f0*/  IMAD.WIDE.U32 R2, R24, R34, R2 ;  /* 0x0000002218027225 */ /* 0x000fc800078e0002 */
[----:B------:R-:W-:-:S04]  /*5a00*/  IMAD R33, R24, R33, R0 ;  /* 0x0000002118217224 */ /* 0x000fc800078e0200 */
[----:B------:R-:W-:-:S07]  /*5a10*/  IMAD.IADD R3, R3, 0x1, R33 ;  /* 0x0000000103037824 */ /* 0x000fce00078e0221 */
.L_x_2854:
        /* <DEDUP_REMOVED lines=9> */
.L_x_2853:
[----:B------:R-:W-:Y:S05]  /*5ab0*/  BSYNC B0 ;  /* 0x0000000000007941 */ /* 0x000fea0003800000 */
.L_x_2852:
        /* <DEDUP_REMOVED lines=23> */
.L_x_2894:
        /* <DEDUP_REMOVED lines=9> */
[----:B-----5:R-:W-:Y:S05]  /*5cc0*/  CALL.REL.NOINC `($__internal_79_$__cuda_sm20_div_u64) ;  /* 0x0000008000847944 */ /* 0x020fea0003c00000 */
        /* <DEDUP_REMOVED lines=9> */
.L_x_2883:
        /* <DEDUP_REMOVED lines=22> */
.L_x_2884:
[----:B------:R-:W-:Y:S05]  /*5ec0*/  BSYNC B1 ;  /* 0x0000000000017941 */ /* 0x000fea0003800000 */
.L_x_2882:
        /* <DEDUP_REMOVED lines=27> */
.L_x_2886:
        /* <DEDUP_REMOVED lines=23> */
.L_x_2887:
[----:B------:R-:W-:Y:S05]  /*61f0*/  BSYNC B1 ;  /* 0x0000000000017941 */ /* 0x000fea0003800000 */
.L_x_2885:
        /* <DEDUP_REMOVED lines=28> */
.L_x_2889:
        /* <DEDUP_REMOVED lines=23> */
.L_x_2890:
[----:B------:R-:W-:Y:S05]  /*6530*/  BSYNC B1 ;  /* 0x0000000000017941 */ /* 0x000fea0003800000 */
.L_x_2888:
        /* <DEDUP_REMOVED lines=28> */
.L_x_2892:
        /* <DEDUP_REMOVED lines=22> */
.L_x_2893:
[----:B------:R-:W-:Y:S05]  /*6860*/  BSYNC B1 ;  /* 0x0000000000017941 */ /* 0x000fea0003800000 */
.L_x_2891:
        /* <DEDUP_REMOVED lines=10> */
.L_x_2881:
        /* <DEDUP_REMOVED lines=21> */
.L_x_2896:
        /* <DEDUP_REMOVED lines=23> */
.L_x_2897:
[----:B------:R-:W-:Y:S05]  /*6bd0*/  BSYNC B1 ;  /* 0x0000000000017941 */ /* 0x000fea0003800000 */
.L_x_2895:
        /* <DEDUP_REMOVED lines=26> */
.L_x_2899:
        /* <DEDUP_REMOVED lines=23> */
.L_x_2900:
[----:B------:R-:W-:Y:S05]  /*6ef0*/  BSYNC B1 ;  /* 0x0000000000017941 */ /* 0x000fea0003800000 */
.L_x_2898:
        /* <DEDUP_REMOVED lines=26> */
.L_x_2902:
        /* <DEDUP_REMOVED lines=23> */
.L_x_2903:
[----:B------:R-:W-:Y:S05]  /*7210*/  BSYNC B1 ;  /* 0x0000000000017941 */ /* 0x000fea0003800000 */
.L_x_2901:
[----:B------:R-:W0:Y:S02]  /*7220*/  LDC.64 R24, c[0x0][R41+0x2c8] ;  /* 0x0000b20029187b82 */ /* 0x000e240000000a00 */
[-C--:B0-----:R-:W-:Y:S02]  /*7230*/  IMAD R25, R25, R34.reuse, RZ ;  /* 0x0000002219197224 */ /* 0x081fe400078e02ff */
[----:B------:R-:W-:-:S04]  /*7240*/  IMAD.WIDE.U32 R44, R24, R34, R44 ;  /* 0x00000022182c7225 */ /* 0x000fc800078e002c */
[----:B------:R-:W-:-:S05]  /*7250*/  IMAD R25, R24, R33, R25 ;  /* 0x0000002118197224 */ /* 0x000fca00078e0219 */
[----:B------:R-:W-:-:S07]  /*7260*/  IADD3 R45, R45, R25, RZ ;  /* 0x000000192d2d7210 */ /* 0x000fce0007ffe0ff */
.L_x_2880:
        /* <DEDUP_REMOVED lines=9> */
.L_x_2879:
[----:B------:R-:W-:Y:S05]  /*7300*/  BSYNC B0 ;  /* 0x0000000000007941 */ /* 0x000fea0003800000 */
.L_x_2878:
        /* <DEDUP_REMOVED lines=22> */
.L_x_2920:
        /* <DEDUP_REMOVED lines=20> */
.L_x_2909:
        /* <DEDUP_REMOVED lines=22> */
.L_x_2910:
[----:B------:R-:W-:Y:S05]  /*7710*/  BSYNC B1 ;  /* 0x0000000000017941 */ /* 0x000fea0003800000 */
.L_x_2908:
        /* <DEDUP_REMOVED lines=27> */
.L_x_2912:
        /* <DEDUP_REMOVED lines=23> */
.L_x_2913:
[----:B------:R-:W-:Y:S05]  /*7a40*/  BSYNC B1 ;  /* 0x0000000000017941 */ /* 0x000fea0003800000 */
.L_x_2911:
        /* <DEDUP_REMOVED lines=28> */
.L_x_2915:
        /* <DEDUP_REMOVED lines=23> */
.L_x_2916:
[----:B------:R-:W-:Y:S05]  /*7d80*/  BSYNC B1 ;  /* 0x0000000000017941 */ /* 0x000fea0003800000 */
.L_x_2914:
        /* <DEDUP_REMOVED lines=28> */
.L_x_2918:
        /* <DEDUP_REMOVED lines=22> */
.L_x_2919:
[----:B------:R-:W-:Y:S05]  /*80b0*/  BSYNC B1 ;  /* 0x0000000000017941 */ /* 0x000fea0003800000 */
.L_x_2917:
        /* <DEDUP_REMOVED lines=10> */
.L_x_2907:
        /* <DEDUP_REMOVED lines=22> */
.L_x_2922:
        /* <DEDUP_REMOVED lines=23> */
.L_x_2923:
[----:B------:R-:W-:Y:S05]  /*8430*/  BSYNC B1 ;  /* 0x0000000000017941 */ /* 0x000fea0003800000 */
.L_x_2921:
        /* <DEDUP_REMOVED lines=26> */
.L_x_2925:
        /* <DEDUP_REMOVED lines=23> */
.L_x_2926:
[----:B------:R-:W-:Y:S05]  /*8750*/  BSYNC B1 ;  /* 0x0000000000017941 */ /* 0x000fea0003800000 */
.L_x_2924:
        /* <DEDUP_REMOVED lines=26> */
.L_x_2928:
        /* <DEDUP_REMOVED lines=23> */
.L_x_2929:
[----:B------:R-:W-:Y:S05]  /*8a70*/  BSYNC B1 ;  /* 0x0000000000017941 */ /* 0x000fea0003800000 */
.L_x_2927:
[----:B------:R-:W0:Y:S02]  /*8a80*/  LDC.64 R24, c[0x0][R43+0x2c8] ;  /* 0x0000b2002b187b82 */ /* 0x000e240000000a00 */
[-C--:B0-----:R-:W-:Y:S02]  /*8a90*/  IMAD R25, R25, R34.reuse, RZ ;  /* 0x0000002219197224 */ /* 0x081fe400078e02ff */
[----:B------:R-:W-:-:S04]  /*8aa0*/  IMAD.WIDE.U32 R46, R24, R34, R46 ;  /* 0x00000022182e7225 */ /* 0x000fc800078e002e */
[----:B------:R-:W-:-:S05]  /*8ab0*/  IMAD R25, R24, R33, R25 ;  /* 0x0000002118197224 */ /* 0x000fca00078e0219 */
[----:B------:R-:W-:-:S07]  /*8ac0*/  IADD3 R47, R47, R25, RZ ;  /* 0x000000192f2f7210 */ /* 0x000fce0007ffe0ff */
.L_x_2906:
[----:B------:R-:W-:Y:S01]  /*8ad0*/  ULDC UR28, c[0x0][0x6f8] ;  /* 0x0001be00001c7ab9 */ /* 0x000fe20000000800 */
[----:B-----5:R-:W-:Y:S01]  /*8ae0*/  HADD2.F32 R24, -RZ, R12.H0_H0 ;  /* 0x2000000cff187230 */ /* 0x020fe20000004100 */
[C---:B------:R-:W-:Y:S01]  /*8af0*/  FSET.BF.LT.FTZ.AND R25, R16.reuse, UR28, PT ;  /* 0x0000001c10197c0a */ /* 0x040fe2000b811000 */
[----:B------:R-:W-:Y:S01]  /*8b00*/  ULDC.64 UR24, c[0x0][0x480] ;  /* 0x0001200000187ab9 */ /* 0x000fe20000000a00 */
        /* <DEDUP_REMOVED lines=9> */
[----:B------:R-:W-:Y:S01]  /*8ba0*/  IMAD.IADD R25, R25, 0x1, R35 ;  /* 0x0000000119197824 */ /* 0x000fe200078e0223 */
[C---:B------:R-:W-:Y:S02]  /*8bb0*/  LEA R36, P1, R24.reuse, UR24, 0x1 ;  /* 0x0000001818247c11 */ /* 0x040fe4000f8208ff */
[----:B------:R-:W-:Y:S02]  /*8bc0*/  F2FP.F16.F32.PACK_AB R33, RZ, R33 ;  /* 0x00000021ff21723e */ /* 0x000fe400000000ff */
[----:B------:R-:W-:-:S02]  /*8bd0*/  LEA.HI.X R37, R24, UR25, R25, 0x1, P1 ;  /* 0x0000001918257c11 */ /* 0x000fc400088f0c19 */
[----:B------:R-:W-:Y:S02]  /*8be0*/  IADD3.X R35, R25, UR27, RZ, P2, !PT ;  /* 0x0000001b19237c10 */ /* 0x000fe400097fe4ff */
[----:B------:R-:W-:Y:S01]  /*8bf0*/  SEL R25, RZ, 0x1, P0 ;  /* 0x00000001ff197807 */ /* 0x000fe20000000000 */
[----:B------:R2:W-:Y:S04]  /*8c00*/  STG.E.U16 desc[UR12][R36.64], R33 ;  /* 0x0000002124007986 */ /* 0x0005e8000c10150c */
[----:B------:R2:W-:Y:S02]  /*8c10*/  STG.E.U8 desc[UR12][R34.64], R25 ;  /* 0x0000001922007986 */ /* 0x0005e4000c10110c */
.L_x_2905:
[----:B------:R-:W-:Y:S05]  /*8c20*/  BSYNC B0 ;  /* 0x0000000000007941 */ /* 0x000fea0003800000 */
.L_x_2904:
        /* <DEDUP_REMOVED lines=19> */
.L_x_2946:
        /* <DEDUP_REMOVED lines=24> */
.L_x_2935:
        /* <DEDUP_REMOVED lines=22> */
.L_x_2936:
[----:B------:R-:W-:Y:S05]  /*9040*/  BSYNC B1 ;  /* 0x0000000000017941 */ /* 0x000fea0003800000 */
.L_x_2934:
        /* <DEDUP_REMOVED lines=28> */
.L_x_2938:
        /* <DEDUP_REMOVED lines=23> */
.L_x_2939:
[----:B------:R-:W-:Y:S05]  /*9380*/  BSYNC B1 ;  /* 0x0000000000017941 */ /* 0x000fea0003800000 */
.L_x_2937:
        /* <DEDUP_REMOVED lines=28> */
.L_x_2941:
        /* <DEDUP_REMOVED lines=23> */
.L_x_2942:
[----:B------:R-:W-:Y:S05]  /*96c0*/  BSYNC B1 ;  /* 0x0000000000017941 */ /* 0x000fea0003800000 */
.L_x_2940:
        /* <DEDUP_REMOVED lines=28> */
.L_x_2944:
        /* <DEDUP_REMOVED lines=22> */
.L_x_2945:
[----:B------:R-:W-:Y:S05]  /*99f0*/  BSYNC B1 ;  /* 0x0000000000017941 */ /* 0x000fea0003800000 */
.L_x_2943:
        /* <DEDUP_REMOVED lines=11> */
.L_x_2933:
        /* <DEDUP_REMOVED lines=26> */
.L_x_2948:
        /* <DEDUP_REMOVED lines=23> */
.L_x_2949:
[----:B------:R-:W-:Y:S05]  /*9dc0*/  BSYNC B1 ;  /* 0x0000000000017941 */ /* 0x000fea0003800000 */
.L_x_2947:
        /* <DEDUP_REMOVED lines=32> */
.L_x_2951:
        /* <DEDUP_REMOVED lines=23> */
.L_x_2952:
[----:B------:R-:W-:Y:S05]  /*a140*/  BSYNC B1 ;  /* 0x0000000000017941 */ /* 0x000fea0003800000 */
.L_x_2950:
        /* <DEDUP_REMOVED lines=32> */
.L_x_2954:
        /* <DEDUP_REMOVED lines=23> */
.L_x_2955:
[----:B------:R-:W-:Y:S05]  /*a4c0*/  BSYNC B1 ;  /* 0x0000000000017941 */ /* 0x000fea0003800000 */
.L_x_2953:
[----:B------:R-:W0:Y:S01]  /*a4d0*/  LDC.64 R24, c[0x0][R45+0x2c8] ;  /* 0x0000b2002d187b82 */ /* 0x000e220000000a00 */
[----:B------:R-:W-:Y:S02]  /*a4e0*/  IMAD.MOV.U32 R42, RZ, RZ, R16 ;  /* 0x000000ffff2a7224 */ /* 0x000fe400078e0010 */
[-C--:B0-----:R-:W-:Y:S02]  /*a4f0*/  IMAD R25, R25, R34.reuse, RZ ;  /* 0x0000002219197224 */ /* 0x081fe400078e02ff */
[----:B------:R-:W-:-:S04]  /*a500*/  IMAD.WIDE.U32 R34, R24, R34, R42 ;  /* 0x0000002218227225 */ /* 0x000fc800078e002a */
[----:B------:R-:W-:Y:S01]  /*a510*/  IMAD R25, R24, R33, R25 ;  /* 0x0000002118197224 */ /* 0x000fe200078e0219 */
[----:B------:R-:W-:-:S03]  /*a520*/  MOV R16, R34 ;  /* 0x0000002200107202 */ /* 0x000fc60000000f00 */
[----:B------:R-:W-:-:S07]  /*a530*/  IMAD.IADD R43, R35, 0x1, R25 ;  /* 0x00000001232b7824 */ /* 0x000fce00078e0219 */
.L_x_2932:
[----:B------:R-:W-:Y:S01]  /*a540*/  ULDC UR26, c[0x0][0x6f8] ;  /* 0x0001be00001a7ab9 */ /* 0x000fe20000000800 */
[----:B0----5:R-:W-:Y:S01]  /*a550*/  HADD2.F32 R24, -RZ, R8.H0_H0 ;  /* 0x20000008ff187230 */ /* 0x021fe20000004100 */
        /* <DEDUP_REMOVED lines=14> */
[----:B------:R-:W-:Y:S02]  /*a640*/  F2FP.F16.F32.PACK_AB R9, RZ, R9 ;  /* 0x00000009ff09723e */ /* 0x000fe400000000ff */
[----:B------:R-:W-:-:S02]  /*a650*/  LEA.HI.X R37, R24, UR25, R25, 0x1, P1 ;  /* 0x0000001918257c11 */ /* 0x000fc400088f0c19 */
[----:B------:R-:W-:Y:S02]  /*a660*/  PRMT R10, R9, 0x7610, R10 ;  /* 0x00007610090a7816 */ /* 0x000fe4000000000a */
[----:B------:R-:W-:Y:S02]  /*a670*/  IADD3.X R35, R25, UR29, RZ, P2, !PT ;  /* 0x0000001d19237c10 */ /* 0x000fe400097fe4ff */
[----:B------:R-:W-:Y:S01]  /*a680*/  SEL R9, RZ, 0x1, P0 ;  /* 0x00000001ff097807 */ /* 0x000fe20000000000 */
[----:B------:R3:W-:Y:S04]  /*a690*/  STG.E.U16 desc[UR12][R36.64], R10 ;  /* 0x0000000a24007986 */ /* 0x0007e8000c10150c */
[----:B------:R3:W-:Y:S02]  /*a6a0*/  STG.E.U8 desc[UR12][R34.64], R9 ;  /* 0x0000000922007986 */ /* 0x0007e4000c10110c */
.L_x_2931:
[----:B------:R-:W-:Y:S05]  /*a6b0*/  BSYNC B0 ;  /* 0x0000000000007941 */ /* 0x000fea0003800000 */
.L_x_2930:
        /* <DEDUP_REMOVED lines=19> */
.L_x_2972:
        /* <DEDUP_REMOVED lines=24> */
.L_x_2961:
        /* <DEDUP_REMOVED lines=22> */
.L_x_2962:
[----:B------:R-:W-:Y:S05]  /*aad0*/  BSYNC B1 ;  /* 0x0000000000017941 */ /* 0x000fea0003800000 */
.L_x_2960:
        /* <DEDUP_REMOVED lines=29> */
.L_x_2964:
        /* <DEDUP_REMOVED lines=23> */
.L_x_2965:
[----:B------:R-:W-:Y:S05]  /*ae20*/  BSYNC B1 ;  /* 0x0000000000017941 */ /* 0x000fea0003800000 */
.L_x_2963:
        /* <DEDUP_REMOVED lines=28> */
.L_x_2967:
        /* <DEDUP_REMOVED lines=23> */
.L_x_2968:
[----:B------:R-:W-:Y:S05]  /*b160*/  BSYNC B1 ;  /* 0x0000000000017941 */ /* 0x000fea0003800000 */
.L_x_2966:
        /* <DEDUP_REMOVED lines=29> */
.L_x_2970:
        /* <DEDUP_REMOVED lines=22> */
.L_x_2971:
[----:B------:R-:W-:Y:S05]  /*b4a0*/  BSYNC B1 ;  /* 0x0000000000017941 */ /* 0x000fea0003800000 */
.L_x_2969:
        /* <DEDUP_REMOVED lines=12> */
.L_x_2959:
        /* <DEDUP_REMOVED lines=14> */
[----:B-----5:R-:W-:Y:S05]  /*b650*/  CALL.REL.NOINC `($__internal_79_$__cuda_sm20_div_u64) ;  /* 0x0000002800207944 */ /* 0x020fea0003c00000 */
        /* <DEDUP_REMOVED lines=11> */
.L_x_2974:
        /* <DEDUP_REMOVED lines=23> */
.L_x_2975:
[----:B------:R-:W-:Y:S05]  /*b880*/  BSYNC B1 ;  /* 0x0000000000017941 */ /* 0x000fea0003800000 */
.L_x_2973:
        /* <DEDUP_REMOVED lines=33> */
.L_x_2977:
        /* <DEDUP_REMOVED lines=23> */
.L_x_2978:
[----:B------:R-:W-:Y:S05]  /*bc10*/  BSYNC B1 ;  /* 0x0000000000017941 */ /* 0x000fea0003800000 */
.L_x_2976:
        /* <DEDUP_REMOVED lines=33> */
.L_x_2980:
        /* <DEDUP_REMOVED lines=23> */
.L_x_2981:
[----:B------:R-:W-:Y:S05]  /*bfa0*/  BSYNC B1 ;  /* 0x0000000000017941 */ /* 0x000fea0003800000 */
.L_x_2979:
        /* <DEDUP_REMOVED lines=8> */
.L_x_2958:
[----:B------:R-:W-:Y:S01]  /*c030*/  ULDC UR26, c[0x0][0x6f8] ;  /* 0x0001be00001a7ab9 */ /* 0x000fe20000000800 */
[----:B-----5:R-:W-:Y:S01]  /*c040*/  HADD2.F32 R7, -RZ, R4.H0_H0 ;  /* 0x20000004ff077230 */ /* 0x020fe20000004100 */
[----:B------:R-:W-:Y:S01]  /*c050*/  FSET.BF.LT.FTZ.AND R16, R14, UR26, PT ;  /* 0x0000001a0e107c0a */ /* 0x000fe2000b811000 */
[----:B------:R-:W-:Y:S01]  /*c060*/  ULDC.64 UR24, c[0x0][0x480] ;  /* 0x0001200000187ab9 */ /* 0x000fe20000000a00 */
[----:B0-----:R-:W-:Y:S01]  /*c070*/  MOV R24, R10 ;  /* 0x0000000a00187202 */ /* 0x001fe20000000f00 */
[----:B------:R-:W-:Y:S01]  /*c080*/  IMAD R5, R5, UR24, RZ ;  /* 0x0000001805057c24 */ /* 0x000fe2000f8e02ff */
[----:B------:R-:W-:Y:S01]  /*c090*/  ULDC.64 UR28, c[0x0][0x550] ;  /* 0x00015400001c7ab9 */ /* 0x000fe20000000a00 */
[----:B--2---:R-:W-:Y:S02]  /*c0a0*/  IMAD.MOV.U32 R25, RZ, RZ, R9 ;  /* 0x000000ffff197224 */ /* 0x004fe400078e0009 */
[----:B------:R-:W-:Y:S01]  /*c0b0*/  FMUL.FTZ R7, R7, R16 ;  /* 0x0000001007077220 */ /* 0x000fe20000410000 */
[----:B------:R-:W-:Y:S01]  /*c0c0*/  IMAD R5, R6, UR25, R5 ;  /* 0x0000001906057c24 */ /* 0x000fe2000f8e0205 */
[----:B------:R-:W-:Y:S01]  /*c0d0*/  FSETP.GEU.FTZ.AND P0, PT, R14, UR26, PT ;  /* 0x0000001a0e007c0b */ /* 0x000fe2000bf1e000 */
[----:B------:R-:W-:-:S04]  /*c0e0*/  IMAD.WIDE.U32 R24, R6, UR24, R24 ;  /* 0x0000001806187c25 */ /* 0x000fc8000f8e0018 */
[----:B------:R-:W-:Y:S01]  /*c0f0*/  FMUL.FTZ R7, R28, R7 ;  /* 0x000000071c077220 */ /* 0x000fe20000410000 */
[----:B------:R-:W-:Y:S02]  /*c100*/  ULDC.64 UR24, c[0x0][0x3b0] ;  /* 0x0000ec0000187ab9 */ /* 0x000fe40000000a00 */
[C---:B------:R-:W-:Y:S02]  /*c110*/  LEA R6, P1, R24.reuse, UR24, 0x1 ;  /* 0x0000001818067c11 */ /* 0x040fe4000f8208ff */
[----:B------:R-:W-:Y:S02]  /*c120*/  IADD3 R9, R25, R5, RZ ;  /* 0x0000000519097210 */ /* 0x000fe40007ffe0ff */
[C---:B-1----:R-:W-:Y:S02]  /*c130*/  IADD3 R34, P2, R24.reuse, UR28, RZ ;  /* 0x0000001c18227c10 */ /* 0x042fe4000ff5e0ff */
[----:B------:R-:W-:Y:S02]  /*c140*/  F2FP.F16.F32.PACK_AB R5, RZ, R7 ;  /* 0x00000007ff05723e */ /* 0x000fe400000000ff */
[----:B------:R-:W-:-:S02]  /*c150*/  LEA.HI.X R7, R24, UR25, R9, 0x1, P1 ;  /* 0x0000001918077c11 */ /* 0x000fc400088f0c09 */
[----:B------:R-:W-:Y:S02]  /*c160*/  IADD3.X R35, R9, UR29, RZ, P2, !PT ;  /* 0x0000001d09237c10 */ /* 0x000fe400097fe4ff */
[----:B------:R-:W-:Y:S02]  /*c170*/  PRMT R9, R5, 0x7610, R9 ;  /* 0x0000761005097816 */ /* 0x000fe40000000009 */
[----:B------:R-:W-:-:S03]  /*c180*/  SEL R5, RZ, 0x1, P0 ;  /* 0x00000001ff057807 */ /* 0x000fc60000000000 */
[----:B------:R4:W-:Y:S04]  /*c190*/  STG.E.U16 desc[UR12][R6.64], R9 ;  /* 0x0000000906007986 */ /* 0x0009e8000c10150c */
[----:B------:R4:W-:Y:S02]  /*c1a0*/  STG.E.U8 desc[UR12][R34.64], R5 ;  /* 0x0000000522007986 */ /* 0x0009e4000c10110c */
.L_x_2957:
[----:B------:R-:W-:Y:S05]  /*c1b0*/  BSYNC B0 ;  /* 0x0000000000007941 */ /* 0x000fea0003800000 */
.L_x_2956:
        /* <DEDUP_REMOVED lines=17> */
[----:B---3--:R-:W-:-:S07]  /*c2d0*/  IMAD.U32 R9, RZ, RZ, UR24 ;  /* 0x00000018ff097e24 */ /* 0x008fce000f8e00ff */
.L_x_2997:
        /* <DEDUP_REMOVED lines=12> */
[----:B--2---:R-:W-:Y:S02]  /*c3a0*/  MOV R25, R15 ;  /* 0x0000000f00197202 */ /* 0x004fe40000000f00 */
[----:B-1----:R-:W-:-:S07]  /*c3b0*/  MOV R34, 0xc3d0 ;  /* 0x0000c3d000227802 */ /* 0x002fce0000000f00 */
[----:B-----5:R-:W-:Y:S05]  /*c3c0*/  CALL.REL.NOINC `($__internal_79_$__cuda_sm20_div_u64) ;  /* 0x0000001800c47944 */ /* 0x020fea0003c00000 */
        /* <DEDUP_REMOVED lines=10> */
.L_x_2986:
        /* <DEDUP_REMOVED lines=22> */
.L_x_2987:
[----:B------:R-:W-:Y:S05]  /*c5d0*/  BSYNC B0 ;  /* 0x0000000000007941 */ /* 0x000fea0003800000 */
.L_x_2985:
        /* <DEDUP_REMOVED lines=29> */
.L_x_2989:
        /* <DEDUP_REMOVED lines=23> */
.L_x_2990:
[----:B------:R-:W-:Y:S05]  /*c920*/  BSYNC B0 ;  /* 0x0000000000007941 */ /* 0x000fea0003800000 */
.L_x_2988:
        /* <DEDUP_REMOVED lines=16> */
[----:B-----5:R-:W-:Y:S05]  /*ca30*/  CALL.REL.NOINC `($__internal_79_$__cuda_sm20_div_u64) ;  /* 0x0000001400287944 */ /* 0x020fea0003c00000 */
        /* <DEDUP_REMOVED lines=11> */
.L_x_2992:
        /* <DEDUP_REMOVED lines=23> */
.L_x_2993:
[----:B------:R-:W-:Y:S05]  /*cc60*/  BSYNC B0 ;  /* 0x0000000000007941 */ /* 0x000fea0003800000 */
.L_x_2991:
        /* <DEDUP_REMOVED lines=29> */
.L_x_2995:
        /* <DEDUP_REMOVED lines=22> */
.L_x_2996:
[----:B------:R-:W-:Y:S05]  /*cfa0*/  BSYNC B0 ;  /* 0x0000000000007941 */ /* 0x000fea0003800000 */
.L_x_2994:
        /* <DEDUP_REMOVED lines=8> */
.L_x_2984:
        /* <DEDUP_REMOVED lines=9> */
[----:B------:R-:W-:Y:S01]  /*d0c0*/  MOV R48, R2 ;  /* 0x0000000200307202 */ /* 0x000fe20000000f00 */
[----:B0-----:R-:W-:Y:S01]  /*d0d0*/  IMAD.MOV.U32 R24, RZ, RZ, R14 ;  /* 0x000000ffff187224 */ /* 0x001fe200078e000e */
[----:B------:R-:W-:Y:S02]  /*d0e0*/  MOV R49, R3 ;  /* 0x0000000300317202 */ /* 0x000fe40000000f00 */
[----:B--2---:R-:W-:Y:S02]  /*d0f0*/  MOV R25, R15 ;  /* 0x0000000f00197202 */ /* 0x004fe40000000f00 */
[----:B-1-3--:R-:W-:-:S07]  /*d100*/  MOV R34, 0xd120 ;  /* 0x0000d12000227802 */ /* 0x00afce0000000f00 */
[----:B-----5:R-:W-:Y:S05]  /*d110*/  CALL.REL.NOINC `($__internal_79_$__cuda_sm20_div_u64) ;  /* 0x0000000c00707944 */ /* 0x020fea0003c00000 */
        /* <DEDUP_REMOVED lines=9> */
.L_x_2999:
[----:B------:R-:W4:Y:S01]  /*d1b0*/  I2F.U32.RP R0, R14 ;  /* 0x0000000e00007306 */ /* 0x000f220000209000 */
[----:B------:R-:W-:Y:S01]  /*d1c0*/  IADD3 R3, RZ, -R14, RZ ;  /* 0x8000000eff037210 */ /* 0x000fe20007ffe0ff */
[----:B---3--:R-:W-:Y:S01]  /*d1d0*/  IMAD.MOV.U32 R9, RZ, RZ, RZ ;  /* 0x000000ffff097224 */ /* 0x008fe200078e00ff */
[----:B------:R-:W-:-:S05]  /*d1e0*/  ISETP.NE.U32.AND P2, PT, R14, RZ, PT ;  /* 0x000000ff0e00720c */ /* 0x000fca0003f45070 */
[----:B----4-:R-:W0:Y:S02]  /*d1f0*/  MUFU.RCP R0, R0 ;  /* 0x0000000000007308 */ /* 0x010e240000001000 */
        /* <DEDUP_REMOVED lines=18> */
.L_x_3000:
[----:B------:R-:W-:Y:S05]  /*d320*/  BSYNC B0 ;  /* 0x0000000000007941 */ /* 0x000fea0003800000 */
.L_x_2998:
        /* <DEDUP_REMOVED lines=31> */
.L_x_3002:
        /* <DEDUP_REMOVED lines=23> */
.L_x_3003:
[----:B------:R-:W-:Y:S05]  /*d690*/  BSYNC B0 ;  /* 0x0000000000007941 */ /* 0x000fea0003800000 */
.L_x_3001:
        /* <DEDUP_REMOVED lines=21> */
[----:B-----5:R-:W-:Y:S05]  /*d7f0*/  CALL.REL.NOINC `($__internal_79_$__cuda_sm20_div_u64) ;  /* 0x0000000400b87944 */ /* 0x020fea0003c00000 */
        /* <DEDUP_REMOVED lines=9> */
.L_x_3005:
        /* <DEDUP_REMOVED lines=23> */
.L_x_3006:
[----:B------:R-:W-:Y:S05]  /*da00*/  BSYNC B0 ;  /* 0x0000000000007941 */ /* 0x000fea0003800000 */
.L_x_3004:
[----:B------:R0:W1:Y:S02]  /*da10*/  LDC.64 R14, c[0x0][R7+0x2c8] ;  /* 0x0000b200070e7b82 */ /* 0x0000640000000a00 */
[----:B0-----:R-:W-:Y:S02]  /*da20*/  IMAD.MOV.U32 R7, RZ, RZ, R5 ;  /* 0x000000ffff077224 */ /* 0x001fe400078e0005 */
[-C--:B-1----:R-:W-:Y:S02]  /*da30*/  IMAD R0, R15, R34.reuse, RZ ;  /* 0x000000220f007224 */ /* 0x082fe400078e02ff */
[----:B------:R-:W-:-:S04]  /*da40*/  IMAD.WIDE.U32 R6, R14, R34, R6 ;  /* 0x000000220e067225 */ /* 0x000fc800078e0006 */
[----:B------:R-:W-:-:S05]  /*da50*/  IMAD R9, R14, R9, R0 ;  /* 0x000000090e097224 */ /* 0x000fca00078e0200 */
[----:B------:R-:W-:-:S07]  /*da60*/  IADD3 R5, R7, R9, RZ ;  /* 0x0000000907057210 */ /* 0x000fce0007ffe0ff */
.L_x_2983:
[----:B------:R-:W-:Y:S01]  /*da70*/  ULDC UR26, c[0x0][0x6f8] ;  /* 0x0001be00001a7ab9 */ /* 0x000fe20000000800 */
[----:B------:R-:W-:Y:S01]  /*da80*/  ULDC.64 UR24, c[0x0][0x480] ;  /* 0x0001200000187ab9 */ /* 0x000fe20000000a00 */
[----:B-----5:R-:W-:Y:S01]  /*da90*/  HADD2.F32 R0, -RZ, R41.H0_H0 ;  /* 0x20000029ff007230 */ /* 0x020fe20000004100 */
[----:B---3--:R-:W-:Y:S01]  /*daa0*/  FSET.BF.LT.FTZ.AND R9, R13, UR26, PT ;  /* 0x0000001a0d097c0a */ /* 0x008fe2000b811000 */
[----:B------:R-:W-:Y:S01]  /*dab0*/  IMAD R3, R3, UR24, RZ ;  /* 0x0000001803037c24 */ /* 0x000fe2000f8e02ff */
[----:B------:R-:W-:Y:S01]  /*dac0*/  MOV R7, R5 ;  /* 0x0000000500077202 */ /* 0x000fe20000000f00 */
[----:B------:R-:W-:Y:S01]  /*dad0*/  ULDC.64 UR28, c[0x0][0x550] ;  /* 0x00015400001c7ab9 */ /* 0x000fe20000000a00 */
[----:B------:R-:W-:Y:S01]  /*dae0*/  FSETP.GEU.FTZ.AND P0, PT, R13, UR26, PT ;  /* 0x0000001a0d007c0b */ /* 0x000fe2000bf1e000 */
[----:B------:R-:W-:Y:S01]  /*daf0*/  FMUL.FTZ R9, R0, R9 ;  /* 0x0000000900097220 */ /* 0x000fe20000410000 */
[C---:B------:R-:W-:Y:S02]  /*db00*/  IMAD R3, R2.reuse, UR25, R3 ;  /* 0x0000001902037c24 */ /* 0x040fe4000f8e0203 */
[----:B------:R-:W-:Y:S01]  /*db10*/  IMAD.WIDE.U32 R6, R2, UR24, R6 ;  /* 0x0000001802067c25 */ /* 0x000fe2000f8e0006 */
[----:B------:R-:W-:-:S03]  /*db20*/  ULDC.64 UR24, c[0x0][0x3b0] ;  /* 0x0000ec0000187ab9 */ /* 0x000fc60000000a00 */
[----:B------:R-:W-:Y:S01]  /*db30*/  FMUL.FTZ R9, R28, R9 ;  /* 0x000000091c097220 */ /* 0x000fe20000410000 */
[----:B------:R-:W-:Y:S01]  /*db40*/  IMAD.IADD R5, R7, 0x1, R3 ;  /* 0x0000000107057824 */ /* 0x000fe200078e0203 */
[C---:B------:R-:W-:Y:S02]  /*db50*/  LEA R2, P1, R6.reuse, UR24, 0x1 ;  /* 0x0000001806027c11 */ /* 0x040fe4000f8208ff */
[C---:B------:R-:W-:Y:S02]  /*db60*/  IADD3 R14, P2, R6.reuse, UR28, RZ ;  /* 0x0000001c060e7c10 */ /* 0x040fe4000ff5e0ff */
[----:B------:R-:W-:Y:S02]  /*db70*/  F2FP.F16.F32.PACK_AB R9, RZ, R9 ;  /* 0x00000009ff09723e */ /* 0x000fe400000000ff */
[----:B------:R-:W-:Y:S02]  /*db80*/  LEA.HI.X R3, R6, UR25, R5, 0x1, P1 ;  /* 0x0000001906037c11 */ /* 0x000fe400088f0c05 */
[----:B------:R-:W-:-:S02]  /*db90*/  IADD3.X R15, R5, UR29, RZ, P2, !PT ;  /* 0x0000001d050f7c10 */ /* 0x000fc400097fe4ff */
[----:B------:R-:W-:Y:S01]  /*dba0*/  SEL R5, RZ, 0x1, P0 ;  /* 0x00000001ff057807 */ /* 0x000fe20000000000 */
[----:B------:R3:W-:Y:S04]  /*dbb0*/  STG.E.U16 desc[UR12][R2.64], R9 ;  /* 0x0000000902007986 */ /* 0x0007e8000c10150c */
[----:B------:R3:W-:Y:S02]  /*dbc0*/  STG.E.U8 desc[UR12][R14.64], R5 ;  /* 0x000000050e007986 */ /* 0x0007e4000c10110c */
.L_x_2982:
        /* <DEDUP_REMOVED lines=11> */
        .weak           $__internal_78_$__cuda_sm20_dblrcp_rn_slowpath_v3
        .type           $__internal_78_$__cuda_sm20_dblrcp_rn_slowpath_v3,@function
        .size           $__internal_78_$__cuda_sm20_dblrcp_rn_slowpath_v3,($__internal_79_$__cuda_sm20_div_u64 - $__internal_78_$__cuda_sm20_dblrcp_rn_slowpath_v3)
$__internal_78_$__cuda_sm20_dblrcp_rn_slowpath_v3:
        /* <DEDUP_REMOVED lines=23> */
.L_x_3010:
        /* <DEDUP_REMOVED lines=10> */
.L_x_3008:
[----:B------:R-:W-:Y:S02]  /*de90*/  LOP3.LUT R7, R5, 0x80000, RZ, 0xfc, !PT ;  /* 0x0008000005077812 */ /* 0x000fe400078efcff */
[----:B------:R-:W-:-:S07]  /*dea0*/  MOV R6, R4 ;  /* 0x0000000400067202 */ /* 0x000fce0000000f00 */
.L_x_3009:
[----:B------:R-:W-:Y:S01]  /*deb0*/  MOV R4, R12 ;  /* 0x0000000c00047202 */ /* 0x000fe20000000f00 */
[----:B------:R-:W-:-:S04]  /*dec0*/  IMAD.MOV.U32 R5, RZ, RZ, 0x0 ;  /* 0x00000000ff057424 */ /* 0x000fc800078e00ff */
[----:B------:R-:W-:Y:S05]  /*ded0*/  RET.REL.NODEC R4 `(_ZN2at6native43_GLOBAL__N__7cc8d1ed_10_Dropout_cu_0e96ed3820fused_dropout_kernelIN3c104HalfEfmLin1ELin1EbEEvNS_4cuda6detail10TensorInfoIKT_T1_EENS7_IS8_SA_EENS7_IT4_SA_EESA_T0_NS_15PhiloxCudaStateE) ;  /* 0xffffff2004487950 */ /* 0x000fea0003c3ffff */
        .weak           $__internal_79_$__cuda_sm20_div_u64
        .type           $__internal_79_$__cuda_sm20_div_u64,@function
        .size           $__internal_79_$__cuda_sm20_div_u64,(.L_x_11657 - $__internal_79_$__cuda_sm20_div_u64)
$__internal_79_$__cuda_sm20_div_u64:
        /* <DEDUP_REMOVED lines=66> */
[----:B------:R-:W-:Y:S05]  /*e300*/  RET.REL.NODEC R34 `(_ZN2at6native43_GLOBAL__N__7cc8d1ed_10_Dropout_cu_0e96ed3820fused_dropout_kernelIN3c104HalfEfmLin1ELin1EbEEvNS_4cuda6detail10TensorInfoIKT_T1_EENS7_IS8_SA_EENS7_IT4_SA_EESA_T0_NS_15PhiloxCudaStateE) ;  /* 0xffffff1c223c7950 */ /* 0x000fea0003c3ffff */
.L_x_3011:
        /* <DEDUP_REMOVED lines=15> */
.L_x_11657:


//--------------------- .text._ZN2at6native43_GLOBAL__N__7cc8d1ed_10_Dropout_cu_0e96ed3820fused_dropout_kernelIN3c104HalfEfmLin1ELi1EbEEvNS_4cuda6detail10TensorInfoIKT_T1_EENS7_IS8_SA_EENS7_IT4_SA_EESA_T0_NS_15PhiloxCudaStateE --------------------------
	.section	.text._ZN2at6native43_GLOBAL__N__7cc8d1ed_10_Dropout_cu_0e96ed3820fused_dropout_kernelIN3c104HalfEfmLin1ELi1EbEEvNS_4cuda6detail10TensorInfoIKT_T1_EENS7_IS8_SA_EENS7_IT4_SA_EESA_T0_NS_15PhiloxCudaStateE,"ax",@progbits
	.align	128
.text._ZN2at6native43_GLOBAL__N__7cc8d1ed_10_Dropout_cu_0e96ed3820fused_dropout_kernelIN3c104HalfEfmLin1ELi1EbEEvNS_4cuda6detail10TensorInfoIKT_T1_EENS7_IS8_SA_EENS7_IT4_SA_EESA_T0_NS_15PhiloxCudaStateE:
        .type           _ZN2at6native43_GLOBAL__N__7cc8d1ed_10_Dropout_cu_0e96ed3820fused_dropout_kernelIN3c104HalfEfmLin1ELi1EbEEvNS_4cuda6detail10TensorInfoIKT_T1_EENS7_IS8_SA_EENS7_IT4_SA_EESA_T0_NS_15PhiloxCudaStateE,@function
        .size           _ZN2at6native43_GLOBAL__N__7cc8d1ed_10_Dropout_cu_0e96ed3820fused_dropout_kernelIN3c104HalfEfmLin1ELi1EbEEvNS_4cuda6detail10TensorInfoIKT_T1_EENS7_IS8_SA_EENS7_IT4_SA_EESA_T0_NS_15PhiloxCudaStateE,(.L_x_11660 - _ZN2at6native43_GLOBAL__N__7cc8d1ed_10_Dropout_cu_0e96ed3820fused_dropout_kernelIN3c104HalfEfmLin1ELi1EbEEvNS_4cuda6detail10TensorInfoIKT_T1_EENS7_IS8_SA_EENS7_IT4_SA_EESA_T0_NS_15PhiloxCudaStateE)
        .other          _ZN2at6native43_GLOBAL__N__7cc8d1ed_10_Dropout_cu_0e96ed3820fused_dropout_kernelIN3c104HalfEfmLin1ELi1EbEEvNS_4cuda6detail10TensorInfoIKT_T1_EENS7_IS8_SA_EENS7_IT4_SA_EESA_T0_NS_15PhiloxCudaStateE,@"STO_CUDA_ENTRY STV_DEFAULT"
_ZN2at6native43_GLOBAL__N__7cc8d1ed_10_Dropout_cu_0e96ed3820fused_dropout_kernelIN3c104HalfEfmLin1ELi1EbEEvNS_4cuda6detail10TensorInfoIKT_T1_EENS7_IS8_SA_EENS7_IT4_SA_EESA_T0_NS_15PhiloxCudaStateE:
        /* <DEDUP_REMOVED lines=108> */
[----:B------:R-:W-:Y:S05]  /*06c0*/  CALL.REL.NOINC `($__internal_80_$__cuda_sm20_dblrcp_rn_slowpath_v3) ;  /* 0x00000078000c7944 */ /* 0x000fea0003c00000 */
.L_x_3012:
        /* <DEDUP_REMOVED lines=18> */
[----:B------:R-:W-:Y:S05]  /*07f0*/  CALL.REL.NOINC `($__internal_81_$__cuda_sm20_div_u64) ;  /* 0x0000007800587944 */ /* 0x000fea0003c00000 */
[----:B------:R-:W-:Y:S01]  /*0800*/  IMAD.MOV.U32 R9, RZ, RZ, R43 ;  /* 0x000000ffff097224 */ /* 0x000fe200078e002b */
[----:B------:R-:W-:Y:S06]  /*0810*/  BRA `(.L_x_3014) ;  /* 0x00000000005c7947 */ /* 0x000fec0003800000 */
.L_x_3013:
        /* <DEDUP_REMOVED lines=23> */
.L_x_3014:
        /* <DEDUP_REMOVED lines=24> */
.L_x_3130:
        /* <DEDUP_REMOVED lines=13> */
.L_x_3016:
[----:B------:R-:W-:Y:S05]  /*0be0*/  BSYNC B0 ;  /* 0x0000000000007941 */ /* 0x000fea0003800000 */
.L_x_3015:
        /* <DEDUP_REMOVED lines=72> */
.L_x_3018:
[----:B------:R-:W-:Y:S01]  /*1070*/  IMAD.MOV.U32 R7, RZ, RZ, R16 ;  /* 0x000000ffff077224 */ /* 0x000fe200078e0010 */
[----:B------:R-:W-:Y:S01]  /*1080*/  MOV R8, R21 ;  /* 0x0000001500087202 */ /* 0x000fe20000000f00 */
[----:B------:R-:W-:Y:S01]  /*1090*/  IMAD.MOV.U32 R18, RZ, RZ, R14 ;  /* 0x000000ffff127224 */ /* 0x000fe200078e000e */
[----:B------:R-:W-:-:S07]  /*10a0*/  MOV R19, R24 ;  /* 0x0000001800137202 */ /* 0x000fce0000000f00 */
.L_x_3017:
        /* <DEDUP_REMOVED lines=31> */
.L_x_3035:
        /* <DEDUP_REMOVED lines=11> */
[----:B------:R-:W-:Y:S05]  /*1350*/  CALL.REL.NOINC `($__internal_81_$__cuda_sm20_div_u64) ;  /* 0x0000006c00807944 */ /* 0x000fea0003c00000 */
        /* <DEDUP_REMOVED lines=10> */
.L_x_3024:
        /* <DEDUP_REMOVED lines=22> */
.L_x_3025:
[----:B------:R-:W-:Y:S05]  /*1560*/  BSYNC B1 ;  /* 0x0000000000017941 */ /* 0x000fea0003800000 */
.L_x_3023:
        /* <DEDUP_REMOVED lines=15> */
[----:B------:R-:W-:Y:S05]  /*1660*/  CALL.REL.NOINC `($__internal_81_$__cuda_sm20_div_u64) ;  /* 0x0000006800bc7944 */ /* 0x000fea0003c00000 */
        /* <DEDUP_REMOVED lines=12> */
.L_x_3027:
        /* <DEDUP_REMOVED lines=23> */
.L_x_3028:
[----:B------:R-:W-:Y:S05]  /*18a0*/  BSYNC B1 ;  /* 0x0000000000017941 */ /* 0x000fea0003800000 */
.L_x_3026:
        /* <DEDUP_REMOVED lines=29> */
.L_x_3030:
        /* <DEDUP_REMOVED lines=23> */
.L_x_3031:
[----:B------:R-:W-:Y:S05]  /*1bf0*/  BSYNC B1 ;  /* 0x0000000000017941 */ /* 0x000fea0003800000 */
.L_x_3029:
        /* <DEDUP_REMOVED lines=29> */
.L_x_3033:
        /* <DEDUP_REMOVED lines=23> */
.L_x_3034:
[----:B------:R-:W-:Y:S05]  /*1f40*/  BSYNC B1 ;  /* 0x0000000000017941 */ /* 0x000fea0003800000 */
.L_x_3032:
        /* <DEDUP_REMOVED lines=10> */
.L_x_3022:
        /* <DEDUP_REMOVED lines=13> */
[----:B------:R-:W-:Y:S05]  /*20c0*/  CALL.REL.NOINC `($__internal_81_$__cuda_sm20_div_u64) ;  /* 0x0000006000247944 */ /* 0x000fea0003c00000 */
        /* <DEDUP_REMOVED lines=10> */
.L_x_3037:
        /* <DEDUP_REMOVED lines=23> */
.L_x_3038:
[----:B------:R-:W-:Y:S05]  /*22e0*/  BSYNC B1 ;  /* 0x0000000000017941 */ /* 0x000fea0003800000 */
.L_x_3036:
        /* <DEDUP_REMOVED lines=29> */
.L_x_3040:
        /* <DEDUP_REMOVED lines=23> */
.L_x_3041:
[----:B------:R-:W-:Y:S05]  /*2630*/  BSYNC B1 ;  /* 0x0000000000017941 */ /* 0x000fea0003800000 */
.L_x_3039:
        /* <DEDUP_REMOVED lines=29> */
.L_x_3043:
        /* <DEDUP_REMOVED lines=23> */
.L_x_3044:
[----:B------:R-:W-:Y:S05]  /*2980*/  BSYNC B1 ;  /* 0x0000000000017941 */ /* 0x000fea0003800000 */
.L_x_3042:
[----:B------:R-:W0:Y:S02]  /*2990*/  LDC.64 R6, c[0x0][R23+0x2c8] ;  /* 0x0000b20017067b82 */ /* 0x000e240000000a00 */
[-C--:B0-----:R-:W-:Y:S02]  /*29a0*/  IMAD R7, R7, R31.reuse, RZ ;  /* 0x0000001f07077224 */ /* 0x081fe400078e02ff */
[----:B------:R-:W-:-:S04]  /*29b0*/  IMAD.WIDE.U32 R20, R6, R31, R20 ;  /* 0x0000001f06147225 */ /* 0x000fc800078e0014 */
[----:B------:R-:W-:-:S05]  /*29c0*/  IMAD R7, R6, R27, R7 ;  /* 0x0000001b06077224 */ /* 0x000fca00078e0207 */
[----:B------:R-:W-:-:S07]  /*29d0*/  IADD3 R21, R21, R7, RZ ;  /* 0x0000000715157210 */ /* 0x000fce0007ffe0ff */
.L_x_3021:
        /* <DEDUP_REMOVED lines=9> */
.L_x_3020:
[----:B------:R-:W-:Y:S05]  /*2a70*/  BSYNC B0 ;  /* 0x0000000000007941 */ /* 0x000fea0003800000 */
.L_x_3019:
        /* <DEDUP_REMOVED lines=30> */
.L_x_3061:
        /* <DEDUP_REMOVED lines=11> */
[----:B-----5:R-:W-:Y:S05]  /*2d10*/  CALL.REL.NOINC `($__internal_81_$__cuda_sm20_div_u64) ;  /* 0x0000005400107944 */ /* 0x020fea0003c00000 */
        /* <DEDUP_REMOVED lines=10> */
.L_x_3050:
        /* <DEDUP_REMOVED lines=22> */
.L_x_3051:
[----:B------:R-:W-:Y:S05]  /*2f20*/  BSYNC B1 ;  /* 0x0000000000017941 */ /* 0x000fea0003800000 */
.L_x_3049:
        /* <DEDUP_REMOVED lines=17> */
[----:B-----5:R-:W-:Y:S05]  /*3040*/  CALL.REL.NOINC `($__internal_81_$__cuda_sm20_div_u64) ;  /* 0x0000005000447944 */ /* 0x020fea0003c00000 */
        /* <DEDUP_REMOVED lines=12> */
.L_x_3053:
        /* <DEDUP_REMOVED lines=23> */
.L_x_3054:
[----:B------:R-:W-:Y:S05]  /*3280*/  BSYNC B1 ;  /* 0x0000000000017941 */ /* 0x000fea0003800000 */
.L_x_3052:
        /* <DEDUP_REMOVED lines=29> */
.L_x_3056:
        /* <DEDUP_REMOVED lines=23> */
.L_x_3057:
[----:B------:R-:W-:Y:S05]  /*35d0*/  BSYNC B1 ;  /* 0x0000000000017941 */ /* 0x000fea0003800000 */
.L_x_3055:
        /* <DEDUP_REMOVED lines=29> */
.L_x_3059:
        /* <DEDUP_REMOVED lines=23> */
.L_x_3060:
[----:B------:R-:W-:Y:S05]  /*3920*/  BSYNC B1 ;  /* 0x0000000000017941 */ /* 0x000fea0003800000 */
.L_x_3058:
        /* <DEDUP_REMOVED lines=11> */
.L_x_3048:
        /* <DEDUP_REMOVED lines=24> */
.L_x_3063:
        /* <DEDUP_REMOVED lines=23> */
.L_x_3064:
[----:B------:R-:W-:Y:S05]  /*3cd0*/  BSYNC B1 ;  /* 0x0000000000017941 */ /* 0x000fea0003800000 */
.L_x_3062:
        /* <DEDUP_REMOVED lines=30> */
.L_x_3066:
        /* <DEDUP_REMOVED lines=23> */
.L_x_3067:
[----:B------:R-:W-:Y:S05]  /*4030*/  BSYNC B1 ;  /* 0x0000000000017941 */ /* 0x000fea0003800000 */
.L_x_3065:
        /* <DEDUP_REMOVED lines=29> */
.L_x_3069:
        /* <DEDUP_REMOVED lines=23> */
.L_x_3070:
[----:B------:R-:W-:Y:S05]  /*4380*/  BSYNC B1 ;  /* 0x0000000000017941 */ /* 0x000fea0003800000 */
.L_x_3068:
[----:B------:R-:W0:Y:S01]  /*4390*/  LDC.64 R30, c[0x0][R30+0x2c8] ;  /* 0x0000b2001e1e7b82 */ /* 0x000e220000000a00 */
[----:B------:R-:W-:Y:S01]  /*43a0*/  MOV R29, R27 ;  /* 0x0000001b001d7202 */ /* 0x000fe20000000f00 */
[-C--:B0-----:R-:W-:Y:S02]  /*43b0*/  IMAD R7, R31, R6.reuse, RZ ;  /* 0x000000061f077224 */ /* 0x081fe400078e02ff */
[----:B------:R-:W-:-:S04]  /*43c0*/  IMAD.WIDE.U32 R28, R30, R6, R28 ;  /* 0x000000061e1c7225 */ /* 0x000fc800078e001c */
[----:B------:R-:W-:-:S04]  /*43d0*/  IMAD R7, R30, R37, R7 ;  /* 0x000000251e077224 */ /* 0x000fc800078e0207 */
[----:B------:R-:W-:-:S07]  /*43e0*/  IMAD.IADD R27, R29, 0x1, R7 ;  /* 0x000000011d1b7824 */ /* 0x000fce00078e0207 */
.L_x_3047:
        /* <DEDUP_REMOVED lines=10> */
.L_x_3046:
[----:B------:R-:W-:Y:S05]  /*4490*/  BSYNC B0 ;  /* 0x0000000000007941 */ /* 0x000fea0003800000 */
.L_x_3045:
        /* <DEDUP_REMOVED lines=28> */
.L_x_3087:
        /* <DEDUP_REMOVED lines=23> */
.L_x_3076:
        /* <DEDUP_REMOVED lines=22> */
.L_x_3077:
[----:B------:R-:W-:Y:S05]  /*4930*/  BSYNC B1 ;  /* 0x0000000000017941 */ /* 0x000fea0003800000 */
.L_x_3075:
        /* <DEDUP_REMOVED lines=17> */
[----:B-----5:R-:W-:Y:S05]  /*4a50*/  CALL.REL.NOINC `($__internal_81_$__cuda_sm20_div_u64) ;  /* 0x0000003400c07944 */ /* 0x020fea0003c00000 */
        /* <DEDUP_REMOVED lines=12> */
.L_x_3079:
        /* <DEDUP_REMOVED lines=23> */
.L_x_3080:
[----:B------:R-:W-:Y:S05]  /*4c90*/  BSYNC B1 ;  /* 0x0000000000017941 */ /* 0x000fea0003800000 */
.L_x_3078:
        /* <DEDUP_REMOVED lines=29> */
.L_x_3082:
        /* <DEDUP_REMOVED lines=23> */
.L_x_3083:
[----:B------:R-:W-:Y:S05]  /*4fe0*/  BSYNC B1 ;  /* 0x0000000000017941 */ /* 0x000fea0003800000 */
.L_x_3081:
        /* <DEDUP_REMOVED lines=29> */
.L_x_3085:
        /* <DEDUP_REMOVED lines=23> */
.L_x_3086:
[----:B------:R-:W-:Y:S05]  /*5330*/  BSYNC B1 ;  /* 0x0000000000017941 */ /* 0x000fea0003800000 */
.L_x_3084:
        /* <DEDUP_REMOVED lines=11> */
.L_x_3074:
        /* <DEDUP_REMOVED lines=13> */
[----:B-----5:R-:W-:Y:S05]  /*54c0*/  CALL.REL.NOINC `($__internal_81_$__cuda_sm20_div_u64) ;  /* 0x0000002c00247944 */ /* 0x020fea0003c00000 */
        /* <DEDUP_REMOVED lines=11> */
.L_x_3089:
        /* <DEDUP_REMOVED lines=23> */
.L_x_3090:
[----:B------:R-:W-:Y:S05]  /*56f0*/  BSYNC B1 ;  /* 0x0000000000017941 */ /* 0x000fea0003800000 */
.L_x_3088:
        /* <DEDUP_REMOVED lines=31> */
.L_x_3092:
        /* <DEDUP_REMOVED lines=23> */
.L_x_3093:
[----:B------:R-:W-:Y:S05]  /*5a60*/  BSYNC B1 ;  /* 0x0000000000017941 */ /* 0x000fea0003800000 */
.L_x_3091:
        /* <DEDUP_REMOVED lines=30> */
.L_x_3095:
        /* <DEDUP_REMOVED lines=23> */
.L_x_3096:
[----:B------:R-:W-:Y:S05]  /*5dc0*/  BSYNC B1 ;  /* 0x0000000000017941 */ /* 0x000fea0003800000 */
.L_x_3094:
[----:B------:R-:W0:Y:S01]  /*5dd0*/  LDC.64 R30, c[0x0][R30+0x2c8] ;  /* 0x0000b2001e1e7b82 */ /* 0x000e220000000a00 */
[----:B------:R-:W-:Y:S01]  /*5de0*/  MOV R29, R27 ;  /* 0x0000001b001d7202 */ /* 0x000fe20000000f00 */
[-C--:B0-----:R-:W-:Y:S02]  /*5df0*/  IMAD R7, R31, R6.reuse, RZ ;  /* 0x000000061f077224 */ /* 0x081fe400078e02ff */
[----:B------:R-:W-:-:S04]  /*5e00*/  IMAD.WIDE.U32 R28, R30, R6, R28 ;  /* 0x000000061e1c7225 */ /* 0x000fc800078e001c */
[----:B------:R-:W-:-:S04]  /*5e10*/  IMAD R7, R30, R37, R7 ;  /* 0x000000251e077224 */ /* 0x000fc800078e0207 */
[----:B------:R-:W-:-:S07]  /*5e20*/  IMAD.IADD R27, R29, 0x1, R7 ;  /* 0x000000011d1b7824 */ /* 0x000fce00078e0207 */
.L_x_3073:
        /* <DEDUP_REMOVED lines=10> */
.L_x_3072:
[----:B------:R-:W-:Y:S05]  /*5ed0*/  BSYNC B0 ;  /* 0x0000000000007941 */ /* 0x000fea0003800000 */
.L_x_3071:
        /* <DEDUP_REMOVED lines=25> */
.L_x_3113:
        /* <DEDUP_REMOVED lines=22> */
.L_x_3102:
        /* <DEDUP_REMOVED lines=22> */
.L_x_3103:
[----:B------:R-:W-:Y:S05]  /*6330*/  BSYNC B1 ;  /* 0x0000000000017941 */ /* 0x000fea0003800000 */
.L_x_3101:
        /* <DEDUP_REMOVED lines=28> */
.L_x_3105:
        /* <DEDUP_REMOVED lines=22> */
.L_x_3106:
[----:B------:R-:W-:Y:S05]  /*6660*/  BSYNC B1 ;  /* 0x0000000000017941 */ /* 0x000fea0003800000 */
.L_x_3104:
        /* <DEDUP_REMOVED lines=29> */
.L_x_3108:
        /* <DEDUP_REMOVED lines=23> */
.L_x_3109:
[----:B------:R-:W-:Y:S05]  /*69b0*/  BSYNC B1 ;  /* 0x0000000000017941 */ /* 0x000fea0003800000 */
.L_x_3107:
        /* <DEDUP_REMOVED lines=28> */
.L_x_3111:
        /* <DEDUP_REMOVED lines=23> */
.L_x_3112:
[----:B------:R-:W-:Y:S05]  /*6cf0*/  BSYNC B1 ;  /* 0x0000000000017941 */ /* 0x000fea0003800000 */
.L_x_3110:
        /* <DEDUP_REMOVED lines=10> */
.L_x_3100:
        /* <DEDUP_REMOVED lines=24> */
.L_x_3115:
        /* <DEDUP_REMOVED lines=23> */
.L_x_3116:
[----:B------:R-:W-:Y:S05]  /*7090*/  BSYNC B1 ;  /* 0x0000000000017941 */ /* 0x000fea0003800000 */
.L_x_3114:
        /* <DEDUP_REMOVED lines=29> */
.L_x_3118:
        /* <DEDUP_REMOVED lines=23> */
.L_x_3119:
[----:B------:R-:W-:Y:S05]  /*73e0*/  BSYNC B1 ;  /* 0x0000000000017941 */ /* 0x000fea0003800000 */
.L_x_3117:
        /* <DEDUP_REMOVED lines=28> */
.L_x_3121:
        /* <DEDUP_REMOVED lines=23> */
.L_x_3122:
[----:B------:R-:W-:Y:S05]  /*7720*/  BSYNC B1 ;  /* 0x0000000000017941 */ /* 0x000fea0003800000 */
.L_x_3120:
[----:B------:R-:W0:Y:S02]  /*7730*/  LDC.64 R38, c[0x0][R38+0x2c8] ;  /* 0x0000b20026267b82 */ /* 0x000e240000000a00 */
[-C--:B0-----:R-:W-:Y:S02]  /*7740*/  IMAD R7, R39, R6.reuse, RZ ;  /* 0x0000000627077224 */ /* 0x081fe400078e02ff */
[----:B------:R-:W-:-:S04]  /*7750*/  IMAD.WIDE.U32 R28, R38, R6, R28 ;  /* 0x00000006261c7225 */ /* 0x000fc800078e001c */
[----:B------:R-:W-:-:S05]  /*7760*/  IMAD R7, R38, R31, R7 ;  /* 0x0000001f26077224 */ /* 0x000fca00078e0207 */
[----:B------:R-:W-:-:S07]  /*7770*/  IADD3 R29, R29, R7, RZ ;  /* 0x000000071d1d7210 */ /* 0x000fce0007ffe0ff */
.L_x_3099:
        /* <DEDUP_REMOVED lines=9> */
.L_x_3098:
[----:B------:R-:W-:Y:S05]  /*7810*/  BSYNC B0 ;  /* 0x0000000000007941 */ /* 0x000fea0003800000 */
.L_x_3097:
[----:B------:R-:W-:Y:S01]  /*7820*/  ULDC.64 UR22, c[0x0][0x6f0] ;  /* 0x0001bc0000167ab9 */ /* 0x000fe20000000a00 */
[----:B------:R-:W-:Y:S01]  /*7830*/  BSSY B0, `(.L_x_3123) ;  /* 0x0000019000007945 */ /* 0x000fe20003800000 */
[----:B------:R-:W-:-:S04]  /*7840*/  ISETP.GE.U32.AND P3, PT, R11, UR22, PT ;  /* 0x000000160b007c0c */ /* 0x000fc8000bf66070 */
[----:B------:R-:W-:-:S13]  /*7850*/  ISETP.GE.U32.AND.EX P3, PT, R12, UR23, PT, P3 ;  /* 0x000000170c007c0c */ /* 0x000fda000bf66130 */
[----:B------:R-:W-:Y:S05]  /*7860*/  @P3 BRA `(.L_x_3124) ;  /* 0x0000000000543947 */ /* 0x000fea0003800000 */
[----:B------:R-:W-:Y:S01]  /*7870*/  ULDC UR26, c[0x0][0x6f8] ;  /* 0x0001be00001a7ab9 */ /* 0x000fe20000000800 */
[----:B-----5:R-:W-:Y:S01]  /*7880*/  HADD2.F32 R6, -RZ, R20.H0_H0 ;  /* 0x20000014ff067230 */ /* 0x020fe20000004100 */
[----:B------:R-:W-:Y:S01]  /*7890*/  FSET.BF.LT.FTZ.AND R7, R16, UR26, PT ;  /* 0x0000001a10077c0a */ /* 0x000fe2000b811000 */
[----:B------:R-:W-:Y:S01]  /*78a0*/  ULDC.64 UR22, c[0x0][0x480] ;  /* 0x0001200000167ab9 */ /* 0x000fe20000000a00 */
        /* <DEDUP_REMOVED lines=11> */
[----:B------:R-:W-:Y:S02]  /*7960*/  F2FP.F16.F32.PACK_AB R8, RZ, R7 ;  /* 0x00000007ff08723e */ /* 0x000fe400000000ff */
[----:B------:R-:W-:-:S02]  /*7970*/  LEA.HI.X R29, R30, UR23, R27, 0x1, P4 ;  /* 0x000000171e1d7c11 */ /* 0x000fc4000a0f0c1b */
[----:B------:R-:W-:Y:S02]  /*7980*/  IADD3.X R7, R27, UR25, RZ, P5, !PT ;  /* 0x000000191b077c10 */ /* 0x000fe4000affe4ff */
[----:B------:R-:W-:Y:S01]  /*7990*/  SEL R27, RZ, 0x1, P3 ;  /* 0x00000001ff1b7807 */ /* 0x000fe20001800000 */
[----:B------:R2:W-:Y:S04]  /*79a0*/  STG.E.U16 desc[UR10][R28.64], R8 ;  /* 0x000000081c007986 */ /* 0x0005e8000c10150a */
[----:B------:R2:W-:Y:S02]  /*79b0*/  STG.E.U8 desc[UR10][R6.64], R27 ;  /* 0x0000001b06007986 */ /* 0x0005e4000c10110a */
.L_x_3124:
[----:B------:R-:W-:Y:S05]  /*79c0*/  BSYNC B0 ;  /* 0x0000000000007941 */ /* 0x000fea0003800000 */
.L_x_3123:
[----:B------:R-:W-:Y:S04]  /*79d0*/  BSSY B0, `(.L_x_3125) ;  /* 0x0000017000007945 */ /* 0x000fe80003800000 */
[----:B------:R-:W-:Y:S05]  /*79e0*/  @P0 BRA `(.L_x_3126) ;  /* 0x0000000000540947 */ /* 0x000fea0003800000 */
[----:B------:R-:W-:Y:S01]  /*79f0*/  ULDC UR22, c[0x0][0x6f8] ;  /* 0x0001be0000167ab9 */ /* 0x000fe20000000800 */
[----:B--2--5:R-:W-:Y:S01]  /*7a00*/  HADD2.F32 R6, -RZ, R32.H0_H0 ;  /* 0x20000020ff067230 */ /* 0x024fe20000004100 */
        /* <DEDUP_REMOVED lines=19> */
.L_x_3126:
[----:B------:R-:W-:Y:S05]  /*7b40*/  BSYNC B0 ;  /* 0x0000000000007941 */ /* 0x000fea0003800000 */
.L_x_3125:
[----:B------:R-:W-:Y:S04]  /*7b50*/  BSSY B0, `(.L_x_3127) ;  /* 0x0000018000007945 */ /* 0x000fe80003800000 */
[----:B------:R-:W-:Y:S05]  /*7b60*/  @P1 BRA `(.L_x_3128) ;  /* 0x0000000000581947 */ /* 0x000fea0003800000 */
[----:B------:R-:W-:Y:S01]  /*7b70*/  ULDC UR22, c[0x0][0x6f8] ;  /* 0x0001be0000167ab9 */ /* 0x000fe20000000800 */
[----:B--2--5:R-:W-:Y:S01]  /*7b80*/  HADD2.F32 R6, -RZ, R35.H0_H0 ;  /* 0x20000023ff067230 */ /* 0x024fe20000004100 */
        /* <DEDUP_REMOVED lines=13> */
[----:B------:R-:W-:Y:S02]  /*7c60*/  F2FP.F16.F32.PACK_AB R7, RZ, R17 ;  /* 0x00000011ff07723e */ /* 0x000fe400000000ff */
[----:B------:R-:W-:-:S02]  /*7c70*/  LEA.HI.X R29, R6, UR25, R21, 0x1, P1 ;  /* 0x00000019061d7c11 */ /* 0x000fc400088f0c15 */
[----:B------:R-:W-:Y:S02]  /*7c80*/  PRMT R6, R7, 0x7610, R6 ;  /* 0x0000761007067816 */ /* 0x000fe40000000006 */
[----:B------:R-:W-:Y:S02]  /*7c90*/  IADD3.X R17, R21, UR27, RZ, P3, !PT ;  /* 0x0000001b15117c10 */ /* 0x000fe40009ffe4ff */
[----:B------:R-:W-:Y:S01]  /*7ca0*/  SEL R7, RZ, 0x1, P0 ;  /* 0x00000001ff077807 */ /* 0x000fe20000000000 */
[----:B------:R4:W-:Y:S04]  /*7cb0*/  STG.E.U16 desc[UR10][R28.64], R6 ;  /* 0x000000061c007986 */ /* 0x0009e8000c10150a */
[----:B------:R4:W-:Y:S02]  /*7cc0*/  STG.E.U8 desc[UR10][R16.64], R7 ;  /* 0x0000000710007986 */ /* 0x0009e4000c10110a */
.L_x_3128:
[----:B------:R-:W-:Y:S05]  /*7cd0*/  BSYNC B0 ;  /* 0x0000000000007941 */ /* 0x000fea0003800000 */
.L_x_3127:
[----:B------:R-:W-:Y:S05]  /*7ce0*/  @P2 BRA `(.L_x_3129) ;  /* 0x0000000000582947 */ /* 0x000fea0003800000 */
[----:B------:R-:W-:Y:S01]  /*7cf0*/  ULDC UR22, c[0x0][0x6f8] ;  /* 0x0001be0000167ab9 */ /* 0x000fe20000000800 */
[----:B--2-45:R-:W-:Y:S01]  /*7d00*/  HADD2.F32 R6, -RZ, R26.H0_H0 ;  /* 0x2000001aff067230 */ /* 0x034fe20000004100 */
        /* <DEDUP_REMOVED lines=13> */
[----:B------:R-:W-:Y:S02]  /*7de0*/  F2FP.F16.F32.PACK_AB R7, RZ, R17 ;  /* 0x00000011ff07723e */ /* 0x000fe400000000ff */
[----:B------:R-:W-:-:S02]  /*7df0*/  LEA.HI.X R17, R6, UR25, R21, 0x1, P1 ;  /* 0x0000001906117c11 */ /* 0x000fc400088f0c15 */
[----:B------:R-:W-:Y:S02]  /*7e00*/  PRMT R8, R7, 0x7610, R8 ;  /* 0x0000761007087816 */ /* 0x000fe40000000008 */
[----:B------:R-:W-:Y:S02]  /*7e10*/  IADD3.X R19, R21, UR27, RZ, P2, !PT ;  /* 0x0000001b15137c10 */ /* 0x000fe400097fe4ff */
[----:B------:R-:W-:Y:S01]  /*7e20*/  SEL R7, RZ, 0x1, P0 ;  /* 0x00000001ff077807 */ /* 0x000fe20000000000 */
[----:B------:R2:W-:Y:S04]  /*7e30*/  STG.E.U16 desc[UR10][R16.64], R8 ;  /* 0x0000000810007986 */ /* 0x0005e8000c10150a */
[----:B------:R2:W-:Y:S02]  /*7e40*/  STG.E.U8 desc[UR10][R18.64], R7 ;  /* 0x0000000712007986 */ /* 0x0005e4000c10110a */
.L_x_3129:
        /* <DEDUP_REMOVED lines=11> */
        .weak           $__internal_80_$__cuda_sm20_dblrcp_rn_slowpath_v3
        .type           $__internal_80_$__cuda_sm20_dblrcp_rn_slowpath_v3,@function
        .size           $__internal_80_$__cuda_sm20_dblrcp_rn_slowpath_v3,($__internal_81_$__cuda_sm20_div_u64 - $__internal_80_$__cuda_sm20_dblrcp_rn_slowpath_v3)
$__internal_80_$__cuda_sm20_dblrcp_rn_slowpath_v3:
        /* <DEDUP_REMOVED lines=23> */
.L_x_3133:
        /* <DEDUP_REMOVED lines=10> */
.L_x_3131:
[----:B------:R-:W-:Y:S02]  /*8110*/  LOP3.LUT R9, R7, 0x80000, RZ, 0xfc, !PT ;  /* 0x0008000007097812 */ /* 0x000fe400078efcff */
[----:B------:R-:W-:-:S07]  /*8120*/  MOV R8, R6 ;  /* 0x0000000600087202 */ /* 0x000fce0000000f00 */
.L_x_3132:
[----:B------:R-:W-:Y:S01]  /*8130*/  IMAD.MOV.U32 R6, RZ, RZ, R10 ;  /* 0x000000ffff067224 */ /* 0x000fe200078e000a */
[----:B------:R-:W-:-:S04]  /*8140*/  MOV R7, 0x0 ;  /* 0x0000000000077802 */ /* 0x000fc80000000f00 */
[----:B------:R-:W-:Y:S05]  /*8150*/  RET.REL.NODEC R6 `(_ZN2at6native43_GLOBAL__N__7cc8d1ed_10_Dropout_cu_0e96ed3820fused_dropout_kernelIN3c104HalfEfmLin1ELi1EbEEvNS_4cuda6detail10TensorInfoIKT_T1_EENS7_IS8_SA_EENS7_IT4_SA_EESA_T0_NS_15PhiloxCudaStateE) ;  /* 0xffffff7c06a87950 */ /* 0x000fea0003c3ffff */
        .weak           $__internal_81_$__cuda_sm20_div_u64
        .type           $__internal_81_$__cuda_sm20_div_u64,@function
        .size           $__internal_81_$__cuda_sm20_div_u64,(.L_x_11660 - $__internal_81_$__cuda_sm20_div_u64)
$__internal_81_$__cuda_sm20_div_u64:
        /* <DEDUP_REMOVED lines=68> */
[----:B------:R-:W-:Y:S06]  /*85a0*/  RET.REL.NODEC R6 `(_ZN2at6native43_GLOBAL__N__7cc8d1ed_10_Dropout_cu_0e96ed3820fused_dropout_kernelIN3c104HalfEfmLin1ELi1EbEEvNS_4cuda6detail10TensorInfoIKT_T1_EENS7_IS8_SA_EENS7_IT4_SA_EESA_T0_NS_15PhiloxCudaStateE) ;  /* 0xffffff7806947950 */ /* 0x000fec0003c3ffff */
.L_x_3134:
        /* <DEDUP_REMOVED lines=13> */
.L_x_11660:


//--------------------- .text._ZN2at6native43_GLOBAL__N__7cc8d1ed_10_Dropout_cu_0e96ed3820fused_dropout_kernelIN3c104HalfEfmLi1ELi1EbEEvNS_4cuda6detail10TensorInfoIKT_T1_EENS7_IS8_SA_EENS7_IT4_SA_EESA_T0_NS_15PhiloxCudaStateE --------------------------
	.section	.text._ZN2at6native43_GLOBAL__N__7cc8d1ed_10_Dropout_cu_0e96ed3820fused_dropout_kernelIN3c104HalfEfmLi1ELi1EbEEvNS_4cuda6detail10TensorInfoIKT_T1_EENS7_IS8_SA_EENS7_IT4_SA_EESA_T0_NS_15PhiloxCudaStateE,"ax",@progbits
	.align	128
.text._ZN2at6native43_GLOBAL__N__7cc8d1ed_10_Dropout_cu_0e96ed3820fused_dropout_kernelIN3c104HalfEfmLi1ELi1EbEEvNS_4cuda6detail10TensorInfoIKT_T1_EENS7_IS8_SA_EENS7_IT4_SA_EESA_T0_NS_15PhiloxCudaStateE:
        .type           _ZN2at6native43_GLOBAL__N__7cc8d1ed_10_Dropout_cu_0e96ed3820fused_dropout_kernelIN3c104HalfEfmLi1ELi1EbEEvNS_4cuda6detail10TensorInfoIKT_T1_EENS7_IS8_SA_EENS7_IT4_SA_EESA_T0_NS_15PhiloxCudaStateE,@function
        .size           _ZN2at6native43_GLOBAL__N__7cc8d1ed_10_Dropout_cu_0e96ed3820fused_dropout_kernelIN3c104HalfEfmLi1ELi1EbEEvNS_4cuda6detail10TensorInfoIKT_T1_EENS7_IS8_SA_EENS7_IT4_SA_EESA_T0_NS_15PhiloxCudaStateE,(.L_x_11663 - _ZN2at6native43_GLOBAL__N__7cc8d1ed_10_Dropout_cu_0e96ed3820fused_dropout_kernelIN3c104HalfEfmLi1ELi1EbEEvNS_4cuda6detail10TensorInfoIKT_T1_EENS7_IS8_SA_EENS7_IT4_SA_EESA_T0_NS_15PhiloxCudaStateE)
        .other          _ZN2at6native43_GLOBAL__N__7cc8d1ed_10_Dropout_cu_0e96ed3820fused_dropout_kernelIN3c104HalfEfmLi1ELi1EbEEvNS_4cuda6detail10TensorInfoIKT_T1_EENS7_IS8_SA_EENS7_IT4_SA_EESA_T0_NS_15PhiloxCudaStateE,@"STO_CUDA_ENTRY STV_DEFAULT"
_ZN2at6native43_GLOBAL__N__7cc8d1ed_10_Dropout_cu_0e96ed3820fused_dropout_kernelIN3c104HalfEfmLi1ELi1EbEEvNS_4cuda6detail10TensorInfoIKT_T1_EENS7_IS8_SA_EENS7_IT4_SA_EESA_T0_NS_15PhiloxCudaStateE:
        /* <DEDUP_REMOVED lines=24> */
[----:B----4-:R-:W-:Y:S01]  /*0180*/  VIADD R4, R25, 0xbb67ae85 ;  /* 0xbb67ae8519047836 */ /* 0x010fe20000000000 */
[----:B------:R-:W-:Y:S02]  /*0190*/  IADD3 R5, R24, -0x61c88647, RZ ;  /* 0x9e3779b918057810 */ /* 0x000fe40007ffe0ff */
        /* <DEDUP_REMOVED lines=14> */
[C---:B------:R-:W-:Y:S02]  /*0280*/  VIADD R5, R25.reuse, 0x76cf5d0a ;  /* 0x76cf5d0a19057836 */ /* 0x040fe40000000000 */
[----:B------:R-:W-:-:S03]  /*0290*/  VIADD R6, R25, 0x32370b8f ;  /* 0x32370b8f19067836 */ /* 0x000fc60000000000 */
[----:B------:R-:W-:Y:S01]  /*02a0*/  LOP3.LUT R12, R9, R10, R5, 0x96, !PT ;  /* 0x0000000a090c7212 */ /* 0x000fe200078e9605 */
[----:B------:R-:W-:Y:S01]  /*02b0*/  IMAD.WIDE.U32 R10, R7, -0x2daee0ad, RZ ;  /* 0xd2511f53070a7825 */ /* 0x000fe200078e00ff */
[----:B------:R-:W-:Y:S02]  /*02c0*/  IADD3 R9, R24, -0x255992d5, RZ ;  /* 0xdaa66d2b18097810 */ /* 0x000fe40007ffe0ff */
[----:B------:R-:W-:Y:S01]  /*02d0*/  IADD3 R7, R25, -0x126145ec, RZ ;  /* 0xed9eba1419077810 */ /* 0x000fe20007ffe0ff */
[----:B------:R-:W-:Y:S01]  /*02e0*/  IMAD.WIDE.U32 R12, R12, -0x326172a9, RZ ;  /* 0xcd9e8d570c0c7825 */ /* 0x000fe200078e00ff */
[----:B------:R-:W-:-:S03]  /*02f0*/  LOP3.LUT R22, R11, R8, R6, 0x96, !PT ;  /* 0x000000080b167212 */ /* 0x000fc600078e9606 */
        /* <DEDUP_REMOVED lines=47> */
[----:B------:R-:W-:Y:S05]  /*05f0*/  CALL.REL.NOINC `($__internal_82_$__cuda_sm20_dblrcp_rn_slowpath_v3) ;  /* 0x0000001000cc7944 */ /* 0x000fea0003c00000 */
.L_x_3135:
        /* <DEDUP_REMOVED lines=14> */
[----:B------:R-:W-:Y:S05]  /*06e0*/  CALL.REL.NOINC `($__internal_83_$__cuda_sm20_div_u64) ;  /* 0x0000001400247944 */ /* 0x000fea0003c00000 */
[----:B------:R-:W-:Y:S02]  /*06f0*/  IMAD.MOV.U32 R16, RZ, RZ, R15 ;  /* 0x000000ffff107224 */ /* 0x000fe400078e000f */
[----:B------:R-:W-:Y:S01]  /*0700*/  IMAD.MOV.U32 R17, RZ, RZ, R20 ;  /* 0x000000ffff117224 */ /* 0x000fe200078e0014 */
[----:B------:R-:W-:Y:S06]  /*0710*/  BRA `(.L_x_3137) ;  /* 0x0000000000587947 */ /* 0x000fec0003800000 */
.L_x_3136:
        /* <DEDUP_REMOVED lines=22> */
.L_x_3137:
        /* <DEDUP_REMOVED lines=23> */
.L_x_3149:
        /* <DEDUP_REMOVED lines=13> */
.L_x_3139:
[----:B------:R-:W-:Y:S05]  /*0ac0*/  BSYNC B0 ;  /* 0x0000000000007941 */ /* 0x000fea0003800000 */
.L_x_3138:
        /* <DEDUP_REMOVED lines=70> */
.L_x_3141:
[----:B------:R-:W-:Y:S01]  /*0f30*/  IMAD.MOV.U32 R53, RZ, RZ, R26 ;  /* 0x000000ffff357224 */ /* 0x000fe200078e001a */
[----:B------:R-:W-:Y:S01]  /*0f40*/  MOV R52, R21 ;  /* 0x0000001500347202 */ /* 0x000fe20000000f00 */
[----:B------:R-:W-:Y:S02]  /*0f50*/  IMAD.MOV.U32 R51, RZ, RZ, R30 ;  /* 0x000000ffff337224 */ /* 0x000fe400078e001e */
[----:B------:R-:W-:-:S07]  /*0f60*/  IMAD.MOV.U32 R39, RZ, RZ, R22 ;  /* 0x000000ffff277224 */ /* 0x000fce00078e0016 */
.L_x_3140:
        /* <DEDUP_REMOVED lines=62> */
[----:B-----5:R-:W-:Y:S01]  /*1350*/  HADD2.F32 R26, -RZ, R46.H0_H0 ;  /* 0x2000002eff1a7230 */ /* 0x020fe20000004100 */
[----:B------:R-:W-:Y:S01]  /*1360*/  FSETP.GEU.FTZ.AND P0, PT, R53, UR5, PT ;  /* 0x0000000535007c0b */ /* 0x000fe2000bf1e000 */
[----:B------:R-:W-:Y:S02]  /*1370*/  IMAD R29, R19, UR6, RZ ;  /* 0x00000006131d7c24 */ /* 0x000fe4000f8e02ff */
[----:B------:R-:W-:-:S04]  /*1380*/  IMAD.WIDE.U32 R30, R18, UR6, RZ ;  /* 0x00000006121e7c25 */ /* 0x000fc8000f8e00ff */
[----:B------:R-:W-:Y:S01]  /*1390*/  FMUL.FTZ R27, R26, R27 ;  /* 0x0000001b1a1b7220 */ /* 0x000fe20000410000 */
[----:B------:R-:W-:-:S03]  /*13a0*/  IMAD R29, R18, UR7, R29 ;  /* 0x00000007121d7c24 */ /* 0x000fc6000f8e021d */
[----:B------:R-:W-:Y:S01]  /*13b0*/  FMUL.FTZ R27, R14, R27 ;  /* 0x0000001b0e1b7220 */ /* 0x000fe20000410000 */
[C---:B------:R-:W-:Y:S01]  /*13c0*/  LEA R28, P4, R30.reuse, UR10, 0x1 ;  /* 0x0000000a1e1c7c11 */ /* 0x040fe2000f8808ff */
[----:B------:R-:W-:Y:S01]  /*13d0*/  IMAD.IADD R33, R31, 0x1, R29 ;  /* 0x000000011f217824 */ /* 0x000fe200078e021d */
[C---:B------:R-:W-:Y:S02]  /*13e0*/  IADD3 R26, P5, R30.reuse, UR12, RZ ;  /* 0x0000000c1e1a7c10 */ /* 0x040fe4000ffbe0ff */
[----:B------:R-:W-:Y:S02]  /*13f0*/  F2FP.F16.F32.PACK_AB R31, RZ, R27 ;  /* 0x0000001bff1f723e */ /* 0x000fe400000000ff */
[----:B------:R-:W-:Y:S02]  /*1400*/  LEA.HI.X R29, R30, UR11, R33, 0x1, P4 ;  /* 0x0000000b1e1d7c11 */ /* 0x000fe4000a0f0c21 */
[----:B------:R-:W-:Y:S02]  /*1410*/  PRMT R30, R31, 0x7610, R30 ;  /* 0x000076101f1e7816 */ /* 0x000fe4000000001e */
[----:B------:R-:W-:-:S02]  /*1420*/  IADD3.X R27, R33, UR13, RZ, P5, !PT ;  /* 0x0000000d211b7c10 */ /* 0x000fc4000affe4ff */
[----:B------:R-:W-:Y:S01]  /*1430*/  SEL R31, RZ, 0x1, P0 ;  /* 0x00000001ff1f7807 */ /* 0x000fe20000000000 */
[----:B------:R0:W-:Y:S04]  /*1440*/  STG.E.U16 desc[UR8][R28.64], R30 ;  /* 0x0000001e1c007986 */ /* 0x0001e8000c101508 */
[----:B------:R0:W-:Y:S02]  /*1450*/  STG.E.U8 desc[UR8][R26.64], R31 ;  /* 0x0000001f1a007986 */ /* 0x0001e4000c101108 */
.L_x_3143:
[----:B------:R-:W-:Y:S05]  /*1460*/  BSYNC B0 ;  /* 0x0000000000007941 */ /* 0x000fea0003800000 */
.L_x_3142:
[----:B------:R-:W-:Y:S01]  /*1470*/  BSSY B0, `(.L_x_3144) ;  /* 0x0000017000007945 */ /* 0x000fe20003800000 */
[----:B------:R-:W-:Y:S01]  /*1480*/  I2FP.F32.U32 R33, R39 ;  /* 0x0000002700217245 */ /* 0x000fe20000201000 */
[-C--:B------:R-:W-:Y:S01]  /*1490*/  FFMA.FTZ R34, R55, R32.reuse, 1.1641532182693481445e-10 ;  /* 0x2f00000037227423 */ /* 0x080fe20000010020 */
[----:B------:R-:W-:Y:S01]  /*14a0*/  FFMA.FTZ R51, R51, R32, 1.1641532182693481445e-10 ;  /* 0x2f00000033337423 */ /* 0x000fe20000010020 */
[----:B------:R-:W-:Y:S06]  /*14b0*/  @P1 BRA `(.L_x_3145) ;  /* 0x0000000000481947 */ /* 0x000fec0003800000 */
[C---:B0-----:R-:W-:Y:S01]  /*14c0*/  FSET.BF.LT.FTZ.AND R27, R51.reuse, UR5, PT ;  /* 0x00000005331b7c0a */ /* 0x041fe2000b811000 */
[----:B-----5:R-:W-:Y:S01]  /*14d0*/  HADD2.F32 R26, -RZ, R48.H0_H0 ;  /* 0x20000030ff1a7230 */ /* 0x020fe20000004100 */
[----:B------:R-:W-:Y:S01]  /*14e0*/  FSETP.GEU.FTZ.AND P0, PT, R51, UR5, PT ;  /* 0x0000000533007c0b */ /* 0x000fe2000bf1e000 */
[----:B------:R-:W-:-:S03]  /*14f0*/  IMAD R43, R43, UR6, RZ ;  /* 0x000000062b2b7c24 */ /* 0x000fc6000f8e02ff */
        /* <DEDUP_REMOVED lines=9> */
[----:B------:R-:W-:Y:S02]  /*1590*/  PRMT R26, R27, 0x7610, R26 ;  /* 0x000076101b1a7816 */ /* 0x000fe4000000001a */
[----:B------:R-:W-:Y:S02]  /*15a0*/  IADD3.X R29, R35, UR13, RZ, P4, !PT ;  /* 0x0000000d231d7c10 */ /* 0x000fe4000a7fe4ff */
[----:B------:R-:W-:Y:S01]  /*15b0*/  SEL R27, RZ, 0x1, P0 ;  /* 0x00000001ff1b7807 */ /* 0x000fe20000000000 */
[----:B------:R1:W-:Y:S04]  /*15c0*/  STG.E.U16 desc[UR8][R30.64], R26 ;  /* 0x0000001a1e007986 */ /* 0x0003e8000c101508 */
[----:B------:R1:W-:Y:S02]  /*15d0*/  STG.E.U8 desc[UR8][R28.64], R27 ;  /* 0x0000001b1c007986 */ /* 0x0003e4000c101108 */
.L_x_3145:
[----:B------:R-:W-:Y:S05]  /*15e0*/  BSYNC B0 ;  /* 0x0000000000007941 */ /* 0x000fea0003800000 */
.L_x_3144:
[----:B------:R-:W-:Y:S04]  /*15f0*/  BSSY B0, `(.L_x_3146) ;  /* 0x0000014000007945 */ /* 0x000fe80003800000 */
[----:B------:R-:W-:Y:S05]  /*1600*/  @P2 BRA `(.L_x_3147) ;  /* 0x0000000000482947 */ /* 0x000fea0003800000 */
[C---:B01----:R-:W-:Y:S01]  /*1610*/  FSET.BF.LT.FTZ.AND R27, R34.reuse, UR5, PT ;  /* 0x00000005221b7c0a */ /* 0x043fe2000b811000 */
        /* <DEDUP_REMOVED lines=17> */
.L_x_3147:
[----:B------:R-:W-:Y:S05]  /*1730*/  BSYNC B0 ;  /* 0x0000000000007941 */ /* 0x000fea0003800000 */
.L_x_3146:
[----:B------:R-:W-:Y:S01]  /*1740*/  FFMA.FTZ R32, R33, R32, 1.1641532182693481445e-10 ;  /* 0x2f00000021207423 */ /* 0x000fe20000010020 */
[----:B------:R-:W-:Y:S06]  /*1750*/  @P3 BRA `(.L_x_3148) ;  /* 0x0000000000483947 */ /* 0x000fec0003800000 */
[C---:B012---:R-:W-:Y:S01]  /*1760*/  FSET.BF.LT.FTZ.AND R27, R32.reuse, UR5, PT ;  /* 0x00000005201b7c0a */ /* 0x047fe2000b811000 */
        /* <DEDUP_REMOVED lines=17> */
.L_x_3148:
[----:B------:R-:W-:Y:S01]  /*1880*/  LEA R18, P0, R41, R18, 0x2 ;  /* 0x0000001229127211 */ /* 0x000fe200078010ff */
[----:B------:R-:W-:Y:S05]  /*1890*/  WARPSYNC.ALL ;  /* 0x0000000000007948 */ /* 0x000fea0003800000 */
[----:B------:R-:W-:Y:S01]  /*18a0*/  IMAD.X R19, RZ, RZ, R19, P0 ;  /* 0x000000ffff137224 */ /* 0x000fe200000e0613 */
[----:B------:R-:W-:Y:S01]  /*18b0*/  BAR.SYNC.DEFER_BLOCKING 0x0 ;  /* 0x0000000000007b1d */ /* 0x000fe20000010000 */
[----:B------:R-:W-:Y:S01]  /*18c0*/  ISETP.GE.U32.AND P0, PT, R18, R15, PT ;  /* 0x0000000f1200720c */ /* 0x000fe20003f06070 */
[----:B0123--:R-:W-:Y:S01]  /*18d0*/  IMAD.MOV.U32 R27, RZ, RZ, R21 ;  /* 0x000000ffff1b7224 */ /* 0x00ffe200078e0015 */
[----:B------:R-:W-:Y:S01]  /*18e0*/  MOV R34, R22 ;  /* 0x0000001600227202 */ /* 0x000fe20000000f00 */
[----:B------:R-:W-:Y:S01]  /*18f0*/  IMAD.MOV.U32 R26, RZ, RZ, R38 ;  /* 0x000000ffff1a7224 */ /* 0x000fe200078e0026 */
[----:B------:R-:W-:-:S13]  /*1900*/  ISETP.GE.U32.AND.EX P0, PT, R19, R16, PT, P0 ;  /* 0x000000101300720c */ /* 0x000fda0003f06100 */
[----:B------:R-:W-:Y:S05]  /*1910*/  @!P0 BRA `(.L_x_3149) ;  /* 0xfffffff000348947 */ /* 0x000fea000383ffff */
[----:B------:R-:W-:Y:S05]  /*1920*/  EXIT ;  /* 0x000000000000794d */ /* 0x000fea0003800000 */
        .weak           $__internal_82_$__cuda_sm20_dblrcp_rn_slowpath_v3
        .type           $__internal_82_$__cuda_sm20_dblrcp_rn_slowpath_v3,@function
        .size           $__internal_82_$__cuda_sm20_dblrcp_rn_slowpath_v3,($__internal_83_$__cuda_sm20_div_u64 - $__internal_82_$__cuda_sm20_dblrcp_rn_slowpath_v3)
$__internal_82_$__cuda_sm20_dblrcp_rn_slowpath_v3:
        /* <DEDUP_REMOVED lines=23> */
.L_x_3152:
        /* <DEDUP_REMOVED lines=10> */
.L_x_3150:
[----:B------:R-:W-:Y:S01]  /*1b40*/  LOP3.LUT R21, R15, 0x80000, RZ, 0xfc, !PT ;  /* 0x000800000f157812 */ /* 0x000fe200078efcff */
[----:B------:R-:W-:-:S07]  /*1b50*/  IMAD.MOV.U32 R20, RZ, RZ, R14 ;  /* 0x000000ffff147224 */ /* 0x000fce00078e000e */
.L_x_3151:
[----:B------:R-:W-:-:S04]  /*1b60*/  MOV R17, 0x0 ;  /* 0x0000000000117802 */ /* 0x000fc80000000f00 */
[----:B------:R-:W-:Y:S05]  /*1b70*/  RET.REL.NODEC R16 `(_ZN2at6native43_GLOBAL__N__7cc8d1ed_10_Dropout_cu_0e96ed3820fused_dropout_kernelIN3c104HalfEfmLi1ELi1EbEEvNS_4cuda6detail10TensorInfoIKT_T1_EENS7_IS8_SA_EENS7_IT4_SA_EESA_T0_NS_15PhiloxCudaStateE) ;  /* 0xffffffe410207950 */ /* 0x000fea0003c3ffff */
        .weak           $__internal_83_$__cuda_sm20_div_u64
        .type           $__internal_83_$__cuda_sm20_div_u64,@function
        .size           $__internal_83_$__cuda_sm20_div_u64,(.L_x_11663 - $__internal_83_$__cuda_sm20_div_u64)
$__internal_83_$__cuda_sm20_div_u64:
[----:B------:R-:W-:Y:S02]  /*1b80*/  UMOV UR5, URZ ;  /* 0x0000003f00057c82 */ /* 0x000fe40008000000 */
[----:B------:R-:W0:Y:S08]  /*1b90*/  I2F.U64.RP R15, UR4 ;  /* 0x00000004000f7d12 */ /* 0x000e300008309000 */
[----:B0-----:R-:W0:Y:S02]  /*1ba0*/  MUFU.RCP R15, R15 ;  /* 0x0000000f000f7308 */ /* 0x001e240000001000 */
[----:B0-----:R-:W-:-:S06]  /*1bb0*/  VIADD R20, R15, 0x1ffffffe ;  /* 0x1ffffffe0f147836 */ /* 0x001fcc0000000000 */
[----:B------:R-:W0:Y:S02]  /*1bc0*/  F2I.U64.TRUNC R20, R20 ;  /* 0x0000001400147311 */ /* 0x000e24000020d800 */
[----:B0-----:R-:W-:-:S04]  /*1bd0*/  IMAD.WIDE.U32 R22, R20, UR4, RZ ;  /* 0x0000000414167c25 */ /* 0x001fc8000f8e00ff */
[----:B------:R-:W-:Y:S01]  /*1be0*/  IMAD R23, R21, UR4, R23 ;  /* 0x0000000415177c24 */ /* 0x000fe2000f8e0217 */
[----:B------:R-:W-:-:S05]  /*1bf0*/  IADD3 R17, P0, RZ, -R22, RZ ;  /* 0x80000016ff117210 */ /* 0x000fca0007f1e0ff */
[----:B------:R-:W-:-:S04]  /*1c00*/  IMAD.HI.U32 R22, R20, R17, RZ ;  /* 0x0000001114167227 */ /* 0x000fc800078e00ff */
[----:B------:R-:W-:Y:S01]  /*1c10*/  IMAD.X R19, RZ, RZ, ~R23, P0 ;  /* 0x000000ffff137224 */ /* 0x000fe200000e0e17 */
[----:B------:R-:W-:-:S03]  /*1c20*/  MOV R23, R20 ;  /* 0x0000001400177202 */ /* 0x000fc60000000f00 */
        /* <DEDUP_REMOVED lines=25> */
[----:B------:R-:W-:-:S03]  /*1dc0*/  IADD3 R17, P1, R22, R17, RZ ;  /* 0x0000001116117210 */ /* 0x000fc60007f3e0ff */
[----:B------:R-:W-:Y:S01]  /*1dd0*/  IMAD.X R15, RZ, RZ, R15, P0 ;  /* 0x000000ffff0f7224 */ /* 0x000fe200000e060f */
[C---:B------:R-:W-:Y:S01]  /*1de0*/  IADD3 R22, P2, R17.reuse, 0x1, RZ ;  /* 0x0000000111167810 */ /* 0x040fe20007f5e0ff */
[----:B------:R-:W-:-:S03]  /*1df0*/  IMAD.WIDE.U32 R20, R17, UR4, RZ ;  /* 0x0000000411147c25 */ /* 0x000fc6000f8e00ff */
[----:B------:R-:W-:Y:S02]  /*1e00*/  IADD3.X R15, RZ, R15, RZ, P1, !PT ;  /* 0x0000000fff0f7210 */ /* 0x000fe40000ffe4ff */
        /* <DEDUP_REMOVED lines=23> */
[----:B------:R-:W-:Y:S06]  /*1f80*/  RET.REL.NODEC R16 `(_ZN2at6native43_GLOBAL__N__7cc8d1ed_10_Dropout_cu_0e96ed3820fused_dropout_kernelIN3c104HalfEfmLi1ELi1EbEEvNS_4cuda6detail10TensorInfoIKT_T1_EENS7_IS8_SA_EENS7_IT4_SA_EESA_T0_NS_15PhiloxCudaStateE) ;  /* 0xffffffe0101c7950 */ /* 0x000fec0003c3ffff */
.L_x_3153:
        /* <DEDUP_REMOVED lines=15> */
.L_x_11663:


//--------------------- .text._ZN2at6native43_GLOBAL__N__7cc8d1ed_10_Dropout_cu_0e96ed3824fused_dropout_kernel_vecIN3c104HalfEfmLi1ELi2EbEEvNS_4cuda6detail10TensorInfoIKT_T1_EENS7_IS8_SA_EENS7_IT4_SA_EESA_T0_NS_15PhiloxCudaStateE --------------------------
	.section	.text._ZN2at6native43_GLOBAL__N__7cc8d1ed_10_Dropout_cu_0e96ed3824fused_dropout_kernel_vecIN3c104HalfEfmLi1ELi2EbEEvNS_4cuda6detail10TensorInfoIKT_T1_EENS7_IS8_SA_EENS7_IT4_SA_EESA_T0_NS_15PhiloxCudaStateE,"ax",@progbits
	.align	128
.text._ZN2at6native43_GLOBAL__N__7cc8d1ed_10_Dropout_cu_0e96ed3824fused_dropout_kernel_vecIN3c104HalfEfmLi1ELi2EbEEvNS_4cuda6detail10TensorInfoIKT_T1_EENS7_IS8_SA_EENS7_IT4_SA_EESA_T0_NS_15PhiloxCudaStateE:
        .type           _ZN2at6native43_GLOBAL__N__7cc8d1ed_10_Dropout_cu_0e96ed3824fused_dropout_kernel_vecIN3c104HalfEfmLi1ELi2EbEEvNS_4cuda6detail10TensorInfoIKT_T1_EENS7_IS8_SA_EENS7_IT4_SA_EESA_T0_NS_15PhiloxCudaStateE,@function
        .size           _ZN2at6native43_GLOBAL__N__7cc8d1ed_10_Dropout_cu_0e96ed3824fused_dropout_kernel_vecIN3c104HalfEfmLi1ELi2EbEEvNS_4cuda6detail10TensorInfoIKT_T1_EENS7_IS8_SA_EENS7_IT4_SA_EESA_T0_NS_15PhiloxCudaStateE,(.L_x_11666 - _ZN2at6native43_GLOBAL__N__7cc8d1ed_10_Dropout_cu_0e96ed3824fused_dropout_kernel_vecIN3c104HalfEfmLi1ELi2EbEEvNS_4cuda6detail10TensorInfoIKT_T1_EENS7_IS8_SA_EENS7_IT4_SA_EESA_T0_NS_15PhiloxCudaStateE)
        .other          _ZN2at6native43_GLOBAL__N__7cc8d1ed_10_Dropout_cu_0e96ed3824fused_dropout_kernel_vecIN3c104HalfEfmLi1ELi2EbEEvNS_4cuda6detail10TensorInfoIKT_T1_EENS7_IS8_SA_EENS7_IT4_SA_EESA_T0_NS_15PhiloxCudaStateE,@"STO_CUDA_ENTRY STV_DEFAULT"
_ZN2at6native43_GLOBAL__N__7cc8d1ed_10_Dropout_cu_0e96ed3824fused_dropout_kernel_vecIN3c104HalfEfmLi1ELi2EbEEvNS_4cuda6detail10TensorInfoIKT_T1_EENS7_IS8_SA_EENS7_IT4_SA_EESA_T0_NS_15PhiloxCudaStateE:
        /* <DEDUP_REMOVED lines=103> */
[----:B------:R-:W-:Y:S05]  /*0670*/  CALL.REL.NOINC `($__internal_84_$__cuda_sm20_dblrcp_rn_slowpath_v3) ;  /* 0x0000000400f47944 */ /* 0x000fea0003c00000 */
.L_x_3154:
        /* <DEDUP_REMOVED lines=13> */
.L_x_3159:
        /* <DEDUP_REMOVED lines=13> */
.L_x_3156:
[----:B------:R-:W-:Y:S05]  /*0820*/  BSYNC B0 ;  /* 0x0000000000007941 */ /* 0x000fea0003800000 */
.L_x_3155:
        /* <DEDUP_REMOVED lines=53> */
.L_x_3158:
[----:B------:R-:W-:Y:S01]  /*0b80*/  IMAD.MOV.U32 R25, RZ, RZ, R34 ;  /* 0x000000ffff197224 */ /* 0x000fe200078e0022 */
[----:B------:R-:W-:-:S07]  /*0b90*/  MOV R34, R23 ;  /* 0x0000001700227202 */ /* 0x000fce0000000f00 */
.L_x_3157:
[C---:B------:R-:W-:Y:S01]  /*0ba0*/  IMAD.SHL.U32 R24, R28.reuse, 0x2, RZ ;  /* 0x000000021c187824 */ /* 0x040fe200078e00ff */
[----:B------:R-:W-:-:S04]  /*0bb0*/  SHF.L.U64.HI R35, R28, 0x1, R31 ;  /* 0x000000011c237819 */ /* 0x000fc8000001021f */
[----:B------:R-:W-:-:S04]  /*0bc0*/  IADD3 R22, P0, R24, UR8, RZ ;  /* 0x0000000818167c10 */ /* 0x000fc8000ff1e0ff */
[----:B------:R-:W-:-:S05]  /*0bd0*/  IADD3.X R23, R35, UR9, RZ, P0, !PT ;  /* 0x0000000923177c10 */ /* 0x000fca00087fe4ff */
[----:B------:R0:W2:Y:S01]  /*0be0*/  LDG.E R22, desc[UR4][R22.64] ;  /* 0x0000000416167981 */ /* 0x0000a2000c1e1900 */
[----:B------:R-:W-:Y:S01]  /*0bf0*/  I2FP.F32.U32 R21, R25 ;  /* 0x0000001900157245 */ /* 0x000fe20000201000 */
[----:B------:R-:W-:Y:S01]  /*0c00*/  IMAD.MOV.U32 R38, RZ, RZ, 0x2f800000 ;  /* 0x2f800000ff267424 */ /* 0x000fe200078e00ff */
[----:B------:R-:W-:Y:S01]  /*0c10*/  I2FP.F32.U32 R34, R34 ;  /* 0x0000002200227245 */ /* 0x000fe20000201000 */
[----:B------:R-:W-:Y:S05]  /*0c20*/  WARPSYNC.ALL ;  /* 0x0000000000007948 */ /* 0x000fea0003800000 */
[-C--:B------:R-:W-:Y:S01]  /*0c30*/  FFMA.FTZ R25, R21, R38.reuse, 1.1641532182693481445e-10 ;  /* 0x2f00000015197423 */ /* 0x080fe20000010026 */
[----:B------:R-:W-:Y:S01]  /*0c40*/  FFMA.FTZ R34, R34, R38, 1.1641532182693481445e-10 ;  /* 0x2f00000022227423 */ /* 0x000fe20000010026 */
[----:B------:R-:W1:Y:S01]  /*0c50*/  LDC R21, c[0x0][0xc] ;  /* 0x00000300ff157b82 */ /* 0x000e620000000800 */
[----:B------:R-:W-:-:S02]  /*0c60*/  IADD3 R24, P2, R24, UR10, RZ ;  /* 0x0000000a18187c10 */ /* 0x000fc4000ff5e0ff */
[C---:B------:R-:W-:Y:S02]  /*0c70*/  FSET.BF.LT.FTZ.AND R38, R25.reuse, UR7, PT ;  /* 0x0000000719267c0a */ /* 0x040fe4000b811000 */
[C---:B------:R-:W-:Y:S02]  /*0c80*/  FSET.BF.LT.FTZ.AND R41, R34.reuse, UR7, PT ;  /* 0x0000000722297c0a */ /* 0x040fe4000b811000 */
[----:B------:R-:W-:Y:S02]  /*0c90*/  FSETP.GEU.FTZ.AND P0, PT, R25, UR7, PT ;  /* 0x0000000719007c0b */ /* 0x000fe4000bf1e000 */
[----:B------:R-:W-:Y:S02]  /*0ca0*/  FSETP.GEU.FTZ.AND P1, PT, R34, UR7, PT ;  /* 0x0000000722007c0b */ /* 0x000fe4000bf3e000 */
[----:B0-----:R-:W-:Y:S02]  /*0cb0*/  SEL R23, RZ, 0x1, P0 ;  /* 0x00000001ff177807 */ /* 0x001fe40000000000 */
[----:B------:R-:W-:-:S02]  /*0cc0*/  SEL R34, RZ, 0x1, P1 ;  /* 0x00000001ff227807 */ /* 0x000fc40000800000 */
[----:B------:R-:W-:Y:S01]  /*0cd0*/  IADD3.X R25, R35, UR11, RZ, P2, !PT ;  /* 0x0000000b23197c10 */ /* 0x000fe200097fe4ff */
[----:B------:R-:W-:Y:S02]  /*0ce0*/  IMAD.MOV.U32 R35, RZ, RZ, R26 ;  /* 0x000000ffff237224 */ /* 0x000fe400078e001a */
[----:B-1----:R-:W-:Y:S02]  /*0cf0*/  IMAD R21, R21, UR6, RZ ;  /* 0x0000000615157c24 */ /* 0x002fe4000f8e02ff */
[--C-:B--2---:R-:W-:Y:S02]  /*0d00*/  HADD2.F32 R43, -RZ, R22.reuse.H0_H0 ;  /* 0x20000016ff2b7230 */ /* 0x104fe40000004100 */
[----:B------:R-:W-:-:S03]  /*0d10*/  HADD2.F32 R42, -RZ, R22.H1_H1 ;  /* 0x30000016ff2a7230 */ /* 0x000fc60000004100 */
[----:B------:R-:W-:Y:S01]  /*0d20*/  FMUL.FTZ R43, R38, R43 ;  /* 0x0000002b262b7220 */ /* 0x000fe20000410000 */
[----:B------:R-:W-:Y:S02]  /*0d30*/  IMAD.MOV.U32 R38, RZ, RZ, R20 ;  /* 0x000000ffff267224 */ /* 0x000fe400078e0014 */
[----:B------:R-:W-:Y:S01]  /*0d40*/  FMUL.FTZ R41, R41, R42 ;  /* 0x0000002a29297220 */ /* 0x000fe20000410000 */
[----:B------:R-:W-:-:S03]  /*0d50*/  FMUL.FTZ R43, R36, R43 ;  /* 0x0000002b242b7220 */ /* 0x000fc60000410000 */
[----:B------:R-:W-:Y:S01]  /*0d60*/  FMUL.FTZ R22, R36, R41 ;  /* 0x0000002924167220 */ /* 0x000fe20000410000 */
[----:B------:R-:W-:Y:S02]  /*0d70*/  PRMT R41, R34, 0x7604, R23 ;  /* 0x0000760422297816 */ /* 0x000fe40000000017 */
[----:B------:R-:W-:Y:S02]  /*0d80*/  MOV R34, R27 ;  /* 0x0000001b00227202 */ /* 0x000fe40000000f00 */
[----:B------:R-:W-:Y:S02]  /*0d90*/  F2FP.F16.F32.PACK_AB R43, R22, R43 ;  /* 0x0000002b162b723e */ /* 0x000fe400000000ff */
[----:B------:R-:W-:-:S03]  /*0da0*/  IADD3 R22, P0, R28, UR12, RZ ;  /* 0x0000000c1c167c10 */ /* 0x000fc6000ff1e0ff */
[----:B------:R0:W-:Y:S01]  /*0db0*/  STG.E desc[UR4][R24.64], R43 ;  /* 0x0000002b18007986 */ /* 0x0001e2000c101904 */
[----:B------:R-:W-:Y:S02]  /*0dc0*/  IADD3.X R23, R31, UR13, RZ, P0, !PT ;  /* 0x0000000d1f177c10 */ /* 0x000fe400087fe4ff */
[----:B------:R-:W-:-:S03]  /*0dd0*/  LEA R28, P0, R21, R28, 0x1 ;  /* 0x0000001c151c7211 */ /* 0x000fc600078008ff */
[----:B------:R0:W-:Y:S01]  /*0de0*/  STG.E.U16 desc[UR4][R22.64], R41 ;  /* 0x0000002916007986 */ /* 0x0001e2000c101504 */
[----:B------:R-:W-:Y:S01]  /*0df0*/  IADD3.X R31, RZ, R31, RZ, P0, !PT ;  /* 0x0000001fff1f7210 */ /* 0x000fe200007fe4ff */
[----:B------:R-:W-:Y:S01]  /*0e00*/  BAR.SYNC.DEFER_BLOCKING 0x0 ;  /* 0x0000000000007b1d */ /* 0x000fe20000010000 */
[----:B------:R-:W-:-:S04]  /*0e10*/  ISETP.GE.U32.AND P0, PT, R28, UR14, PT ;  /* 0x0000000e1c007c0c */ /* 0x000fc8000bf06070 */
[----:B------:R-:W-:-:S13]  /*0e20*/  ISETP.GE.U32.AND.EX P0, PT, R31, UR15, PT, P0 ;  /* 0x0000000f1f007c0c */ /* 0x000fda000bf06100 */
[----:B0-----:R-:W-:Y:S05]  /*0e30*/  @!P0 BRA `(.L_x_3159) ;  /* 0xfffffff800448947 */ /* 0x001fea000383ffff */
[----:B------:R-:W-:Y:S05]  /*0e40*/  EXIT ;  /* 0x000000000000794d */ /* 0x000fea0003800000 */
        .weak           $__internal_84_$__cuda_sm20_dblrcp_rn_slowpath_v3
        .type           $__internal_84_$__cuda_sm20_dblrcp_rn_slowpath_v3,@function
        .size           $__internal_84_$__cuda_sm20_dblrcp_rn_slowpath_v3,(.L_x_11666 - $__internal_84_$__cuda_sm20_dblrcp_rn_slowpath_v3)
$__internal_84_$__cuda_sm20_dblrcp_rn_slowpath_v3:
        /* <DEDUP_REMOVED lines=25> */
.L_x_3162:
        /* <DEDUP_REMOVED lines=9> */
.L_x_3160:
[----:B------:R-:W-:Y:S01]  /*1070*/  LOP3.LUT R21, R27, 0x80000, RZ, 0xfc, !PT ;  /* 0x000800001b157812 */ /* 0x000fe200078efcff */
[----:B------:R-:W-:-:S07]  /*1080*/  IMAD.MOV.U32 R20, RZ, RZ, R26 ;  /* 0x000000ffff147224 */ /* 0x000fce00078e001a */
.L_x_3161:
[----:B------:R-:W-:Y:S01]  /*1090*/  IMAD.MOV.U32 R37, RZ, RZ, 0x0 ;  /* 0x00000000ff257424 */ /* 0x000fe200078e00ff */
[----:B------:R-:W-:Y:S01]  /*10a0*/  MOV R23, R21 ;  /* 0x0000001500177202 */ /* 0x000fe20000000f00 */
[----:B------:R-:W-:Y:S02]  /*10b0*/  IMAD.MOV.U32 R22, RZ, RZ, R20 ;  /* 0x000000ffff167224 */ /* 0x000fe400078e0014 */
[----:B------:R-:W-:Y:S05]  /*10c0*/  RET.REL.NODEC R36 `(_ZN2at6native43_GLOBAL__N__7cc8d1ed_10_Dropout_cu_0e96ed3824fused_dropout_kernel_vecIN3c104HalfEfmLi1ELi2EbEEvNS_4cuda6detail10TensorInfoIKT_T1_EENS7_IS8_SA_EENS7_IT4_SA_EESA_T0_NS_15PhiloxCudaStateE) ;  /* 0xffffffec24cc7950 */ /* 0x000fea0003c3ffff */
.L_x_3163:
        /* <DEDUP_REMOVED lines=11> */
.L_x_11666:


//--------------------- .text._ZN2at6native43_GLOBAL__N__7cc8d1ed_10_Dropout_cu_0e96ed3824fused_dropout_kernel_vecIN3c104HalfEfmLi1ELi4EbEEvNS_4cuda6detail10TensorInfoIKT_T1_EENS7_IS8_SA_EENS7_IT4_SA_EESA_T0_NS_15PhiloxCudaStateE --------------------------
	.section	.text._ZN2at6native43_GLOBAL__N__7cc8d1ed_10_Dropout_cu_0e96ed3824fused_dropout_kernel_vecIN3c104HalfEfmLi1ELi4EbEEvNS_4cuda6detail10TensorInfoIKT_T1_EENS7_IS8_SA_EENS7_IT4_SA_EESA_T0_NS_15PhiloxCudaStateE,"ax",@progbits
	.align	128
.text._ZN2at6native43_GLOBAL__N__7cc8d1ed_10_Dropout_cu_0e96ed3824fused_dropout_kernel_vecIN3c104HalfEfmLi1ELi4EbEEvNS_4cuda6detail10TensorInfoIKT_T1_EENS7_IS8_SA_EENS7_IT4_SA_EESA_T0_NS_15PhiloxCudaStateE:
        .type           _ZN2at6native43_GLOBAL__N__7cc8d1ed_10_Dropout_cu_0e96ed3824fused_dropout_kernel_vecIN3c104HalfEfmLi1ELi4EbEEvNS_4cuda6detail10TensorInfoIKT_T1_EENS7_IS8_SA_EENS7_IT4_SA_EESA_T0_NS_15PhiloxCudaStateE,@function
        .size           _ZN2at6native43_GLOBAL__N__7cc8d1ed_10_Dropout_cu_0e96ed3824fused_dropout_kernel_vecIN3c104HalfEfmLi1ELi4EbEEvNS_4cuda6detail10TensorInfoIKT_T1_EENS7_IS8_SA_EENS7_IT4_SA_EESA_T0_NS_15PhiloxCudaStateE,(.L_x_11668 - _ZN2at6native43_GLOBAL__N__7cc8d1ed_10_Dropout_cu_0e96ed3824fused_dropout_kernel_vecIN3c104HalfEfmLi1ELi4EbEEvNS_4cuda6detail10TensorInfoIKT_T1_EENS7_IS8_SA_EENS7_IT4_SA_EESA_T0_NS_15PhiloxCudaStateE)
        .other          _ZN2at6native43_GLOBAL__N__7cc8d1ed_10_Dropout_cu_0e96ed3824fused_dropout_kernel_vecIN3c104HalfEfmLi1ELi4EbEEvNS_4cuda6detail10TensorInfoIKT_T1_EENS7_IS8_SA_EENS7_IT4_SA_EESA_T0_NS_15PhiloxCudaStateE,@"STO_CUDA_ENTRY STV_DEFAULT"
_ZN2at6native43_GLOBAL__N__7cc8d1ed_10_Dropout_cu_0e96ed3824fused_dropout_kernel_vecIN3c104HalfEfmLi1ELi4EbEEvNS_4cuda6detail10TensorInfoIKT_T1_EENS7_IS8_SA_EENS7_IT4_SA_EESA_T0_NS_15PhiloxCudaStateE:
        /* <DEDUP_REMOVED lines=77> */
[----:B------:R-:W-:Y:S01]  /*04d0*/  DFMA R22, R22, R22, R22 ;  /* 0x000000161616722b */ /* 0x000fe20000000016 */
[----:B------:R-:W-:Y:S02]  /*04e0*/  IADD3 R12, R19, -0x24c28bd8, RZ ;  /* 0xdb3d7428130c7810 */ /* 0x000fe40007ffe0ff */
        /* <DEDUP_REMOVED lines=8> */
[----:B------:R-:W-:Y:S01]  /*0570*/  DFMA R20, -R2, R22, 1 ;  /* 0x3ff000000214742b */ /* 0x000fe20000000116 */
[----:B------:R-:W-:Y:S01]  /*0580*/  VIADD R11, R19, 0x96a522ad ;  /* 0x96a522ad130b7836 */ /* 0x000fe20000000000 */
[----:B------:R-:W-:Y:S01]  /*0590*/  LOP3.LUT R38, R7, R10, R12, 0x96, !PT ;  /* 0x0000000a07267212 */ /* 0x000fe200078e960c */
[----:B------:R-:W-:Y:S01]  /*05a0*/  VIADD R10, R18, 0x8ff34781 ;  /* 0x8ff34781120a7836 */ /* 0x000fe20000000000 */
[----:B------:R-:W-:Y:S01]  /*05b0*/  MOV R7, R39 ;  /* 0x0000002700077202 */ /* 0x000fe20000000f00 */
[----:B------:R-:W-:-:S03]  /*05c0*/  IMAD.HI.U32 R40, R25, -0x2daee0ad, RZ ;  /* 0xd2511f5319287827 */ /* 0x000fc600078e00ff */
[----:B------:R-:W-:Y:S01]  /*05d0*/  DFMA R20, R22, R20, R22 ;  /* 0x000000141614722b */ /* 0x000fe20000000016 */
[----:B------:R-:W-:Y:S01]  /*05e0*/  IMAD.HI.U32 R5, R38, -0x326172a9, RZ ;  /* 0xcd9e8d5726057827 */ /* 0x000fe200078e00ff */
[----:B------:R-:W-:-:S03]  /*05f0*/  LOP3.LUT R40, R40, R6, R11, 0x96, !PT ;  /* 0x0000000628287212 */ /* 0x000fc600078e960b */
[----:B------:R-:W-:Y:S01]  /*0600*/  IMAD.MOV.U32 R6, RZ, RZ, R26 ;  /* 0x000000ffff067224 */ /* 0x000fe200078e001a */
[----:B------:R-:W-:Y:S01]  /*0610*/  LOP3.LUT R41, R5, R4, R10, 0x96, !PT ;  /* 0x0000000405297212 */ /* 0x000fe200078e960a */
[----:B------:R-:W-:Y:S01]  /*0620*/  IMAD.MOV.U32 R5, RZ, RZ, R27 ;  /* 0x000000ffff057224 */ /* 0x000fe200078e001b */
[----:B------:R-:W-:-:S03]  /*0630*/  MOV R4, R25 ;  /* 0x0000001900047202 */ /* 0x000fc60000000f00 */
[----:B------:R-:W-:Y:S01]  /*0640*/  IMAD.MOV.U32 R39, RZ, RZ, R41 ;  /* 0x000000ffff277224 */ /* 0x000fe200078e0029 */
[----:B------:R-:W-:Y:S06]  /*0650*/  @P0 BRA `(.L_x_3164) ;  /* 0x0000000000100947 */ /* 0x000fec0003800000 */
[----:B------:R-:W-:Y:S02]  /*0660*/  LOP3.LUT R20, R3, 0x7fffffff, RZ, 0xc0, !PT ;  /* 0x7fffffff03147812 */ /* 0x000fe400078ec0ff */
[----:B------:R-:W-:-:S03]  /*0670*/  MOV R26, 0x6a0 ;  /* 0x000006a0001a7802 */ /* 0x000fc60000000f00 */
[----:B------:R-:W-:-:S07]  /*0680*/  VIADD R20, R20, 0xfff00000 ;  /* 0xfff0000014147836 */ /* 0x000fce0000000000 */
[----:B------:R-:W-:Y:S05]  /*0690*/  CALL.REL.NOINC `($__internal_85_$__cuda_sm20_dblrcp_rn_slowpath_v3) ;  /* 0x0000000800687944 */ /* 0x000fea0003c00000 */
.L_x_3164:
        /* <DEDUP_REMOVED lines=13> */
.L_x_3169:
[----:B------:R-:W-:Y:S01]  /*0770*/  VIADD R6, R6, 0x1 ;  /* 0x0000000106067836 */ /* 0x000fe20000000000 */
[----:B------:R-:W-:Y:S03]  /*0780*/  BSSY B0, `(.L_x_3165) ;  /* 0x000000c000007945 */ /* 0x000fe60003800000 */
[C---:B------:R-:W-:Y:S01]  /*0790*/  IMAD.HI.U32 R21, R6.reuse, -0x2daee0ad, RZ ;  /* 0xd2511f5306157827 */ /* 0x040fe200078e00ff */
[----:B------:R-:W-:-:S13]  /*07a0*/  ISETP.NE.AND P0, PT, R6, RZ, PT ;  /* 0x000000ff0600720c */ /* 0x000fda0003f05270 */
[----:B0-----:R-:W-:Y:S05]  /*07b0*/  @P0 BRA `(.L_x_3166) ;  /* 0x0000000000200947 */ /* 0x001fea0003800000 */
        /* <DEDUP_REMOVED lines=8> */
.L_x_3166:
[----:B------:R-:W-:Y:S05]  /*0840*/  BSYNC B0 ;  /* 0x0000000000007941 */ /* 0x000fea0003800000 */
.L_x_3165:
        /* <DEDUP_REMOVED lines=60> */
.L_x_3168:
[----:B------:R-:W-:Y:S01]  /*0c10*/  IMAD.MOV.U32 R42, RZ, RZ, R40 ;  /* 0x000000ffff2a7224 */ /* 0x000fe200078e0028 */
[----:B------:R-:W-:Y:S01]  /*0c20*/  MOV R27, R23 ;  /* 0x00000017001b7202 */ /* 0x000fe20000000f00 */
[----:B------:R-:W-:Y:S02]  /*0c30*/  IMAD.MOV.U32 R41, RZ, RZ, R26 ;  /* 0x000000ffff297224 */ /* 0x000fe400078e001a */
[----:B------:R-:W-:-:S07]  /*0c40*/  IMAD.MOV.U32 R25, RZ, RZ, R20 ;  /* 0x000000ffff197224 */ /* 0x000fce00078e0014 */
.L_x_3167:
        /* <DEDUP_REMOVED lines=15> */
[----:B------:R-:W-:Y:S01]  /*0d40*/  FSETP.GEU.FTZ.AND P1, PT, R38, UR7, PT ;  /* 0x0000000726007c0b */ /* 0x000fe2000bf3e000 */
[----:B------:R-:W-:Y:S01]  /*0d50*/  FFMA.FTZ R40, R25, R40, 1.1641532182693481445e-10 ;  /* 0x2f00000019287423 */ /* 0x000fe20000010028 */
[----:B------:R-:W-:Y:S02]  /*0d60*/  SEL R41, RZ, 0x1, P0 ;  /* 0x00000001ff297807 */ /* 0x000fe40000000000 */
[C---:B------:R-:W-:Y:S02]  /*0d70*/  FSETP.GEU.FTZ.AND P0, PT, R27.reuse, UR7, PT ;  /* 0x000000071b007c0b */ /* 0x040fe4000bf1e000 */
[----:B------:R-:W-:Y:S02]  /*0d80*/  FSET.BF.LT.FTZ.AND R43, R27, UR7, PT ;  /* 0x000000071b2b7c0a */ /* 0x000fe4000b811000 */
[----:B------:R-:W0:Y:S01]  /*0d90*/  LDC R27, c[0x0][RZ] ;  /* 0x00000000ff1b7b82 */ /* 0x000e220000000800 */
[----:B------:R-:W-:Y:S01]  /*0da0*/  SEL R42, RZ, 0x1, P1 ;  /* 0x00000001ff2a7807 */ /* 0x000fe20000800000 */
[----:B------:R-:W-:Y:S01]  /*0db0*/  ULDC UR6, c[0x0][0xc] ;  /* 0x0000030000067ab9 */ /* 0x000fe20000000800 */
[----:B------:R-:W-:-:S02]  /*0dc0*/  FSET.BF.LT.FTZ.AND R39, R39, UR7, PT ;  /* 0x0000000727277c0a */ /* 0x000fc4000b811000 */
[----:B------:R-:W-:Y:S02]  /*0dd0*/  PRMT R42, R42, 0x7604, R41 ;  /* 0x000076042a2a7816 */ /* 0x000fe40000000029 */
[----:B------:R-:W-:Y:S02]  /*0de0*/  SEL R41, RZ, 0x1, P0 ;  /* 0x00000001ff297807 */ /* 0x000fe40000000000 */
[C---:B------:R-:W-:Y:S02]  /*0df0*/  FSETP.GEU.FTZ.AND P0, PT, R40.reuse, UR7, PT ;  /* 0x0000000728007c0b */ /* 0x040fe4000bf1e000 */
[----:B------:R-:W-:Y:S02]  /*0e00*/  PRMT R25, R41, 0x7054, R42 ;  /* 0x0000705429197816 */ /* 0x000fe4000000002a */
[----:B------:R-:W-:Y:S02]  /*0e10*/  FSET.BF.LT.FTZ.AND R40, R40, UR7, PT ;  /* 0x0000000728287c0a */ /* 0x000fe4000b811000 */
[----:B------:R-:W-:Y:S01]  /*0e20*/  FSET.BF.LT.FTZ.AND R45, R38, UR7, PT ;  /* 0x00000007262d7c0a */ /* 0x000fe2000b811000 */
[----:B0-----:R-:W-:-:S02]  /*0e30*/  IMAD R27, R27, UR6, RZ ;  /* 0x000000061b1b7c24 */ /* 0x001fc4000f8e02ff */
[--C-:B--2---:R-:W-:Y:S02]  /*0e40*/  HADD2.F32 R41, -RZ, R22.reuse.H0_H0 ;  /* 0x20000016ff297230 */ /* 0x104fe40000004100 */
[----:B------:R-:W-:Y:S02]  /*0e50*/  HADD2.F32 R42, -RZ, R22.H1_H1 ;  /* 0x30000016ff2a7230 */ /* 0x000fe40000004100 */
[--C-:B------:R-:W-:Y:S02]  /*0e60*/  HADD2.F32 R22, -RZ, R23.reuse.H0_H0 ;  /* 0x20000017ff167230 */ /* 0x100fe40000004100 */
[----:B------:R-:W-:Y:S01]  /*0e70*/  FMUL.FTZ R38, R39, R41 ;  /* 0x0000002927267220 */ /* 0x000fe20000410000 */
[----:B------:R-:W-:Y:S02]  /*0e80*/  HADD2.F32 R23, -RZ, R23.H1_H1 ;  /* 0x30000017ff177230 */ /* 0x000fe40000004100 */
[----:B------:R-:W-:Y:S01]  /*0e90*/  FMUL.FTZ R42, R45, R42 ;  /* 0x0000002a2d2a7220 */ /* 0x000fe20000410000 */
[----:B------:R-:W-:Y:S01]  /*0ea0*/  FMUL.FTZ R43, R43, R22 ;  /* 0x000000162b2b7220 */ /* 0x000fe20000410000 */
[C---:B------:R-:W-:Y:S01]  /*0eb0*/  FMUL.FTZ R22, R3.reuse, R38 ;  /* 0x0000002603167220 */ /* 0x040fe20000410000 */
[----:B------:R-:W-:Y:S01]  /*0ec0*/  FMUL.FTZ R39, R40, R23 ;  /* 0x0000001728277220 */ /* 0x000fe20000410000 */
[----:B------:R-:W-:Y:S01]  /*0ed0*/  SEL R40, RZ, 0x1, P0 ;  /* 0x00000001ff287807 */ /* 0x000fe20000000000 */
[C---:B------:R-:W-:Y:S01]  /*0ee0*/  FMUL.FTZ R23, R3.reuse, R42 ;  /* 0x0000002a03177220 */ /* 0x040fe20000410000 */
[----:B------:R-:W-:Y:S01]  /*0ef0*/  IADD3 R44, P0, R44, UR10, RZ ;  /* 0x0000000a2c2c7c10 */ /* 0x000fe2000ff1e0ff */
[C---:B------:R-:W-:Y:S01]  /*0f00*/  FMUL.FTZ R38, R3.reuse, R43 ;  /* 0x0000002b03267220 */ /* 0x040fe20000410000 */
[----:B------:R-:W-:Y:S01]  /*0f10*/  IADD3 R42, P1, R8, UR12, RZ ;  /* 0x0000000c082a7c10 */ /* 0x000fe2000ff3e0ff */
[----:B------:R-:W-:Y:S01]  /*0f20*/  FMUL.FTZ R39, R3, R39 ;  /* 0x0000002703277220 */ /* 0x000fe20000410000 */
[----:B------:R-:W-:-:S02]  /*0f30*/  IADD3.X R45, R21, UR11, RZ, P0, !PT ;  /* 0x0000000b152d7c10 */ /* 0x000fc400087fe4ff */
[----:B------:R-:W-:Y:S02]  /*0f40*/  LEA R8, P0, R27, R8, 0x2 ;  /* 0x000000081b087211 */ /* 0x000fe400078010ff */
[----:B------:R-:W-:Y:S02]  /*0f50*/  IADD3.X R43, R9, UR13, RZ, P1, !PT ;  /* 0x0000000d092b7c10 */ /* 0x000fe40008ffe4ff */
[----:B------:R-:W-:Y:S01]  /*0f60*/  F2FP.F16.F32.PACK_AB R22, R23, R22 ;  /* 0x000000161716723e */ /* 0x000fe200000000ff */
[----:B------:R-:W-:Y:S01]  /*0f70*/  IMAD.X R9, RZ, RZ, R9, P0 ;  /* 0x000000ffff097224 */ /* 0x000fe200000e0609 */
[----:B------:R-:W-:Y:S02]  /*0f80*/  ISETP.GE.U32.AND P0, PT, R8, UR14, PT ;  /* 0x0000000e08007c0c */ /* 0x000fe4000bf06070 */
[----:B------:R-:W-:Y:S01]  /*0f90*/  F2FP.F16.F32.PACK_AB R23, R39, R38 ;  /* 0x000000262717723e */ /* 0x000fe200000000ff */
[----:B------:R-:W-:Y:S01]  /*0fa0*/  IMAD.MOV.U32 R39, RZ, RZ, R26 ;  /* 0x000000ffff277224 */ /* 0x000fe200078e001a */
[----:B------:R-:W-:-:S02]  /*0fb0*/  ISETP.GE.U32.AND.EX P0, PT, R9, UR15, PT, P0 ;  /* 0x0000000f09007c0c */ /* 0x000fc4000bf06100 */
[----:B------:R-:W-:Y:S01]  /*0fc0*/  PRMT R25, R40, 0x654, R25 ;  /* 0x0000065428197816 */ /* 0x000fe20000000019 */
[----:B------:R0:W-:Y:S01]  /*0fd0*/  STG.E.64 desc[UR4][R44.64], R22 ;  /* 0x000000162c007986 */ /* 0x0001e2000c101b04 */
[----:B------:R-:W-:Y:S01]  /*0fe0*/  MOV R38, R20 ;  /* 0x0000001400267202 */ /* 0x000fe20000000f00 */
[----:B------:R-:W-:Y:S02]  /*0ff0*/  IMAD.MOV.U32 R40, RZ, RZ, R24 ;  /* 0x000000ffff287224 */ /* 0x000fe400078e0018 */
[----:B------:R0:W-:Y:S01]  /*1000*/  STG.E desc[UR4][R42.64], R25 ;  /* 0x000000192a007986 */ /* 0x0001e2000c101904 */
[----:B------:R-:W-:Y:S06]  /*1010*/  BAR.SYNC.DEFER_BLOCKING 0x0 ;  /* 0x0000000000007b1d */ /* 0x000fec0000010000 */
[----:B------:R-:W-:Y:S05]  /*1020*/  @!P0 BRA `(.L_x_3169) ;  /* 0xfffffff400d08947 */ /* 0x000fea000383ffff */
[----:B------:R-:W-:Y:S05]  /*1030*/  EXIT ;  /* 0x000000000000794d */ /* 0x000fea0003800000 */
        .weak           $__internal_85_$__cuda_sm20_dblrcp_rn_slowpath_v3
        .type           $__internal_85_$__cuda_sm20_dblrcp_rn_slowpath_v3,@function
        .size           $__internal_85_$__cuda_sm20_dblrcp_rn_slowpath_v3,(.L_x_11668 - $__internal_85_$__cuda_sm20_dblrcp_rn_slowpath_v3)
$__internal_85_$__cuda_sm20_dblrcp_rn_slowpath_v3:
        /* <DEDUP_REMOVED lines=25> */
.L_x_3172:
        /* <DEDUP_REMOVED lines=9> */
.L_x_3170:
[----:B------:R-:W-:Y:S02]  /*1260*/  LOP3.LUT R3, R25, 0x80000, RZ, 0xfc, !PT ;  /* 0x0008000019037812 */ /* 0x000fe400078efcff */
[----:B------:R-:W-:-:S07]  /*1270*/  MOV R2, R24 ;  /* 0x0000001800027202 */ /* 0x000fce0000000f00 */
.L_x_3171:
[----:B------:R-:W-:Y:S01]  /*1280*/  MOV R27, 0x0 ;  /* 0x00000000001b7802 */ /* 0x000fe20000000f00 */
[----:B------:R-:W-:Y:S02]  /*1290*/  IMAD.MOV.U32 R20, RZ, RZ, R2 ;  /* 0x000000ffff147224 */ /* 0x000fe400078e0002 */
[----:B------:R-:W-:Y:S01]  /*12a0*/  IMAD.MOV.U32 R21, RZ, RZ, R3 ;  /* 0x000000ffff157224 */ /* 0x000fe200078e0003 */
[----:B------:R-:W-:Y:S06]  /*12b0*/  RET.REL.NODEC R26 `(_ZN2at6native43_GLOBAL__N__7cc8d1ed_10_Dropout_cu_0e96ed3824fused_dropout_kernel_vecIN3c104HalfEfmLi1ELi4EbEEvNS_4cuda6detail10TensorInfoIKT_T1_EENS7_IS8_SA_EENS7_IT4_SA_EESA_T0_NS_15PhiloxCudaStateE) ;  /* 0xffffffec1a507950 */ /* 0x000fec0003c3ffff */
.L_x_3173:
        /* <DEDUP_REMOVED lines=12> */
.L_x_11668:


//--------------------- .text._ZN2at6native43_GLOBAL__N__7cc8d1ed_10_Dropout_cu_0e96ed3824fused_dropout_kernel_vecIN3c104HalfEfmLi1ELi8EbEEvNS_4cuda6detail10TensorInfoIKT_T1_EENS7_IS8_SA_EENS7_IT4_SA_EESA_T0_NS_15PhiloxCudaStateE --------------------------
	.section	.text._ZN2at6native43_GLOBAL__N__7cc8d1ed_10_Dropout_cu_0e96ed3824fused_dropout_kernel_vecIN3c104HalfEfmLi1ELi8EbEEvNS_4cuda6detail10TensorInfoIKT_T1_EENS7_IS8_SA_EENS7_IT4_SA_EESA_T0_NS_15PhiloxCudaStateE,"ax",@progbits
	.align	128
.text._ZN2at6native43_GLOBAL__N__7cc8d1ed_10_Dropout_cu_0e96ed3824fused_dropout_kernel_vecIN3c104HalfEfmLi1ELi8EbEEvNS_4cuda6detail10TensorInfoIKT_T1_EENS7_IS8_SA_EENS7_IT4_SA_EESA_T0_NS_15PhiloxCudaStateE:
        .type           _ZN2at6native43_GLOBAL__N__7cc8d1ed_10_Dropout_cu_0e96ed3824fused_dropout_kernel_vecIN3c104HalfEfmLi1ELi8EbEEvNS_4cuda6detail10TensorInfoIKT_T1_EENS7_IS8_SA_EENS7_IT4_SA_EESA_T0_NS_15PhiloxCudaStateE,@function
        .size           _ZN2at6native43_GLOBAL__N__7cc8d1ed_10_Dropout_cu_0e96ed3824fused_dropout_kernel_vecIN3c104HalfEfmLi1ELi8EbEEvNS_4cuda6detail10TensorInfoIKT_T1_EENS7_IS8_SA_EENS7_IT4_SA_EESA_T0_NS_15PhiloxCudaStateE,(.L_x_11670 - _ZN2at6native43_GLOBAL__N__7cc8d1ed_10_Dropout_cu_0e96ed3824fused_dropout_kernel_vecIN3c104HalfEfmLi1ELi8EbEEvNS_4cuda6detail10TensorInfoIKT_T1_EENS7_IS8_SA_EENS7_IT4_SA_EESA_T0_NS_15PhiloxCudaStateE)
        .other          _ZN2at6native43_GLOBAL__N__7cc8d1ed_10_Dropout_cu_0e96ed3824fused_dropout_kernel_vecIN3c104HalfEfmLi1ELi8EbEEvNS_4cuda6detail10TensorInfoIKT_T1_EENS7_IS8_SA_EENS7_IT4_SA_EESA_T0_NS_15PhiloxCudaStateE,@"STO_CUDA_ENTRY STV_DEFAULT"
_ZN2at6native43_GLOBAL__N__7cc8d1ed_10_Dropout_cu_0e96ed3824fused_dropout_kernel_vecIN3c104HalfEfmLi1ELi8EbEEvNS_4cuda6detail10TensorInfoIKT_T1_EENS7_IS8_SA_EENS7_IT4_SA_EESA_T0_NS_15PhiloxCudaStateE:
        /* <DEDUP_REMOVED lines=102> */
[----:B------:R-:W-:Y:S05]  /*0660*/  CALL.REL.NOINC `($__internal_86_$__cuda_sm20_dblrcp_rn_slowpath_v3) ;  /* 0x0000001800947944 */ /* 0x000fea0003c00000 */
[----:B------:R-:W-:Y:S02]  /*0670*/  IMAD.MOV.U32 R12, RZ, RZ, R14 ;  /* 0x000000ffff0c7224 */ /* 0x000fe400078e000e */
[----:B------:R-:W-:-:S07]  /*0680*/  IMAD.MOV.U32 R13, RZ, RZ, R15 ;  /* 0x000000ffff0d7224 */ /* 0x000fce00078e000f */
.L_x_3174:
        /* <DEDUP_REMOVED lines=13> */
.L_x_3186:
        /* <DEDUP_REMOVED lines=18> */
.L_x_3177:
[----:B------:R-:W-:Y:S05]  /*0880*/  BSYNC B0 ;  /* 0x0000000000007941 */ /* 0x000fea0003800000 */
.L_x_3176:
        /* <DEDUP_REMOVED lines=58> */
.L_x_3178:
        /* <DEDUP_REMOVED lines=21> */
.L_x_3180:
[----:B------:R-:W-:Y:S05]  /*0d80*/  BSYNC B0 ;  /* 0x0000000000007941 */ /* 0x000fea0003800000 */
.L_x_3179:
        /* <DEDUP_REMOVED lines=61> */
.L_x_3175:
        /* <DEDUP_REMOVED lines=15> */
.L_x_3183:
[----:B------:R-:W-:Y:S05]  /*1250*/  BSYNC B0 ;  /* 0x0000000000007941 */ /* 0x000fea0003800000 */
.L_x_3182:
        /* <DEDUP_REMOVED lines=27> */
.L_x_3185:
[----:B------:R-:W-:Y:S05]  /*1410*/  BSYNC B0 ;  /* 0x0000000000007941 */ /* 0x000fea0003800000 */
.L_x_3184:
        /* <DEDUP_REMOVED lines=90> */
[----:B------:R-:W-:-:S04]  /*19c0*/  IMAD.HI.U32 R31, R29, -0x2daee0ad, RZ ;  /* 0xd2511f531d1f7827 */ /* 0x000fc800078e00ff */
[----:B------:R-:W-:Y:S01]  /*19d0*/  IMAD.HI.U32 R47, R15, -0x2daee0ad, RZ ;  /* 0xd2511f530f2f7827 */ /* 0x000fe200078e00ff */
[--C-:B------:R-:W-:Y:S02]  /*19e0*/  LOP3.LUT R30, R31, R30, R21.reuse, 0x96, !PT ;  /* 0x0000001e1f1e7212 */ /* 0x100fe400078e9615 */
[----:B------:R-:W-:Y:S01]  /*19f0*/  MOV R31, R12 ;  /* 0x0000000c001f7202 */ /* 0x000fe20000000f00 */
[----:B------:R-:W-:Y:S01]  /*1a00*/  IMAD.MOV.U32 R45, RZ, RZ, R28 ;  /* 0x000000ffff2d7224 */ /* 0x000fe200078e001c */
[----:B------:R-:W-:Y:S01]  /*1a10*/  LOP3.LUT R47, R47, R46, R21, 0x96, !PT ;  /* 0x0000002e2f2f7212 */ /* 0x000fe200078e9615 */
[----:B------:R-:W-:Y:S01]  /*1a20*/  IMAD.MOV.U32 R37, RZ, RZ, R42 ;  /* 0x000000ffff257224 */ /* 0x000fe200078e002a */
[----:B------:R-:W-:Y:S01]  /*1a30*/  MOV R46, R43 ;  /* 0x0000002b002e7202 */ /* 0x000fe20000000f00 */
[----:B------:R-:W-:Y:S02]  /*1a40*/  IMAD R44, R15, -0x2daee0ad, RZ ;  /* 0xd2511f530f2c7824 */ /* 0x000fe400078e02ff */
[----:B------:R-:W-:-:S07]  /*1a50*/  IMAD.MOV.U32 R28, RZ, RZ, R14 ;  /* 0x000000ffff1c7224 */ /* 0x000fce00078e000e */
.L_x_3181:
[C---:B------:R-:W-:Y:S02]  /*1a60*/  SHF.L.U32 R41, R24.reuse, 0x1, RZ ;  /* 0x0000000118297819 */ /* 0x040fe400000006ff */
[----:B------:R-:W-:Y:S02]  /*1a70*/  SHF.L.U64.HI R42, R24, 0x1, R23 ;  /* 0x00000001182a7819 */ /* 0x000fe40000010217 */
[----:B------:R-:W-:-:S04]  /*1a80*/  IADD3 R12, P0, R41, UR8, RZ ;  /* 0x00000008290c7c10 */ /* 0x000fc8000ff1e0ff */
[----:B------:R-:W-:-:S06]  /*1a90*/  IADD3.X R13, R42, UR9, RZ, P0, !PT ;  /* 0x000000092a0d7c10 */ /* 0x000fcc00087fe4ff */
[----:B------:R-:W2:Y:S01]  /*1aa0*/  LDG.E.128 R12, desc[UR4][R12.64] ;  /* 0x000000040c0c7981 */ /* 0x000ea2000c1e1d00 */
[----:B------:R-:W-:Y:S01]  /*1ab0*/  I2FP.F32.U32 R39, R39 ;  /* 0x0000002700277245 */ /* 0x000fe20000201000 */
[----:B------:R-:W-:Y:S01]  /*1ac0*/  IMAD.MOV.U32 R43, RZ, RZ, 0x2f800000 ;  /* 0x2f800000ff2b7424 */ /* 0x000fe200078e00ff */
[----:B------:R-:W-:Y:S01]  /*1ad0*/  I2FP.F32.U32 R52, R47 ;  /* 0x0000002f00347245 */ /* 0x000fe20000201000 */
[----:B------:R-:W-:Y:S05]  /*1ae0*/  WARPSYNC.ALL ;  /* 0x0000000000007948 */ /* 0x000fea0003800000 */
[----:B------:R-:W-:Y:S01]  /*1af0*/  I2FP.F32.U32 R44, R44 ;  /* 0x0000002c002c7245 */ /* 0x000fe20000201000 */
[-C--:B------:R-:W-:Y:S01]  /*1b00*/  FFMA.FTZ R47, R39, R43.reuse, 1.1641532182693481445e-10 ;  /* 0x2f000000272f7423 */ /* 0x080fe2000001002b */
[----:B------:R-:W-:Y:S01]  /*1b10*/  I2FP.F32.U32 R48, R40 ;  /* 0x0000002800307245 */ /* 0x000fe20000201000 */
[----:B------:R-:W-:Y:S01]  /*1b20*/  FFMA.FTZ R40, R52, R43, 1.1641532182693481445e-10 ;  /* 0x2f00000034287423 */ /* 0x000fe2000001002b */
[----:B------:R-:W-:Y:S01]  /*1b30*/  I2FP.F32.U32 R37, R37 ;  /* 0x0000002500257245 */ /* 0x000fe20000201000 */
[----:B------:R-:W-:Y:S01]  /*1b40*/  FFMA.FTZ R44, R44, R43, 1.1641532182693481445e-10 ;  /* 0x2f0000002c2c7423 */ /* 0x000fe2000001002b */
[----:B------:R-:W-:-:S02]  /*1b50*/  I2FP.F32.U32 R50, R46 ;  /* 0x0000002e00327245 */ /* 0x000fc40000201000 */
[----:B------:R-:W-:Y:S01]  /*1b60*/  I2FP.F32.U32 R46, R45 ;  /* 0x0000002d002e7245 */ /* 0x000fe20000201000 */
[-C--:B------:R-:W-:Y:S01]  /*1b70*/  FFMA.FTZ R45, R48, R43.reuse, 1.1641532182693481445e-10 ;  /* 0x2f000000302d7423 */ /* 0x080fe2000001002b */
[----:B------:R-:W-:Y:S01]  /*1b80*/  FSETP.GEU.FTZ.AND P1, PT, R47, UR7, PT ;  /* 0x000000072f007c0b */ /* 0x000fe2000bf3e000 */
[-C--:B------:R-:W-:Y:S01]  /*1b90*/  FFMA.FTZ R48, R37, R43.reuse, 1.1641532182693481445e-10 ;  /* 0x2f00000025307423 */ /* 0x080fe2000001002b */
[----:B------:R-:W-:Y:S01]  /*1ba0*/  FSETP.GEU.FTZ.AND P3, PT, R44, UR7, PT ;  /* 0x000000072c007c0b */ /* 0x000fe2000bf7e000 */
[-C--:B------:R-:W-:Y:S01]  /*1bb0*/  FFMA.FTZ R49, R46, R43.reuse, 1.1641532182693481445e-10 ;  /* 0x2f0000002e317423 */ /* 0x080fe2000001002b */
[----:B------:R-:W-:Y:S02]  /*1bc0*/  SEL R52, RZ, 0xffffffff, P1 ;  /* 0xffffffffff347807 */ /* 0x000fe40000800000 */
[----:B------:R-:W-:Y:S02]  /*1bd0*/  I2FP.F32.U32 R38, R38 ;  /* 0x0000002600267245 */ /* 0x000fe40000201000 */
[----:B------:R-:W-:Y:S01]  /*1be0*/  FSETP.GEU.FTZ.AND P0, PT, R48, UR7, PT ;  /* 0x0000000730007c0b */ /* 0x000fe2000bf1e000 */
[----:B------:R-:W-:Y:S01]  /*1bf0*/  IMAD.SHL.U32 R52, R52, 0x100, RZ ;  /* 0x0000010034347824 */ /* 0x000fe200078e00ff */
[----:B------:R-:W-:Y:S01]  /*1c00*/  FSETP.GEU.FTZ.AND P2, PT, R40, UR7, PT ;  /* 0x0000000728007c0b */ /* 0x000fe2000bf5e000 */
[-C--:B------:R-:W-:Y:S01]  /*1c10*/  FFMA.FTZ R46, R38, R43.reuse, 1.1641532182693481445e-10 ;  /* 0x2f000000262e7423 */ /* 0x080fe2000001002b */
[----:B------:R-:W-:Y:S01]  /*1c20*/  SEL R51, RZ, 0xffffffff, P3 ;  /* 0xffffffffff337807 */ /* 0x000fe20001800000 */
[----:B------:R-:W-:Y:S01]  /*1c30*/  FFMA.FTZ R43, R50, R43, 1.1641532182693481445e-10 ;  /* 0x2f000000322b7423 */ /* 0x000fe2000001002b */
[----:B------:R-:W-:-:S02]  /*1c40*/  SEL R39, RZ, 0x1, P0 ;  /* 0x00000001ff277807 */ /* 0x000fc40000000000 */
[C---:B------:R-:W-:Y:S02]  /*1c50*/  FSETP.GEU.FTZ.AND P0, PT, R49.reuse, UR7, PT ;  /* 0x0000000731007c0b */ /* 0x040fe4000bf1e000 */
[----:B------:R-:W-:Y:S02]  /*1c60*/  FSET.BF.LT.FTZ.AND R49, R49, UR7, PT ;  /* 0x0000000731317c0a */ /* 0x000fe4000b811000 */
[----:B------:R-:W-:Y:S02]  /*1c70*/  SEL R37, RZ, 0x1, P2 ;  /* 0x00000001ff257807 */ /* 0x000fe40001000000 */
[----:B------:R-:W-:Y:S02]  /*1c80*/  SHF.L.U32 R51, R51, 0x8, RZ ;  /* 0x0000000833337819 */ /* 0x000fe400000006ff */
[----:B------:R-:W-:Y:S02]  /*1c90*/  LOP3.LUT R39, R52, 0x100, R39, 0xe2, !PT ;  /* 0x0000010034277812 */ /* 0x000fe400078ee227 */
[----:B------:R-:W-:-:S02]  /*1ca0*/  FSET.BF.LT.FTZ.AND R44, R44, UR7, PT ;  /* 0x000000072c2c7c0a */ /* 0x000fc4000b811000 */
[----:B------:R-:W-:Y:S02]  /*1cb0*/  LOP3.LUT R37, R51, 0x100, R37, 0xe2, !PT ;  /* 0x0000010033257812 */ /* 0x000fe400078ee225 */
[----:B------:R-:W-:Y:S02]  /*1cc0*/  FSET.BF.LT.FTZ.AND R53, R48, UR7, PT ;  /* 0x0000000730357c0a */ /* 0x000fe4000b811000 */
[C---:B------:R-:W-:Y:S02]  /*1cd0*/  FSETP.GEU.FTZ.AND P2, PT, R46.reuse, UR7, PT ;  /* 0x000000072e007c0b */ /* 0x040fe4000bf5e000 */
[----:B------:R-:W-:Y:S02]  /*1ce0*/  FSETP.GEU.FTZ.AND P3, PT, R45, UR7, PT ;  /* 0x000000072d007c0b */ /* 0x000fe4000bf7e000 */
[----:B------:R-:W-:Y:S02]  /*1cf0*/  FSETP.GEU.FTZ.AND P1, PT, R43, UR7, PT ;  /* 0x000000072b007c0b */ /* 0x000fe4000bf3e000 */
[----:B------:R-:W-:-:S02]  /*1d00*/  FSET.BF.LT.FTZ.AND R46, R46, UR7, PT ;  /* 0x000000072e2e7c0a */ /* 0x000fc4000b811000 */
[----:B------:R-:W-:Y:S02]  /*1d10*/  FSET.BF.LT.FTZ.AND R45, R45, UR7, PT ;  /* 0x000000072d2d7c0a */ /* 0x000fe4000b811000 */
[----:B------:R-:W-:Y:S01]  /*1d20*/  FSET.BF.LT.FTZ.AND R43, R43, UR7, PT ;  /* 0x000000072b2b7c0a */ /* 0x000fe2000b811000 */
[--C-:B--2---:R-:W-:Y:S02]  /*1d30*/  HADD2.F32 R38, -RZ, R12.reuse.H0_H0 ;  /* 0x2000000cff267230 */ /* 0x104fe40000004100 */
[--C-:B------:R-:W-:Y:S02]  /*1d40*/  HADD2.F32 R52, -RZ, R15.reuse.H0_H0 ;  /* 0x2000000fff347230 */ /* 0x100fe40000004100 */
[----:B------:R-:W-:Y:S02]  /*1d50*/  HADD2.F32 R50, -RZ, R12.H1_H1 ;  /* 0x3000000cff327230 */ /* 0x000fe40000004100 */
[----:B------:R-:W-:Y:S01]  /*1d60*/  FMUL.FTZ R49, R49, R38 ;  /* 0x0000002631317220 */ /* 0x000fe20000410000 */
[----:B------:R-:W-:Y:S01]  /*1d70*/  HADD2.F32 R15, -RZ, R15.H1_H1 ;  /* 0x3000000fff0f7230 */ /* 0x000fe20000004100 */
[----:B------:R-:W-:Y:S01]  /*1d80*/  FSET.BF.LT.FTZ.AND R38, R47, UR7, PT ;  /* 0x000000072f267c0a */ /* 0x000fe2000b811000 */
[----:B------:R-:W-:-:S02]  /*1d90*/  HADD2.F32 R12, -RZ, R13.H0_H0 ;  /* 0x2000000dff0c7230 */ /* 0x000fc40000004100 */
[----:B------:R-:W-:Y:S01]  /*1da0*/  FMUL.FTZ R43, R43, R50 ;  /* 0x000000322b2b7220 */ /* 0x000fe20000410000 */
[----:B------:R-:W-:Y:S02]  /*1db0*/  HADD2.F32 R13, -RZ, R13.H1_H1 ;  /* 0x3000000dff0d7230 */ /* 0x000fe40000004100 */
[----:B------:R-:W-:Y:S01]  /*1dc0*/  FMUL.FTZ R15, R44, R15 ;  /* 0x0000000f2c0f7220 */ /* 0x000fe20000410000 */
[--C-:B------:R-:W-:Y:S01]  /*1dd0*/  HADD2.F32 R51, -RZ, R14.reuse.H0_H0 ;  /* 0x2000000eff337230 */ /* 0x100fe20000004100 */
[----:B------:R-:W0:Y:S01]  /*1de0*/  LDC R44, c[0x0][RZ] ;  /* 0x00000000ff2c7b82 */ /* 0x000e220000000800 */
[----:B------:R-:W-:Y:S02]  /*1df0*/  HADD2.F32 R14, -RZ, R14.H1_H1 ;  /* 0x3000000eff0e7230 */ /* 0x000fe40000004100 */
[----:B------:R-:W-:Y:S01]  /*1e00*/  FMUL.FTZ R53, R53, R12 ;  /* 0x0000000c35357220 */ /* 0x000fe20000410000 */
[----:B------:R-:W-:Y:S01]  /*1e10*/  FMUL.FTZ R13, R38, R13 ;  /* 0x0000000d260d7220 */ /* 0x000fe20000410000 */
[----:B------:R-:W-:Y:S01]  /*1e20*/  FMUL.FTZ R51, R46, R51 ;  /* 0x000000332e337220 */ /* 0x000fe20000410000 */
[----:B------:R-:W-:Y:S01]  /*1e30*/  FMUL.FTZ R47, R32, R43 ;  /* 0x0000002b202f7220 */ /* 0x000fe20000410000 */
[----:B------:R-:W-:Y:S01]  /*1e40*/  FMUL.FTZ R38, R45, R14 ;  /* 0x0000000e2d267220 */ /* 0x000fe20000410000 */
[----:B------:R-:W-:Y:S01]  /*1e50*/  FSET.BF.LT.FTZ.AND R45, R40, UR7, PT ;  /* 0x00000007282d7c0a */ /* 0x000fe2000b811000 */
[C---:B------:R-:W-:Y:S01]  /*1e60*/  FMUL.FTZ R53, R32.reuse, R53 ;  /* 0x0000003520357220 */ /* 0x040fe20000410000 */
[C---:B------:R-:W-:Y:S01]  /*1e70*/  FMUL.FTZ R14, R32.reuse, R13 ;  /* 0x0000000d200e7220 */ /* 0x040fe20000410000 */
[C---:B------:R-:W-:Y:S01]  /*1e80*/  FMUL.FTZ R51, R32.reuse, R51 ;  /* 0x0000003320337220 */ /* 0x040fe20000410000 */
[C---:B------:R-:W-:Y:S01]  /*1e90*/  FMUL.FTZ R38, R32.reuse, R38 ;  /* 0x0000002620267220 */ /* 0x040fe20000410000 */
[----:B------:R-:W-:Y:S01]  /*1ea0*/  FMUL.FTZ R43, R45, R52 ;  /* 0x000000342d2b7220 */ /* 0x000fe20000410000 */
[----:B------:R-:W-:Y:S01]  /*1eb0*/  IADD3 R40, P4, R41, UR10, RZ ;  /* 0x0000000a29287c10 */ /* 0x000fe2000ff9e0ff */
[C---:B------:R-:W-:Y:S01]  /*1ec0*/  FMUL.FTZ R12, R32.reuse, R49 ;  /* 0x00000031200c7220 */ /* 0x040fe20000410000 */
[----:B------:R-:W-:Y:S01]  /*1ed0*/  SEL R41, RZ, 0xffffffff, P3 ;  /* 0xffffffffff297807 */ /* 0x000fe20001800000 */
[----:B------:R-:W-:Y:S01]  /*1ee0*/  FMUL.FTZ R43, R32, R43 ;  /* 0x0000002b202b7220 */ /* 0x000fe20000410000 */
[----:B------:R-:W-:Y:S01]  /*1ef0*/  F2FP.F16.F32.PACK_AB R13, R14, R53 ;  /* 0x000000350e0d723e */ /* 0x000fe200000000ff */
[----:B------:R-:W-:Y:S01]  /*1f00*/  ULDC UR6, c[0x0][0xc] ;  /* 0x0000030000067ab9 */ /* 0x000fe20000000800 */
[----:B------:R-:W-:Y:S01]  /*1f10*/  F2FP.F16.F32.PACK_AB R14, R38, R51 ;  /* 0x00000033260e723e */ /* 0x000fe200000000ff */
[----:B------:R-:W-:Y:S01]  /*1f20*/  FMUL.FTZ R38, R32, R15 ;  /* 0x0000000f20267220 */ /* 0x000fe20000410000 */
[----:B------:R-:W-:Y:S01]  /*1f30*/  F2FP.F16.F32.PACK_AB R12, R47, R12 ;  /* 0x0000000c2f0c723e */ /* 0x000fe200000000ff */
[----:B------:R-:W-:Y:S01]  /*1f40*/  IMAD.SHL.U32 R48, R41, 0x100, RZ ;  /* 0x0000010029307824 */ /* 0x000fe200078e00ff */
[----:B------:R-:W-:-:S02]  /*1f50*/  SEL R45, RZ, 0x1, P2 ;  /* 0x00000001ff2d7807 */ /* 0x000fc40001000000 */
[----:B------:R-:W-:Y:S02]  /*1f60*/  SEL R47, RZ, 0xffffffff, P1 ;  /* 0xffffffffff2f7807 */ /* 0x000fe40000800000 */
[----:B------:R-:W-:Y:S02]  /*1f70*/  IADD3.X R41, R42, UR11, RZ, P4, !PT ;  /* 0x0000000b2a297c10 */ /* 0x000fe4000a7fe4ff */
[----:B------:R-:W-:Y:S02]  /*1f80*/  F2FP.F16.F32.PACK_AB R15, R38, R43 ;  /* 0x0000002b260f723e */ /* 0x000fe400000000ff */
[----:B------:R-:W-:Y:S02]  /*1f90*/  SEL R46, RZ, 0x1, P0 ;  /* 0x00000001ff2e7807 */ /* 0x000fe40000000000 */
[----:B------:R-:W-:Y:S01]  /*1fa0*/  SHF.L.U32 R47, R47, 0x8, RZ ;  /* 0x000000082f2f7819 */ /* 0x000fe200000006ff */
[----:B------:R1:W-:Y:S01]  /*1fb0*/  STG.E.128 desc[UR4][R40.64], R12 ;  /* 0x0000000c28007986 */ /* 0x0003e2000c101d04 */
[----:B------:R-:W-:-:S02]  /*1fc0*/  LOP3.LUT R42, R48, 0x100, R45, 0xe2, !PT ;  /* 0x00000100302a7812 */ /* 0x000fc400078ee22d */
[----:B------:R-:W-:Y:S02]  /*1fd0*/  LOP3.LUT R46, R47, 0x100, R46, 0xe2, !PT ;  /* 0x000001002f2e7812 */ /* 0x000fe400078ee22e */
[----:B------:R-:W-:Y:S02]  /*1fe0*/  IADD3 R38, P0, R24, UR12, RZ ;  /* 0x0000000c18267c10 */ /* 0x000fe4000ff1e0ff */
[----:B-1----:R-:W-:Y:S01]  /*1ff0*/  PRMT R13, R42, 0x5410, R37 ;  /* 0x000054102a0d7816 */ /* 0x002fe20000000025 */
[----:B0-----:R-:W-:Y:S01]  /*2000*/  IMAD R37, R44, UR6, RZ ;  /* 0x000000062c257c24 */ /* 0x001fe2000f8e02ff */
[----:B------:R-:W-:Y:S01]  /*2010*/  PRMT R12, R46, 0x5410, R39 ;  /* 0x000054102e0c7816 */ /* 0x000fe20000000027 */
[----:B------:R-:W-:Y:S01]  /*2020*/  IMAD.MOV.U32 R46, RZ, RZ, R36 ;  /* 0x000000ffff2e7224 */ /* 0x000fe200078e0024 */
[----:B------:R-:W-:Y:S02]  /*2030*/  IADD3.X R39, R23, UR13, RZ, P0, !PT ;  /* 0x0000000d17277c10 */ /* 0x000fe400087fe4ff */
[----:B------:R-:W-:-:S03]  /*2040*/  LEA R24, P0, R37, R24, 0x3 ;  /* 0x0000001825187211 */ /* 0x000fc600078018ff */
[----:B------:R0:W-:Y:S01]  /*2050*/  STG.E.64 desc[UR4][R38.64], R12 ;  /* 0x0000000c26007986 */ /* 0x0001e2000c101b04 */
[----:B------:R-:W-:Y:S01]  /*2060*/  IADD3.X R23, RZ, R23, RZ, P0, !PT ;  /* 0x00000017ff177210 */ /* 0x000fe200007fe4ff */
[----:B------:R-:W-:Y:S01]  /*2070*/  BAR.SYNC.DEFER_BLOCKING 0x0 ;  /* 0x0000000000007b1d */ /* 0x000fe20000010000 */
[----:B------:R-:W-:-:S04]  /*2080*/  ISETP.GE.U32.AND P0, PT, R24, UR14, PT ;  /* 0x0000000e18007c0c */ /* 0x000fc8000bf06070 */
[----:B------:R-:W-:-:S13]  /*2090*/  ISETP.GE.U32.AND.EX P0, PT, R23, UR15, PT, P0 ;  /* 0x0000000f17007c0c */ /* 0x000fda000bf06100 */
[----:B0-----:R-:W-:Y:S05]  /*20a0*/  @!P0 BRA `(.L_x_3186) ;  /* 0xffffffe400ac8947 */ /* 0x001fea000383ffff */
[----:B------:R-:W-:Y:S05]  /*20b0*/  EXIT ;  /* 0x000000000000794d */ /* 0x000fea0003800000 */
        .weak           $__internal_86_$__cuda_sm20_dblrcp_rn_slowpath_v3
        .type           $__internal_86_$__cuda_sm20_dblrcp_rn_slowpath_v3,@function
        .size           $__internal_86_$__cuda_sm20_dblrcp_rn_slowpath_v3,(.L_x_11670 - $__internal_86_$__cuda_sm20_dblrcp_rn_slowpath_v3)
$__internal_86_$__cuda_sm20_dblrcp_rn_slowpath_v3:
        /* <DEDUP_REMOVED lines=26> */
.L_x_3189:
        /* <DEDUP_REMOVED lines=10> */
.L_x_3187:
[----:B------:R-:W-:Y:S02]  /*2300*/  LOP3.LUT R13, R37, 0x80000, RZ, 0xfc, !PT ;  /* 0x00080000250d7812 */ /* 0x000fe400078efcff */
[----:B------:R-:W-:-:S07]  /*2310*/  MOV R12, R36 ;  /* 0x00000024000c7202 */ /* 0x000fce0000000f00 */
.L_x_3188:
[----:B------:R-:W-:Y:S01]  /*2320*/  IMAD.MOV.U32 R14, RZ, RZ, R12 ;  /* 0x000000ffff0e7224 */ /* 0x000fe200078e000c */
[----:B------:R-:W-:Y:S01]  /*2330*/  MOV R15, R13 ;  /* 0x0000000d000f7202 */ /* 0x000fe20000000f00 */
[----:B------:R-:W-:Y:S01]  /*2340*/  IMAD.MOV.U32 R12, RZ, RZ, R32 ;  /* 0x000000ffff0c7224 */ /* 0x000fe200078e0020 */
[----:B------:R-:W-:-:S04]  /*2350*/  MOV R13, 0x0 ;  /* 0x00000000000d7802 */ /* 0x000fc80000000f00 */
[----:B------:R-:W-:Y:S05]  /*2360*/  RET.REL.NODEC R12 `(_ZN2at6native43_GLOBAL__N__7cc8d1ed_10_Dropout_cu_0e96ed3824fused_dropout_kernel_vecIN3c104HalfEfmLi1ELi8EbEEvNS_4cuda6detail10TensorInfoIKT_T1_EENS7_IS8_SA_EENS7_IT4_SA_EESA_T0_NS_15PhiloxCudaStateE) ;  /* 0xffffffdc0c247950 */ /* 0x000fea0003c3ffff */
.L_x_3190:
        /* <DEDUP_REMOVED lines=9> */
.L_x_11670:


//--------------------- .text._ZN2at6native43_GLOBAL__N__7cc8d1ed_10_Dropout_cu_0e96ed3824fused_dropout_kernel_vecIN3c104HalfEfmLi1ELi16EbEEvNS_4cuda6detail10TensorInfoIKT_T1_EENS7_IS8_SA_EENS7_IT4_SA_EESA_T0_NS_15PhiloxCudaStateE --------------------------
	.section	.text._ZN2at6native43_GLOBAL__N__7cc8d1ed_10_Dropout_cu_0e96ed3824fused_dropout_kernel_vecIN3c104HalfEfmLi1ELi16EbEEvNS_4cuda6detail10TensorInfoIKT_T1_EENS7_IS8_SA_EENS7_IT4_SA_EESA_T0_NS_15PhiloxCudaStateE,"ax",@progbits
	.align	128
.text._ZN2at6native43_GLOBAL__N__7cc8d1ed_10_Dropout_cu_0e96ed3824fused_dropout_kernel_vecIN3c104HalfEfmLi1ELi16EbEEvNS_4cuda6detail10TensorInfoIKT_T1_EENS7_IS8_SA_EENS7_IT4_SA_EESA_T0_NS_15PhiloxCudaStateE:
        .type           _ZN2at6native43_GLOBAL__N__7cc8d1ed_10_Dropout_cu_0e96ed3824fused_dropout_kernel_vecIN3c104HalfEfmLi1ELi16EbEEvNS_4cuda6detail10TensorInfoIKT_T1_EENS7_IS8_SA_EENS7_IT4_SA_EESA_T0_NS_15PhiloxCudaStateE,@function
        .size           _ZN2at6native43_GLOBAL__N__7cc8d1ed_10_Dropout_cu_0e96ed3824fused_dropout_kernel_vecIN3c104HalfEfmLi1ELi16EbEEvNS_4cuda6detail10TensorInfoIKT_T1_EENS7_IS8_SA_EENS7_IT4_SA_EESA_T0_NS_15PhiloxCudaStateE,(.L_x_11672 - _ZN2at6native43_GLOBAL__N__7cc8d1ed_10_Dropout_cu_0e96ed3824fused_dropout_kernel_vecIN3c104HalfEfmLi1ELi16EbEEvNS_4cuda6detail10TensorInfoIKT_T1_EENS7_IS8_SA_EENS7_IT4_SA_EESA_T0_NS_15PhiloxCudaStateE)
        .other          _ZN2at6native43_GLOBAL__N__7cc8d1ed_10_Dropout_cu_0e96ed3824fused_dropout_kernel_vecIN3c104HalfEfmLi1ELi16EbEEvNS_4cuda6detail10TensorInfoIKT_T1_EENS7_IS8_SA_EENS7_IT4_SA_EESA_T0_NS_15PhiloxCudaStateE,@"STO_CUDA_ENTRY STV_DEFAULT"
_ZN2at6native43_GLOBAL__N__7cc8d1ed_10_Dropout_cu_0e96ed3824fused_dropout_kernel_vecIN3c104HalfEfmLi1ELi16EbEEvNS_4cuda6detail10TensorInfoIKT_T1_EENS7_IS8_SA_EENS7_IT4_SA_EESA_T0_NS_15PhiloxCudaStateE:
        /* <DEDUP_REMOVED lines=103> */
[----:B------:R-:W-:Y:S05]  /*0670*/  CALL.REL.NOINC `($__internal_87_$__cuda_sm20_dblrcp_rn_slowpath_v3) ;  /* 0x0000003000c07944 */ /* 0x000fea0003c00000 */
.L_x_3191:
        /* <DEDUP_REMOVED lines=16> */
.L_x_3213:
        /* <DEDUP_REMOVED lines=18> */
.L_x_3194:
[----:B------:R-:W-:Y:S05]  /*08a0*/  BSYNC B0 ;  /* 0x0000000000007941 */ /* 0x000fea0003800000 */
.L_x_3193:
        /* <DEDUP_REMOVED lines=58> */
.L_x_3195:
        /* <DEDUP_REMOVED lines=23> */
.L_x_3197:
[----:B------:R-:W-:Y:S05]  /*0dc0*/  BSYNC B0 ;  /* 0x0000000000007941 */ /* 0x000fea0003800000 */
.L_x_3196:
        /* <DEDUP_REMOVED lines=55> */
.L_x_3198:
        /* <DEDUP_REMOVED lines=17> */
.L_x_3200:
[----:B------:R-:W-:Y:S05]  /*1250*/  BSYNC B0 ;  /* 0x0000000000007941 */ /* 0x000fea0003800000 */
.L_x_3199:
        /* <DEDUP_REMOVED lines=56> */
.L_x_3201:
        /* <DEDUP_REMOVED lines=13> */
[----:B------:R-:W-:Y:S02]  /*16b0*/  LOP3.LUT R6, R6, UR16, RZ, 0x3c, !PT ;  /* 0x0000001006067c12 */ /* 0x000fe4000f8e3cff */
[----:B------:R-:W-:-:S04]  /*16c0*/  @P1 IMAD.MOV R8, RZ, RZ, R23 ;  /* 0x000000ffff081224 */ /* 0x000fc800078e0217 */
[----:B------:R-:W-:Y:S01]  /*16d0*/  IMAD.MOV.U32 R23, RZ, RZ, R8 ;  /* 0x000000ffff177224 */ /* 0x000fe200078e0008 */
[----:B------:R-:W-:-:S07]  /*16e0*/  LOP3.LUT R5, R8, UR7, RZ, 0x3c, !PT ;  /* 0x0000000708057c12 */ /* 0x000fce000f8e3cff */
.L_x_3203:
[----:B------:R-:W-:Y:S05]  /*16f0*/  BSYNC B0 ;  /* 0x0000000000007941 */ /* 0x000fea0003800000 */
.L_x_3202:
        /* <DEDUP_REMOVED lines=40> */
[----:B------:R-:W-:Y:S02]  /*1980*/  LOP3.LUT R32, R9, UR32, R4, 0x96, !PT ;  /* 0x0000002009207c12 */ /* 0x000fe4000f8e9604 */
[----:B------:R-:W-:Y:S01]  /*1990*/  LOP3.LUT R13, R5, UR33, R6, 0x96, !PT ;  /* 0x00000021050d7c12 */ /* 0x000fe2000f8e9606 */
[----:B------:R-:W-:Y:S01]  /*19a0*/  IMAD.MOV.U32 R39, RZ, RZ, R7 ;  /* 0x000000ffff277224 */ /* 0x000fe200078e0007 */
        /* <DEDUP_REMOVED lines=18> */
.L_x_3192:
        /* <DEDUP_REMOVED lines=14> */
.L_x_3206:
[----:B------:R-:W-:Y:S05]  /*1bb0*/  BSYNC B0 ;  /* 0x0000000000007941 */ /* 0x000fea0003800000 */
.L_x_3205:
        /* <DEDUP_REMOVED lines=30> */
.L_x_3208:
[----:B------:R-:W-:Y:S05]  /*1da0*/  BSYNC B0 ;  /* 0x0000000000007941 */ /* 0x000fea0003800000 */
.L_x_3207:
        /* <DEDUP_REMOVED lines=25> */
.L_x_3210:
[----:B------:R-:W-:Y:S05]  /*1f40*/  BSYNC B0 ;  /* 0x0000000000007941 */ /* 0x000fea0003800000 */
.L_x_3209:
        /* <DEDUP_REMOVED lines=24> */
.L_x_3212:
[----:B------:R-:W-:Y:S05]  /*20d0*/  BSYNC B0 ;  /* 0x0000000000007941 */ /* 0x000fea0003800000 */
.L_x_3211:
        /* <DEDUP_REMOVED lines=212> */
.L_x_3204:
        /* <DEDUP_REMOVED lines=13> */
[----:B------:R-:W-:Y:S02]  /*2ef0*/  I2FP.F32.U32 R43, R16 ;  /* 0x00000010002b7245 */ /* 0x000fe40000201000 */
[----:B------:R-:W-:Y:S01]  /*2f00*/  I2FP.F32.U32 R49, R15 ;  /* 0x0000000f00317245 */ /* 0x000fe20000201000 */
[----:B------:R-:W-:Y:S01]  /*2f10*/  FFMA.FTZ R15, R41, R42, 1.1641532182693481445e-10 ;  /* 0x2f000000290f7423 */ /* 0x000fe2000001002a */
[----:B------:R-:W-:Y:S01]  /*2f20*/  I2FP.F32.U32 R45, R14 ;  /* 0x0000000e002d7245 */ /* 0x000fe20000201000 */
[----:B------:R-:W-:Y:S01]  /*2f30*/  FFMA.FTZ R41, R24, R42, 1.1641532182693481445e-10 ;  /* 0x2f00000018297423 */ /* 0x000fe2000001002a */
[----:B------:R-:W-:Y:S01]  /*2f40*/  I2FP.F32.U32 R51, R28 ;  /* 0x0000001c00337245 */ /* 0x000fe20000201000 */
[----:B------:R-:W-:Y:S01]  /*2f50*/  FFMA.FTZ R28, R39, R42, 1.1641532182693481445e-10 ;  /* 0x2f000000271c7423 */ /* 0x000fe2000001002a */
[----:B------:R-:W-:Y:S01]  /*2f60*/  I2FP.F32.U32 R53, R30 ;  /* 0x0000001e00357245 */ /* 0x000fe20000201000 */
[-C--:B0-----:R-:W-:Y:S01]  /*2f70*/  FFMA.FTZ R35, R49, R42.reuse, 1.1641532182693481445e-10 ;  /* 0x2f00000031237423 */ /* 0x081fe2000001002a */
        /* <DEDUP_REMOVED lines=21> */
[----:B------:R-:W-:Y:S02]  /*30d0*/  SEL R2, RZ, 0x1, P6 ;  /* 0x00000001ff027807 */ /* 0x000fe40003000000 */
[----:B------:R-:W-:Y:S02]  /*30e0*/  FSETP.GEU.FTZ.AND P4, PT, R48, UR34, PT ;  /* 0x0000002230007c0b */ /* 0x000fe4000bf9e000 */
[----:B------:R-:W-:Y:S02]  /*30f0*/  FSETP.GEU.FTZ.AND P6, PT, R39, UR34, PT ;  /* 0x0000002227007c0b */ /* 0x000fe4000bfde000 */
[----:B------:R-:W-:-:S02]  /*3100*/  FSETP.GEU.FTZ.AND P3, PT, R49, UR34, PT ;  /* 0x0000002231007c0b */ /* 0x000fc4000bf7e000 */
[----:B------:R-:W-:Y:S02]  /*3110*/  SEL R16, RZ, 0xffffffff, P5 ;  /* 0xffffffffff107807 */ /* 0x000fe40002800000 */
[----:B------:R-:W-:Y:S02]  /*3120*/  SEL R27, RZ, 0x1, P0 ;  /* 0x00000001ff1b7807 */ /* 0x000fe40000000000 */
[----:B------:R-:W-:Y:S01]  /*3130*/  FSETP.GEU.FTZ.AND P2, PT, R47, UR34, PT ;  /* 0x000000222f007c0b */ /* 0x000fe2000bf5e000 */
[----:B------:R-:W-:Y:S01]  /*3140*/  IMAD.SHL.U32 R43, R16, 0x100, RZ ;  /* 0x00000100102b7824 */ /* 0x000fe200078e00ff */
[----:B------:R-:W-:Y:S02]  /*3150*/  SEL R17, RZ, 0x1, P4 ;  /* 0x00000001ff117807 */ /* 0x000fe40002000000 */
[----:B------:R-:W-:Y:S02]  /*3160*/  SEL R29, RZ, 0xffffffff, P6 ;  /* 0xffffffffff1d7807 */ /* 0x000fe40003000000 */
[----:B------:R-:W-:-:S02]  /*3170*/  FSETP.GEU.FTZ.AND P0, PT, R30, UR34, PT ;  /* 0x000000221e007c0b */ /* 0x000fc4000bf1e000 */
[----:B------:R-:W-:Y:S02]  /*3180*/  FSETP.GEU.FTZ.AND P6, PT, R14, UR34, PT ;  /* 0x000000220e007c0b */ /* 0x000fe4000bfde000 */
[----:B------:R-:W-:Y:S02]  /*3190*/  FSETP.GEU.FTZ.AND P4, PT, R34, UR34, PT ;  /* 0x0000002222007c0b */ /* 0x000fe4000bf9e000 */
[----:B------:R-:W-:Y:S02]  /*31a0*/  SEL R24, RZ, 0xffffffff, P3 ;  /* 0xffffffffff187807 */ /* 0x000fe40001800000 */
[----:B------:R-:W-:Y:S02]  /*31b0*/  SEL R25, RZ, 0x1, P2 ;  /* 0x00000001ff197807 */ /* 0x000fe40001000000 */
[----:B------:R-:W-:Y:S02]  /*31c0*/  SHF.L.U32 R16, R29, 0x8, RZ ;  /* 0x000000081d107819 */ /* 0x000fe400000006ff */
[----:B------:R-:W-:-:S02]  /*31d0*/  SEL R45, RZ, 0xffffffff, P0 ;  /* 0xffffffffff2d7807 */ /* 0x000fc40000000000 */
[----:B------:R-:W-:Y:S02]  /*31e0*/  FSETP.GEU.FTZ.AND P2, PT, R15, UR34, PT ;  /* 0x000000220f007c0b */ /* 0x000fe4000bf5e000 */
[----:B------:R-:W-:Y:S01]  /*31f0*/  SEL R44, RZ, 0x1, P6 ;  /* 0x00000001ff2c7807 */ /* 0x000fe20003000000 */
[----:B------:R-:W-:Y:S01]  /*3200*/  IMAD.SHL.U32 R51, R45, 0x100, RZ ;  /* 0x000001002d337824 */ /* 0x000fe200078e00ff */
[----:B------:R-:W-:Y:S02]  /*3210*/  SEL R29, RZ, 0xffffffff, P4 ;  /* 0xffffffffff1d7807 */ /* 0x000fe40002000000 */
[----:B------:R-:W-:Y:S02]  /*3220*/  SHF.L.U32 R24, R24, 0x8, RZ ;  /* 0x0000000818187819 */ /* 0x000fe400000006ff */
[----:B------:R-:W-:Y:S01]  /*3230*/  FSETP.GEU.FTZ.AND P6, PT, R31, UR34, PT ;  /* 0x000000221f007c0b */ /* 0x000fe2000bfde000 */
[----:B------:R-:W-:Y:S01]  /*3240*/  IMAD.SHL.U32 R45, R29, 0x100, RZ ;  /* 0x000001001d2d7824 */ /* 0x000fe200078e00ff */
[----:B------:R-:W-:-:S02]  /*3250*/  FSETP.GEU.FTZ.AND P3, PT, R37, UR34, PT ;  /* 0x0000002225007c0b */ /* 0x000fc4000bf7e000 */
[----:B------:R-:W-:Y:S02]  /*3260*/  LOP3.LUT R2, R43, 0x100, R2, 0xe2, !PT ;  /* 0x000001002b027812 */ /* 0x000fe400078ee202 */
[----:B------:R-:W-:Y:S02]  /*3270*/  SEL R46, RZ, 0xffffffff, P2 ;  /* 0xffffffffff2e7807 */ /* 0x000fe40001000000 */
[----:B------:R-:W-:Y:S02]  /*3280*/  LOP3.LUT R17, R24, 0x100, R17, 0xe2, !PT ;  /* 0x0000010018117812 */ /* 0x000fe400078ee211 */
[----:B------:R-:W-:Y:S02]  /*3290*/  FSETP.GEU.FTZ.AND P5, PT, R35, UR34, PT ;  /* 0x0000002223007c0b */ /* 0x000fe4000bfbe000 */
[----:B------:R-:W-:Y:S02]  /*32a0*/  SEL R43, RZ, 0xffffffff, P6 ;  /* 0xffffffffff2b7807 */ /* 0x000fe40003000000 */
[----:B------:R-:W-:-:S02]  /*32b0*/  SEL R24, RZ, 0x1, P3 ;  /* 0x00000001ff187807 */ /* 0x000fc40001800000 */
[----:B------:R-:W-:Y:S02]  /*32c0*/  LOP3.LUT R16, R16, 0x100, R27, 0xe2, !PT ;  /* 0x0000010010107812 */ /* 0x000fe400078ee21b */
[----:B------:R-:W-:Y:S02]  /*32d0*/  SHF.L.U32 R53, R46, 0x8, RZ ;  /* 0x000000082e357819 */ /* 0x000fe400000006ff */
[----:B------:R-:W-:Y:S02]  /*32e0*/  FSET.BF.LT.FTZ.AND R47, R47, UR34, PT ;  /* 0x000000222f2f7c0a */ /* 0x000fe4000b811000 */
[----:B------:R-:W-:Y:S02]  /*32f0*/  SEL R27, RZ, 0x1, P5 ;  /* 0x00000001ff1b7807 */ /* 0x000fe40002800000 */
[----:B------:R-:W-:Y:S02]  /*3300*/  SHF.L.U32 R46, R43, 0x8, RZ ;  /* 0x000000082b2e7819 */ /* 0x000fe400000006ff */
[----:B------:R-:W-:-:S02]  /*3310*/  LOP3.LUT R29, R51, 0x100, R44, 0xe2, !PT ;  /* 0x00000100331d7812 */ /* 0x000fc400078ee22c */
[----:B------:R-:W-:Y:S02]  /*3320*/  LOP3.LUT R24, R45, 0x100, R24, 0xe2, !PT ;  /* 0x000001002d187812 */ /* 0x000fe400078ee218 */
[----:B------:R-:W-:Y:S02]  /*3330*/  LOP3.LUT R27, R46, 0x100, R27, 0xe2, !PT ;  /* 0x000001002e1b7812 */ /* 0x000fe400078ee21b */
[----:B------:R-:W-:Y:S02]  /*3340*/  FSET.BF.LT.FTZ.AND R42, R42, UR34, PT ;  /* 0x000000222a2a7c0a */ /* 0x000fe4000b811000 */
[----:B------:R-:W-:Y:S02]  /*3350*/  FSET.BF.LT.FTZ.AND R48, R48, UR34, PT ;  /* 0x0000002230307c0a */ /* 0x000fe4000b811000 */
[----:B------:R-:W-:Y:S02]  /*3360*/  FSET.BF.LT.FTZ.AND R49, R49, UR34, PT ;  /* 0x0000002231317c0a */ /* 0x000fe4000b811000 */
[----:B------:R-:W-:-:S02]  /*3370*/  FSET.BF.LT.FTZ.AND R39, R39, UR34, PT ;  /* 0x0000002227277c0a */ /* 0x000fc4000b811000 */
[----:B------:R-:W-:Y:S02]  /*3380*/  FSETP.GEU.FTZ.AND P1, PT, R38, UR34, PT ;  /* 0x0000002226007c0b */ /* 0x000fe4000bf3e000 */
[----:B------:R-:W-:Y:S02]  /*3390*/  FSET.BF.LT.FTZ.AND R37, R37, UR34, PT ;  /* 0x0000002225257c0a */ /* 0x000fe4000b811000 */
[----:B------:R-:W-:Y:S02]  /*33a0*/  SEL R26, RZ, 0xffffffff, P1 ;  /* 0xffffffffff1a7807 */ /* 0x000fe40000800000 */
[----:B------:R-:W-:Y:S02]  /*33b0*/  FSETP.GEU.FTZ.AND P1, PT, R28, UR34, PT ;  /* 0x000000221c007c0b */ /* 0x000fe4000bf3e000 */
[----:B------:R-:W-:Y:S01]  /*33c0*/  FSET.BF.LT.FTZ.AND R30, R30, UR34, PT ;  /* 0x000000221e1e7c0a */ /* 0x000fe2000b811000 */
[----:B------:R-:W-:Y:S01]  /*33d0*/  IMAD.SHL.U32 R26, R26, 0x100, RZ ;  /* 0x000001001a1a7824 */ /* 0x000fe200078e00ff */
[----:B------:R-:W-:-:S04]  /*33e0*/  FSET.BF.LT.FTZ.AND R35, R35, UR34, PT ;  /* 0x0000002223237c0a */ /* 0x000fc8000b811000 */
[----:B------:R-:W-:Y:S02]  /*33f0*/  LOP3.LUT R25, R26, 0x100, R25, 0xe2, !PT ;  /* 0x000001001a197812 */ /* 0x000fe400078ee219 */
[----:B------:R-:W-:-:S04]  /*3400*/  SEL R26, RZ, 0x1, P1 ;  /* 0x00000001ff1a7807 */ /* 0x000fc80000800000 */
[----:B------:R-:W-:Y:S01]  /*3410*/  LOP3.LUT R26, R53, 0x100, R26, 0xe2, !PT ;  /* 0x00000100351a7812 */ /* 0x000fe200078ee21a */
[----:B--2---:R-:W-:Y:S02]  /*3420*/  HADD2.F32 R50, -RZ, R6.H0_H0 ;  /* 0x20000006ff327230 */ /* 0x004fe40000004100 */
[--C-:B------:R-:W-:Y:S02]  /*3430*/  HADD2.F32 R45, -RZ, R7.reuse.H0_H0 ;  /* 0x20000007ff2d7230 */ /* 0x100fe40000004100 */
[----:B------:R-:W-:Y:S02]  /*3440*/  HADD2.F32 R44, -RZ, R7.H1_H1 ;  /* 0x30000007ff2c7230 */ /* 0x000fe40000004100 */
[--C-:B------:R-:W-:Y:S02]  /*3450*/  HADD2.F32 R7, -RZ, R4.reuse.H0_H0 ;  /* 0x20000004ff077230 */ /* 0x100fe40000004100 */
[----:B------:R-:W-:Y:S02]  /*3460*/  HADD2.F32 R43, -RZ, R4.H1_H1 ;  /* 0x30000004ff2b7230 */ /* 0x000fe40000004100 */
[----:B------:R-:W-:Y:S01]  /*3470*/  FMUL.FTZ R4, R47, R50 ;  /* 0x000000322f047220 */ /* 0x000fe20000410000 */
[--C-:B------:R-:W-:Y:S01]  /*3480*/  HADD2.F32 R51, -RZ, R5.reuse.H0_H0 ;  /* 0x20000005ff337230 */ /* 0x100fe20000004100 */
[----:B------:R-:W-:Y:S01]  /*3490*/  FSET.BF.LT.FTZ.AND R47, R38, UR34, PT ;  /* 0x00000022262f7c0a */ /* 0x000fe2000b811000 */
[----:B------:R-:W-:-:S02]  /*34a0*/  HADD2.F32 R52, -RZ, R5.H1_H1 ;  /* 0x30000005ff347230 */ /* 0x000fc40000004100 */
[----:B------:R-:W-:Y:S01]  /*34b0*/  FMUL.FTZ R43, R42, R43 ;  /* 0x0000002b2a2b7220 */ /* 0x000fe20000410000 */
[----:B------:R-:W-:Y:S02]  /*34c0*/  HADD2.F32 R46, -RZ, R6.H1_H1 ;  /* 0x30000006ff2e7230 */ /* 0x000fe40000004100 */
[----:B------:R-:W-:Y:S01]  /*34d0*/  FMUL.FTZ R5, R48, R51 ;  /* 0x0000003330057220 */ /* 0x000fe20000410000 */
[----:B------:R-:W-:Y:S01]  /*34e0*/  FSET.BF.LT.FTZ.AND R42, R34, UR34, PT ;  /* 0x00000022222a7c0a */ /* 0x000fe2000b811000 */
[----:B------:R-:W-:Y:S01]  /*34f0*/  FMUL.FTZ R6, R49, R52 ;  /* 0x0000003431067220 */ /* 0x000fe20000410000 */
[----:B------:R-:W-:Y:S01]  /*3500*/  FMUL.FTZ R44, R39, R44 ;  /* 0x0000002c272c7220 */ /* 0x000fe20000410000 */
[----:B------:R-:W-:Y:S01]  /*3510*/  FMUL.FTZ R38, R47, R46 ;  /* 0x0000002e2f267220 */ /* 0x000fe20000410000 */
[--C-:B---3--:R-:W-:Y:S02]  /*3520*/  HADD2.F32 R34, -RZ, R8.reuse.H0_H0 ;  /* 0x20000008ff227230 */ /* 0x108fe40000004100 */
[----:B------:R-:W-:Y:S01]  /*3530*/  FMUL.FTZ R5, R5, UR8 ;  /* 0x0000000805057c20 */ /* 0x000fe20008410000 */
[----:B------:R-:W-:-:S02]  /*3540*/  HADD2.F32 R47, -RZ, R8.H1_H1 ;  /* 0x30000008ff2f7230 */ /* 0x000fc40000004100 */
[----:B------:R-:W-:Y:S01]  /*3550*/  FMUL.FTZ R6, R6, UR8 ;  /* 0x0000000806067c20 */ /* 0x000fe20008410000 */
[--C-:B------:R-:W-:Y:S01]  /*3560*/  HADD2.F32 R46, -RZ, R9.reuse.H0_H0 ;  /* 0x20000009ff2e7230 */ /* 0x100fe20000004100 */
[----:B------:R-:W-:Y:S01]  /*3570*/  FSET.BF.LT.FTZ.AND R48, R40, UR34, PT ;  /* 0x0000002228307c0a */ /* 0x000fe2000b811000 */
[--C-:B------:R-:W-:Y:S01]  /*3580*/  HADD2.F32 R8, -RZ, R10.reuse.H0_H0 ;  /* 0x2000000aff087230 */ /* 0x100fe20000004100 */
[----:B------:R-:W-:Y:S01]  /*3590*/  FSET.BF.LT.FTZ.AND R40, R41, UR34, PT ;  /* 0x0000002229287c0a */ /* 0x000fe2000b811000 */
[----:B------:R-:W-:Y:S01]  /*35a0*/  HADD2.F32 R39, -RZ, R10.H1_H1 ;  /* 0x3000000aff277230 */ /* 0x000fe20000004100 */
[----:B------:R-:W-:Y:S01]  /*35b0*/  FSET.BF.LT.FTZ.AND R10, R31, UR34, PT ;  /* 0x000000221f0a7c0a */ /* 0x000fe2000b811000 */
[----:B------:R-:W-:Y:S02]  /*35c0*/  HADD2.F32 R9, -RZ, R9.H1_H1 ;  /* 0x30000009ff097230 */ /* 0x000fe40000004100 */
[----:B------:R-:W-:Y:S01]  /*35d0*/  FMUL.FTZ R45, R48, R45 ;  /* 0x0000002d302d7220 */ /* 0x000fe20000410000 */
[----:B------:R-:W-:Y:S01]  /*35e0*/  FMUL.FTZ R7, R40, R7 ;  /* 0x0000000728077220 */ /* 0x000fe20000410000 */
[----:B------:R-:W-:-:S02]  /*35f0*/  HADD2.F32 R40, -RZ, R11.H0_H0 ;  /* 0x2000000bff287230 */ /* 0x000fc40000004100 */
[----:B------:R-:W-:Y:S01]  /*3600*/  FMUL.FTZ R34, R37, R34 ;  /* 0x0000002225227220 */ /* 0x000fe20000410000 */
[----:B------:R-:W-:Y:S01]  /*3610*/  FMUL.FTZ R31, R10, R9 ;  /* 0x000000090a1f7220 */ /* 0x000fe20000410000 */
[----:B------:R-:W-:Y:S01]  /*3620*/  F2FP.F16.F32.PACK_AB R9, R6, R5 ;  /* 0x000000050609723e */ /* 0x000fe200000000ff */
[----:B------:R-:W-:Y:S01]  /*3630*/  HADD2.F32 R41, -RZ, R11.H1_H1 ;  /* 0x3000000bff297230 */ /* 0x000fe20000004100 */
[----:B------:R-:W-:Y:S01]  /*3640*/  FSET.BF.LT.FTZ.AND R5, R28, UR34, PT ;  /* 0x000000221c057c0a */ /* 0x000fe2000b811000 */
[----:B------:R-:W-:Y:S01]  /*3650*/  FMUL.FTZ R37, R42, R47 ;  /* 0x0000002f2a257220 */ /* 0x000fe20000410000 */
[----:B------:R-:W0:Y:S01]  /*3660*/  LDC R28, c[0x0][RZ] ;  /* 0x00000000ff1c7b82 */ /* 0x000e220000000800 */
[----:B------:R-:W-:Y:S01]  /*3670*/  FSET.BF.LT.FTZ.AND R11, R14, UR34, PT ;  /* 0x000000220e0b7c0a */ /* 0x000fe2000b811000 */
[----:B------:R-:W-:Y:S01]  /*3680*/  FMUL.FTZ R47, R38, UR8 ;  /* 0x00000008262f7c20 */ /* 0x000fe20008410000 */
[----:B------:R-:W-:Y:S01]  /*3690*/  FMUL.FTZ R4, R4, UR8 ;  /* 0x0000000804047c20 */ /* 0x000fe20008410000 */
[----:B------:R-:W-:Y:S01]  /*36a0*/  FMUL.FTZ R45, R45, UR8 ;  /* 0x000000082d2d7c20 */ /* 0x000fe20008410000 */
[----:B------:R-:W-:Y:S01]  /*36b0*/  FMUL.FTZ R44, R44, UR8 ;  /* 0x000000082c2c7c20 */ /* 0x000fe20008410000 */
[----:B------:R-:W-:Y:S01]  /*36c0*/  FMUL.FTZ R38, R11, R8 ;  /* 0x000000080b267220 */ /* 0x000fe20000410000 */
[----:B------:R-:W-:Y:S01]  /*36d0*/  FMUL.FTZ R7, R7, UR8 ;  /* 0x0000000807077c20 */ /* 0x000fe20008410000 */
[----:B------:R-:W-:Y:S01]  /*36e0*/  FMUL.FTZ R8, R43, UR8 ;  /* 0x000000082b087c20 */ /* 0x000fe20008410000 */
[----:B------:R-:W-:Y:S01]  /*36f0*/  IADD3 R14, P0, R0, UR12, RZ ;  /* 0x0000000c000e7c10 */ /* 0x000fe2000ff1e0ff */
[----:B------:R-:W-:Y:S01]  /*3700*/  FMUL.FTZ R30, R30, R39 ;  /* 0x000000271e1e7220 */ /* 0x000fe20000410000 */
[----:B------:R-:W-:Y:S01]  /*3710*/  FSET.BF.LT.FTZ.AND R0, R15, UR34, PT ;  /* 0x000000220f007c0a */ /* 0x000fe2000b811000 */
[----:B------:R-:W-:Y:S01]  /*3720*/  ULDC UR9, c[0x0][0xc] ;  /* 0x0000030000097ab9 */ /* 0x000fe20000000800 */
[----:B------:R-:W-:Y:S01]  /*3730*/  F2FP.F16.F32.PACK_AB R10, R47, R4 ;  /* 0x000000042f0a723e */ /* 0x000fe200000000ff */
[----:B------:R-:W-:Y:S01]  /*3740*/  FMUL.FTZ R35, R35, R46 ;  /* 0x0000002e23237220 */ /* 0x000fe20000410000 */
[----:B------:R-:W-:Y:S01]  /*3750*/  F2FP.F16.F32.PACK_AB R11, R44, R45 ;  /* 0x0000002d2c0b723e */ /* 0x000fe200000000ff */
[----:B------:R-:W-:Y:S01]  /*3760*/  FMUL.FTZ R40, R5, R40 ;  /* 0x0000002805287220 */ /* 0x000fe20000410000 */
[----:B------:R-:W-:Y:S01]  /*3770*/  IADD3.X R15, R33, UR13, RZ, P0, !PT ;  /* 0x0000000d210f7c10 */ /* 0x000fe200087fe4ff */
[----:B------:R-:W-:Y:S01]  /*3780*/  FMUL.FTZ R41, R0, R41 ;  /* 0x0000002900297220 */ /* 0x000fe20000410000 */
[----:B------:R-:W-:Y:S01]  /*3790*/  F2FP.F16.F32.PACK_AB R8, R8, R7 ;  /* 0x000000070808723e */ /* 0x000fe200000000ff */
[----:B------:R-:W-:Y:S01]  /*37a0*/  FMUL.FTZ R37, R37, UR8 ;  /* 0x0000000825257c20 */ /* 0x000fe20008410000 */
[----:B------:R-:W-:Y:S01]  /*37b0*/  PRMT R7, R26, 0x1054, R29 ;  /* 0x000010541a077816 */ /* 0x000fe2000000001d */
[----:B------:R-:W-:Y:S01]  /*37c0*/  FMUL.FTZ R26, R38, UR8 ;  /* 0x00000008261a7c20 */ /* 0x000fe20008410000 */
[----:B------:R-:W-:Y:S01]  /*37d0*/  PRMT R6, R27, 0x1054, R24 ;  /* 0x000010541b067816 */ /* 0x000fe20000000018 */
[----:B------:R1:W-:Y:S01]  /*37e0*/  STG.E.128 desc[UR4][R14.64], R8 ;  /* 0x000000080e007986 */ /* 0x0003e2000c101d04 */
[----:B------:R-:W-:Y:S01]  /*37f0*/  PRMT R5, R16, 0x1054, R25 ;  /* 0x0000105410057816 */ /* 0x000fe20000000019 */
[----:B------:R-:W-:Y:S01]  /*3800*/  FMUL.FTZ R24, R34, UR8 ;  /* 0x0000000822187c20 */ /* 0x000fe20008410000 */
[----:B------:R-:W-:Y:S01]  /*3810*/  PRMT R4, R17, 0x1054, R2 ;  /* 0x0000105411047816 */ /* 0x000fe20000000002 */
[----:B------:R-:W-:Y:S01]  /*3820*/  FMUL.FTZ R25, R35, UR8 ;  /* 0x0000000823197c20 */ /* 0x000fe20008410000 */
[----:B------:R-:W-:Y:S01]  /*3830*/  FMUL.FTZ R0, R31, UR8 ;  /* 0x000000081f007c20 */ /* 0x000fe20008410000 */
[----:B------:R-:W-:Y:S01]  /*3840*/  FMUL.FTZ R27, R40, UR8 ;  /* 0x00000008281b7c20 */ /* 0x000fe20008410000 */
[----:B------:R-:W-:Y:S01]  /*3850*/  FMUL.FTZ R2, R41, UR8 ;  /* 0x0000000829027c20 */ /* 0x000fe20008410000 */
[----:B------:R-:W-:-:S02]  /*3860*/  F2FP.F16.F32.PACK_AB R24, R37, R24 ;  /* 0x000000182518723e */ /* 0x000fc400000000ff */
[----:B------:R-:W-:Y:S02]  /*3870*/  F2FP.F16.F32.PACK_AB R25, R0, R25 ;  /* 0x000000190019723e */ /* 0x000fe400000000ff */
[----:B------:R-:W-:Y:S01]  /*3880*/  F2FP.F16.F32.PACK_AB R27, R2, R27 ;  /* 0x0000001b021b723e */ /* 0x000fe200000000ff */
[----:B-1----:R-:W-:Y:S01]  /*3890*/  FMUL.FTZ R9, R30, UR8 ;  /* 0x000000081e097c20 */ /* 0x002fe20008410000 */
[----:B------:R-:W-:Y:S01]  /*38a0*/  IADD3 R8, P0, R18, UR14, RZ ;  /* 0x0000000e12087c10 */ /* 0x000fe2000ff1e0ff */
[----:B0-----:R-:W-:-:S03]  /*38b0*/  IMAD R11, R28, UR9, RZ ;  /* 0x000000091c0b7c24 */ /* 0x001fc6000f8e02ff */
[----:B------:R-:W-:Y:S02]  /*38c0*/  F2FP.F16.F32.PACK_AB R26, R9, R26 ;  /* 0x0000001a091a723e */ /* 0x000fe400000000ff */
        /* <DEDUP_REMOVED lines=11> */
        .weak           $__internal_87_$__cuda_sm20_dblrcp_rn_slowpath_v3
        .type           $__internal_87_$__cuda_sm20_dblrcp_rn_slowpath_v3,@function
        .size           $__internal_87_$__cuda_sm20_dblrcp_rn_slowpath_v3,(.L_x_11672 - $__internal_87_$__cuda_sm20_dblrcp_rn_slowpath_v3)
$__internal_87_$__cuda_sm20_dblrcp_rn_slowpath_v3:
        /* <DEDUP_REMOVED lines=23> */
.L_x_3216:
        /* <DEDUP_REMOVED lines=10> */
.L_x_3214:
[----:B------:R-:W-:Y:S02]  /*3b90*/  LOP3.LUT R7, R5, 0x80000, RZ, 0xfc, !PT ;  /* 0x0008000005077812 */ /* 0x000fe400078efcff */
[----:B------:R-:W-:-:S07]  /*3ba0*/  MOV R6, R4 ;  /* 0x0000000400067202 */ /* 0x000fce0000000f00 */
.L_x_3215:
[----:B------:R-:W-:Y:S01]  /*3bb0*/  IMAD.MOV.U32 R4, RZ, RZ, R2 ;  /* 0x000000ffff047224 */ /* 0x000fe200078e0002 */
[----:B------:R-:W-:-:S04]  /*3bc0*/  MOV R5, 0x0 ;  /* 0x0000000000057802 */ /* 0x000fc80000000f00 */
[----:B------:R-:W-:Y:S05]  /*3bd0*/  RET.REL.NODEC R4 `(_ZN2at6native43_GLOBAL__N__7cc8d1ed_10_Dropout_cu_0e96ed3824fused_dropout_kernel_vecIN3c104HalfEfmLi1ELi16EbEEvNS_4cuda6detail10TensorInfoIKT_T1_EENS7_IS8_SA_EENS7_IT4_SA_EESA_T0_NS_15PhiloxCudaStateE) ;  /* 0xffffffc404087950 */ /* 0x000fea0003c3ffff */
.L_x_3217:
        /* <DEDUP_REMOVED lines=10> */
.L_x_11672:


//--------------------- .text._ZN2at6native43_GLOBAL__N__7cc8d1ed_10_Dropout_cu_0e96ed3820fused_dropout_kernelIffmLin1ELin1EbEEvNS_4cuda6detail10TensorInfoIKT_T1_EENS5_IS6_S8_EENS5_IT4_S8_EES8_T0_NS_15PhiloxCudaStateE --------------------------
	.section	.text._ZN2at6native43_GLOBAL__N__7cc8d1ed_10_Dropout_cu_0e96ed3820fused_dropout_kernelIffmLin1ELin1EbEEvNS_4cuda6detail10TensorInfoIKT_T1_EENS5_IS6_S8_EENS5_IT4_S8_EES8_T0_NS_15PhiloxCudaStateE,"ax",@progbits
	.align	128
.text._ZN2at6native43_GLOBAL__N__7cc8d1ed_10_Dropout_cu_0e96ed3820fused_dropout_kernelIffmLin1ELin1EbEEvNS_4cuda6detail10TensorInfoIKT_T1_EENS5_IS6_S8_EENS5_IT4_S8_EES8_T0_NS_15PhiloxCudaStateE:
        .type           _ZN2at6native43_GLOBAL__N__7cc8d1ed_10_Dropout_cu_0e96ed3820fused_dropout_kernelIffmLin1ELin1EbEEvNS_4cuda6detail10TensorInfoIKT_T1_EENS5_IS6_S8_EENS5_IT4_S8_EES8_T0_NS_15PhiloxCudaStateE,@function
        .size           _ZN2at6native43_GLOBAL__N__7cc8d1ed_10_Dropout_cu_0e96ed3820fused_dropout_kernelIffmLin1ELin1EbEEvNS_4cuda6detail10TensorInfoIKT_T1_EENS5_IS6_S8_EENS5_IT4_S8_EES8_T0_NS_15PhiloxCudaStateE,(.L_x_11674 - _ZN2at6native43_GLOBAL__N__7cc8d1ed_10_Dropout_cu_0e96ed3820fused_dropout_kernelIffmLin1ELin1EbEEvNS_4cuda6detail10TensorInfoIKT_T1_EENS5_IS6_S8_EENS5_IT4_S8_EES8_T0_NS_15PhiloxCudaStateE)
        .other          _ZN2at6native43_GLOBAL__N__7cc8d1ed_10_Dropout_cu_0e96ed3820fused_dropout_kernelIffmLin1ELin1EbEEvNS_4cuda6detail10TensorInfoIKT_T1_EENS5_IS6_S8_EENS5_IT4_S8_EES8_T0_NS_15PhiloxCudaStateE,@"STO_CUDA_ENTRY STV_DEFAULT"
_ZN2at6native43_GLOBAL__N__7cc8d1ed_10_Dropout_cu_0e96ed3820fused_dropout_kernelIffmLin1ELin1EbEEvNS_4cuda6detail10TensorInfoIKT_T1_EENS5_IS6_S8_EENS5_IT4_S8_EES8_T0_NS_15PhiloxCudaStateE:
        /* <DEDUP_REMOVED lines=108> */
[----:B------:R-:W-:Y:S05]  /*06c0*/  CALL.REL.NOINC `($__internal_88_$__cuda_sm20_dblrcp_rn_slowpath_v3) ;  /* 0x000000d400447944 */ /* 0x000fea0003c00000 */
.L_x_3218:
        /* <DEDUP_REMOVED lines=18> */
[----:B------:R-:W-:Y:S05]  /*07f0*/  CALL.REL.NOINC `($__internal_89_$__cuda_sm20_div_u64) ;  /* 0x000000d400907944 */ /* 0x000fea0003c00000 */
[----:B------:R-:W-:Y:S05]  /*0800*/  BRA `(.L_x_3220) ;  /* 0x0000000000587947 */ /* 0x000fea0003800000 */
.L_x_3219:
        /* <DEDUP_REMOVED lines=22> */
.L_x_3220:
        /* <DEDUP_REMOVED lines=32> */
.L_x_3432:
        /* <DEDUP_REMOVED lines=13> */
.L_x_3222:
[----:B------:R-:W-:Y:S05]  /*0c40*/  BSYNC B0 ;  /* 0x0000000000007941 */ /* 0x000fea0003800000 */
.L_x_3221:
        /* <DEDUP_REMOVED lines=72> */
.L_x_3224:
[----:B------:R-:W-:Y:S01]  /*10d0*/  IMAD.MOV.U32 R5, RZ, RZ, R0 ;  /* 0x000000ffff057224 */ /* 0x000fe200078e0000 */
[----:B------:R-:W-:Y:S01]  /*10e0*/  MOV R6, R11 ;  /* 0x0000000b00067202 */ /* 0x000fe20000000f00 */
[----:B------:R-:W-:Y:S01]  /*10f0*/  IMAD.MOV.U32 R7, RZ, RZ, R18 ;  /* 0x000000ffff077224 */ /* 0x000fe200078e0012 */
[----:B------:R-:W-:-:S07]  /*1100*/  MOV R9, R26 ;  /* 0x0000001a00097202 */ /* 0x000fce0000000f00 */
.L_x_3223:
        /* <DEDUP_REMOVED lines=31> */
.L_x_3241:
        /* <DEDUP_REMOVED lines=11> */
[----:B------:R-:W-:Y:S05]  /*13b0*/  CALL.REL.NOINC `($__internal_89_$__cuda_sm20_div_u64) ;  /* 0x000000c800a07944 */ /* 0x000fea0003c00000 */
        /* <DEDUP_REMOVED lines=9> */
.L_x_3230:
        /* <DEDUP_REMOVED lines=22> */
.L_x_3231:
[----:B------:R-:W-:Y:S05]  /*15b0*/  BSYNC B1 ;  /* 0x0000000000017941 */ /* 0x000fea0003800000 */
.L_x_3229:
        /* <DEDUP_REMOVED lines=15> */
[----:B------:R-:W-:Y:S05]  /*16b0*/  CALL.REL.NOINC `($__internal_89_$__cuda_sm20_div_u64) ;  /* 0x000000c400e07944 */ /* 0x000fea0003c00000 */
        /* <DEDUP_REMOVED lines=11> */
.L_x_3233:
        /* <DEDUP_REMOVED lines=23> */
.L_x_3234:
[----:B------:R-:W-:Y:S05]  /*18e0*/  BSYNC B1 ;  /* 0x0000000000017941 */ /* 0x000fea0003800000 */
.L_x_3232:
        /* <DEDUP_REMOVED lines=16> */
[----:B------:R-:W-:Y:S05]  /*19f0*/  CALL.REL.NOINC `($__internal_89_$__cuda_sm20_div_u64) ;  /* 0x000000c400107944 */ /* 0x000fea0003c00000 */
        /* <DEDUP_REMOVED lines=11> */
.L_x_3236:
        /* <DEDUP_REMOVED lines=23> */
.L_x_3237:
[----:B------:R-:W-:Y:S05]  /*1c20*/  BSYNC B1 ;  /* 0x0000000000017941 */ /* 0x000fea0003800000 */
.L_x_3235:
        /* <DEDUP_REMOVED lines=29> */
.L_x_3239:
        /* <DEDUP_REMOVED lines=22> */
.L_x_3240:
[----:B------:R-:W-:Y:S05]  /*1f60*/  BSYNC B1 ;  /* 0x0000000000017941 */ /* 0x000fea0003800000 */
.L_x_3238:
[----:B------:R-:W0:Y:S01]  /*1f70*/  LDC.64 R10, c[0x0][R0+0x2c0] ;  /* 0x0000b000000a7b82 */ /* 0x000e220000000a00 */
[----:B------:R-:W-:Y:S01]  /*1f80*/  MOV R2, R44 ;  /* 0x0000002c00027202 */ /* 0x000fe20000000f00 */
[----:B0-----:R-:W-:-:S04]  /*1f90*/  IMAD R9, R11, R34, RZ ;  /* 0x000000220b097224 */ /* 0x001fc800078e02ff */
[----:B------:R-:W-:-:S04]  /*1fa0*/  IMAD.WIDE.U32 R2, R10, R34, R2 ;  /* 0x000000220a027225 */ /* 0x000fc800078e0002 */
[----:B------:R-:W-:-:S04]  /*1fb0*/  IMAD R7, R10, R7, R9 ;  /* 0x000000070a077224 */ /* 0x000fc800078e0209 */
[----:B------:R-:W-:Y:S01]  /*1fc0*/  IMAD.IADD R3, R3, 0x1, R7 ;  /* 0x0000000103037824 */ /* 0x000fe200078e0207 */
[----:B------:R-:W-:Y:S06]  /*1fd0*/  @P3 BRA `(.L_x_3241) ;  /* 0xfffffff000c83947 */ /* 0x000fec000383ffff */
.L_x_3228:
        /* <DEDUP_REMOVED lines=11> */
[----:B------:R-:W-:Y:S05]  /*2090*/  CALL.REL.NOINC `($__internal_89_$__cuda_sm20_div_u64) ;  /* 0x000000bc00687944 */ /* 0x000fea0003c00000 */
        /* <DEDUP_REMOVED lines=9> */
.L_x_3243:
        /* <DEDUP_REMOVED lines=23> */
.L_x_3244:
[----:B------:R-:W-:Y:S05]  /*22a0*/  BSYNC B1 ;  /* 0x0000000000017941 */ /* 0x000fea0003800000 */
.L_x_3242:
        /* <DEDUP_REMOVED lines=26> */
.L_x_3246:
        /* <DEDUP_REMOVED lines=23> */
.L_x_3247:
[----:B------:R-:W-:Y:S05]  /*25c0*/  BSYNC B1 ;  /* 0x0000000000017941 */ /* 0x000fea0003800000 */
.L_x_3245:
        /* <DEDUP_REMOVED lines=26> */
.L_x_3249:
        /* <DEDUP_REMOVED lines=23> */
.L_x_3250:
[----:B------:R-:W-:Y:S05]  /*28e0*/  BSYNC B1 ;  /* 0x0000000000017941 */ /* 0x000fea0003800000 */
.L_x_3248:
[----:B------:R-:W0:Y:S02]  /*28f0*/  LDC.64 R6, c[0x0][R5+0x2c8] ;  /* 0x0000b20005067b82 */ /* 0x000e240000000a00 */
[-C--:B0-----:R-:W-:Y:S02]  /*2900*/  IMAD R0, R7, R10.reuse, RZ ;  /* 0x0000000a07007224 */ /* 0x081fe400078e02ff */
[----:B------:R-:W-:-:S04]  /*2910*/  IMAD.WIDE.U32 R2, R6, R10, R2 ;  /* 0x0000000a06027225 */ /* 0x000fc800078e0002 */
[----:B------:R-:W-:-:S05]  /*2920*/  IMAD R9, R6, R9, R0 ;  /* 0x0000000906097224 */ /* 0x000fca00078e0200 */
[----:B------:R-:W-:-:S07]  /*2930*/  IADD3 R3, R3, R9, RZ ;  /* 0x0000000903037210 */ /* 0x000fce0007ffe0ff */
.L_x_3227:
        /* <DEDUP_REMOVED lines=9> */
.L_x_3226:
[----:B------:R-:W-:Y:S05]  /*29d0*/  BSYNC B0 ;  /* 0x0000000000007941 */ /* 0x000fea0003800000 */
.L_x_3225:
        /* <DEDUP_REMOVED lines=25> */
.L_x_3267:
        /* <DEDUP_REMOVED lines=9> */
[----:B-----5:R-:W-:Y:S05]  /*2c00*/  CALL.REL.NOINC `($__internal_89_$__cuda_sm20_div_u64) ;  /* 0x000000b0008c7944 */ /* 0x020fea0003c00000 */
        /* <DEDUP_REMOVED lines=9> */
.L_x_3256:
        /* <DEDUP_REMOVED lines=22> */
.L_x_3257:
[----:B------:R-:W-:Y:S05]  /*2e00*/  BSYNC B1 ;  /* 0x0000000000017941 */ /* 0x000fea0003800000 */
.L_x_3255:
        /* <DEDUP_REMOVED lines=15> */
[----:B-----5:R-:W-:Y:S05]  /*2f00*/  CALL.REL.NOINC `($__internal_89_$__cuda_sm20_div_u64) ;  /* 0x000000ac00cc7944 */ /* 0x020fea0003c00000 */
        /* <DEDUP_REMOVED lines=11> */
.L_x_3259:
        /* <DEDUP_REMOVED lines=23> */
.L_x_3260:
[----:B------:R-:W-:Y:S05]  /*3130*/  BSYNC B1 ;  /* 0x0000000000017941 */ /* 0x000fea0003800000 */
.L_x_3258:
        /* <DEDUP_REMOVED lines=16> */
[----:B-----5:R-:W-:Y:S05]  /*3240*/  CALL.REL.NOINC `($__internal_89_$__cuda_sm20_div_u64) ;  /* 0x000000a800fc7944 */ /* 0x020fea0003c00000 */
        /* <DEDUP_REMOVED lines=11> */
.L_x_3262:
        /* <DEDUP_REMOVED lines=23> */
.L_x_3263:
[----:B------:R-:W-:Y:S05]  /*3470*/  BSYNC B1 ;  /* 0x0000000000017941 */ /* 0x000fea0003800000 */
.L_x_3261:
        /* <DEDUP_REMOVED lines=28> */
.L_x_3265:
        /* <DEDUP_REMOVED lines=22> */
.L_x_3266:
[----:B------:R-:W-:Y:S05]  /*37a0*/  BSYNC B1 ;  /* 0x0000000000017941 */ /* 0x000fea0003800000 */
.L_x_3264:
        /* <DEDUP_REMOVED lines=10> */
.L_x_3254:
        /* <DEDUP_REMOVED lines=11> */
[----:B-----5:R-:W-:Y:S05]  /*3900*/  CALL.REL.NOINC `($__internal_89_$__cuda_sm20_div_u64) ;  /* 0x000000a4004c7944 */ /* 0x020fea0003c00000 */
        /* <DEDUP_REMOVED lines=9> */
.L_x_3269:
        /* <DEDUP_REMOVED lines=23> */
.L_x_3270:
[----:B------:R-:W-:Y:S05]  /*3b10*/  BSYNC B1 ;  /* 0x0000000000017941 */ /* 0x000fea0003800000 */
.L_x_3268:
        /* <DEDUP_REMOVED lines=26> */
.L_x_3272:
        /* <DEDUP_REMOVED lines=23> */
.L_x_3273:
[----:B------:R-:W-:Y:S05]  /*3e30*/  BSYNC B1 ;  /* 0x0000000000017941 */ /* 0x000fea0003800000 */
.L_x_3271:
        /* <DEDUP_REMOVED lines=26> */
.L_x_3275:
        /* <DEDUP_REMOVED lines=23> */
.L_x_3276:
[----:B------:R-:W-:Y:S05]  /*4150*/  BSYNC B1 ;  /* 0x0000000000017941 */ /* 0x000fea0003800000 */
.L_x_3274:
[----:B------:R-:W0:Y:S02]  /*4160*/  LDC.64 R6, c[0x0][R5+0x2c8] ;  /* 0x0000b20005067b82 */ /* 0x000e240000000a00 */
[-C--:B0-----:R-:W-:Y:S02]  /*4170*/  IMAD R0, R7, R34.reuse, RZ ;  /* 0x0000002207007224 */ /* 0x081fe400078e02ff */
[----:B------:R-:W-:-:S04]  /*4180*/  IMAD.WIDE.U32 R2, R6, R34, R2 ;  /* 0x0000002206027225 */ /* 0x000fc800078e0002 */
[----:B------:R-:W-:-:S04]  /*4190*/  IMAD R33, R6, R33, R0 ;  /* 0x0000002106217224 */ /* 0x000fc800078e0200 */
[----:B------:R-:W-:-:S07]  /*41a0*/  IMAD.IADD R3, R3, 0x1, R33 ;  /* 0x0000000103037824 */ /* 0x000fce00078e0221 */
.L_x_3253:
        /* <DEDUP_REMOVED lines=9> */
.L_x_3252:
[----:B------:R-:W-:Y:S05]  /*4240*/  BSYNC B0 ;  /* 0x0000000000007941 */ /* 0x000fea0003800000 */
.L_x_3251:
        /* <DEDUP_REMOVED lines=23> */
.L_x_3293:
        /* <DEDUP_REMOVED lines=19> */
.L_x_3282:
        /* <DEDUP_REMOVED lines=22> */
.L_x_3283:
[----:B------:R-:W-:Y:S05]  /*4650*/  BSYNC B1 ;  /* 0x0000000000017941 */ /* 0x000fea0003800000 */
.L_x_3281:
        /* <DEDUP_REMOVED lines=28> */
.L_x_3285:
        /* <DEDUP_REMOVED lines=23> */
.L_x_3286:
[----:B------:R-:W-:Y:S05]  /*4990*/  BSYNC B1 ;  /* 0x0000000000017941 */ /* 0x000fea0003800000 */
.L_x_3284:
        /* <DEDUP_REMOVED lines=29> */
.L_x_3288:
        /* <DEDUP_REMOVED lines=23> */
.L_x_3289:
[----:B------:R-:W-:Y:S05]  /*4ce0*/  BSYNC B1 ;  /* 0x0000000000017941 */ /* 0x000fea0003800000 */
.L_x_3287:
        /* <DEDUP_REMOVED lines=28> */
.L_x_3291:
        /* <DEDUP_REMOVED lines=22> */
.L_x_3292:
[----:B------:R-:W-:Y:S05]  /*5010*/  BSYNC B1 ;  /* 0x0000000000017941 */ /* 0x000fea0003800000 */
.L_x_3290:
        /* <DEDUP_REMOVED lines=10> */
.L_x_3280:
        /* <DEDUP_REMOVED lines=21> */
.L_x_3295:
        /* <DEDUP_REMOVED lines=23> */
.L_x_3296:
[----:B------:R-:W-:Y:S05]  /*5380*/  BSYNC B1 ;  /* 0x0000000000017941 */ /* 0x000fea0003800000 */
.L_x_3294:
        /* <DEDUP_REMOVED lines=26> */
.L_x_3298:
        /* <DEDUP_REMOVED lines=23> */
.L_x_3299:
[----:B------:R-:W-:Y:S05]  /*56a0*/  BSYNC B1 ;  /* 0x0000000000017941 */ /* 0x000fea0003800000 */
.L_x_3297:
        /* <DEDUP_REMOVED lines=26> */
.L_x_3301:
        /* <DEDUP_REMOVED lines=23> */
.L_x_3302:
[----:B------:R-:W-:Y:S05]  /*59c0*/  BSYNC B1 ;  /* 0x0000000000017941 */ /* 0x000fea0003800000 */
.L_x_3300:
[----:B------:R-:W0:Y:S02]  /*59d0*/  LDC.64 R24, c[0x0][R4+0x2c8] ;  /* 0x0000b20004187b82 */ /* 0x000e240000000a00 */
[-C--:B0-----:R-:W-:Y:S02]  /*59e0*/  IMAD R0, R25, R34.reuse, RZ ;  /* 0x0000002219007224 */ /* 0x081fe400078e02ff */
[----:B------:R-:W-:-:S04]  /*59f0*/  IMAD.WIDE.U32 R2, R24, R34, R2 ;  /* 0x0000002218027225 */ /* 0x000fc800078e0002 */
[----:B------:R-:W-:-:S04]  /*5a00*/  IMAD R33, R24, R33, R0 ;  /* 0x0000002118217224 */ /* 0x000fc800078e0200 */
[----:B------:R-:W-:-:S07]  /*5a10*/  IMAD.IADD R3, R3, 0x1, R33 ;  /* 0x0000000103037824 */ /* 0x000fce00078e0221 */
.L_x_3279:
        /* <DEDUP_REMOVED lines=9> */
.L_x_3278:
[----:B------:R-:W-:Y:S05]  /*5ab0*/  BSYNC B0 ;  /* 0x0000000000007941 */ /* 0x000fea0003800000 */
.L_x_3277:
        /* <DEDUP_REMOVED lines=23> */
.L_x_3319:
        /* <DEDUP_REMOVED lines=9> */
[----:B-----5:R-:W-:Y:S05]  /*5cc0*/  CALL.REL.NOINC `($__internal_89_$__cuda_sm20_div_u64) ;  /* 0x00000080005c7944 */ /* 0x020fea0003c00000 */
        /* <DEDUP_REMOVED lines=9> */
.L_x_3308:
        /* <DEDUP_REMOVED lines=22> */
.L_x_3309:
[----:B------:R-:W-:Y:S05]  /*5ec0*/  BSYNC B1 ;  /* 0x0000000000017941 */ /* 0x000fea0003800000 */
.L_x_3307:
        /* <DEDUP_REMOVED lines=27> */
.L_x_3311:
        /* <DEDUP_REMOVED lines=23> */
.L_x_3312:
[----:B------:R-:W-:Y:S05]  /*61f0*/  BSYNC B1 ;  /* 0x0000000000017941 */ /* 0x000fea0003800000 */
.L_x_3310:
        /* <DEDUP_REMOVED lines=28> */
.L_x_3314:
        /* <DEDUP_REMOVED lines=23> */
.L_x_3315:
[----:B------:R-:W-:Y:S05]  /*6530*/  BSYNC B1 ;  /* 0x0000000000017941 */ /* 0x000fea0003800000 */
.L_x_3313:
        /* <DEDUP_REMOVED lines=28> */
.L_x_3317:
        /* <DEDUP_REMOVED lines=22> */
.L_x_3318:
[----:B------:R-:W-:Y:S05]  /*6860*/  BSYNC B1 ;  /* 0x0000000000017941 */ /* 0x000fea0003800000 */
.L_x_3316:
        /* <DEDUP_REMOVED lines=10> */
.L_x_3306:
        /* <DEDUP_REMOVED lines=21> */
.L_x_3321:
        /* <DEDUP_REMOVED lines=23> */
.L_x_3322:
[----:B------:R-:W-:Y:S05]  /*6bd0*/  BSYNC B1 ;  /* 0x0000000000017941 */ /* 0x000fea0003800000 */
.L_x_3320:
        /* <DEDUP_REMOVED lines=26> */
.L_x_3324:
        /* <DEDUP_REMOVED lines=23> */
.L_x_3325:
[----:B------:R-:W-:Y:S05]  /*6ef0*/  BSYNC B1 ;  /* 0x0000000000017941 */ /* 0x000fea0003800000 */
.L_x_3323:
        /* <DEDUP_REMOVED lines=26> */
.L_x_3327:
        /* <DEDUP_REMOVED lines=23> */
.L_x_3328:
[----:B------:R-:W-:Y:S05]  /*7210*/  BSYNC B1 ;  /* 0x0000000000017941 */ /* 0x000fea0003800000 */
.L_x_3326:
[----:B------:R-:W0:Y:S02]  /*7220*/  LDC.64 R24, c[0x0][R41+0x2c8] ;  /* 0x0000b20029187b82 */ /* 0x000e240000000a00 */
[-C--:B0-----:R-:W-:Y:S02]  /*7230*/  IMAD R25, R25, R34.reuse, RZ ;  /* 0x0000002219197224 */ /* 0x081fe400078e02ff */
[----:B------:R-:W-:-:S04]  /*7240*/  IMAD.WIDE.U32 R44, R24, R34, R44 ;  /* 0x00000022182c7225 */ /* 0x000fc800078e002c */
[----:B------:R-:W-:-:S05]  /*7250*/  IMAD R25, R24, R33, R25 ;  /* 0x0000002118197224 */ /* 0x000fca00078e0219 */
[----:B------:R-:W-:-:S07]  /*7260*/  IADD3 R45, R45, R25, RZ ;  /* 0x000000192d2d7210 */ /* 0x000fce0007ffe0ff */
.L_x_3305:
        /* <DEDUP_REMOVED lines=9> */
.L_x_3304:
[----:B------:R-:W-:Y:S05]  /*7300*/  BSYNC B0 ;  /* 0x0000000000007941 */ /* 0x000fea0003800000 */
.L_x_3303:
        /* <DEDUP_REMOVED lines=22> */
.L_x_3345:
        /* <DEDUP_REMOVED lines=20> */
.L_x_3334:
        /* <DEDUP_REMOVED lines=22> */
.L_x_3335:
[----:B------:R-:W-:Y:S05]  /*7710*/  BSYNC B1 ;  /* 0x0000000000017941 */ /* 0x000fea0003800000 */
.L_x_3333:
        /* <DEDUP_REMOVED lines=27> */
.L_x_3337:
        /* <DEDUP_REMOVED lines=23> */
.L_x_3338:
[----:B------:R-:W-:Y:S05]  /*7a40*/  BSYNC B1 ;  /* 0x0000000000017941 */ /* 0x000fea0003800000 */
.L_x_3336:
        /* <DEDUP_REMOVED lines=28> */
.L_x_3340:
        /* <DEDUP_REMOVED lines=23> */
.L_x_3341:
[----:B------:R-:W-:Y:S05]  /*7d80*/  BSYNC B1 ;  /* 0x0000000000017941 */ /* 0x000fea0003800000 */
.L_x_3339:
        /* <DEDUP_REMOVED lines=28> */
.L_x_3343:
        /* <DEDUP_REMOVED lines=22> */
.L_x_3344:
[----:B------:R-:W-:Y:S05]  /*80b0*/  BSYNC B1 ;  /* 0x0000000000017941 */ /* 0x000fea0003800000 */
.L_x_3342:
        /* <DEDUP_REMOVED lines=10> */
.L_x_3332:
        /* <DEDUP_REMOVED lines=22> */
.L_x_3347:
        /* <DEDUP_REMOVED lines=23> */
.L_x_3348:
[----:B------:R-:W-:Y:S05]  /*8430*/  BSYNC B1 ;  /* 0x0000000000017941 */ /* 0x000fea0003800000 */
.L_x_3346:
        /* <DEDUP_REMOVED lines=26> */
.L_x_3350:
        /* <DEDUP_REMOVED lines=23> */
.L_x_3351:
[----:B------:R-:W-:Y:S05]  /*8750*/  BSYNC B1 ;  /* 0x0000000000017941 */ /* 0x000fea0003800000 */
.L_x_3349:
        /* <DEDUP_REMOVED lines=26> */
.L_x_3353:
        /* <DEDUP_REMOVED lines=23> */
.L_x_3354:
[----:B------:R-:W-:Y:S05]  /*8a70*/  BSYNC B1 ;  /* 0x0000000000017941 */ /* 0x000fea0003800000 */
.L_x_3352:
[----:B------:R-:W0:Y:S02]  /*8a80*/  LDC.64 R24, c[0x0][R43+0x2c8] ;  /* 0x0000b2002b187b82 */ /* 0x000e240000000a00 */
[-C--:B0-----:R-:W-:Y:S02]  /*8a90*/  IMAD R25, R25, R34.reuse, RZ ;  /* 0x0000002219197224 */ /* 0x081fe400078e02ff */
[----:B------:R-:W-:-:S04]  /*8aa0*/  IMAD.WIDE.U32 R46, R24, R34, R46 ;  /* 0x00000022182e7225 */ /* 0x000fc800078e002e */
[----:B------:R-:W-:-:S05]  /*8ab0*/  IMAD R25, R24, R33, R25 ;  /* 0x0000002118197224 */ /* 0x000fca00078e0219 */
[----:B------:R-:W-:-:S07]  /*8ac0*/  IADD3 R47, R47, R25, RZ ;  /* 0x000000192f2f7210 */ /* 0x000fce0007ffe0ff */
.L_x_3331:
[----:B------:R-:W-:Y:S01]  /*8ad0*/  ULDC.64 UR24, c[0x0][0x480] ;  /* 0x0001200000187ab9 */ /* 0x000fe20000000a00 */
[----:B------:R-:W-:Y:S01]  /*8ae0*/  ULDC UR28, c[0x0][0x6f8] ;  /* 0x0001be00001c7ab9 */ /* 0x000fe20000000800 */
[----:B------:R-:W-:Y:S01]  /*8af0*/  IMAD R33, R49, UR24, RZ ;  /* 0x0000001831217c24 */ /* 0x000fe2000f8e02ff */
[----:B------:R-:W-:Y:S01]  /*8b00*/  ULDC.64 UR26, c[0x0][0x550] ;  /* 0x00015400001a7ab9 */ /* 0x000fe20000000a00 */
[----:B------:R-:W-:Y:S01]  /*8b10*/  IMAD.WIDE.U32 R24, R48, UR24, R46 ;  /* 0x0000001830187c25 */ /* 0x000fe2000f8e002e */
[----:B------:R-:W-:-:S03]  /*8b20*/  FSETP.GEU.FTZ.AND P0, PT, R16, UR28, PT ;  /* 0x0000001c10007c0b */ /* 0x000fc6000bf1e000 */
[----:B-1----:R-:W-:Y:S01]  /*8b30*/  IMAD R35, R48, UR25, R33 ;  /* 0x0000001930237c24 */ /* 0x002fe2000f8e0221 */
[----:B------:R-:W-:Y:S01]  /*8b40*/  FSET.BF.LT.FTZ.AND R33, R16, UR28, PT ;  /* 0x0000001c10217c0a */ /* 0x000fe2000b811000 */
[----:B------:R-:W-:Y:S01]  /*8b50*/  ULDC.64 UR24, c[0x0][0x3b0] ;  /* 0x0000ec0000187ab9 */ /* 0x000fe20000000a00 */
[C---:B------:R-:W-:Y:S01]  /*8b60*/  IADD3 R34, P2, R24.reuse, UR26, RZ ;  /* 0x0000001a18227c10 */ /* 0x040fe2000ff5e0ff */
[----:B------:R-:W-:Y:S01]  /*8b70*/  IMAD.IADD R25, R25, 0x1, R35 ;  /* 0x0000000119197824 */ /* 0x000fe200078e0223 */
[----:B------:R-:W-:Y:S01]  /*8b80*/  LEA R36, P1, R24, UR24, 0x2 ;  /* 0x0000001818247c11 */ /* 0x000fe2000f8210ff */
[----:B-----5:R-:W-:-:S03]  /*8b90*/  FMUL.FTZ R33, R12, R33 ;  /* 0x000000210c217220 */ /* 0x020fc60000410000 */
[----:B------:R-:W-:Y:S01]  /*8ba0*/  LEA.HI.X R37, R24, UR25, R25, 0x2, P1 ;  /* 0x0000001918257c11 */ /* 0x000fe200088f1419 */
[----:B------:R-:W-:Y:S01]  /*8bb0*/  FMUL.FTZ R33, R28, R33 ;  /* 0x000000211c217220 */ /* 0x000fe20000410000 */
[----:B------:R-:W-:Y:S02]  /*8bc0*/  IADD3.X R35, R25, UR27, RZ, P2, !PT ;  /* 0x0000001b19237c10 */ /* 0x000fe400097fe4ff */
[----:B------:R-:W-:Y:S02]  /*8bd0*/  SEL R25, RZ, 0x1, P0 ;  /* 0x00000001ff197807 */ /* 0x000fe40000000000 */
[----:B------:R2:W-:Y:S04]  /*8be0*/  STG.E desc[UR12][R36.64], R33 ;  /* 0x0000002124007986 */ /* 0x0005e8000c10190c */
[----:B------:R2:W-:Y:S02]  /*8bf0*/  STG.E.U8 desc[UR12][R34.64], R25 ;  /* 0x0000001922007986 */ /* 0x0005e4000c10110c */
.L_x_3330:
[----:B------:R-:W-:Y:S05]  /*8c00*/  BSYNC B0 ;  /* 0x0000000000007941 */ /* 0x000fea0003800000 */
.L_x_3329:
        /* <DEDUP_REMOVED lines=19> */
.L_x_3371:
        /* <DEDUP_REMOVED lines=24> */
.L_x_3360:
        /* <DEDUP_REMOVED lines=22> */
.L_x_3361:
[----:B------:R-:W-:Y:S05]  /*9020*/  BSYNC B1 ;  /* 0x0000000000017941 */ /* 0x000fea0003800000 */
.L_x_3359:
        /* <DEDUP_REMOVED lines=28> */
.L_x_3363:
        /* <DEDUP_REMOVED lines=23> */
.L_x_3364:
[----:B------:R-:W-:Y:S05]  /*9360*/  BSYNC B1 ;  /* 0x0000000000017941 */ /* 0x000fea0003800000 */
.L_x_3362:
        /* <DEDUP_REMOVED lines=28> */
.L_x_3366:
        /* <DEDUP_REMOVED lines=23> */
.L_x_3367:
[----:B------:R-:W-:Y:S05]  /*96a0*/  BSYNC B1 ;  /* 0x0000000000017941 */ /* 0x000fea0003800000 */
.L_x_3365:
        /* <DEDUP_REMOVED lines=28> */
.L_x_3369:
        /* <DEDUP_REMOVED lines=22> */
.L_x_3370:
[----:B------:R-:W-:Y:S05]  /*99d0*/  BSYNC B1 ;  /* 0x0000000000017941 */ /* 0x000fea0003800000 */
.L_x_3368:
        /* <DEDUP_REMOVED lines=11> */
.L_x_3358:
        /* <DEDUP_REMOVED lines=26> */
.L_x_3373:
        /* <DEDUP_REMOVED lines=23> */
.L_x_3374:
[----:B------:R-:W-:Y:S05]  /*9da0*/  BSYNC B1 ;  /* 0x0000000000017941 */ /* 0x000fea0003800000 */
.L_x_3372:
        /* <DEDUP_REMOVED lines=32> */
.L_x_3376:
        /* <DEDUP_REMOVED lines=23> */
.L_x_3377:
[----:B------:R-:W-:Y:S05]  /*a120*/  BSYNC B1 ;  /* 0x0000000000017941 */ /* 0x000fea0003800000 */
.L_x_3375:
        /* <DEDUP_REMOVED lines=32> */
.L_x_3379:
        /* <DEDUP_REMOVED lines=23> */
.L_x_3380:
[----:B------:R-:W-:Y:S05]  /*a4a0*/  BSYNC B1 ;  /* 0x0000000000017941 */ /* 0x000fea0003800000 */
.L_x_3378:
[----:B------:R-:W0:Y:S01]  /*a4b0*/  LDC.64 R24, c[0x0][R45+0x2c8] ;  /* 0x0000b2002d187b82 */ /* 0x000e220000000a00 */
[----:B------:R-:W-:Y:S02]  /*a4c0*/  IMAD.MOV.U32 R42, RZ, RZ, R16 ;  /* 0x000000ffff2a7224 */ /* 0x000fe400078e0010 */
[-C--:B0-----:R-:W-:Y:S02]  /*a4d0*/  IMAD R25, R25, R34.reuse, RZ ;  /* 0x0000002219197224 */ /* 0x081fe400078e02ff */
[----:B------:R-:W-:-:S04]  /*a4e0*/  IMAD.WIDE.U32 R34, R24, R34, R42 ;  /* 0x0000002218227225 */ /* 0x000fc800078e002a */
[----:B------:R-:W-:Y:S01]  /*a4f0*/  IMAD R25, R24, R33, R25 ;  /* 0x0000002118197224 */ /* 0x000fe200078e0219 */
[----:B------:R-:W-:-:S03]  /*a500*/  MOV R16, R34 ;  /* 0x0000002200107202 */ /* 0x000fc60000000f00 */
[----:B------:R-:W-:-:S07]  /*a510*/  IMAD.IADD R43, R35, 0x1, R25 ;  /* 0x00000001232b7824 */ /* 0x000fce00078e0219 */
.L_x_3357:
[----:B------:R-:W-:Y:S01]  /*a520*/  ULDC.64 UR24, c[0x0][0x480] ;  /* 0x0001200000187ab9 */ /* 0x000fe20000000a00 */
[----:B------:R-:W-:Y:S01]  /*a530*/  MOV R42, R16 ;  /* 0x00000010002a7202 */ /* 0x000fe20000000f00 */
[----:B------:R-:W-:Y:S01]  /*a540*/  IMAD R9, R9, UR24, RZ ;  /* 0x0000001809097c24 */ /* 0x000fe2000f8e02ff */
[----:B------:R-:W-:Y:S01]  /*a550*/  ULDC UR26, c[0x0][0x6f8] ;  /* 0x0001be00001a7ab9 */ /* 0x000fe20000000800 */
[----:B------:R-:W-:Y:S01]  /*a560*/  ULDC.64 UR28, c[0x0][0x550] ;  /* 0x00015400001c7ab9 */ /* 0x000fe20000000a00 */
[C---:B------:R-:W-:Y:S01]  /*a570*/  FSETP.GEU.FTZ.AND P0, PT, R15.reuse, UR26, PT ;  /* 0x0000001a0f007c0b */ /* 0x040fe2000bf1e000 */
[C---:B--2---:R-:W-:Y:S01]  /*a580*/  IMAD R33, R10.reuse, UR25, R9 ;  /* 0x000000190a217c24 */ /* 0x044fe2000f8e0209 */
[----:B------:R-:W-:Y:S01]  /*a590*/  FSET.BF.LT.FTZ.AND R9, R15, UR26, PT ;  /* 0x0000001a0f097c0a */ /* 0x000fe2000b811000 */
[----:B0-----:R-:W-:Y:S01]  /*a5a0*/  IMAD.WIDE.U32 R24, R10, UR24, R42 ;  /* 0x000000180a187c25 */ /* 0x001fe2000f8e002a */
[----:B------:R-:W-:Y:S01]  /*a5b0*/  ULDC.64 UR24, c[0x0][0x3b0] ;  /* 0x0000ec0000187ab9 */ /* 0x000fe20000000a00 */
[----:B------:R-:W-:-:S02]  /*a5c0*/  SEL R15, RZ, 0x1, P0 ;  /* 0x00000001ff0f7807 */ /* 0x000fc40000000000 */
[----:B------:R-:W-:Y:S01]  /*a5d0*/  IMAD.IADD R25, R25, 0x1, R33 ;  /* 0x0000000119197824 */ /* 0x000fe200078e0221 */
[----:B------:R-:W-:Y:S01]  /*a5e0*/  LEA R36, P1, R24, UR24, 0x2 ;  /* 0x0000001818247c11 */ /* 0x000fe2000f8210ff */
[----:B-----5:R-:W-:Y:S01]  /*a5f0*/  FMUL.FTZ R9, R8, R9 ;  /* 0x0000000908097220 */ /* 0x020fe20000410000 */
[C---:B-1----:R-:W-:Y:S02]  /*a600*/  IADD3 R34, P2, R24.reuse, UR28, RZ ;  /* 0x0000001c18227c10 */ /* 0x042fe4000ff5e0ff */
[----:B------:R-:W-:Y:S01]  /*a610*/  LEA.HI.X R37, R24, UR25, R25, 0x2, P1 ;  /* 0x0000001918257c11 */ /* 0x000fe200088f1419 */
[----:B------:R-:W-:Y:S01]  /*a620*/  FMUL.FTZ R9, R28, R9 ;  /* 0x000000091c097220 */ /* 0x000fe20000410000 */
[----:B------:R-:W-:-:S04]  /*a630*/  IADD3.X R35, R25, UR29, RZ, P2, !PT ;  /* 0x0000001d19237c10 */ /* 0x000fc800097fe4ff */
[----:B------:R3:W-:Y:S04]  /*a640*/  STG.E desc[UR12][R36.64], R9 ;  /* 0x0000000924007986 */ /* 0x0007e8000c10190c */
[----:B------:R3:W-:Y:S02]  /*a650*/  STG.E.U8 desc[UR12][R34.64], R15 ;  /* 0x0000000f22007986 */ /* 0x0007e4000c10110c */
.L_x_3356:
[----:B------:R-:W-:Y:S05]  /*a660*/  BSYNC B0 ;  /* 0x0000000000007941 */ /* 0x000fea0003800000 */
.L_x_3355:
        /* <DEDUP_REMOVED lines=19> */
.L_x_3397:
        /* <DEDUP_REMOVED lines=24> */
.L_x_3386:
        /* <DEDUP_REMOVED lines=22> */
.L_x_3387:
[----:B------:R-:W-:Y:S05]  /*aa80*/  BSYNC B1 ;  /* 0x0000000000017941 */ /* 0x000fea0003800000 */
.L_x_3385:
        /* <DEDUP_REMOVED lines=29> */
.L_x_3389:
        /* <DEDUP_REMOVED lines=23> */
.L_x_3390:
[----:B------:R-:W-:Y:S05]  /*add0*/  BSYNC B1 ;  /* 0x0000000000017941 */ /* 0x000fea0003800000 */
.L_x_3388:
        /* <DEDUP_REMOVED lines=28> */
.L_x_3392:
        /* <DEDUP_REMOVED lines=23> */
.L_x_3393:
[----:B------:R-:W-:Y:S05]  /*b110*/  BSYNC B1 ;  /* 0x0000000000017941 */ /* 0x000fea0003800000 */
.L_x_3391:
        /* <DEDUP_REMOVED lines=29> */
.L_x_3395:
        /* <DEDUP_REMOVED lines=22> */
.L_x_3396:
[----:B------:R-:W-:Y:S05]  /*b450*/  BSYNC B1 ;  /* 0x0000000000017941 */ /* 0x000fea0003800000 */
.L_x_3394:
        /* <DEDUP_REMOVED lines=12> */
.L_x_3384:
        /* <DEDUP_REMOVED lines=14> */
[----:B-----5:R-:W-:Y:S05]  /*b600*/  CALL.REL.NOINC `($__internal_89_$__cuda_sm20_div_u64) ;  /* 0x00000028000c7944 */ /* 0x020fea0003c00000 */
        /* <DEDUP_REMOVED lines=11> */
.L_x_3399:
        /* <DEDUP_REMOVED lines=23> */
.L_x_3400:
[----:B------:R-:W-:Y:S05]  /*b830*/  BSYNC B1 ;  /* 0x0000000000017941 */ /* 0x000fea0003800000 */
.L_x_3398:
        /* <DEDUP_REMOVED lines=33> */
.L_x_3402:
        /* <DEDUP_REMOVED lines=23> */
.L_x_3403:
[----:B------:R-:W-:Y:S05]  /*bbc0*/  BSYNC B1 ;  /* 0x0000000000017941 */ /* 0x000fea0003800000 */
.L_x_3401:
        /* <DEDUP_REMOVED lines=33> */
.L_x_3405:
        /* <DEDUP_REMOVED lines=23> */
.L_x_3406:
[----:B------:R-:W-:Y:S05]  /*bf50*/  BSYNC B1 ;  /* 0x0000000000017941 */ /* 0x000fea0003800000 */
.L_x_3404:
        /* <DEDUP_REMOVED lines=8> */
.L_x_3383:
[----:B------:R-:W-:Y:S01]  /*bfe0*/  ULDC.64 UR24, c[0x0][0x480] ;  /* 0x0001200000187ab9 */ /* 0x000fe20000000a00 */
[----:B0-----:R-:W-:Y:S01]  /*bff0*/  MOV R24, R10 ;  /* 0x0000000a00187202 */ /* 0x001fe20000000f00 */
[----:B------:R-:W-:Y:S01]  /*c000*/  IMAD R5, R5, UR24, RZ ;  /* 0x0000001805057c24 */ /* 0x000fe2000f8e02ff */
[----:B------:R-:W-:Y:S01]  /*c010*/  ULDC UR26, c[0x0][0x6f8] ;  /* 0x0001be00001a7ab9 */ /* 0x000fe20000000800 */
[----:B--2---:R-:W-:Y:S01]  /*c020*/  IMAD.MOV.U32 R25, RZ, RZ, R9 ;  /* 0x000000ffff197224 */ /* 0x004fe200078e0009 */
[----:B------:R-:W-:Y:S01]  /*c030*/  ULDC.64 UR28, c[0x0][0x550] ;  /* 0x00015400001c7ab9 */ /* 0x000fe20000000a00 */
[----:B------:R-:W-:Y:S01]  /*c040*/  IMAD R9, R6, UR25, R5 ;  /* 0x0000001906097c24 */ /* 0x000fe2000f8e0205 */
[----:B------:R-:W-:Y:S01]  /*c050*/  FSET.BF.LT.FTZ.AND R5, R14, UR26, PT ;  /* 0x0000001a0e057c0a */ /* 0x000fe2000b811000 */
[----:B------:R-:W-:Y:S01]  /*c060*/  IMAD.WIDE.U32 R24, R6, UR24, R24 ;  /* 0x0000001806187c25 */ /* 0x000fe2000f8e0018 */
[----:B------:R-:W-:Y:S01]  /*c070*/  ULDC.64 UR24, c[0x0][0x3b0] ;  /* 0x0000ec0000187ab9 */ /* 0x000fe20000000a00 */
[----:B------:R-:W-:-:S02]  /*c080*/  FSETP.GEU.FTZ.AND P0, PT, R14, UR26, PT ;  /* 0x0000001a0e007c0b */ /* 0x000fc4000bf1e000 */
[----:B-----5:R-:W-:Y:S01]  /*c090*/  FMUL.FTZ R5, R4, R5 ;  /* 0x0000000504057220 */ /* 0x020fe20000410000 */
[----:B------:R-:W-:Y:S02]  /*c0a0*/  LEA R6, P1, R24, UR24, 0x2 ;  /* 0x0000001818067c11 */ /* 0x000fe4000f8210ff */
[----:B------:R-:W-:Y:S01]  /*c0b0*/  IADD3 R9, R25, R9, RZ ;  /* 0x0000000919097210 */ /* 0x000fe20007ffe0ff */
[----:B------:R-:W-:Y:S01]  /*c0c0*/  FMUL.FTZ R5, R28, R5 ;  /* 0x000000051c057220 */ /* 0x000fe20000410000 */
[C---:B-1----:R-:W-:Y:S02]  /*c0d0*/  IADD3 R34, P2, R24.reuse, UR28, RZ ;  /* 0x0000001c18227c10 */ /* 0x042fe4000ff5e0ff */
[----:B------:R-:W-:Y:S02]  /*c0e0*/  LEA.HI.X R7, R24, UR25, R9, 0x2, P1 ;  /* 0x0000001918077c11 */ /* 0x000fe400088f1409 */
[----:B------:R-:W-:Y:S02]  /*c0f0*/  IADD3.X R35, R9, UR29, RZ, P2, !PT ;  /* 0x0000001d09237c10 */ /* 0x000fe400097fe4ff */
[----:B------:R-:W-:Y:S01]  /*c100*/  SEL R9, RZ, 0x1, P0 ;  /* 0x00000001ff097807 */ /* 0x000fe20000000000 */
[----:B------:R4:W-:Y:S04]  /*c110*/  STG.E desc[UR12][R6.64], R5 ;  /* 0x0000000506007986 */ /* 0x0009e8000c10190c */
[----:B------:R4:W-:Y:S02]  /*c120*/  STG.E.U8 desc[UR12][R34.64], R9 ;  /* 0x0000000922007986 */ /* 0x0009e4000c10110c */
.L_x_3382:
[----:B------:R-:W-:Y:S05]  /*c130*/  BSYNC B0 ;  /* 0x0000000000007941 */ /* 0x000fea0003800000 */
.L_x_3381:
        /* <DEDUP_REMOVED lines=18> */
.L_x_3422:
        /* <DEDUP_REMOVED lines=14> */
[----:B-----5:R-:W-:Y:S05]  /*c340*/  CALL.REL.NOINC `($__internal_89_$__cuda_sm20_div_u64) ;  /* 0x0000001800bc7944 */ /* 0x020fea0003c00000 */
        /* <DEDUP_REMOVED lines=10> */
.L_x_3411:
        /* <DEDUP_REMOVED lines=22> */
.L_x_3412:
[----:B------:R-:W-:Y:S05]  /*c550*/  BSYNC B0 ;  /* 0x0000000000007941 */ /* 0x000fea0003800000 */
.L_x_3410:
        /* <DEDUP_REMOVED lines=29> */
.L_x_3414:
        /* <DEDUP_REMOVED lines=23> */
.L_x_3415:
[----:B------:R-:W-:Y:S05]  /*c8a0*/  BSYNC B0 ;  /* 0x0000000000007941 */ /* 0x000fea0003800000 */
.L_x_3413:
        /* <DEDUP_REMOVED lines=16> */
[----:B-----5:R-:W-:Y:S05]  /*c9b0*/  CALL.REL.NOINC `($__internal_89_$__cuda_sm20_div_u64) ;  /* 0x0000001400207944 */ /* 0x020fea0003c00000 */
        /* <DEDUP_REMOVED lines=11> */
.L_x_3417:
        /* <DEDUP_REMOVED lines=23> */
.L_x_3418:
[----:B------:R-:W-:Y:S05]  /*cbe0*/  BSYNC B0 ;  /* 0x0000000000007941 */ /* 0x000fea0003800000 */
.L_x_3416:
        /* <DEDUP_REMOVED lines=29> */
.L_x_3420:
        /* <DEDUP_REMOVED lines=22> */
.L_x_3421:
[----:B------:R-:W-:Y:S05]  /*cf20*/  BSYNC B0 ;  /* 0x0000000000007941 */ /* 0x000fea0003800000 */
.L_x_3419:
        /* <DEDUP_REMOVED lines=8> */
.L_x_3409:
        /* <DEDUP_REMOVED lines=12> */
[----:B--2---:R-:W-:Y:S02]  /*d070*/  MOV R25, R15 ;  /* 0x0000000f00197202 */ /* 0x004fe40000000f00 */
[----:B-1----:R-:W-:-:S07]  /*d080*/  MOV R34, 0xd0a0 ;  /* 0x0000d0a000227802 */ /* 0x002fce0000000f00 */
[----:B-----5:R-:W-:Y:S05]  /*d090*/  CALL.REL.NOINC `($__internal_89_$__cuda_sm20_div_u64) ;  /* 0x0000000c00687944 */ /* 0x020fea0003c00000 */
        /* <DEDUP_REMOVED lines=9> */
.L_x_3424:
[----:B------:R-:W3:Y:S01]  /*d130*/  I2F.U32.RP R0, R14 ;  /* 0x0000000e00007306 */ /* 0x000ee20000209000 */
[----:B------:R-:W-:Y:S01]  /*d140*/  IADD3 R3, RZ, -R14, RZ ;  /* 0x8000000eff037210 */ /* 0x000fe20007ffe0ff */
[----:B------:R-:W-:Y:S01]  /*d150*/  IMAD.MOV.U32 R9, RZ, RZ, RZ ;  /* 0x000000ffff097224 */ /* 0x000fe200078e00ff */
[----:B------:R-:W-:-:S05]  /*d160*/  ISETP.NE.U32.AND P2, PT, R14, RZ, PT ;  /* 0x000000ff0e00720c */ /* 0x000fca0003f45070 */
[----:B---3--:R-:W0:Y:S02]  /*d170*/  MUFU.RCP R0, R0 ;  /* 0x0000000000007308 */ /* 0x008e240000001000 */
        /* <DEDUP_REMOVED lines=18> */
.L_x_3425:
[----:B------:R-:W-:Y:S05]  /*d2a0*/  BSYNC B0 ;  /* 0x0000000000007941 */ /* 0x000fea0003800000 */
.L_x_3423:
        /* <DEDUP_REMOVED lines=31> */
.L_x_3427:
        /* <DEDUP_REMOVED lines=23> */
.L_x_3428:
[----:B------:R-:W-:Y:S05]  /*d610*/  BSYNC B0 ;  /* 0x0000000000007941 */ /* 0x000fea0003800000 */
.L_x_3426:
        /* <DEDUP_REMOVED lines=21> */
[----:B-----5:R-:W-:Y:S05]  /*d770*/  CALL.REL.NOINC `($__internal_89_$__cuda_sm20_div_u64) ;  /* 0x0000000400b07944 */ /* 0x020fea0003c00000 */
        /* <DEDUP_REMOVED lines=9> */
.L_x_3430:
        /* <DEDUP_REMOVED lines=23> */
.L_x_3431:
[----:B------:R-:W-:Y:S05]  /*d980*/  BSYNC B0 ;  /* 0x0000000000007941 */ /* 0x000fea0003800000 */
.L_x_3429:
[----:B------:R0:W1:Y:S02]  /*d990*/  LDC.64 R14, c[0x0][R7+0x2c8] ;  /* 0x0000b200070e7b82 */ /* 0x0000640000000a00 */
[----:B0-----:R-:W-:Y:S02]  /*d9a0*/  IMAD.MOV.U32 R7, RZ, RZ, R5 ;  /* 0x000000ffff077224 */ /* 0x001fe400078e0005 */
[-C--:B-1----:R-:W-:Y:S02]  /*d9b0*/  IMAD R0, R15, R34.reuse, RZ ;  /* 0x000000220f007224 */ /* 0x082fe400078e02ff */
[----:B------:R-:W-:-:S04]  /*d9c0*/  IMAD.WIDE.U32 R6, R14, R34, R6 ;  /* 0x000000220e067225 */ /* 0x000fc800078e0006 */
[----:B------:R-:W-:-:S05]  /*d9d0*/  IMAD R9, R14, R9, R0 ;  /* 0x000000090e097224 */ /* 0x000fca00078e0200 */
[----:B------:R-:W-:-:S07]  /*d9e0*/  IADD3 R5, R7, R9, RZ ;  /* 0x0000000907057210 */ /* 0x000fce0007ffe0ff */
.L_x_3408:
[----:B------:R-:W-:Y:S01]  /*d9f0*/  ULDC.64 UR24, c[0x0][0x480] ;  /* 0x0001200000187ab9 */ /* 0x000fe20000000a00 */
[----:B------:R-:W-:Y:S01]  /*da00*/  MOV R7, R5 ;  /* 0x0000000500077202 */ /* 0x000fe20000000f00 */
[----:B------:R-:W-:Y:S01]  /*da10*/  IMAD R3, R3, UR24, RZ ;  /* 0x0000001803037c24 */ /* 0x000fe2000f8e02ff */
[----:B------:R-:W-:Y:S01]  /*da20*/  ULDC UR26, c[0x0][0x6f8] ;  /* 0x0001be00001a7ab9 */ /* 0x000fe20000000800 */
[----:B------:R-:W-:Y:S01]  /*da30*/  ULDC.64 UR28, c[0x0][0x550] ;  /* 0x00015400001c7ab9 */ /* 0x000fe20000000a00 */
[C---:B------:R-:W-:Y:S01]  /*da40*/  FSET.BF.LT.FTZ.AND R0, R13.reuse, UR26, PT ;  /* 0x0000001a0d007c0a */ /* 0x040fe2000b811000 */
[----:B---3--:R-:W-:Y:S01]  /*da50*/  IMAD.WIDE.U32 R14, R2, UR24, R6 ;  /* 0x00000018020e7c25 */ /* 0x008fe2000f8e0006 */
[----:B------:R-:W-:-:S03]  /*da60*/  FSETP.GEU.FTZ.AND P0, PT, R13, UR26, PT ;  /* 0x0000001a0d007c0b */ /* 0x000fc6000bf1e000 */
[----:B------:R-:W-:Y:S01]  /*da70*/  IMAD R3, R2, UR25, R3 ;  /* 0x0000001902037c24 */ /* 0x000fe2000f8e0203 */
[----:B------:R-:W-:Y:S01]  /*da80*/  ULDC.64 UR24, c[0x0][0x3b0] ;  /* 0x0000ec0000187ab9 */ /* 0x000fe20000000a00 */
[----:B-----5:R-:W-:Y:S01]  /*da90*/  FMUL.FTZ R5, R41, R0 ;  /* 0x0000000029057220 */ /* 0x020fe20000410000 */
[C---:B------:R-:W-:Y:S01]  /*daa0*/  LEA R2, P1, R14.reuse, UR24, 0x2 ;  /* 0x000000180e027c11 */ /* 0x040fe2000f8210ff */
[----:B------:R-:W-:Y:S01]  /*dab0*/  IMAD.IADD R7, R15, 0x1, R3 ;  /* 0x000000010f077824 */ /* 0x000fe200078e0203 */
[----:B------:R-:W-:Y:S01]  /*dac0*/  IADD3 R6, P2, R14, UR28, RZ ;  /* 0x0000001c0e067c10 */ /* 0x000fe2000ff5e0ff */
[----:B------:R-:W-:Y:S01]  /*dad0*/  FMUL.FTZ R5, R28, R5 ;  /* 0x000000051c057220 */ /* 0x000fe20000410000 */
[----:B------:R-:W-:Y:S02]  /*dae0*/  SEL R9, RZ, 0x1, P0 ;  /* 0x00000001ff097807 */ /* 0x000fe40000000000 */
[----:B------:R-:W-:Y:S02]  /*daf0*/  LEA.HI.X R3, R14, UR25, R7, 0x2, P1 ;  /* 0x000000190e037c11 */ /* 0x000fe400088f1407 */
[----:B------:R-:W-:-:S03]  /*db00*/  IADD3.X R7, R7, UR29, RZ, P2, !PT ;  /* 0x0000001d07077c10 */ /* 0x000fc600097fe4ff */
[----:B------:R3:W-:Y:S04]  /*db10*/  STG.E desc[UR12][R2.64], R5 ;  /* 0x0000000502007986 */ /* 0x0007e8000c10190c */
[----:B------:R3:W-:Y:S02]  /*db20*/  STG.E.U8 desc[UR12][R6.64], R9 ;  /* 0x0000000906007986 */ /* 0x0007e4000c10110c */
.L_x_3407:
        /* <DEDUP_REMOVED lines=11> */
        .weak           $__internal_88_$__cuda_sm20_dblrcp_rn_slowpath_v3
        .type           $__internal_88_$__cuda_sm20_dblrcp_rn_slowpath_v3,@function
        .size           $__internal_88_$__cuda_sm20_dblrcp_rn_slowpath_v3,($__internal_89_$__cuda_sm20_div_u64 - $__internal_88_$__cuda_sm20_dblrcp_rn_slowpath_v3)
$__internal_88_$__cuda_sm20_dblrcp_rn_slowpath_v3:
        /* <DEDUP_REMOVED lines=23> */
.L_x_3435:
        /* <DEDUP_REMOVED lines=10> */
.L_x_3433:
[----:B------:R-:W-:Y:S02]  /*ddf0*/  LOP3.LUT R7, R5, 0x80000, RZ, 0xfc, !PT ;  /* 0x0008000005077812 */ /* 0x000fe400078efcff */
[----:B------:R-:W-:-:S07]  /*de00*/  MOV R6, R4 ;  /* 0x0000000400067202 */ /* 0x000fce0000000f00 */
.L_x_3434:
[----:B------:R-:W-:Y:S01]  /*de10*/  MOV R4, R12 ;  /* 0x0000000c00047202 */ /* 0x000fe20000000f00 */
[----:B------:R-:W-:-:S04]  /*de20*/  IMAD.MOV.U32 R5, RZ, RZ, 0x0 ;  /* 0x00000000ff057424 */ /* 0x000fc800078e00ff */
[----:B------:R-:W-:Y:S05]  /*de30*/  RET.REL.NODEC R4 `(_ZN2at6native43_GLOBAL__N__7cc8d1ed_10_Dropout_cu_0e96ed3820fused_dropout_kernelIffmLin1ELin1EbEEvNS_4cuda6detail10TensorInfoIKT_T1_EENS5_IS6_S8_EENS5_IT4_S8_EES8_T0_NS_15PhiloxCudaStateE) ;  /* 0xffffff2004707950 */ /* 0x000fea0003c3ffff */
        .weak           $__internal_89_$__cuda_sm20_div_u64
        .type           $__internal_89_$__cuda_sm20_div_u64,@function
        .size           $__internal_89_$__cuda_sm20_div_u64,(.L_x_11674 - $__internal_89_$__cuda_sm20_div_u64)
$__internal_89_$__cuda_sm20_div_u64:
        /* <DEDUP_REMOVED lines=66> */
[----:B------:R-:W-:Y:S05]  /*e260*/  RET.REL.NODEC R34 `(_ZN2at6native43_GLOBAL__N__7cc8d1ed_10_Dropout_cu_0e96ed3820fused_dropout_kernelIffmLin1ELin1EbEEvNS_4cuda6detail10TensorInfoIKT_T1_EENS5_IS6_S8_EENS5_IT4_S8_EES8_T0_NS_15PhiloxCudaStateE) ;  /* 0xffffff1c22647950 */ /* 0x000fea0003c3ffff */
.L_x_3436:
        /* <DEDUP_REMOVED lines=9> */
.L_x_11674:


//--------------------- .text._ZN2at6native43_GLOBAL__N__7cc8d1ed_10_Dropout_cu_0e96ed3820fused_dropout_kernelIffmLin1ELi1EbEEvNS_4cuda6detail10TensorInfoIKT_T1_EENS5_IS6_S8_EENS5_IT4_S8_EES8_T0_NS_15PhiloxCudaStateE --------------------------
	.section	.text._ZN2at6native43_GLOBAL__N__7cc8d1ed_10_Dropout_cu_0e96ed3820fused_dropout_kernelIffmLin1ELi1EbEEvNS_4cuda6detail10TensorInfoIKT_T1_EENS5_IS6_S8_EENS5_IT4_S8_EES8_T0_NS_15PhiloxCudaStateE,"ax",@progbits
	.align	128
.text._ZN2at6native43_GLOBAL__N__7cc8d1ed_10_Dropout_cu_0e96ed3820fused_dropout_kernelIffmLin1ELi1EbEEvNS_4cuda6detail10TensorInfoIKT_T1_EENS5_IS6_S8_EENS5_IT4_S8_EES8_T0_NS_15PhiloxCudaStateE:
        .type           _ZN2at6native43_GLOBAL__N__7cc8d1ed_10_Dropout_cu_0e96ed3820fused_dropout_kernelIffmLin1ELi1EbEEvNS_4cuda6detail10TensorInfoIKT_T1_EENS5_IS6_S8_EENS5_IT4_S8_EES8_T0_NS_15PhiloxCudaStateE,@function
        .size           _ZN2at6native43_GLOBAL__N__7cc8d1ed_10_Dropout_cu_0e96ed3820fused_dropout_kernelIffmLin1ELi1EbEEvNS_4cuda6detail10TensorInfoIKT_T1_EENS5_IS6_S8_EENS5_IT4_S8_EES8_T0_NS_15PhiloxCudaStateE,(.L_x_11677 - _ZN2at6native43_GLOBAL__N__7cc8d1ed_10_Dropout_cu_0e96ed3820fused_dropout_kernelIffmLin1ELi1EbEEvNS_4cuda6detail10TensorInfoIKT_T1_EENS5_IS6_S8_EENS5_IT4_S8_EES8_T0_NS_15PhiloxCudaStateE)
        .other          _ZN2at6native43_GLOBAL__N__7cc8d1ed_10_Dropout_cu_0e96ed3820fused_dropout_kernelIffmLin1ELi1EbEEvNS_4cuda6detail10TensorInfoIKT_T1_EENS5_IS6_S8_EENS5_IT4_S8_EES8_T0_NS_15PhiloxCudaStateE,@"STO_CUDA_ENTRY STV_DEFAULT"
_ZN2at6native43_GLOBAL__N__7cc8d1ed_10_Dropout_cu_0e96ed3820fused_dropout_kernelIffmLin1ELi1EbEEvNS_4cuda6detail10TensorInfoIKT_T1_EENS5_IS6_S8_EENS5_IT4_S8_EES8_T0_NS_15PhiloxCudaStateE:
        /* <DEDUP_REMOVED lines=108> */
[----:B------:R-:W-:Y:S05]  /*06c0*/  CALL.REL.NOINC `($__internal_90_$__cuda_sm20_dblrcp_rn_slowpath_v3) ;  /* 0x0000007400e47944 */ /* 0x000fea0003c00000 */
.L_x_3437:
        /* <DEDUP_REMOVED lines=18> */
[----:B------:R-:W-:Y:S05]  /*07f0*/  CALL.REL.NOINC `($__internal_91_$__cuda_sm20_div_u64) ;  /* 0x0000007800307944 */ /* 0x000fea0003c00000 */
[----:B------:R-:W-:Y:S01]  /*0800*/  IMAD.MOV.U32 R9, RZ, RZ, R43 ;  /* 0x000000ffff097224 */ /* 0x000fe200078e002b */
[----:B------:R-:W-:Y:S06]  /*0810*/  BRA `(.L_x_3439) ;  /* 0x00000000005c7947 */ /* 0x000fec0003800000 */
.L_x_3438:
        /* <DEDUP_REMOVED lines=23> */
.L_x_3439:
        /* <DEDUP_REMOVED lines=24> */
.L_x_3555:
[----:B------:R-:W-:Y:S01]  /*0b10*/  IADD3 R3, R3, 0x1, RZ ;  /* 0x0000000103037810 */ /* 0x000fe20007ffe0ff */
[----:B------:R-:W-:Y:S03]  /*0b20*/  BSSY B0, `(.L_x_3440) ;  /* 0x000000c000007945 */ /* 0x000fe60003800000 */
[C---:B------:R-:W-:Y:S01]  /*0b30*/  ISETP.NE.AND P0, PT, R3.reuse, RZ, PT ;  /* 0x000000ff0300720c */ /* 0x040fe20003f05270 */
[----:B------:R-:W-:-:S12]  /*0b40*/  IMAD.HI.U32 R8, R3, -0x2daee0ad, RZ ;  /* 0xd2511f5303087827 */ /* 0x000fd800078e00ff */
[----:B-1---5:R-:W-:Y:S05]  /*0b50*/  @P0 BRA `(.L_x_3441) ;  /* 0x0000000000200947 */ /* 0x022fea0003800000 */
        /* <DEDUP_REMOVED lines=8> */
.L_x_3441:
[----:B------:R-:W-:Y:S05]  /*0be0*/  BSYNC B0 ;  /* 0x0000000000007941 */ /* 0x000fea0003800000 */
.L_x_3440:
        /* <DEDUP_REMOVED lines=72> */
.L_x_3443:
[----:B------:R-:W-:Y:S01]  /*1070*/  IMAD.MOV.U32 R7, RZ, RZ, R16 ;  /* 0x000000ffff077224 */ /* 0x000fe200078e0010 */
[----:B------:R-:W-:Y:S01]  /*1080*/  MOV R8, R21 ;  /* 0x0000001500087202 */ /* 0x000fe20000000f00 */
[----:B------:R-:W-:Y:S01]  /*1090*/  IMAD.MOV.U32 R18, RZ, RZ, R14 ;  /* 0x000000ffff127224 */ /* 0x000fe200078e000e */
[----:B------:R-:W-:-:S07]  /*10a0*/  MOV R19, R24 ;  /* 0x0000001800137202 */ /* 0x000fce0000000f00 */
.L_x_3442:
        /* <DEDUP_REMOVED lines=31> */
.L_x_3460:
        /* <DEDUP_REMOVED lines=11> */
[----:B------:R-:W-:Y:S05]  /*1350*/  CALL.REL.NOINC `($__internal_91_$__cuda_sm20_div_u64) ;  /* 0x0000006c00587944 */ /* 0x000fea0003c00000 */
        /* <DEDUP_REMOVED lines=10> */
.L_x_3449:
        /* <DEDUP_REMOVED lines=22> */
.L_x_3450:
[----:B------:R-:W-:Y:S05]  /*1560*/  BSYNC B1 ;  /* 0x0000000000017941 */ /* 0x000fea0003800000 */
.L_x_3448:
        /* <DEDUP_REMOVED lines=15> */
[----:B------:R-:W-:Y:S05]  /*1660*/  CALL.REL.NOINC `($__internal_91_$__cuda_sm20_div_u64) ;  /* 0x0000006800947944 */ /* 0x000fea0003c00000 */
        /* <DEDUP_REMOVED lines=12> */
.L_x_3452:
        /* <DEDUP_REMOVED lines=23> */
.L_x_3453:
[----:B------:R-:W-:Y:S05]  /*18a0*/  BSYNC B1 ;  /* 0x0000000000017941 */ /* 0x000fea0003800000 */
.L_x_3451:
        /* <DEDUP_REMOVED lines=29> */
.L_x_3455:
        /* <DEDUP_REMOVED lines=23> */
.L_x_3456:
[----:B------:R-:W-:Y:S05]  /*1bf0*/  BSYNC B1 ;  /* 0x0000000000017941 */ /* 0x000fea0003800000 */
.L_x_3454:
        /* <DEDUP_REMOVED lines=29> */
.L_x_3458:
        /* <DEDUP_REMOVED lines=23> */
.L_x_3459:
[----:B------:R-:W-:Y:S05]  /*1f40*/  BSYNC B1 ;  /* 0x0000000000017941 */ /* 0x000fea0003800000 */
.L_x_3457:
        /* <DEDUP_REMOVED lines=10> */
.L_x_3447:
        /* <DEDUP_REMOVED lines=13> */
[----:B------:R-:W-:Y:S05]  /*20c0*/  CALL.REL.NOINC `($__internal_91_$__cuda_sm20_div_u64) ;  /* 0x0000005c00fc7944 */ /* 0x000fea0003c00000 */
        /* <DEDUP_REMOVED lines=10> */
.L_x_3462:
        /* <DEDUP_REMOVED lines=23> */
.L_x_3463:
[----:B------:R-:W-:Y:S05]  /*22e0*/  BSYNC B1 ;  /* 0x0000000000017941 */ /* 0x000fea0003800000 */
.L_x_3461:
        /* <DEDUP_REMOVED lines=29> */
.L_x_3465:
        /* <DEDUP_REMOVED lines=23> */
.L_x_3466:
[----:B------:R-:W-:Y:S05]  /*2630*/  BSYNC B1 ;  /* 0x0000000000017941 */ /* 0x000fea0003800000 */
.L_x_3464:
        /* <DEDUP_REMOVED lines=29> */
.L_x_3468:
        /* <DEDUP_REMOVED lines=23> */
.L_x_3469:
[----:B------:R-:W-:Y:S05]  /*2980*/  BSYNC B1 ;  /* 0x0000000000017941 */ /* 0x000fea0003800000 */
.L_x_3467:
[----:B------:R-:W0:Y:S02]  /*2990*/  LDC.64 R6, c[0x0][R23+0x2c8] ;  /* 0x0000b20017067b82 */ /* 0x000e240000000a00 */
[-C--:B0-----:R-:W-:Y:S02]  /*29a0*/  IMAD R7, R7, R31.reuse, RZ ;  /* 0x0000001f07077224 */ /* 0x081fe400078e02ff */
[----:B------:R-:W-:-:S04]  /*29b0*/  IMAD.WIDE.U32 R20, R6, R31, R20 ;  /* 0x0000001f06147225 */ /* 0x000fc800078e0014 */
[----:B------:R-:W-:-:S05]  /*29c0*/  IMAD R7, R6, R27, R7 ;  /* 0x0000001b06077224 */ /* 0x000fca00078e0207 */
[----:B------:R-:W-:-:S07]  /*29d0*/  IADD3 R21, R21, R7, RZ ;  /* 0x0000000715157210 */ /* 0x000fce0007ffe0ff */
.L_x_3446:
        /* <DEDUP_REMOVED lines=9> */
.L_x_3445:
[----:B------:R-:W-:Y:S05]  /*2a70*/  BSYNC B0 ;  /* 0x0000000000007941 */ /* 0x000fea0003800000 */
.L_x_3444:
        /* <DEDUP_REMOVED lines=30> */
.L_x_3486:
        /* <DEDUP_REMOVED lines=11> */
[----:B-----5:R-:W-:Y:S05]  /*2d10*/  CALL.REL.NOINC `($__internal_91_$__cuda_sm20_div_u64) ;  /* 0x0000005000e87944 */ /* 0x020fea0003c00000 */
        /* <DEDUP_REMOVED lines=10> */
.L_x_3475:
        /* <DEDUP_REMOVED lines=22> */
.L_x_3476:
[----:B------:R-:W-:Y:S05]  /*2f20*/  BSYNC B1 ;  /* 0x0000000000017941 */ /* 0x000fea0003800000 */
.L_x_3474:
        /* <DEDUP_REMOVED lines=17> */
[----:B-----5:R-:W-:Y:S05]  /*3040*/  CALL.REL.NOINC `($__internal_91_$__cuda_sm20_div_u64) ;  /* 0x00000050001c7944 */ /* 0x020fea0003c00000 */
        /* <DEDUP_REMOVED lines=12> */
.L_x_3478:
        /* <DEDUP_REMOVED lines=23> */
.L_x_3479:
[----:B------:R-:W-:Y:S05]  /*3280*/  BSYNC B1 ;  /* 0x0000000000017941 */ /* 0x000fea0003800000 */
.L_x_3477:
        /* <DEDUP_REMOVED lines=29> */
.L_x_3481:
        /* <DEDUP_REMOVED lines=23> */
.L_x_3482:
[----:B------:R-:W-:Y:S05]  /*35d0*/  BSYNC B1 ;  /* 0x0000000000017941 */ /* 0x000fea0003800000 */
.L_x_3480:
        /* <DEDUP_REMOVED lines=29> */
.L_x_3484:
        /* <DEDUP_REMOVED lines=23> */
.L_x_3485:
[----:B------:R-:W-:Y:S05]  /*3920*/  BSYNC B1 ;  /* 0x0000000000017941 */ /* 0x000fea0003800000 */
.L_x_3483:
        /* <DEDUP_REMOVED lines=11> */
.L_x_3473:
        /* <DEDUP_REMOVED lines=24> */
.L_x_3488:
        /* <DEDUP_REMOVED lines=23> */
.L_x_3489:
[----:B------:R-:W-:Y:S05]  /*3cd0*/  BSYNC B1 ;  /* 0x0000000000017941 */ /* 0x000fea0003800000 */
.L_x_3487:
        /* <DEDUP_REMOVED lines=30> */
.L_x_3491:
        /* <DEDUP_REMOVED lines=23> */
.L_x_3492:
[----:B------:R-:W-:Y:S05]  /*4030*/  BSYNC B1 ;  /* 0x0000000000017941 */ /* 0x000fea0003800000 */
.L_x_3490:
        /* <DEDUP_REMOVED lines=29> */
.L_x_3494:
        /* <DEDUP_REMOVED lines=23> */
.L_x_3495:
[----:B------:R-:W-:Y:S05]  /*4380*/  BSYNC B1 ;  /* 0x0000000000017941 */ /* 0x000fea0003800000 */
.L_x_3493:
[----:B------:R-:W0:Y:S01]  /*4390*/  LDC.64 R30, c[0x0][R30+0x2c8] ;  /* 0x0000b2001e1e7b82 */ /* 0x000e220000000a00 */
[----:B------:R-:W-:Y:S01]  /*43a0*/  MOV R29, R27 ;  /* 0x0000001b001d7202 */ /* 0x000fe20000000f00 */
[-C--:B0-----:R-:W-:Y:S02]  /*43b0*/  IMAD R7, R31, R6.reuse, RZ ;  /* 0x000000061f077224 */ /* 0x081fe400078e02ff */
[----:B------:R-:W-:-:S04]  /*43c0*/  IMAD.WIDE.U32 R28, R30, R6, R28 ;  /* 0x000000061e1c7225 */ /* 0x000fc800078e001c */
[----:B------:R-:W-:-:S04]  /*43d0*/  IMAD R7, R30, R37, R7 ;  /* 0x000000251e077224 */ /* 0x000fc800078e0207 */
[----:B------:R-:W-:-:S07]  /*43e0*/  IMAD.IADD R27, R29, 0x1, R7 ;  /* 0x000000011d1b7824 */ /* 0x000fce00078e0207 */
.L_x_3472:
        /* <DEDUP_REMOVED lines=10> */
.L_x_3471:
[----:B------:R-:W-:Y:S05]  /*4490*/  BSYNC B0 ;  /* 0x0000000000007941 */ /* 0x000fea0003800000 */
.L_x_3470:
        /* <DEDUP_REMOVED lines=28> */
.L_x_3512:
        /* <DEDUP_REMOVED lines=23> */
.L_x_3501:
        /* <DEDUP_REMOVED lines=22> */
.L_x_3502:
[----:B------:R-:W-:Y:S05]  /*4930*/  BSYNC B1 ;  /* 0x0000000000017941 */ /* 0x000fea0003800000 */
.L_x_3500:
        /* <DEDUP_REMOVED lines=17> */
[----:B-----5:R-:W-:Y:S05]  /*4a50*/  CALL.REL.NOINC `($__internal_91_$__cuda_sm20_div_u64) ;  /* 0x0000003400987944 */ /* 0x020fea0003c00000 */
        /* <DEDUP_REMOVED lines=12> */
.L_x_3504:
        /* <DEDUP_REMOVED lines=23> */
.L_x_3505:
[----:B------:R-:W-:Y:S05]  /*4c90*/  BSYNC B1 ;  /* 0x0000000000017941 */ /* 0x000fea0003800000 */
.L_x_3503:
        /* <DEDUP_REMOVED lines=29> */
.L_x_3507:
        /* <DEDUP_REMOVED lines=23> */
.L_x_3508:
[----:B------:R-:W-:Y:S05]  /*4fe0*/  BSYNC B1 ;  /* 0x0000000000017941 */ /* 0x000fea0003800000 */
.L_x_3506:
        /* <DEDUP_REMOVED lines=29> */
.L_x_3510:
        /* <DEDUP_REMOVED lines=23> */
.L_x_3511:
[----:B------:R-:W-:Y:S05]  /*5330*/  BSYNC B1 ;  /* 0x0000000000017941 */ /* 0x000fea0003800000 */
.L_x_3509:
        /* <DEDUP_REMOVED lines=11> */
.L_x_3499:
        /* <DEDUP_REMOVED lines=13> */
[----:B-----5:R-:W-:Y:S05]  /*54c0*/  CALL.REL.NOINC `($__internal_91_$__cuda_sm20_div_u64) ;  /* 0x0000002800fc7944 */ /* 0x020fea0003c00000 */
        /* <DEDUP_REMOVED lines=11> */
.L_x_3514:
        /* <DEDUP_REMOVED lines=23> */
.L_x_3515:
[----:B------:R-:W-:Y:S05]  /*56f0*/  BSYNC B1 ;  /* 0x0000000000017941 */ /* 0x000fea0003800000 */
.L_x_3513:
        /* <DEDUP_REMOVED lines=31> */
.L_x_3517:
        /* <DEDUP_REMOVED lines=23> */
.L_x_3518:
[----:B------:R-:W-:Y:S05]  /*5a60*/  BSYNC B1 ;  /* 0x0000000000017941 */ /* 0x000fea0003800000 */
.L_x_3516:
        /* <DEDUP_REMOVED lines=30> */
.L_x_3520:
        /* <DEDUP_REMOVED lines=23> */
.L_x_3521:
[----:B------:R-:W-:Y:S05]  /*5dc0*/  BSYNC B1 ;  /* 0x0000000000017941 */ /* 0x000fea0003800000 */
.L_x_3519:
[----:B------:R-:W0:Y:S01]  /*5dd0*/  LDC.64 R30, c[0x0][R30+0x2c8] ;  /* 0x0000b2001e1e7b82 */ /* 0x000e220000000a00 */
[----:B------:R-:W-:Y:S01]  /*5de0*/  MOV R29, R27 ;  /* 0x0000001b001d7202 */ /* 0x000fe20000000f00 */
[-C--:B0-----:R-:W-:Y:S02]  /*5df0*/  IMAD R7, R31, R6.reuse, RZ ;  /* 0x000000061f077224 */ /* 0x081fe400078e02ff */
[----:B------:R-:W-:-:S04]  /*5e00*/  IMAD.WIDE.U32 R28, R30, R6, R28 ;  /* 0x000000061e1c7225 */ /* 0x000fc800078e001c */
[----:B------:R-:W-:-:S04]  /*5e10*/  IMAD R7, R30, R37, R7 ;  /* 0x000000251e077224 */ /* 0x000fc800078e0207 */
[----:B------:R-:W-:-:S07]  /*5e20*/  IMAD.IADD R27, R29, 0x1, R7 ;  /* 0x000000011d1b7824 */ /* 0x000fce00078e0207 */
.L_x_3498:
        /* <DEDUP_REMOVED lines=10> */
.L_x_3497:
[----:B------:R-:W-:Y:S05]  /*5ed0*/  BSYNC B0 ;  /* 0x0000000000007941 */ /* 0x000fea0003800000 */
.L_x_3496:
        /* <DEDUP_REMOVED lines=25> */
.L_x_3538:
        /* <DEDUP_REMOVED lines=22> */
.L_x_3527:
        /* <DEDUP_REMOVED lines=22> */
.L_x_3528:
[----:B------:R-:W-:Y:S05]  /*6330*/  BSYNC B1 ;  /* 0x0000000000017941 */ /* 0x000fea0003800000 */
.L_x_3526:
        /* <DEDUP_REMOVED lines=28> */
.L_x_3530:
        /* <DEDUP_REMOVED lines=22> */
.L_x_3531:
[----:B------:R-:W-:Y:S05]  /*6660*/  BSYNC B1 ;  /* 0x0000000000017941 */ /* 0x000fea0003800000 */
.L_x_3529:
        /* <DEDUP_REMOVED lines=29> */
.L_x_3533:
        /* <DEDUP_REMOVED lines=23> */
.L_x_3534:
[----:B------:R-:W-:Y:S05]  /*69b0*/  BSYNC B1 ;  /* 0x0000000000017941 */ /* 0x000fea0003800000 */
.L_x_3532:
        /* <DEDUP_REMOVED lines=28> */
.L_x_3536:
        /* <DEDUP_REMOVED lines=23> */
.L_x_3537:
[----:B------:R-:W-:Y:S05]  /*6cf0*/  BSYNC B1 ;  /* 0x0000000000017941 */ /* 0x000fea0003800000 */
.L_x_3535:
        /* <DEDUP_REMOVED lines=10> */
.L_x_3525:
        /* <DEDUP_REMOVED lines=24> */
.L_x_3540:
        /* <DEDUP_REMOVED lines=23> */
.L_x_3541:
[----:B------:R-:W-:Y:S05]  /*7090*/  BSYNC B1 ;  /* 0x0000000000017941 */ /* 0x000fea0003800000 */
.L_x_3539:
        /* <DEDUP_REMOVED lines=29> */
.L_x_3543:
        /* <DEDUP_REMOVED lines=23> */
.L_x_3544:
[----:B------:R-:W-:Y:S05]  /*73e0*/  BSYNC B1 ;  /* 0x0000000000017941 */ /* 0x000fea0003800000 */
.L_x_3542:
        /* <DEDUP_REMOVED lines=28> */
.L_x_3546:
        /* <DEDUP_REMOVED lines=23> */
.L_x_3547:
[----:B------:R-:W-:Y:S05]  /*7720*/  BSYNC B1 ;  /* 0x0000000000017941 */ /* 0x000fea0003800000 */
.L_x_3545:
[----:B------:R-:W0:Y:S02]  /*7730*/  LDC.64 R38, c[0x0][R38+0x2c8] ;  /* 0x0000b20026267b82 */ /* 0x000e240000000a00 */
[-C--:B0-----:R-:W-:Y:S02]  /*7740*/  IMAD R7, R39, R6.reuse, RZ ;  /* 0x0000000627077224 */ /* 0x081fe400078e02ff */
[----:B------:R-:W-:-:S04]  /*7750*/  IMAD.WIDE.U32 R28, R38, R6, R28 ;  /* 0x00000006261c7225 */ /* 0x000fc800078e001c */
[----:B------:R-:W-:-:S05]  /*7760*/  IMAD R7, R38, R31, R7 ;  /* 0x0000001f26077224 */ /* 0x000fca00078e0207 */
[----:B------:R-:W-:-:S07]  /*7770*/  IADD3 R29, R29, R7, RZ ;  /* 0x000000071d1d7210 */ /* 0x000fce0007ffe0ff */
.L_x_3524:
        /* <DEDUP_REMOVED lines=9> */
.L_x_3523:
[----:B------:R-:W-:Y:S05]  /*7810*/  BSYNC B0 ;  /* 0x0000000000007941 */ /* 0x000fea0003800000 */
.L_x_3522:
        /* <DEDUP_REMOVED lines=8> */
[C---:B------:R-:W-:Y:S01]  /*78a0*/  FSET.BF.LT.FTZ.AND R7, R16.reuse, UR26, PT ;  /* 0x0000001a10077c0a */ /* 0x040fe2000b811000 */
[C---:B------:R-:W-:Y:S01]  /*78b0*/  IMAD.WIDE.U32 R30, R11.reuse, UR22, RZ ;  /* 0x000000160b1e7c25 */ /* 0x040fe2000f8e00ff */
[----:B------:R-:W-:Y:S01]  /*78c0*/  ULDC.64 UR24, c[0x0][0x550] ;  /* 0x0001540000187ab9 */ /* 0x000fe20000000a00 */
[----:B------:R-:W-:Y:S02]  /*78d0*/  FSETP.GEU.FTZ.AND P3, PT, R16, UR26, PT ;  /* 0x0000001a10007c0b */ /* 0x000fe4000bf7e000 */
[----:B-1----:R-:W-:Y:S01]  /*78e0*/  IMAD R27, R11, UR23, R6 ;  /* 0x000000170b1b7c24 */ /* 0x002fe2000f8e0206 */
[----:B------:R-:W-:Y:S01]  /*78f0*/  ULDC.64 UR22, c[0x0][0x3b0] ;  /* 0x0000ec0000167ab9 */ /* 0x000fe20000000a00 */
[----:B------:R-:W-:-:S02]  /*7900*/  IADD3 R6, P5, R30, UR24, RZ ;  /* 0x000000181e067c10 */ /* 0x000fc4000ffbe0ff */
[----:B0-----:R-:W-:Y:S02]  /*7910*/  LEA R28, P4, R30, UR22, 0x2 ;  /* 0x000000161e1c7c11 */ /* 0x001fe4000f8810ff */
[----:B------:R-:W-:Y:S01]  /*7920*/  IADD3 R31, R31, R27, RZ ;  /* 0x0000001b1f1f7210 */ /* 0x000fe20007ffe0ff */
[----:B-----5:R-:W-:-:S03]  /*7930*/  FMUL.FTZ R27, R20, R7 ;  /* 0x00000007141b7220 */ /* 0x020fc60000410000 */
[----:B------:R-:W-:Y:S01]  /*7940*/  LEA.HI.X R29, R30, UR23, R31, 0x2, P4 ;  /* 0x000000171e1d7c11 */ /* 0x000fe2000a0f141f */
[----:B------:R-:W-:Y:S01]  /*7950*/  FMUL.FTZ R27, R0, R27 ;  /* 0x0000001b001b7220 */ /* 0x000fe20000410000 */
[----:B------:R-:W-:Y:S02]  /*7960*/  IADD3.X R7, R31, UR25, RZ, P5, !PT ;  /* 0x000000191f077c10 */ /* 0x000fe4000affe4ff */
[----:B------:R-:W-:Y:S02]  /*7970*/  SEL R31, RZ, 0x1, P3 ;  /* 0x00000001ff1f7807 */ /* 0x000fe40001800000 */
[----:B------:R2:W-:Y:S04]  /*7980*/  STG.E desc[UR10][R28.64], R27 ;  /* 0x0000001b1c007986 */ /* 0x0005e8000c10190a */
[----:B------:R2:W-:Y:S02]  /*7990*/  STG.E.U8 desc[UR10][R6.64], R31 ;  /* 0x0000001f06007986 */ /* 0x0005e4000c10110a */
.L_x_3549:
[----:B------:R-:W-:Y:S05]  /*79a0*/  BSYNC B0 ;  /* 0x0000000000007941 */ /* 0x000fea0003800000 */
.L_x_3548:
[----:B------:R-:W-:Y:S04]  /*79b0*/  BSSY B0, `(.L_x_3550) ;  /* 0x0000015000007945 */ /* 0x000fe80003800000 */
[----:B------:R-:W-:Y:S05]  /*79c0*/  @P0 BRA `(.L_x_3551) ;  /* 0x00000000004c0947 */ /* 0x000fea0003800000 */
[----:B------:R-:W-:Y:S01]  /*79d0*/  ULDC.64 UR24, c[0x0][0x480] ;  /* 0x0001200000187ab9 */ /* 0x000fe20000000a00 */
[----:B------:R-:W-:Y:S01]  /*79e0*/  ULDC UR22, c[0x0][0x6f8] ;  /* 0x0001be0000167ab9 */ /* 0x000fe20000000800 */
[----:B------:R-:W-:Y:S01]  /*79f0*/  IMAD R8, R23, UR24, RZ ;  /* 0x0000001817087c24 */ /* 0x000fe2000f8e02ff */
[----:B------:R-:W-:Y:S01]  /*7a00*/  ULDC.64 UR26, c[0x0][0x550] ;  /* 0x00015400001a7ab9 */ /* 0x000fe20000000a00 */
[----:B--2---:R-:W-:Y:S01]  /*7a10*/  IMAD.WIDE.U32 R6, R21, UR24, RZ ;  /* 0x0000001815067c25 */ /* 0x004fe2000f8e00ff */
[----:B------:R-:W-:-:S03]  /*7a20*/  FSETP.GEU.FTZ.AND P0, PT, R17, UR22, PT ;  /* 0x0000001611007c0b */ /* 0x000fc6000bf1e000 */
[----:B------:R-:W-:Y:S01]  /*7a30*/  IMAD R23, R21, UR25, R8 ;  /* 0x0000001915177c24 */ /* 0x000fe2000f8e0208 */
[----:B------:R-:W-:Y:S01]  /*7a40*/  FSET.BF.LT.FTZ.AND R21, R17, UR22, PT ;  /* 0x0000001611157c0a */ /* 0x000fe2000b811000 */
[----:B------:R-:W-:Y:S01]  /*7a50*/  ULDC.64 UR24, c[0x0][0x3b0] ;  /* 0x0000ec0000187ab9 */ /* 0x000fe20000000a00 */
[C---:B------:R-:W-:Y:S02]  /*7a60*/  IADD3 R16, P4, R6.reuse, UR26, RZ ;  /* 0x0000001a06107c10 */ /* 0x040fe4000ff9e0ff */
[----:B0-----:R-:W-:Y:S01]  /*7a70*/  LEA R28, P3, R6, UR24, 0x2 ;  /* 0x00000018061c7c11 */ /* 0x001fe2000f8610ff */
[----:B-----5:R-:W-:Y:S01]  /*7a80*/  FMUL.FTZ R21, R32, R21 ;  /* 0x0000001520157220 */ /* 0x020fe20000410000 */
[----:B------:R-:W-:-:S03]  /*7a90*/  IADD3 R7, R7, R23, RZ ;  /* 0x0000001707077210 */ /* 0x000fc60007ffe0ff */
[----:B------:R-:W-:Y:S01]  /*7aa0*/  FMUL.FTZ R21, R0, R21 ;  /* 0x0000001500157220 */ /* 0x000fe20000410000 */
[----:B------:R-:W-:Y:S02]  /*7ab0*/  LEA.HI.X R29, R6, UR25, R7, 0x2, P3 ;  /* 0x00000019061d7c11 */ /* 0x000fe400098f1407 */
[----:B------:R-:W-:Y:S02]  /*7ac0*/  IADD3.X R17, R7, UR27, RZ, P4, !PT ;  /* 0x0000001b07117c10 */ /* 0x000fe4000a7fe4ff */
[----:B------:R-:W-:Y:S01]  /*7ad0*/  SEL R7, RZ, 0x1, P0 ;  /* 0x00000001ff077807 */ /* 0x000fe20000000000 */
[----:B------:R3:W-:Y:S04]  /*7ae0*/  STG.E desc[UR10][R28.64], R21 ;  /* 0x000000151c007986 */ /* 0x0007e8000c10190a */
[----:B------:R3:W-:Y:S02]  /*7af0*/  STG.E.U8 desc[UR10][R16.64], R7 ;  /* 0x0000000710007986 */ /* 0x0007e4000c10110a */
.L_x_3551:
[----:B------:R-:W-:Y:S05]  /*7b00*/  BSYNC B0 ;  /* 0x0000000000007941 */ /* 0x000fea0003800000 */
.L_x_3550:
[----:B------:R-:W-:Y:S04]  /*7b10*/  BSSY B0, `(.L_x_3552) ;  /* 0x0000015000007945 */ /* 0x000fe80003800000 */
[----:B------:R-:W-:Y:S05]  /*7b20*/  @P1 BRA `(.L_x_3553) ;  /* 0x00000000004c1947 */ /* 0x000fea0003800000 */
[----:B------:R-:W-:Y:S01]  /*7b30*/  ULDC.64 UR24, c[0x0][0x480] ;  /* 0x0001200000187ab9 */ /* 0x000fe20000000a00 */
[----:B------:R-:W-:Y:S01]  /*7b40*/  ULDC UR22, c[0x0][0x6f8] ;  /* 0x0001be0000167ab9 */ /* 0x000fe20000000800 */
[----:B------:R-:W-:Y:S01]  /*7b50*/  IMAD R34, R34, UR24, RZ ;  /* 0x0000001822227c24 */ /* 0x000fe2000f8e02ff */
[C---:B------:R-:W-:Y:S01]  /*7b60*/  FSET.BF.LT.FTZ.AND R8, R18.reuse, UR22, PT ;  /* 0x0000001612087c0a */ /* 0x040fe2000b811000 */
[C---:B--23--:R-:W-:Y:S01]  /*7b70*/  IMAD.WIDE.U32 R6, R33.reuse, UR24, RZ ;  /* 0x0000001821067c25 */ /* 0x04cfe2000f8e00ff */
[----:B------:R-:W-:Y:S01]  /*7b80*/  ULDC.64 UR26, c[0x0][0x550] ;  /* 0x00015400001a7ab9 */ /* 0x000fe20000000a00 */
[----:B------:R-:W-:Y:S02]  /*7b90*/  FSETP.GEU.FTZ.AND P0, PT, R18, UR22, PT ;  /* 0x0000001612007c0b */ /* 0x000fe4000bf1e000 */
[----:B------:R-:W-:Y:S01]  /*7ba0*/  IMAD R17, R33, UR25, R34 ;  /* 0x0000001921117c24 */ /* 0x000fe2000f8e0222 */
[----:B------:R-:W-:Y:S01]  /*7bb0*/  ULDC.64 UR24, c[0x0][0x3b0] ;  /* 0x0000ec0000187ab9 */ /* 0x000fe20000000a00 */
[----:B------:R-:W-:-:S02]  /*7bc0*/  IADD3 R16, P3, R6, UR26, RZ ;  /* 0x0000001a06107c10 */ /* 0x000fc4000ff7e0ff */
[----:B------:R-:W-:Y:S01]  /*7bd0*/  IMAD.IADD R17, R7, 0x1, R17 ;  /* 0x0000000107117824 */ /* 0x000fe200078e0211 */
[C---:B0-----:R-:W-:Y:S01]  /*7be0*/  LEA R28, P1, R6.reuse, UR24, 0x2 ;  /* 0x00000018061c7c11 */ /* 0x041fe2000f8210ff */
[----:B-----5:R-:W-:Y:S01]  /*7bf0*/  FMUL.FTZ R7, R35, R8 ;  /* 0x0000000823077220 */ /* 0x020fe20000410000 */
[----:B------:R-:W-:Y:S02]  /*7c00*/  SEL R21, RZ, 0x1, P0 ;  /* 0x00000001ff157807 */ /* 0x000fe40000000000 */
[----:B------:R-:W-:Y:S01]  /*7c10*/  LEA.HI.X R29, R6, UR25, R17, 0x2, P1 ;  /* 0x00000019061d7c11 */ /* 0x000fe200088f1411 */
[----:B------:R-:W-:Y:S01]  /*7c20*/  FMUL.FTZ R7, R0, R7 ;  /* 0x0000000700077220 */ /* 0x000fe20000410000 */
[----:B------:R-:W-:-:S04]  /*7c30*/  IADD3.X R17, R17, UR27, RZ, P3, !PT ;  /* 0x0000001b11117c10 */ /* 0x000fc80009ffe4ff */
[----:B------:R4:W-:Y:S04]  /*7c40*/  STG.E desc[UR10][R28.64], R7 ;  /* 0x000000071c007986 */ /* 0x0009e8000c10190a */
[----:B------:R4:W-:Y:S02]  /*7c50*/  STG.E.U8 desc[UR10][R16.64], R21 ;  /* 0x0000001510007986 */ /* 0x0009e4000c10110a */
.L_x_3553:
[----:B------:R-:W-:Y:S05]  /*7c60*/  BSYNC B0 ;  /* 0x0000000000007941 */ /* 0x000fea0003800000 */
.L_x_3552:
[----:B------:R-:W-:Y:S05]  /*7c70*/  @P2 BRA `(.L_x_3554) ;  /* 0x00000000004c2947 */ /* 0x000fea0003800000 */
[----:B------:R-:W-:Y:S01]  /*7c80*/  ULDC.64 UR24, c[0x0][0x480] ;  /* 0x0001200000187ab9 */ /* 0x000fe20000000a00 */
[----:B------:R-:W-:Y:S01]  /*7c90*/  ULDC UR22, c[0x0][0x6f8] ;  /* 0x0001be0000167ab9 */ /* 0x000fe20000000800 */
[----:B------:R-:W-:Y:S01]  /*7ca0*/  IMAD R37, R37, UR24, RZ ;  /* 0x0000001825257c24 */ /* 0x000fe2000f8e02ff */
[C---:B--234-:R-:W-:Y:S01]  /*7cb0*/  FSET.BF.LT.FTZ.AND R7, R19.reuse, UR22, PT ;  /* 0x0000001613077c0a */ /* 0x05cfe2000b811000 */
[C---:B0-----:R-:W-:Y:S01]  /*7cc0*/  IMAD.WIDE.U32 R28, R36.reuse, UR24, RZ ;  /* 0x00000018241c7c25 */ /* 0x041fe2000f8e00ff */
[----:B------:R-:W-:Y:S01]  /*7cd0*/  ULDC.64 UR26, c[0x0][0x550] ;  /* 0x00015400001a7ab9 */ /* 0x000fe20000000a00 */
[----:B------:R-:W-:Y:S02]  /*7ce0*/  FSETP.GEU.FTZ.AND P0, PT, R19, UR22, PT ;  /* 0x0000001613007c0b */ /* 0x000fe4000bf1e000 */
[----:B------:R-:W-:Y:S01]  /*7cf0*/  IMAD R17, R36, UR25, R37 ;  /* 0x0000001924117c24 */ /* 0x000fe2000f8e0225 */
[----:B------:R-:W-:Y:S01]  /*7d00*/  ULDC.64 UR24, c[0x0][0x3b0] ;  /* 0x0000ec0000187ab9 */ /* 0x000fe20000000a00 */
[----:B-----5:R-:W-:Y:S01]  /*7d10*/  FMUL.FTZ R21, R26, R7 ;  /* 0x000000071a157220 */ /* 0x020fe20000410000 */
[----:B------:R-:W-:-:S02]  /*7d20*/  LEA R6, P1, R28, UR24, 0x2 ;  /* 0x000000181c067c11 */ /* 0x000fc4000f8210ff */
[----:B------:R-:W-:Y:S01]  /*7d30*/  IADD3 R17, R29, R17, RZ ;  /* 0x000000111d117210 */ /* 0x000fe20007ffe0ff */
[----:B------:R-:W-:Y:S01]  /*7d40*/  FMUL.FTZ R21, R0, R21 ;  /* 0x0000001500157220 */ /* 0x000fe20000410000 */
[C---:B------:R-:W-:Y:S02]  /*7d50*/  IADD3 R16, P2, R28.reuse, UR26, RZ ;  /* 0x0000001a1c107c10 */ /* 0x040fe4000ff5e0ff */
[----:B------:R-:W-:Y:S02]  /*7d60*/  LEA.HI.X R7, R28, UR25, R17, 0x2, P1 ;  /* 0x000000191c077c11 */ /* 0x000fe400088f1411 */
[----:B------:R-:W-:Y:S02]  /*7d70*/  IADD3.X R17, R17, UR27, RZ, P2, !PT ;  /* 0x0000001b11117c10 */ /* 0x000fe400097fe4ff */
[----:B------:R-:W-:Y:S01]  /*7d80*/  SEL R19, RZ, 0x1, P0 ;  /* 0x00000001ff137807 */ /* 0x000fe20000000000 */
[----:B------:R0:W-:Y:S04]  /*7d90*/  STG.E desc[UR10][R6.64], R21 ;  /* 0x0000001506007986 */ /* 0x0001e8000c10190a */
[----:B------:R0:W-:Y:S02]  /*7da0*/  STG.E.U8 desc[UR10][R16.64], R19 ;  /* 0x0000001310007986 */ /* 0x0001e4000c10110a */
.L_x_3554:
[----:B------:R-:W-:Y:S01]  /*7db0*/  LEA R11, P0, R22, R11, 0x2 ;  /* 0x0000000b160b7211 */ /* 0x000fe200078010ff */
[----:B------:R-:W-:Y:S05]  /*7dc0*/  WARPSYNC.ALL ;  /* 0x0000000000007948 */ /* 0x000fea0003800000 */
[----:B------:R-:W-:Y:S01]  /*7dd0*/  IADD3.X R12, RZ, R12, RZ, P0, !PT ;  /* 0x0000000cff0c7210 */ /* 0x000fe200007fe4ff */
[----:B------:R-:W-:Y:S01]  /*7de0*/  BAR.SYNC.DEFER_BLOCKING 0x0 ;  /* 0x0000000000007b1d */ /* 0x000fe20000010000 */
[----:B------:R-:W-:Y:S01]  /*7df0*/  ISETP.GE.U32.AND P0, PT, R11, R10, PT ;  /* 0x0000000a0b00720c */ /* 0x000fe20003f06070 */
[----:B0-2---:R-:W-:Y:S01]  /*7e00*/  IMAD.MOV.U32 R6, RZ, RZ, R24 ;  /* 0x000000ffff067224 */ /* 0x005fe200078e0018 */
[----:B---34-:R-:W-:-:S02]  /*7e10*/  MOV R17, R14 ;  /* 0x0000000e00117202 */ /* 0x018fc40000000f00 */
[----:B------:R-:W-:Y:S02]  /*7e20*/  ISETP.GE.U32.AND.EX P0, PT, R12, R9, PT, P0 ;  /* 0x000000090c00720c */ /* 0x000fe40003f06100 */
[----:B------:R-:W-:-:S11]  /*7e30*/  MOV R16, R15 ;  /* 0x0000000f00107202 */ /* 0x000fd60000000f00 */
[----:B------:R-:W-:Y:S05]  /*7e40*/  @!P0 BRA `(.L_x_3555) ;  /* 0xffffff8c00308947 */ /* 0x000fea000383ffff */
[----:B------:R-:W-:Y:S05]  /*7e50*/  EXIT ;  /* 0x000000000000794d */ /* 0x000fea0003800000 */
        .weak           $__internal_90_$__cuda_sm20_dblrcp_rn_slowpath_v3
        .type           $__internal_90_$__cuda_sm20_dblrcp_rn_slowpath_v3,@function
        .size           $__internal_90_$__cuda_sm20_dblrcp_rn_slowpath_v3,($__internal_91_$__cuda_sm20_div_u64 - $__internal_90_$__cuda_sm20_dblrcp_rn_slowpath_v3)
$__internal_90_$__cuda_sm20_dblrcp_rn_slowpath_v3:
        /* <DEDUP_REMOVED lines=23> */
.L_x_3558:
        /* <DEDUP_REMOVED lines=10> */
.L_x_3556:
[----:B------:R-:W-:Y:S02]  /*8070*/  LOP3.LUT R9, R7, 0x80000, RZ, 0xfc, !PT ;  /* 0x0008000007097812 */ /* 0x000fe400078efcff */
[----:B------:R-:W-:-:S07]  /*8080*/  MOV R8, R6 ;  /* 0x0000000600087202 */ /* 0x000fce0000000f00 */
.L_x_3557:
[----:B------:R-:W-:Y:S01]  /*8090*/  IMAD.MOV.U32 R6, RZ, RZ, R10 ;  /* 0x000000ffff067224 */ /* 0x000fe200078e000a */
[----:B------:R-:W-:-:S04]  /*80a0*/  MOV R7, 0x0 ;  /* 0x0000000000077802 */ /* 0x000fc80000000f00 */
[----:B------:R-:W-:Y:S05]  /*80b0*/  RET.REL.NODEC R6 `(_ZN2at6native43_GLOBAL__N__7cc8d1ed_10_Dropout_cu_0e96ed3820fused_dropout_kernelIffmLin1ELi1EbEEvNS_4cuda6detail10TensorInfoIKT_T1_EENS5_IS6_S8_EENS5_IT4_S8_EES8_T0_NS_15PhiloxCudaStateE) ;  /* 0xffffff7c06d07950 */ /* 0x000fea0003c3ffff */
        .weak           $__internal_91_$__cuda_sm20_div_u64
        .type           $__internal_91_$__cuda_sm20_div_u64,@function
        .size           $__internal_91_$__cuda_sm20_div_u64,(.L_x_11677 - $__internal_91_$__cuda_sm20_div_u64)
$__internal_91_$__cuda_sm20_div_u64:
        /* <DEDUP_REMOVED lines=68> */
[----:B------:R-:W-:Y:S06]  /*8500*/  RET.REL.NODEC R6 `(_ZN2at6native43_GLOBAL__N__7cc8d1ed_10_Dropout_cu_0e96ed3820fused_dropout_kernelIffmLin1ELi1EbEEvNS_4cuda6detail10TensorInfoIKT_T1_EENS5_IS6_S8_EENS5_IT4_S8_EES8_T0_NS_15PhiloxCudaStateE) ;  /* 0xffffff7806bc7950 */ /* 0x000fec0003c3ffff */
.L_x_3559:
        /* <DEDUP_REMOVED lines=15> */
.L_x_11677:


//--------------------- .text._ZN2at6native43_GLOBAL__N__7cc8d1ed_10_Dropout_cu_0e96ed3820fused_dropout_kernelIffmLi1ELi1EbEEvNS_4cuda6detail10TensorInfoIKT_T1_EENS5_IS6_S8_EENS5_IT4_S8_EES8_T0_NS_15PhiloxCudaStateE --------------------------
	.section	.text._ZN2at6native43_GLOBAL__N__7cc8d1ed_10_Dropout_cu_0e96ed3820fused_dropout_kernelIffmLi1ELi1EbEEvNS_4cuda6detail10TensorInfoIKT_T1_EENS5_IS6_S8_EENS5_IT4_S8_EES8_T0_NS_15PhiloxCudaStateE,"ax",@progbits
	.align	128
.text._ZN2at6native43_GLOBAL__N__7cc8d1ed_10_Dropout_cu_0e96ed3820fused_dropout_kernelIffmLi1ELi1EbEEvNS_4cuda6detail10TensorInfoIKT_T1_EENS5_IS6_S8_EENS5_IT4_S8_EES8_T0_NS_15PhiloxCudaStateE:
        .type           _ZN2at6native43_GLOBAL__N__7cc8d1ed_10_Dropout_cu_0e96ed3820fused_dropout_kernelIffmLi1ELi1EbEEvNS_4cuda6detail10TensorInfoIKT_T1_EENS5_IS6_S8_EENS5_IT4_S8_EES8_T0_NS_15PhiloxCudaStateE,@function
        .size           _ZN2at6native43_GLOBAL__N__7cc8d1ed_10_Dropout_cu_0e96ed3820fused_dropout_kernelIffmLi1ELi1EbEEvNS_4cuda6detail10TensorInfoIKT_T1_EENS5_IS6_S8_EENS5_IT4_S8_EES8_T0_NS_15PhiloxCudaStateE,(.L_x_11680 - _ZN2at6native43_GLOBAL__N__7cc8d1ed_10_Dropout_cu_0e96ed3820fused_dropout_kernelIffmLi1ELi1EbEEvNS_4cuda6detail10TensorInfoIKT_T1_EENS5_IS6_S8_EENS5_IT4_S8_EES8_T0_NS_15PhiloxCudaStateE)
        .other          _ZN2at6native43_GLOBAL__N__7cc8d1ed_10_Dropout_cu_0e96ed3820fused_dropout_kernelIffmLi1ELi1EbEEvNS_4cuda6detail10TensorInfoIKT_T1_EENS5_IS6_S8_EENS5_IT4_S8_EES8_T0_NS_15PhiloxCudaStateE,@"STO_CUDA_ENTRY STV_DEFAULT"
_ZN2at6native43_GLOBAL__N__7cc8d1ed_10_Dropout_cu_0e96ed3820fused_dropout_kernelIffmLi1ELi1EbEEvNS_4cuda6detail10TensorInfoIKT_T1_EENS5_IS6_S8_EENS5_IT4_S8_EES8_T0_NS_15PhiloxCudaStateE:
        /* <DEDUP_REMOVED lines=95> */
[----:B------:R-:W-:Y:S05]  /*05f0*/  CALL.REL.NOINC `($__internal_92_$__cuda_sm20_dblrcp_rn_slowpath_v3) ;  /* 0x00000010009c7944 */ /* 0x000fea0003c00000 */
.L_x_3560:
        /* <DEDUP_REMOVED lines=14> */
[----:B------:R-:W-:Y:S05]  /*06e0*/  CALL.REL.NOINC `($__internal_93_$__cuda_sm20_div_u64) ;  /* 0x0000001000f47944 */ /* 0x000fea0003c00000 */
[----:B------:R-:W-:Y:S01]  /*06f0*/  IMAD.MOV.U32 R16, RZ, RZ, R15 ;  /* 0x000000ffff107224 */ /* 0x000fe200078e000f */
[----:B------:R-:W-:Y:S01]  /*0700*/  MOV R17, R20 ;  /* 0x0000001400117202 */ /* 0x000fe20000000f00 */
[----:B------:R-:W-:Y:S06]  /*0710*/  BRA `(.L_x_3562) ;  /* 0x0000000000587947 */ /* 0x000fec0003800000 */
.L_x_3561:
        /* <DEDUP_REMOVED lines=22> */
.L_x_3562:
        /* <DEDUP_REMOVED lines=23> */
.L_x_3574:
        /* <DEDUP_REMOVED lines=13> */
.L_x_3564:
[----:B------:R-:W-:Y:S05]  /*0ac0*/  BSYNC B0 ;  /* 0x0000000000007941 */ /* 0x000fea0003800000 */
.L_x_3563:
        /* <DEDUP_REMOVED lines=70> */
.L_x_3566:
[----:B------:R-:W-:Y:S01]  /*0f30*/  IMAD.MOV.U32 R53, RZ, RZ, R26 ;  /* 0x000000ffff357224 */ /* 0x000fe200078e001a */
[----:B------:R-:W-:Y:S01]  /*0f40*/  MOV R51, R30 ;  /* 0x0000001e00337202 */ /* 0x000fe20000000f00 */
[----:B------:R-:W-:Y:S02]  /*0f50*/  IMAD.MOV.U32 R52, RZ, RZ, R21 ;  /* 0x000000ffff347224 */ /* 0x000fe400078e0015 */
[----:B------:R-:W-:-:S07]  /*0f60*/  IMAD.MOV.U32 R39, RZ, RZ, R22 ;  /* 0x000000ffff277224 */ /* 0x000fce00078e0016 */
.L_x_3565:
        /* <DEDUP_REMOVED lines=28> */
[----:B------:R2:W5:Y:S04]  /*1130*/  @!P0 LDG.E R46, desc[UR8][R30.64] ;  /* 0x000000081e2e8981 */ /* 0x000568000c1e1900 */
        /* <DEDUP_REMOVED lines=12> */
[----:B------:R2:W5:Y:S01]  /*1200*/  @!P1 LDG.E R48, desc[UR8][R26.64] ;  /* 0x000000081a309981 */ /* 0x000562000c1e1900 */
        /* <DEDUP_REMOVED lines=20> */
[----:B------:R-:W-:Y:S01]  /*1350*/  FSETP.GEU.FTZ.AND P0, PT, R53, UR5, PT ;  /* 0x0000000535007c0b */ /* 0x000fe2000bf1e000 */
[----:B------:R-:W-:-:S04]  /*1360*/  IMAD.WIDE.U32 R30, R18, UR6, RZ ;  /* 0x00000006121e7c25 */ /* 0x000fc8000f8e00ff */
[----:B------:R-:W-:Y:S01]  /*1370*/  IMAD R33, R18, UR7, R27 ;  /* 0x0000000712217c24 */ /* 0x000fe2000f8e021b */
[----:B------:R-:W-:Y:S02]  /*1380*/  FSET.BF.LT.FTZ.AND R27, R53, UR5, PT ;  /* 0x00000005351b7c0a */ /* 0x000fe4000b811000 */
[C---:B------:R-:W-:Y:S01]  /*1390*/  LEA R28, P4, R30.reuse, UR10, 0x2 ;  /* 0x0000000a1e1c7c11 */ /* 0x040fe2000f8810ff */
[----:B------:R-:W-:Y:S01]  /*13a0*/  IMAD.IADD R33, R31, 0x1, R33 ;  /* 0x000000011f217824 */ /* 0x000fe200078e0221 */
[----:B------:R-:W-:Y:S01]  /*13b0*/  IADD3 R26, P5, R30, UR12, RZ ;  /* 0x0000000c1e1a7c10 */ /* 0x000fe2000ffbe0ff */
[----:B-----5:R-:W-:-:S03]  /*13c0*/  FMUL.FTZ R31, R46, R27 ;  /* 0x0000001b2e1f7220 */ /* 0x020fc60000410000 */
[----:B------:R-:W-:Y:S01]  /*13d0*/  LEA.HI.X R29, R30, UR11, R33, 0x2, P4 ;  /* 0x0000000b1e1d7c11 */ /* 0x000fe2000a0f1421 */
[----:B------:R-:W-:Y:S01]  /*13e0*/  FMUL.FTZ R31, R14, R31 ;  /* 0x0000001f0e1f7220 */ /* 0x000fe20000410000 */
[----:B------:R-:W-:Y:S02]  /*13f0*/  IADD3.X R27, R33, UR13, RZ, P5, !PT ;  /* 0x0000000d211b7c10 */ /* 0x000fe4000affe4ff */
[----:B------:R-:W-:Y:S02]  /*1400*/  SEL R33, RZ, 0x1, P0 ;  /* 0x00000001ff217807 */ /* 0x000fe40000000000 */
[----:B------:R0:W-:Y:S04]  /*1410*/  STG.E desc[UR8][R28.64], R31 ;  /* 0x0000001f1c007986 */ /* 0x0001e8000c101908 */
[----:B------:R0:W-:Y:S02]  /*1420*/  STG.E.U8 desc[UR8][R26.64], R33 ;  /* 0x000000211a007986 */ /* 0x0001e4000c101108 */
.L_x_3568:
[----:B------:R-:W-:Y:S05]  /*1430*/  BSYNC B0 ;  /* 0x0000000000007941 */ /* 0x000fea0003800000 */
.L_x_3567:
[----:B------:R-:W-:Y:S01]  /*1440*/  BSSY B0, `(.L_x_3569) ;  /* 0x0000014000007945 */ /* 0x000fe20003800000 */
[----:B0-----:R-:W-:Y:S01]  /*1450*/  I2FP.F32.U32 R33, R39 ;  /* 0x0000002700217245 */ /* 0x001fe20000201000 */
[-C--:B--2---:R-:W-:Y:S01]  /*1460*/  FFMA.FTZ R34, R55, R32.reuse, 1.1641532182693481445e-10 ;  /* 0x2f00000037227423 */ /* 0x084fe20000010020 */
[----:B------:R-:W-:Y:S01]  /*1470*/  FFMA.FTZ R51, R51, R32, 1.1641532182693481445e-10 ;  /* 0x2f00000033337423 */ /* 0x000fe20000010020 */
[----:B------:R-:W-:Y:S06]  /*1480*/  @P1 BRA `(.L_x_3570) ;  /* 0x00000000003c1947 */ /* 0x000fec0003800000 */
[----:B------:R-:W-:Y:S01]  /*1490*/  IMAD R43, R43, UR6, RZ ;  /* 0x000000062b2b7c24 */ /* 0x000fe2000f8e02ff */
[C---:B------:R-:W-:Y:S01]  /*14a0*/  FSET.BF.LT.FTZ.AND R29, R51.reuse, UR5, PT ;  /* 0x00000005331d7c0a */ /* 0x040fe2000b811000 */
[----:B------:R-:W-:Y:S01]  /*14b0*/  IMAD.WIDE.U32 R26, R40, UR6, RZ ;  /* 0x00000006281a7c25 */ /* 0x000fe2000f8e00ff */
[----:B------:R-:W-:-:S03]  /*14c0*/  FSETP.GEU.FTZ.AND P0, PT, R51, UR5, PT ;  /* 0x0000000533007c0b */ /* 0x000fc6000bf1e000 */
[----:B------:R-:W-:Y:S01]  /*14d0*/  IMAD R35, R40, UR7, R43 ;  /* 0x0000000728237c24 */ /* 0x000fe2000f8e022b */
[C---:B------:R-:W-:Y:S02]  /*14e0*/  LEA R30, P1, R26.reuse, UR10, 0x2 ;  /* 0x0000000a1a1e7c11 */ /* 0x040fe4000f8210ff */
[----:B------:R-:W-:Y:S02]  /*14f0*/  IADD3 R28, P4, R26, UR12, RZ ;  /* 0x0000000c1a1c7c10 */ /* 0x000fe4000ff9e0ff */
        /* <DEDUP_REMOVED lines=8> */
.L_x_3570:
[----:B------:R-:W-:Y:S05]  /*1580*/  BSYNC B0 ;  /* 0x0000000000007941 */ /* 0x000fea0003800000 */
.L_x_3569:
[----:B------:R-:W-:Y:S04]  /*1590*/  BSSY B0, `(.L_x_3571) ;  /* 0x0000011000007945 */ /* 0x000fe80003800000 */
[----:B------:R-:W-:Y:S05]  /*15a0*/  @P2 BRA `(.L_x_3572) ;  /* 0x00000000003c2947 */ /* 0x000fea0003800000 */
[----:B------:R-:W-:Y:S01]  /*15b0*/  IMAD R45, R45, UR6, RZ ;  /* 0x000000062d2d7c24 */ /* 0x000fe2000f8e02ff */
[----:B------:R-:W-:Y:S01]  /*15c0*/  FSET.BF.LT.FTZ.AND R36, R34, UR5, PT ;  /* 0x0000000522247c0a */ /* 0x000fe2000b811000 */
[----:B0-----:R-:W-:Y:S01]  /*15d0*/  IMAD.WIDE.U32 R26, R42, UR6, RZ ;  /* 0x000000062a1a7c25 */ /* 0x001fe2000f8e00ff */
[----:B------:R-:W-:-:S03]  /*15e0*/  FSETP.GEU.FTZ.AND P0, PT, R34, UR5, PT ;  /* 0x0000000522007c0b */ /* 0x000fc6000bf1e000 */
[----:B------:R-:W-:Y:S01]  /*15f0*/  IMAD R29, R42, UR7, R45 ;  /* 0x000000072a1d7c24 */ /* 0x000fe2000f8e022d */
[C---:B------:R-:W-:Y:S02]  /*1600*/  LEA R30, P1, R26.reuse, UR10, 0x2 ;  /* 0x0000000a1a1e7c11 */ /* 0x040fe4000f8210ff */
[C---:B------:R-:W-:Y:S01]  /*1610*/  IADD3 R28, P2, R26.reuse, UR12, RZ ;  /* 0x0000000c1a1c7c10 */ /* 0x040fe2000ff5e0ff */
[----:B------:R-:W-:Y:S02]  /*1620*/  IMAD.IADD R29, R27, 0x1, R29 ;  /* 0x000000011b1d7824 */ /* 0x000fe400078e021d */
[----:B-----5:R-:W-:Y:S01]  /*1630*/  FMUL.FTZ R27, R49, R36 ;  /* 0x00000024311b7220 */ /* 0x020fe20000410000 */
[----:B------:R-:W-:Y:S02]  /*1640*/  SEL R35, RZ, 0x1, P0 ;  /* 0x00000001ff237807 */ /* 0x000fe40000000000 */
[----:B------:R-:W-:Y:S01]  /*1650*/  LEA.HI.X R31, R26, UR11, R29, 0x2, P1 ;  /* 0x0000000b1a1f7c11 */ /* 0x000fe200088f141d */
[----:B------:R-:W-:Y:S01]  /*1660*/  FMUL.FTZ R27, R14, R27 ;  /* 0x0000001b0e1b7220 */ /* 0x000fe20000410000 */
[----:B------:R-:W-:-:S04]  /*1670*/  IADD3.X R29, R29, UR13, RZ, P2, !PT ;  /* 0x0000000d1d1d7c10 */ /* 0x000fc800097fe4ff */
[----:B------:R1:W-:Y:S04]  /*1680*/  STG.E desc[UR8][R30.64], R27 ;  /* 0x0000001b1e007986 */ /* 0x0003e8000c101908 */
[----:B------:R1:W-:Y:S02]  /*1690*/  STG.E.U8 desc[UR8][R28.64], R35 ;  /* 0x000000231c007986 */ /* 0x0003e4000c101108 */
.L_x_3572:
[----:B------:R-:W-:Y:S05]  /*16a0*/  BSYNC B0 ;  /* 0x0000000000007941 */ /* 0x000fea0003800000 */
.L_x_3571:
[----:B------:R-:W-:Y:S01]  /*16b0*/  FFMA.FTZ R32, R33, R32, 1.1641532182693481445e-10 ;  /* 0x2f00000021207423 */ /* 0x000fe20000010020 */
[----:B------:R-:W-:Y:S06]  /*16c0*/  @P3 BRA `(.L_x_3573) ;  /* 0x00000000003c3947 */ /* 0x000fec0003800000 */
[----:B------:R-:W-:Y:S01]  /*16d0*/  IMAD R47, R47, UR6, RZ ;  /* 0x000000062f2f7c24 */ /* 0x000fe2000f8e02ff */
[----:B01----:R-:W-:Y:S01]  /*16e0*/  FSET.BF.LT.FTZ.AND R29, R32, UR5, PT ;  /* 0x00000005201d7c0a */ /* 0x003fe2000b811000 */
[----:B------:R-:W-:Y:S01]  /*16f0*/  IMAD.WIDE.U32 R26, R44, UR6, RZ ;  /* 0x000000062c1a7c25 */ /* 0x000fe2000f8e00ff */
[----:B------:R-:W-:-:S03]  /*1700*/  FSETP.GEU.FTZ.AND P0, PT, R32, UR5, PT ;  /* 0x0000000520007c0b */ /* 0x000fc6000bf1e000 */
[----:B------:R-:W-:Y:S01]  /*1710*/  IMAD R33, R44, UR7, R47 ;  /* 0x000000072c217c24 */ /* 0x000fe2000f8e022f */
[C---:B------:R-:W-:Y:S02]  /*1720*/  LEA R30, P1, R26.reuse, UR10, 0x2 ;  /* 0x0000000a1a1e7c11 */ /* 0x040fe4000f8210ff */
[----:B------:R-:W-:Y:S01]  /*1730*/  IADD3 R28, P2, R26, UR12, RZ ;  /* 0x0000000c1a1c7c10 */ /* 0x000fe2000ff5e0ff */
[----:B------:R-:W-:Y:S02]  /*1740*/  IMAD.IADD R33, R27, 0x1, R33 ;  /* 0x000000011b217824 */ /* 0x000fe400078e0221 */
[----:B-----5:R-:W-:-:S03]  /*1750*/  FMUL.FTZ R27, R50, R29 ;  /* 0x0000001d321b7220 */ /* 0x020fc60000410000 */
[----:B------:R-:W-:Y:S01]  /*1760*/  LEA.HI.X R31, R26, UR11, R33, 0x2, P1 ;  /* 0x0000000b1a1f7c11 */ /* 0x000fe200088f1421 */
[----:B------:R-:W-:Y:S01]  /*1770*/  FMUL.FTZ R27, R14, R27 ;  /* 0x0000001b0e1b7220 */ /* 0x000fe20000410000 */
[----:B------:R-:W-:Y:S02]  /*1780*/  IADD3.X R29, R33, UR13, RZ, P2, !PT ;  /* 0x0000000d211d7c10 */ /* 0x000fe400097fe4ff */
[----:B------:R-:W-:Y:S02]  /*1790*/  SEL R33, RZ, 0x1, P0 ;  /* 0x00000001ff217807 */ /* 0x000fe40000000000 */
[----:B------:R2:W-:Y:S04]  /*17a0*/  STG.E desc[UR8][R30.64], R27 ;  /* 0x0000001b1e007986 */ /* 0x0005e8000c101908 */
[----:B------:R2:W-:Y:S02]  /*17b0*/  STG.E.U8 desc[UR8][R28.64], R33 ;  /* 0x000000211c007986 */ /* 0x0005e4000c101108 */
.L_x_3573:
[----:B------:R-:W-:Y:S01]  /*17c0*/  LEA R18, P0, R41, R18, 0x2 ;  /* 0x0000001229127211 */ /* 0x000fe200078010ff */
[----:B------:R-:W-:Y:S05]  /*17d0*/  WARPSYNC.ALL ;  /* 0x0000000000007948 */ /* 0x000fea0003800000 */
[----:B------:R-:W-:Y:S01]  /*17e0*/  IADD3.X R19, RZ, R19, RZ, P0, !PT ;  /* 0x00000013ff137210 */ /* 0x000fe200007fe4ff */
[----:B------:R-:W-:Y:S01]  /*17f0*/  BAR.SYNC.DEFER_BLOCKING 0x0 ;  /* 0x0000000000007b1d */ /* 0x000fe20000010000 */
[----:B------:R-:W-:Y:S01]  /*1800*/  ISETP.GE.U32.AND P0, PT, R18, R15, PT ;  /* 0x0000000f1200720c */ /* 0x000fe20003f06070 */
[----:B------:R-:W-:Y:S01]  /*1810*/  IMAD.MOV.U32 R34, RZ, RZ, R22 ;  /* 0x000000ffff227224 */ /* 0x000fe200078e0016 */
[----:B------:R-:W-:Y:S01]  /*1820*/  MOV R26, R38 ;  /* 0x00000026001a7202 */ /* 0x000fe20000000f00 */
[----:B012---:R-:W-:Y:S01]  /*1830*/  IMAD.MOV.U32 R27, RZ, RZ, R21 ;  /* 0x000000ffff1b7224 */ /* 0x007fe200078e0015 */
[----:B------:R-:W-:-:S13]  /*1840*/  ISETP.GE.U32.AND.EX P0, PT, R19, R16, PT, P0 ;  /* 0x000000101300720c */ /* 0x000fda0003f06100 */
[----:B------:R-:W-:Y:S05]  /*1850*/  @!P0 BRA `(.L_x_3574) ;  /* 0xfffffff000648947 */ /* 0x000fea000383ffff */
[----:B------:R-:W-:Y:S05]  /*1860*/  EXIT ;  /* 0x000000000000794d */ /* 0x000fea0003800000 */
        .weak           $__internal_92_$__cuda_sm20_dblrcp_rn_slowpath_v3
        .type           $__internal_92_$__cuda_sm20_dblrcp_rn_slowpath_v3,@function
        .size           $__internal_92_$__cuda_sm20_dblrcp_rn_slowpath_v3,($__internal_93_$__cuda_sm20_div_u64 - $__internal_92_$__cuda_sm20_dblrcp_rn_slowpath_v3)
$__internal_92_$__cuda_sm20_dblrcp_rn_slowpath_v3:
        /* <DEDUP_REMOVED lines=23> */
.L_x_3577:
        /* <DEDUP_REMOVED lines=10> */
.L_x_3575:
[----:B------:R-:W-:Y:S02]  /*1a80*/  LOP3.LUT R21, R15, 0x80000, RZ, 0xfc, !PT ;  /* 0x000800000f157812 */ /* 0x000fe400078efcff */
[----:B------:R-:W-:-:S07]  /*1a90*/  MOV R20, R14 ;  /* 0x0000000e00147202 */ /* 0x000fce0000000f00 */
.L_x_3576:
[----:B------:R-:W-:-:S04]  /*1aa0*/  IMAD.MOV.U32 R17, RZ, RZ, 0x0 ;  /* 0x00000000ff117424 */ /* 0x000fc800078e00ff */
[----:B------:R-:W-:Y:S05]  /*1ab0*/  RET.REL.NODEC R16 `(_ZN2at6native43_GLOBAL__N__7cc8d1ed_10_Dropout_cu_0e96ed3820fused_dropout_kernelIffmLi1ELi1EbEEvNS_4cuda6detail10TensorInfoIKT_T1_EENS5_IS6_S8_EENS5_IT4_S8_EES8_T0_NS_15PhiloxCudaStateE) ;  /* 0xffffffe410507950 */ /* 0x000fea0003c3ffff */
        .weak           $__internal_93_$__cuda_sm20_div_u64
        .type           $__internal_93_$__cuda_sm20_div_u64,@function
        .size           $__internal_93_$__cuda_sm20_div_u64,(.L_x_11680 - $__internal_93_$__cuda_sm20_div_u64)
$__internal_93_$__cuda_sm20_div_u64:
        /* <DEDUP_REMOVED lines=64> */
[----:B------:R-:W-:Y:S06]  /*1ec0*/  RET.REL.NODEC R16 `(_ZN2at6native43_GLOBAL__N__7cc8d1ed_10_Dropout_cu_0e96ed3820fused_dropout_kernelIffmLi1ELi1EbEEvNS_4cuda6detail10TensorInfoIKT_T1_EENS5_IS6_S8_EENS5_IT4_S8_EES8_T0_NS_15PhiloxCudaStateE) ;  /* 0xffffffe0104c7950 */ /* 0x000fec0003c3ffff */
.L_x_3578:
        /* <DEDUP_REMOVED lines=11> */
.L_x_11680:


//--------------------- .text._ZN2at6native43_GLOBAL__N__7cc8d1ed_10_Dropout_cu_0e96ed3824fused_dropout_kernel_vecIffmLi1ELi2EbEEvNS_4cuda6detail10TensorInfoIKT_T1_EENS5_IS6_S8_EENS5_IT4_S8_EES8_T0_NS_15PhiloxCudaStateE --------------------------
	.section	.text._ZN2at6native43_GLOBAL__N__7cc8d1ed_10_Dropout_cu_0e96ed3824fused_dropout_kernel_vecIffmLi1ELi2EbEEvNS_4cuda6detail10TensorInfoIKT_T1_EENS5_IS6_S8_EENS5_IT4_S8_EES8_T0_NS_15PhiloxCudaStateE,"ax",@progbits
	.align	128
.text._ZN2at6native43_GLOBAL__N__7cc8d1ed_10_Dropout_cu_0e96ed3824fused_dropout_kernel_vecIffmLi1ELi2EbEEvNS_4cuda6detail10TensorInfoIKT_T1_EENS5_IS6_S8_EENS5_IT4_S8_EES8_T0_NS_15PhiloxCudaStateE:
        .type           _ZN2at6native43_GLOBAL__N__7cc8d1ed_10_Dropout_cu_0e96ed3824fused_dropout_kernel_vecIffmLi1ELi2EbEEvNS_4cuda6detail10TensorInfoIKT_T1_EENS5_IS6_S8_EENS5_IT4_S8_EES8_T0_NS_15PhiloxCudaStateE,@function
        .size           _ZN2at6native43_GLOBAL__N__7cc8d1ed_10_Dropout_cu_0e96ed3824fused_dropout_kernel_vecIffmLi1ELi2EbEEvNS_4cuda6detail10TensorInfoIKT_T1_EENS5_IS6_S8_EENS5_IT4_S8_EES8_T0_NS_15PhiloxCudaStateE,(.L_x_11683 - _ZN2at6native43_GLOBAL__N__7cc8d1ed_10_Dropout_cu_0e96ed3824fused_dropout_kernel_vecIffmLi1ELi2EbEEvNS_4cuda6detail10TensorInfoIKT_T1_EENS5_IS6_S8_EENS5_IT4_S8_EES8_T0_NS_15PhiloxCudaStateE)
        .other          _ZN2at6native43_GLOBAL__N__7cc8d1ed_10_Dropout_cu_0e96ed3824fused_dropout_kernel_vecIffmLi1ELi2EbEEvNS_4cuda6detail10TensorInfoIKT_T1_EENS5_IS6_S8_EENS5_IT4_S8_EES8_T0_NS_15PhiloxCudaStateE,@"STO_CUDA_ENTRY STV_DEFAULT"
_ZN2at6native43_GLOBAL__N__7cc8d1ed_10_Dropout_cu_0e96ed3824fused_dropout_kernel_vecIffmLi1ELi2EbEEvNS_4cuda6detail10TensorInfoIKT_T1_EENS5_IS6_S8_EENS5_IT4_S8_EES8_T0_NS_15PhiloxCudaStateE:
        /* <DEDUP_REMOVED lines=8> */
[----:B------:R-:W-:Y:S01]  /*0080*/  IMAD.U32 R18, RZ, RZ, UR6 ;  /* 0x00000006ff127e24 */ /* 0x000fe2000f8e00ff */
[----:B------:R-:W-:Y:S01]  /*0090*/  ULDC.64 UR8, c[0x0][0x6f0] ;  /* 0x0001bc0000087ab9 */ /* 0x000fe20000000a00 */
[----:B------:R-:W2:Y:S07]  /*00a0*/  S2R R0, SR_TID.X ;  /* 0x0000000000007919 */ /* 0x000eae0000002100 */
[----:B------:R-:W3:Y:S01]  /*00b0*/  @P1 LDC R5, c[0x0][0x710] ;  /* 0x0001c400ff051b82 */ /* 0x000ee20000000800 */
[----:B0-----:R-:W-:-:S02]  /*00c0*/  @P1 IMAD.MOV.U32 R37, RZ, RZ, R35 ;  /* 0x000000ffff251224 */ /* 0x001fc400078e0023 */
[----:B------:R-:W-:-:S03]  /*00d0*/  IMAD.U32 R19, RZ, RZ, UR7 ;  /* 0x00000007ff137e24 */ /* 0x000fc6000f8e00ff */
[----:B-1----:R-:W3:Y:S04]  /*00e0*/  @P1 LDG.E.64 R2, desc[UR4][R36.64] ;  /* 0x0000000424021981 */ /* 0x002ee8000c1e1b00 */
[----:B------:R-:W5:Y:S01]  /*00f0*/  @P1 LDG.E.64 R18, desc[UR4][R18.64] ;  /* 0x0000000412121981 */ /* 0x000f62000c1e1b00 */
[----:B------:R-:W-:Y:S02]  /*0100*/  ULDC UR6, c[0x0][0x0] ;  /* 0x0000000000067ab9 */ /* 0x000fe40000000800 */
[----:B--2---:R-:W-:-:S04]  /*0110*/  IMAD R41, R41, UR6, R0 ;  /* 0x0000000629297c24 */ /* 0x004fc8000f8e0200 */
[----:B------:R-:W-:-:S03]  /*0120*/  IMAD.WIDE.U32 R38, R41, 0x2, RZ ;  /* 0x0000000229267825 */ /* 0x000fc600078e00ff */
[----:B------:R-:W-:-:S04]  /*0130*/  ISETP.GE.U32.AND P0, PT, R38, UR8, PT ;  /* 0x0000000826007c0c */ /* 0x000fc8000bf06070 */
[----:B------:R-:W-:Y:S02]  /*0140*/  ISETP.GE.U32.AND.EX P0, PT, R39, UR9, PT, P0 ;  /* 0x0000000927007c0c */ /* 0x000fe4000bf06100 */
[----:B---3--:R-:W-:Y:S01]  /*0150*/  @P1 IADD3 R36, P2, R2, R5, RZ ;  /* 0x0000000502241210 */ /* 0x008fe20007f5e0ff */
[----:B------:R-:W-:-:S03]  /*0160*/  IMAD.WIDE.U32 R4, R41, -0x326172a9, RZ ;  /* 0xcd9e8d5729047825 */ /* 0x000fc600078e00ff */
[----:B------:R-:W-:-:S04]  /*0170*/  @P1 IADD3.X R35, RZ, R3, RZ, P2, !PT ;  /* 0x00000003ff231210 */ /* 0x000fc800017fe4ff */
[----:B------:R-:W-:-:S03]  /*0180*/  SHF.R.U64 R37, R36, 0x2, R35 ;  /* 0x0000000224257819 */ /* 0x000fc60000001223 */
[----:B------:R-:W-:Y:S05]  /*0190*/  @P0 EXIT ;  /* 0x000000000000094d */ /* 0x000fea0003800000 */
[----:B------:R-:W0:Y:S01]  /*01a0*/  LDC R20, c[0x0][0x6f8] ;  /* 0x0001be00ff147b82 */ /* 0x000e220000000800 */
[----:B------:R-:W-:Y:S01]  /*01b0*/  SHF.R.U32.HI R35, RZ, 0x2, R35 ;  /* 0x00000002ff237819 */ /* 0x000fe20000011623 */
[----:B------:R-:W-:Y:S01]  /*01c0*/  IMAD.WIDE.U32 R2, R37, -0x2daee0ad, RZ ;  /* 0xd2511f5325027825 */ /* 0x000fe200078e00ff */
[----:B-----5:R-:W-:Y:S02]  /*01d0*/  IADD3 R31, R19, 0x76cf5d0a, RZ ;  /* 0x76cf5d0a131f7810 */ /* 0x020fe40007ffe0ff */
[----:B------:R-:W-:Y:S01]  /*01e0*/  LOP3.LUT R6, R5, R35, R18, 0x96, !PT ;  /* 0x0000002305067212 */ /* 0x000fe200078e9612 */
[----:B------:R-:W-:Y:S01]  /*01f0*/  VIADD R34, R19, 0xbb67ae85 ;  /* 0xbb67ae8513227836 */ /* 0x000fe20000000000 */
[----:B------:R-:W-:Y:S01]  /*0200*/  LOP3.LUT R8, R3, R19, RZ, 0x3c, !PT ;  /* 0x0000001303087212 */ /* 0x000fe200078e3cff */
[----:B------:R-:W-:Y:S01]  /*0210*/  VIADD R33, R18, 0x9e3779b9 ;  /* 0x9e3779b912217836 */ /* 0x000fe20000000000 */
[----:B------:R-:W-:Y:S01]  /*0220*/  IADD3 R28, R19, -0x126145ec, RZ ;  /* 0xed9eba14131c7810 */ /* 0x000fe20007ffe0ff */
[----:B------:R-:W-:Y:S01]  /*0230*/  IMAD.WIDE.U32 R6, R6, -0x2daee0ad, RZ ;  /* 0xd2511f5306067825 */ /* 0x000fe200078e00ff */
[----:B------:R-:W-:-:S02]  /*0240*/  IADD3 R15, R18, 0x1715609d, RZ ;  /* 0x1715609d120f7810 */ /* 0x000fc40007ffe0ff */
[----:B------:R-:W-:Y:S01]  /*0250*/  IADD3 R13, R19, 0x646e171e, RZ ;  /* 0x646e171e130d7810 */ /* 0x000fe20007ffe0ff */
[----:B------:R-:W-:Y:S01]  /*0260*/  IMAD.WIDE.U32 R8, R8, -0x326172a9, RZ ;  /* 0xcd9e8d5708087825 */ /* 0x000fe200078e00ff */
[----:B------:R-:W-:Y:S02]  /*0270*/  LOP3.LUT R2, R7, R2, R34, 0x96, !PT ;  /* 0x0000000207027212 */ /* 0x000fe400078e9622 */
[C---:B------:R-:W-:Y:S01]  /*0280*/  IADD3 R10, R18.reuse, -0xe443238, RZ ;  /* 0xf1bbcdc8120a7810 */ /* 0x040fe20007ffe0ff */
        /* <DEDUP_REMOVED lines=38> */
[C---:B------:R-:W-:Y:S01]  /*04f0*/  IADD3 R7, R18.reuse, -0x700cb87f, RZ ;  /* 0x8ff3478112077810 */ /* 0x040fe20007ffe0ff */
[----:B------:R-:W-:Y:S01]  /*0500*/  VIADD R11, R18, 0x5384540f ;  /* 0x5384540f120b7836 */ /* 0x000fe20000000000 */
[----:B------:R-:W-:-:S04]  /*0510*/  DFMA R24, R26, R24, R26 ;  /* 0x000000181a18722b */ /* 0x000fc8000000001a */
[----:B------:R-:W-:Y:S01]  /*0520*/  LOP3.LUT R4, R9, R2, R11, 0x96, !PT ;  /* 0x0000000209047212 */ /* 0x000fe200078e960b */
[----:B------:R-:W-:-:S03]  /*0530*/  IMAD.WIDE.U32 R2, R3, -0x326172a9, RZ ;  /* 0xcd9e8d5703027825 */ /* 0x000fc600078e00ff */
[----:B------:R-:W-:Y:S01]  /*0540*/  DFMA R22, -R20, R24, 1 ;  /* 0x3ff000001416742b */ /* 0x000fe20000000118 */
[----:B------:R-:W-:Y:S01]  /*0550*/  IMAD.WIDE.U32 R4, R4, -0x2daee0ad, RZ ;  /* 0xd2511f5304047825 */ /* 0x000fe200078e00ff */
[----:B------:R-:W-:-:S03]  /*0560*/  LOP3.LUT R0, R3, R8, R10, 0x96, !PT ;  /* 0x0000000803007212 */ /* 0x000fc600078e960a */
[C---:B------:R-:W-:Y:S02]  /*0570*/  VIADD R9, R19.reuse, 0xdb3d7428 ;  /* 0xdb3d742813097836 */ /* 0x040fe40000000000 */
[----:B------:R-:W-:Y:S01]  /*0580*/  VIADD R8, R19, 0x96a522ad ;  /* 0x96a522ad13087836 */ /* 0x000fe20000000000 */
[----:B------:R-:W-:Y:S01]  /*0590*/  DFMA R22, R24, R22, R24 ;  /* 0x000000161816722b */ /* 0x000fe20000000018 */
[----:B------:R-:W-:Y:S01]  /*05a0*/  IMAD.HI.U32 R3, R0, -0x2daee0ad, RZ ;  /* 0xd2511f5300037827 */ /* 0x000fe200078e00ff */
[----:B------:R-:W-:-:S03]  /*05b0*/  LOP3.LUT R40, R5, R6, R9, 0x96, !PT ;  /* 0x0000000605287212 */ /* 0x000fc600078e9609 */
[----:B------:R-:W-:Y:S01]  /*05c0*/  IMAD.MOV.U32 R6, RZ, RZ, R38 ;  /* 0x000000ffff067224 */ /* 0x000fe200078e0026 */
[----:B------:R-:W-:Y:S01]  /*05d0*/  LOP3.LUT R38, R3, R4, R8, 0x96, !PT ;  /* 0x0000000403267212 */ /* 0x000fe200078e9608 */
[----:B------:R-:W-:Y:S01]  /*05e0*/  IMAD.HI.U32 R27, R40, -0x326172a9, RZ ;  /* 0xcd9e8d57281b7827 */ /* 0x000fe200078e00ff */
[----:B------:R-:W-:-:S03]  /*05f0*/  MOV R4, R41 ;  /* 0x0000002900047202 */ /* 0x000fc60000000f00 */
[----:B------:R-:W-:Y:S01]  /*0600*/  IMAD.MOV.U32 R5, RZ, RZ, R39 ;  /* 0x000000ffff057224 */ /* 0x000fe200078e0027 */
[----:B------:R-:W-:Y:S01]  /*0610*/  LOP3.LUT R39, R27, R2, R7, 0x96, !PT ;  /* 0x000000021b277212 */ /* 0x000fe200078e9607 */
[----:B------:R-:W-:Y:S02]  /*0620*/  IMAD.MOV.U32 R3, RZ, RZ, R37 ;  /* 0x000000ffff037224 */ /* 0x000fe400078e0025 */
[----:B------:R-:W-:Y:S01]  /*0630*/  IMAD.MOV.U32 R2, RZ, RZ, R35 ;  /* 0x000000ffff027224 */ /* 0x000fe200078e0023 */
[----:B------:R-:W-:Y:S06]  /*0640*/  @P0 BRA `(.L_x_3579) ;  /* 0x0000000000100947 */ /* 0x000fec0003800000 */
[----:B------:R-:W-:Y:S02]  /*0650*/  LOP3.LUT R22, R21, 0x7fffffff, RZ, 0xc0, !PT ;  /* 0x7fffffff15167812 */ /* 0x000fe400078ec0ff */
[----:B------:R-:W-:Y:S02]  /*0660*/  MOV R42, 0x690 ;  /* 0x00000690002a7802 */ /* 0x000fe40000000f00 */
[----:B------:R-:W-:-:S07]  /*0670*/  IADD3 R22, R22, -0x100000, RZ ;  /* 0xfff0000016167810 */ /* 0x000fce0007ffe0ff */
[----:B------:R-:W-:Y:S05]  /*0680*/  CALL.REL.NOINC `($__internal_94_$__cuda_sm20_dblrcp_rn_slowpath_v3) ;  /* 0x0000000400e87944 */ /* 0x000fea0003c00000 */
.L_x_3579:
        /* <DEDUP_REMOVED lines=13> */
.L_x_3584:
[----:B------:R-:W-:Y:S01]  /*0760*/  VIADD R3, R3, 0x1 ;  /* 0x0000000103037836 */ /* 0x000fe20000000000 */
[----:B------:R-:W-:Y:S03]  /*0770*/  BSSY B0, `(.L_x_3580) ;  /* 0x000000c000007945 */ /* 0x000fe60003800000 */
[C---:B------:R-:W-:Y:S01]  /*0780*/  IMAD.HI.U32 R20, R3.reuse, -0x2daee0ad, RZ ;  /* 0xd2511f5303147827 */ /* 0x040fe200078e00ff */
[----:B------:R-:W-:-:S13]  /*0790*/  ISETP.NE.AND P0, PT, R3, RZ, PT ;  /* 0x000000ff0300720c */ /* 0x000fda0003f05270 */
[----:B0-----:R-:W-:Y:S05]  /*07a0*/  @P0 BRA `(.L_x_3581) ;  /* 0x0000000000200947 */ /* 0x001fea0003800000 */
        /* <DEDUP_REMOVED lines=8> */
.L_x_3581:
[----:B------:R-:W-:Y:S05]  /*0830*/  BSYNC B0 ;  /* 0x0000000000007941 */ /* 0x000fea0003800000 */
.L_x_3580:
        /* <DEDUP_REMOVED lines=42> */
[----:B------:R-:W-:Y:S02]  /*0ae0*/  LOP3.LUT R42, R25, R24, R8, 0x96, !PT ;  /* 0x00000018192a7212 */ /* 0x000fe400078e9608 */
[----:B------:R-:W-:Y:S01]  /*0af0*/  MOV R25, R40 ;  /* 0x0000002800197202 */ /* 0x000fe20000000f00 */
        /* <DEDUP_REMOVED lines=9> */
.L_x_3583:
[----:B------:R-:W-:Y:S01]  /*0b90*/  IMAD.MOV.U32 R25, RZ, RZ, R38 ;  /* 0x000000ffff197224 */ /* 0x000fe200078e0026 */
[----:B------:R-:W-:-:S07]  /*0ba0*/  MOV R38, R23 ;  /* 0x0000001700267202 */ /* 0x000fce0000000f00 */
.L_x_3582:
[C---:B------:R-:W-:Y:S01]  /*0bb0*/  IMAD.SHL.U32 R24, R6.reuse, 0x4, RZ ;  /* 0x0000000406187824 */ /* 0x040fe200078e00ff */
[----:B------:R-:W-:-:S04]  /*0bc0*/  SHF.L.U64.HI R26, R6, 0x2, R5 ;  /* 0x00000002061a7819 */ /* 0x000fc80000010205 */
        /* <DEDUP_REMOVED lines=11> */
[----:B------:R-:W-:Y:S02]  /*0c80*/  FSETP.GEU.FTZ.AND P0, PT, R25, UR7, PT ;  /* 0x0000000719007c0b */ /* 0x000fe4000bf1e000 */
[----:B------:R-:W-:Y:S02]  /*0c90*/  FSETP.GEU.FTZ.AND P1, PT, R27, UR7, PT ;  /* 0x000000071b007c0b */ /* 0x000fe4000bf3e000 */
[----:B------:R-:W-:Y:S02]  /*0ca0*/  FSET.BF.LT.FTZ.AND R39, R25, UR7, PT ;  /* 0x0000000719277c0a */ /* 0x000fe4000b811000 */
[----:B------:R-:W-:Y:S02]  /*0cb0*/  FSET.BF.LT.FTZ.AND R38, R27, UR7, PT ;  /* 0x000000071b267c0a */ /* 0x000fe4000b811000 */
[----:B------:R-:W-:Y:S02]  /*0cc0*/  IADD3.X R25, R26, UR11, RZ, P2, !PT ;  /* 0x0000000b1a197c10 */ /* 0x000fe400097fe4ff */
[----:B------:R-:W-:-:S02]  /*0cd0*/  SEL R27, RZ, 0x1, P0 ;  /* 0x00000001ff1b7807 */ /* 0x000fc40000000000 */
[----:B------:R-:W-:Y:S02]  /*0ce0*/  SEL R40, RZ, 0x1, P1 ;  /* 0x00000001ff287807 */ /* 0x000fe40000800000 */
[----:B------:R-:W-:Y:S02]  /*0cf0*/  IADD3 R26, P0, R6, UR12, RZ ;  /* 0x0000000c061a7c10 */ /* 0x000fe4000ff1e0ff */
[----:B------:R-:W-:Y:S01]  /*0d00*/  PRMT R43, R40, 0x7604, R27 ;  /* 0x00007604282b7816 */ /* 0x000fe2000000001b */
[----:B------:R-:W-:Y:S01]  /*0d10*/  IMAD.MOV.U32 R40, RZ, RZ, R20 ;  /* 0x000000ffff287224 */ /* 0x000fe200078e0014 */
[----:B------:R-:W-:Y:S01]  /*0d20*/  IADD3.X R27, R5, UR13, RZ, P0, !PT ;  /* 0x0000000d051b7c10 */ /* 0x000fe200087fe4ff */
[----:B0-----:R-:W-:-:S05]  /*0d30*/  IMAD R21, R21, UR6, RZ ;  /* 0x0000000615157c24 */ /* 0x001fca000f8e02ff */
[----:B------:R-:W-:-:S04]  /*0d40*/  LEA R6, P0, R21, R6, 0x1 ;  /* 0x0000000615067211 */ /* 0x000fc800078008ff */
[----:B------:R-:W-:Y:S02]  /*0d50*/  IADD3.X R5, RZ, R5, RZ, P0, !PT ;  /* 0x00000005ff057210 */ /* 0x000fe400007fe4ff */
[----:B------:R-:W-:-:S04]  /*0d60*/  ISETP.GE.U32.AND P0, PT, R6, UR14, PT ;  /* 0x0000000e06007c0c */ /* 0x000fc8000bf06070 */
[----:B------:R-:W-:Y:S01]  /*0d70*/  ISETP.GE.U32.AND.EX P0, PT, R5, UR15, PT, P0 ;  /* 0x0000000f05007c0c */ /* 0x000fe2000bf06100 */
[----:B--2---:R-:W-:Y:S01]  /*0d80*/  FMUL.FTZ R22, R39, R22 ;  /* 0x0000001627167220 */ /* 0x004fe20000410000 */
[----:B------:R-:W-:Y:S01]  /*0d90*/  FMUL.FTZ R38, R38, R23 ;  /* 0x0000001726267220 */ /* 0x000fe20000410000 */
[----:B------:R-:W-:Y:S02]  /*0da0*/  IMAD.MOV.U32 R39, RZ, RZ, R41 ;  /* 0x000000ffff277224 */ /* 0x000fe400078e0029 */
[C---:B------:R-:W-:Y:S01]  /*0db0*/  FMUL.FTZ R22, R35.reuse, R22 ;  /* 0x0000001623167220 */ /* 0x040fe20000410000 */
[----:B------:R-:W-:Y:S01]  /*0dc0*/  FMUL.FTZ R23, R35, R38 ;  /* 0x0000002623177220 */ /* 0x000fe20000410000 */
[----:B------:R-:W-:-:S04]  /*0dd0*/  MOV R38, R42 ;  /* 0x0000002a00267202 */ /* 0x000fc80000000f00 */
[----:B------:R0:W-:Y:S04]  /*0de0*/  STG.E.64 desc[UR4][R24.64], R22 ;  /* 0x0000001618007986 */ /* 0x0001e8000c101b04 */
[----:B------:R0:W-:Y:S01]  /*0df0*/  STG.E.U16 desc[UR4][R26.64], R43 ;  /* 0x0000002b1a007986 */ /* 0x0001e2000c101504 */
[----:B------:R-:W-:Y:S06]  /*0e00*/  BAR.SYNC.DEFER_BLOCKING 0x0 ;  /* 0x0000000000007b1d */ /* 0x000fec0000010000 */
[----:B------:R-:W-:Y:S05]  /*0e10*/  @!P0 BRA `(.L_x_3584) ;  /* 0xfffffff800508947 */ /* 0x000fea000383ffff */
[----:B------:R-:W-:Y:S05]  /*0e20*/  EXIT ;  /* 0x000000000000794d */ /* 0x000fea0003800000 */
        .weak           $__internal_94_$__cuda_sm20_dblrcp_rn_slowpath_v3
        .type           $__internal_94_$__cuda_sm20_dblrcp_rn_slowpath_v3,@function
        .size           $__internal_94_$__cuda_sm20_dblrcp_rn_slowpath_v3,(.L_x_11683 - $__internal_94_$__cuda_sm20_dblrcp_rn_slowpath_v3)
$__internal_94_$__cuda_sm20_dblrcp_rn_slowpath_v3:
        /* <DEDUP_REMOVED lines=25> */
.L_x_3587:
        /* <DEDUP_REMOVED lines=9> */
.L_x_3585:
[----:B------:R-:W-:Y:S01]  /*1050*/  LOP3.LUT R21, R27, 0x80000, RZ, 0xfc, !PT ;  /* 0x000800001b157812 */ /* 0x000fe200078efcff */
[----:B------:R-:W-:-:S07]  /*1060*/  IMAD.MOV.U32 R20, RZ, RZ, R26 ;  /* 0x000000ffff147224 */ /* 0x000fce00078e001a */
.L_x_3586:
[----:B------:R-:W-:Y:S01]  /*1070*/  IMAD.MOV.U32 R43, RZ, RZ, 0x0 ;  /* 0x00000000ff2b7424 */ /* 0x000fe200078e00ff */
[----:B------:R-:W-:Y:S01]  /*1080*/  MOV R23, R21 ;  /* 0x0000001500177202 */ /* 0x000fe20000000f00 */
[----:B------:R-:W-:Y:S02]  /*1090*/  IMAD.MOV.U32 R22, RZ, RZ, R20 ;  /* 0x000000ffff167224 */ /* 0x000fe400078e0014 */
[----:B------:R-:W-:Y:S05]  /*10a0*/  RET.REL.NODEC R42 `(_ZN2at6native43_GLOBAL__N__7cc8d1ed_10_Dropout_cu_0e96ed3824fused_dropout_kernel_vecIffmLi1ELi2EbEEvNS_4cuda6detail10TensorInfoIKT_T1_EENS5_IS6_S8_EENS5_IT4_S8_EES8_T0_NS_15PhiloxCudaStateE) ;  /* 0xffffffec2ad47950 */ /* 0x000fea0003c3ffff */
.L_x_3588:
        /* <DEDUP_REMOVED lines=13> */
.L_x_11683:


//--------------------- .text._ZN2at6native43_GLOBAL__N__7cc8d1ed_10_Dropout_cu_0e96ed3824fused_dropout_kernel_vecIffmLi1ELi4EbEEvNS_4cuda6detail10TensorInfoIKT_T1_EENS5_IS6_S8_EENS5_IT4_S8_EES8_T0_NS_15PhiloxCudaStateE --------------------------
	.section	.text._ZN2at6native43_GLOBAL__N__7cc8d1ed_10_Dropout_cu_0e96ed3824fused_dropout_kernel_vecIffmLi1ELi4EbEEvNS_4cuda6detail10TensorInfoIKT_T1_EENS5_IS6_S8_EENS5_IT4_S8_EES8_T0_NS_15PhiloxCudaStateE,"ax",@progbits
	.align	128
.text._ZN2at6native43_GLOBAL__N__7cc8d1ed_10_Dropout_cu_0e96ed3824fused_dropout_kernel_vecIffmLi1ELi4EbEEvNS_4cuda6detail10TensorInfoIKT_T1_EENS5_IS6_S8_EENS5_IT4_S8_EES8_T0_NS_15PhiloxCudaStateE:
        .type           _ZN2at6native43_GLOBAL__N__7cc8d1ed_10_Dropout_cu_0e96ed3824fused_dropout_kernel_vecIffmLi1ELi4EbEEvNS_4cuda6detail10TensorInfoIKT_T1_EENS5_IS6_S8_EENS5_IT4_S8_EES8_T0_NS_15PhiloxCudaStateE,@function
        .size           _ZN2at6native43_GLOBAL__N__7cc8d1ed_10_Dropout_cu_0e96ed3824fused_dropout_kernel_vecIffmLi1ELi4EbEEvNS_4cuda6detail10TensorInfoIKT_T1_EENS5_IS6_S8_EENS5_IT4_S8_EES8_T0_NS_15PhiloxCudaStateE,(.L_x_11685 - _ZN2at6native43_GLOBAL__N__7cc8d1ed_10_Dropout_cu_0e96ed3824fused_dropout_kernel_vecIffmLi1ELi4EbEEvNS_4cuda6detail10TensorInfoIKT_T1_EENS5_IS6_S8_EENS5_IT4_S8_EES8_T0_NS_15PhiloxCudaStateE)
        .other          _ZN2at6native43_GLOBAL__N__7cc8d1ed_10_Dropout_cu_0e96ed3824fused_dropout_kernel_vecIffmLi1ELi4EbEEvNS_4cuda6detail10TensorInfoIKT_T1_EENS5_IS6_S8_EENS5_IT4_S8_EES8_T0_NS_15PhiloxCudaStateE,@"STO_CUDA_ENTRY STV_DEFAULT"
_ZN2at6native43_GLOBAL__N__7cc8d1ed_10_Dropout_cu_0e96ed3824fused_dropout_kernel_vecIffmLi1ELi4EbEEvNS_4cuda6detail10TensorInfoIKT_T1_EENS5_IS6_S8_EENS5_IT4_S8_EES8_T0_NS_15PhiloxCudaStateE:
        /* <DEDUP_REMOVED lines=20> */
[----:B--2---:R-:W-:-:S05]  /*0140*/  @P1 IADD3 R34, P2, R2, R7, RZ ;  /* 0x0000000702221210 */ /* 0x004fca0007f5e0ff */
[----:B------:R-:W-:Y:S02]  /*0150*/  @P1 IMAD.X R35, RZ, RZ, R3, P2 ;  /* 0x000000ffff231224 */ /* 0x000fe400010e0603 */
[----:B------:R-:W-:-:S03]  /*0160*/  IMAD.WIDE.U32 R6, R38, -0x326172a9, RZ ;  /* 0xcd9e8d5726067825 */ /* 0x000fc600078e00ff */
        /* <DEDUP_REMOVED lines=42> */
[C---:B------:R-:W-:Y:S02]  /*0410*/  VIADD R16, R45.reuse, 0x646e171e ;  /* 0x646e171e2d107836 */ /* 0x040fe40000000000 */
[----:B------:R-:W-:Y:S01]  /*0420*/  VIADD R17, R45, 0x1fd5c5a3 ;  /* 0x1fd5c5a32d117836 */ /* 0x000fe20000000000 */
[----:B------:R-:W-:Y:S01]  /*0430*/  LOP3.LUT R20, R19, R14, R10, 0x96, !PT ;  /* 0x0000000e13147212 */ /* 0x000fe200078e960a */
[----:B------:R-:W-:Y:S01]  /*0440*/  IMAD.WIDE.U32 R14, R15, -0x326172a9, RZ ;  /* 0xcd9e8d570f0e7825 */ /* 0x000fe200078e00ff */
[----:B0-----:R-:W-:-:S03]  /*0450*/  DFMA R28, -R12, R30, 1 ;  /* 0x3ff000000c1c742b */ /* 0x001fc6000000011e */
[----:B------:R-:W-:Y:S01]  /*0460*/  IMAD.WIDE.U32 R20, R20, -0x2daee0ad, RZ ;  /* 0xd2511f5314147825 */ /* 0x000fe200078e00ff */
[----:B------:R-:W-:Y:S02]  /*0470*/  LOP3.LUT R24, R15, R18, R11, 0x96, !PT ;  /* 0x000000120f187212 */ /* 0x000fe400078e960b */
[C---:B------:R-:W-:Y:S01]  /*0480*/  IADD3 R18, R44.reuse, 0x5384540f, RZ ;  /* 0x5384540f2c127810 */ /* 0x040fe20007ffe0ff */
[----:B------:R-:W-:Y:S01]  /*0490*/  VIADD R19, R44, 0xf1bbcdc8 ;  /* 0xf1bbcdc82c137836 */ /* 0x000fe20000000000 */
[----:B------:R-:W-:Y:S01]  /*04a0*/  LOP3.LUT R26, R21, R22, R16, 0x96, !PT ;  /* 0x00000016151a7212 */ /* 0x000fe200078e9610 */
[----:B------:R-:W-:Y:S01]  /*04b0*/  IMAD.WIDE.U32 R24, R24, -0x2daee0ad, RZ ;  /* 0xd2511f5318187825 */ /* 0x000fe200078e00ff */
[----:B------:R-:W-:Y:S01]  /*04c0*/  DFMA R28, R28, R28, R28 ;  /* 0x0000001c1c1c722b */ /* 0x000fe2000000001c */
[----:B------:R-:W-:Y:S02]  /*04d0*/  IADD3 R21, R45, -0x695add53, RZ ;  /* 0x96a522ad2d157810 */ /* 0x000fe40007ffe0ff */
[----:B------:R-:W-:Y:S01]  /*04e0*/  IMAD.WIDE.U32 R26, R26, -0x326172a9, RZ ;  /* 0xcd9e8d571a1a7825 */ /* 0x000fe200078e00ff */
[----:B------:R-:W-:-:S02]  /*04f0*/  LOP3.LUT R15, R25, R20, R17, 0x96, !PT ;  /* 0x00000014190f7212 */ /* 0x000fc400078e9611 */
[----:B------:R-:W-:Y:S01]  /*0500*/  MOV R25, R33 ;  /* 0x0000002100197202 */ /* 0x000fe20000000f00 */
[----:B------:R-:W-:Y:S01]  /*0510*/  VIADD R20, R45, 0xdb3d7428 ;  /* 0xdb3d74282d147836 */ /* 0x000fe20000000000 */
[----:B------:R-:W-:Y:S01]  /*0520*/  LOP3.LUT R22, R27, R14, R18, 0x96, !PT ;  /* 0x0000000e1b167212 */ /* 0x000fe200078e9612 */
[----:B------:R-:W-:Y:S01]  /*0530*/  IMAD.WIDE.U32 R14, R15, -0x326172a9, RZ ;  /* 0xcd9e8d570f0e7825 */ /* 0x000fe200078e00ff */
[----:B------:R-:W-:-:S03]  /*0540*/  DFMA R28, R30, R28, R30 ;  /* 0x0000001c1e1c722b */ /* 0x000fc6000000001e */
[----:B------:R-:W-:Y:S01]  /*0550*/  IMAD.WIDE.U32 R22, R22, -0x2daee0ad, RZ ;  /* 0xd2511f5316167825 */ /* 0x000fe200078e00ff */
[----:B------:R-:W-:-:S03]  /*0560*/  LOP3.LUT R31, R15, R26, R19, 0x96, !PT ;  /* 0x0000001a0f1f7212 */ /* 0x000fc600078e9613 */
[----:B------:R-:W-:Y:S01]  /*0570*/  IMAD.MOV.U32 R35, RZ, RZ, R32 ;  /* 0x000000ffff237224 */ /* 0x000fe200078e0020 */
[----:B------:R-:W-:Y:S01]  /*0580*/  LOP3.LUT R43, R23, R24, R20, 0x96, !PT ;  /* 0x00000018172b7212 */ /* 0x000fe200078e9614 */
[----:B------:R-:W-:Y:S01]  /*0590*/  DFMA R26, -R12, R28, 1 ;  /* 0x3ff000000c1a742b */ /* 0x000fe2000000011c */
[----:B------:R-:W-:-:S04]  /*05a0*/  IMAD.HI.U32 R15, R31, -0x2daee0ad, RZ ;  /* 0xd2511f531f0f7827 */ /* 0x000fc800078e00ff */
[----:B------:R-:W-:Y:S01]  /*05b0*/  IMAD.HI.U32 R23, R43, -0x326172a9, RZ ;  /* 0xcd9e8d572b177827 */ /* 0x000fe200078e00ff */
[----:B------:R-:W-:-:S03]  /*05c0*/  LOP3.LUT R22, R15, R22, R21, 0x96, !PT ;  /* 0x000000160f167212 */ /* 0x000fc600078e9615 */
[----:B------:R-:W-:-:S05]  /*05d0*/  VIADD R24, R44, 0x8ff34781 ;  /* 0x8ff347812c187836 */ /* 0x000fca0000000000 */
[----:B------:R-:W-:Y:S01]  /*05e0*/  LOP3.LUT R42, R23, R14, R24, 0x96, !PT ;  /* 0x0000000e172a7212 */ /* 0x000fe200078e9618 */
[----:B------:R-:W-:Y:S01]  /*05f0*/  DFMA R14, R28, R26, R28 ;  /* 0x0000001a1c0e722b */ /* 0x000fe2000000001c */
[----:B------:R-:W-:Y:S01]  /*0600*/  IMAD.MOV.U32 R26, RZ, RZ, R38 ;  /* 0x000000ffff1a7224 */ /* 0x000fe200078e0026 */
        /* <DEDUP_REMOVED lines=8> */
[----:B------:R-:W-:Y:S05]  /*0690*/  CALL.REL.NOINC `($__internal_95_$__cuda_sm20_dblrcp_rn_slowpath_v3) ;  /* 0x0000000800507944 */ /* 0x000fea0003c00000 */
.L_x_3589:
        /* <DEDUP_REMOVED lines=13> */
.L_x_3594:
        /* <DEDUP_REMOVED lines=13> */
.L_x_3591:
[----:B------:R-:W-:Y:S05]  /*0840*/  BSYNC B0 ;  /* 0x0000000000007941 */ /* 0x000fea0003800000 */
.L_x_3590:
        /* <DEDUP_REMOVED lines=58> */
[----:B------:R-:W-:Y:S01]  /*0bf0*/  @P0 IMAD.MOV.U32 R39, RZ, RZ, R37 ;  /* 0x000000ffff270224 */ /* 0x000fe200078e0025 */
[----:B------:R-:W-:Y:S06]  /*0c00*/  BRA `(.L_x_3592) ;  /* 0x0000000000107947 */ /* 0x000fec0003800000 */
.L_x_3593:
[----:B------:R-:W-:Y:S01]  /*0c10*/  MOV R40, R38 ;  /* 0x0000002600287202 */ /* 0x000fe20000000f00 */
[----:B------:R-:W-:Y:S01]  /*0c20*/  IMAD.MOV.U32 R41, RZ, RZ, R37 ;  /* 0x000000ffff297224 */ /* 0x000fe200078e0025 */
[----:B------:R-:W-:Y:S01]  /*0c30*/  MOV R39, R22 ;  /* 0x0000001600277202 */ /* 0x000fe20000000f00 */
[----:B------:R-:W-:-:S07]  /*0c40*/  IMAD.MOV.U32 R36, RZ, RZ, R33 ;  /* 0x000000ffff247224 */ /* 0x000fce00078e0021 */
.L_x_3592:
[C---:B------:R-:W-:Y:S01]  /*0c50*/  IMAD.SHL.U32 R38, R35.reuse, 0x4, RZ ;  /* 0x0000000423267824 */ /* 0x040fe200078e00ff */
[----:B------:R-:W-:-:S04]  /*0c60*/  SHF.L.U64.HI R37, R35, 0x2, R25 ;  /* 0x0000000223257819 */ /* 0x000fc80000010219 */
[----:B------:R-:W-:-:S04]  /*0c70*/  IADD3 R12, P0, R38, UR8, RZ ;  /* 0x00000008260c7c10 */ /* 0x000fc8000ff1e0ff */
[----:B------:R-:W-:-:S06]  /*0c80*/  IADD3.X R13, R37, UR9, RZ, P0, !PT ;  /* 0x00000009250d7c10 */ /* 0x000fcc00087fe4ff */
[----:B------:R-:W2:Y:S01]  /*0c90*/  LDG.E.128 R12, desc[UR4][R12.64] ;  /* 0x000000040c0c7981 */ /* 0x000ea2000c1e1d00 */
        /* <DEDUP_REMOVED lines=8> */
[----:B------:R-:W-:Y:S01]  /*0d20*/  FSETP.GEU.FTZ.AND P0, PT, R41, UR7, PT ;  /* 0x0000000729007c0b */ /* 0x000fe2000bf1e000 */
[-C--:B------:R-:W-:Y:S01]  /*0d30*/  FFMA.FTZ R39, R23, R40.reuse, 1.1641532182693481445e-10 ;  /* 0x2f00000017277423 */ /* 0x080fe20000010028 */
[----:B------:R-:W-:Y:S01]  /*0d40*/  FSETP.GEU.FTZ.AND P1, PT, R42, UR7, PT ;  /* 0x000000072a007c0b */ /* 0x000fe2000bf3e000 */
[----:B------:R-:W-:Y:S01]  /*0d50*/  FFMA.FTZ R40, R43, R40, 1.1641532182693481445e-10 ;  /* 0x2f0000002b287423 */ /* 0x000fe20000010028 */
[----:B------:R-:W-:Y:S02]  /*0d60*/  SEL R43, RZ, 0x1, P0 ;  /* 0x00000001ff2b7807 */ /* 0x000fe40000000000 */
[----:B------:R-:W-:Y:S02]  /*0d70*/  FSETP.GEU.FTZ.AND P0, PT, R39, UR7, PT ;  /* 0x0000000727007c0b */ /* 0x000fe4000bf1e000 */
[----:B------:R-:W-:Y:S02]  /*0d80*/  SEL R36, RZ, 0x1, P1 ;  /* 0x00000001ff247807 */ /* 0x000fe40000800000 */
[----:B------:R-:W-:-:S02]  /*0d90*/  SEL R23, RZ, 0x1, P0 ;  /* 0x00000001ff177807 */ /* 0x000fc40000000000 */
[----:B------:R-:W-:Y:S02]  /*0da0*/  PRMT R43, R36, 0x7604, R43 ;  /* 0x00007604242b7816 */ /* 0x000fe4000000002b */
[----:B------:R-:W-:Y:S02]  /*0db0*/  FSET.BF.LT.FTZ.AND R42, R42, UR7, PT ;  /* 0x000000072a2a7c0a */ /* 0x000fe4000b811000 */
[----:B------:R-:W-:Y:S02]  /*0dc0*/  PRMT R43, R23, 0x7054, R43 ;  /* 0x00007054172b7816 */ /* 0x000fe4000000002b */
[----:B------:R-:W0:Y:S01]  /*0dd0*/  LDC R23, c[0x0][RZ] ;  /* 0x00000000ff177b82 */ /* 0x000e220000000800 */
[C---:B------:R-:W-:Y:S01]  /*0de0*/  FSETP.GEU.FTZ.AND P1, PT, R40.reuse, UR7, PT ;  /* 0x0000000728007c0b */ /* 0x040fe2000bf3e000 */
[----:B------:R-:W-:Y:S01]  /*0df0*/  ULDC UR6, c[0x0][0xc] ;  /* 0x0000030000067ab9 */ /* 0x000fe20000000800 */
[----:B------:R-:W-:Y:S02]  /*0e00*/  FSET.BF.LT.FTZ.AND R39, R39, UR7, PT ;  /* 0x0000000727277c0a */ /* 0x000fe4000b811000 */
[----:B------:R-:W-:-:S02]  /*0e10*/  FSET.BF.LT.FTZ.AND R40, R40, UR7, PT ;  /* 0x0000000728287c0a */ /* 0x000fc4000b811000 */
[----:B------:R-:W-:Y:S02]  /*0e20*/  IADD3 R38, P0, R38, UR10, RZ ;  /* 0x0000000a26267c10 */ /* 0x000fe4000ff1e0ff */
[----:B------:R-:W-:Y:S02]  /*0e30*/  FSET.BF.LT.FTZ.AND R41, R41, UR7, PT ;  /* 0x0000000729297c0a */ /* 0x000fe4000b811000 */
[----:B------:R-:W-:-:S04]  /*0e40*/  SEL R36, RZ, 0x1, P1 ;  /* 0x00000001ff247807 */ /* 0x000fc80000800000 */
[----:B------:R-:W-:Y:S01]  /*0e50*/  PRMT R36, R36, 0x654, R43 ;  /* 0x0000065424247816 */ /* 0x000fe2000000002b */
[----:B------:R-:W-:Y:S02]  /*0e60*/  IMAD.MOV.U32 R43, RZ, RZ, R22 ;  /* 0x000000ffff2b7224 */ /* 0x000fe400078e0016 */
[----:B--2---:R-:W-:Y:S01]  /*0e70*/  FMUL.FTZ R13, R42, R13 ;  /* 0x0000000d2a0d7220 */ /* 0x004fe20000410000 */
[----:B0-----:R-:W-:Y:S02]  /*0e80*/  IMAD R42, R23, UR6, RZ ;  /* 0x00000006172a7c24 */ /* 0x001fe4000f8e02ff */
[----:B------:R-:W-:Y:S01]  /*0e90*/  FMUL.FTZ R14, R39, R14 ;  /* 0x0000000e270e7220 */ /* 0x000fe20000410000 */
[----:B------:R-:W-:Y:S01]  /*0ea0*/  FMUL.FTZ R15, R40, R15 ;  /* 0x0000000f280f7220 */ /* 0x000fe20000410000 */
[----:B------:R-:W-:Y:S01]  /*0eb0*/  IADD3 R40, P1, R35, UR12, RZ ;  /* 0x0000000c23287c10 */ /* 0x000fe2000ff3e0ff */
[----:B------:R-:W-:Y:S01]  /*0ec0*/  FMUL.FTZ R12, R41, R12 ;  /* 0x0000000c290c7220 */ /* 0x000fe20000410000 */
[----:B------:R-:W-:Y:S01]  /*0ed0*/  IADD3.X R39, R37, UR11, RZ, P0, !PT ;  /* 0x0000000b25277c10 */ /* 0x000fe200087fe4ff */
[----:B------:R-:W-:Y:S01]  /*0ee0*/  FMUL.FTZ R13, R32, R13 ;  /* 0x0000000d200d7220 */ /* 0x000fe20000410000 */
[----:B------:R-:W-:Y:S01]  /*0ef0*/  LEA R35, P0, R42, R35, 0x2 ;  /* 0x000000232a237211 */ /* 0x000fe200078010ff */
[C---:B------:R-:W-:Y:S01]  /*0f00*/  FMUL.FTZ R12, R32.reuse, R12 ;  /* 0x0000000c200c7220 */ /* 0x040fe20000410000 */
[----:B------:R-:W-:Y:S01]  /*0f10*/  IADD3.X R41, R25, UR13, RZ, P1, !PT ;  /* 0x0000000d19297c10 */ /* 0x000fe20008ffe4ff */
[C---:B------:R-:W-:Y:S01]  /*0f20*/  FMUL.FTZ R14, R32.reuse, R14 ;  /* 0x0000000e200e7220 */ /* 0x040fe20000410000 */
[----:B------:R-:W-:Y:S01]  /*0f30*/  IADD3.X R25, RZ, R25, RZ, P0, !PT ;  /* 0x00000019ff197210 */ /* 0x000fe200007fe4ff */
[----:B------:R-:W-:Y:S01]  /*0f40*/  FMUL.FTZ R15, R32, R15 ;  /* 0x0000000f200f7220 */ /* 0x000fe20000410000 */
[----:B------:R-:W-:Y:S01]  /*0f50*/  ISETP.GE.U32.AND P0, PT, R35, UR14, PT ;  /* 0x0000000e23007c0c */ /* 0x000fe2000bf06070 */
[----:B------:R-:W-:-:S03]  /*0f60*/  IMAD.MOV.U32 R42, RZ, RZ, R33 ;  /* 0x000000ffff2a7224 */ /* 0x000fc600078e0021 */
[----:B------:R-:W-:Y:S01]  /*0f70*/  ISETP.GE.U32.AND.EX P0, PT, R25, UR15, PT, P0 ;  /* 0x0000000f19007c0c */ /* 0x000fe2000bf06100 */
[----:B------:R0:W-:Y:S04]  /*0f80*/  STG.E.128 desc[UR4][R38.64], R12 ;  /* 0x0000000c26007986 */ /* 0x0001e8000c101d04 */
[----:B------:R1:W-:Y:S01]  /*0f90*/  STG.E desc[UR4][R40.64], R36 ;  /* 0x0000002428007986 */ /* 0x0003e2000c101904 */
[----:B0-----:R-:W-:Y:S01]  /*0fa0*/  MOV R38, R31 ;  /* 0x0000001f00267202 */ /* 0x001fe20000000f00 */
[----:B------:R-:W-:Y:S06]  /*0fb0*/  BAR.SYNC.DEFER_BLOCKING 0x0 ;  /* 0x0000000000007b1d */ /* 0x000fec0000010000 */
[----:B-1----:R-:W-:Y:S05]  /*0fc0*/  @!P0 BRA `(.L_x_3594) ;  /* 0xfffffff400e88947 */ /* 0x002fea000383ffff */
[----:B------:R-:W-:Y:S05]  /*0fd0*/  EXIT ;  /* 0x000000000000794d */ /* 0x000fea0003800000 */
        .weak           $__internal_95_$__cuda_sm20_dblrcp_rn_slowpath_v3
        .type           $__internal_95_$__cuda_sm20_dblrcp_rn_slowpath_v3,@function
        .size           $__internal_95_$__cuda_sm20_dblrcp_rn_slowpath_v3,(.L_x_11685 - $__internal_95_$__cuda_sm20_dblrcp_rn_slowpath_v3)
$__internal_95_$__cuda_sm20_dblrcp_rn_slowpath_v3:
        /* <DEDUP_REMOVED lines=25> */
.L_x_3597:
        /* <DEDUP_REMOVED lines=9> */
.L_x_3595:
[----:B------:R-:W-:Y:S01]  /*1200*/  LOP3.LUT R13, R31, 0x80000, RZ, 0xfc, !PT ;  /* 0x000800001f0d7812 */ /* 0x000fe200078efcff */
[----:B------:R-:W-:-:S07]  /*1210*/  IMAD.MOV.U32 R12, RZ, RZ, R30 ;  /* 0x000000ffff0c7224 */ /* 0x000fce00078e001e */
.L_x_3596:
[----:B------:R-:W-:Y:S01]  /*1220*/  IMAD.MOV.U32 R33, RZ, RZ, 0x0 ;  /* 0x00000000ff217424 */ /* 0x000fe200078e00ff */
[----:B------:R-:W-:Y:S01]  /*1230*/  MOV R15, R13 ;  /* 0x0000000d000f7202 */ /* 0x000fe20000000f00 */
[----:B------:R-:W-:Y:S02]  /*1240*/  IMAD.MOV.U32 R14, RZ, RZ, R12 ;  /* 0x000000ffff0e7224 */ /* 0x000fe400078e000c */
[----:B------:R-:W-:Y:S05]  /*1250*/  RET.REL.NODEC R32 `(_ZN2at6native43_GLOBAL__N__7cc8d1ed_10_Dropout_cu_0e96ed3824fused_dropout_kernel_vecIffmLi1ELi4EbEEvNS_4cuda6detail10TensorInfoIKT_T1_EENS5_IS6_S8_EENS5_IT4_S8_EES8_T0_NS_15PhiloxCudaStateE) ;  /* 0xffffffec20687950 */ /* 0x000fea0003c3ffff */
.L_x_3598:
        /* <DEDUP_REMOVED lines=10> */
.L_x_11685:


//--------------------- .text._ZN2at6native43_GLOBAL__N__7cc8d1ed_10_Dropout_cu_0e96ed3824fused_dropout_kernel_vecIffmLi1ELi8EbEEvNS_4cuda6detail10TensorInfoIKT_T1_EENS5_IS6_S8_EENS5_IT4_S8_EES8_T0_NS_15PhiloxCudaStateE --------------------------
	.section	.text._ZN2at6native43_GLOBAL__N__7cc8d1ed_10_Dropout_cu_0e96ed3824fused_dropout_kernel_vecIffmLi1ELi8EbEEvNS_4cuda6detail10TensorInfoIKT_T1_EENS5_IS6_S8_EENS5_IT4_S8_EES8_T0_NS_15PhiloxCudaStateE,"ax",@progbits
	.align	128
.text._ZN2at6native43_GLOBAL__N__7cc8d1ed_10_Dropout_cu_0e96ed3824fused_dropout_kernel_vecIffmLi1ELi8EbEEvNS_4cuda6detail10TensorInfoIKT_T1_EENS5_IS6_S8_EENS5_IT4_S8_EES8_T0_NS_15PhiloxCudaStateE:
        .type           _ZN2at6native43_GLOBAL__N__7cc8d1ed_10_Dropout_cu_0e96ed3824fused_dropout_kernel_vecIffmLi1ELi8EbEEvNS_4cuda6detail10TensorInfoIKT_T1_EENS5_IS6_S8_EENS5_IT4_S8_EES8_T0_NS_15PhiloxCudaStateE,@function
        .size           _ZN2at6native43_GLOBAL__N__7cc8d1ed_10_Dropout_cu_0e96ed3824fused_dropout_kernel_vecIffmLi1ELi8EbEEvNS_4cuda6detail10TensorInfoIKT_T1_EENS5_IS6_S8_EENS5_IT4_S8_EES8_T0_NS_15PhiloxCudaStateE,(.L_x_11687 - _ZN2at6native43_GLOBAL__N__7cc8d1ed_10_Dropout_cu_0e96ed3824fused_dropout_kernel_vecIffmLi1ELi8EbEEvNS_4cuda6detail10TensorInfoIKT_T1_EENS5_IS6_S8_EENS5_IT4_S8_EES8_T0_NS_15PhiloxCudaStateE)
        .other          _ZN2at6native43_GLOBAL__N__7cc8d1ed_10_Dropout_cu_0e96ed3824fused_dropout_kernel_vecIffmLi1ELi8EbEEvNS_4cuda6detail10TensorInfoIKT_T1_EENS5_IS6_S8_EENS5_IT4_S8_EES8_T0_NS_15PhiloxCudaStateE,@"STO_CUDA_ENTRY STV_DEFAULT"
_ZN2at6native43_GLOBAL__N__7cc8d1ed_10_Dropout_cu_0e96ed3824fused_dropout_kernel_vecIffmLi1ELi8EbEEvNS_4cuda6detail10TensorInfoIKT_T1_EENS5_IS6_S8_EENS5_IT4_S8_EES8_T0_NS_15PhiloxCudaStateE:
        /* <DEDUP_REMOVED lines=104> */
[----:B------:R-:W-:Y:S05]  /*0680*/  CALL.REL.NOINC `($__internal_96_$__cuda_sm20_dblrcp_rn_slowpath_v3) ;  /* 0x0000001800687944 */ /* 0x000fea0003c00000 */
[----:B------:R-:W-:Y:S01]  /*0690*/  MOV R16, R18 ;  /* 0x0000001200107202 */ /* 0x000fe20000000f00 */
[----:B------:R-:W-:-:S07]  /*06a0*/  IMAD.MOV.U32 R17, RZ, RZ, R19 ;  /* 0x000000ffff117224 */ /* 0x000fce00078e0013 */
.L_x_3599:
        /* <DEDUP_REMOVED lines=13> */
.L_x_3611:
        /* <DEDUP_REMOVED lines=18> */
.L_x_3602:
[----:B------:R-:W-:Y:S05]  /*08a0*/  BSYNC B0 ;  /* 0x0000000000007941 */ /* 0x000fea0003800000 */
.L_x_3601:
        /* <DEDUP_REMOVED lines=58> */
.L_x_3603:
        /* <DEDUP_REMOVED lines=21> */
.L_x_3605:
[----:B------:R-:W-:Y:S05]  /*0da0*/  BSYNC B0 ;  /* 0x0000000000007941 */ /* 0x000fea0003800000 */
.L_x_3604:
        /* <DEDUP_REMOVED lines=40> */
[----:B------:R-:W-:Y:S02]  /*1030*/  LOP3.LUT R45, R21, R16, R26, 0x96, !PT ;  /* 0x00000010152d7212 */ /* 0x000fe400078e961a */
[----:B------:R-:W-:Y:S01]  /*1040*/  LOP3.LUT R41, R17, R18, R25, 0x96, !PT ;  /* 0x0000001211297212 */ /* 0x000fe200078e9619 */
[----:B------:R-:W-:Y:S01]  /*1050*/  IMAD.MOV.U32 R51, RZ, RZ, R19 ;  /* 0x000000ffff337224 */ /* 0x000fe200078e0013 */
        /* <DEDUP_REMOVED lines=18> */
.L_x_3600:
[C---:B------:R-:W-:Y:S01]  /*1180*/  ISETP.NE.AND P0, PT, R47.reuse, -0x1, PT ;  /* 0xffffffff2f00780c */ /* 0x040fe20003f05270 */
[C---:B------:R-:W-:Y:S01]  /*1190*/  VIADD R16, R47.reuse, 0x1 ;  /* 0x000000012f107836 */ /* 0x040fe20000000000 */
[----:B------:R-:W-:Y:S01]  /*11a0*/  BSSY B0, `(.L_x_3607) ;  /* 0x000000d000007945 */ /* 0x000fe20003800000 */
[----:B------:R-:W-:Y:S01]  /*11b0*/  IADD3 R36, R47, 0x2, RZ ;  /* 0x000000022f247810 */ /* 0x000fe20007ffe0ff */
[----:B------:R-:W-:Y:S02]  /*11c0*/  IMAD.MOV.U32 R19, RZ, RZ, R33 ;  /* 0x000000ffff137224 */ /* 0x000fe400078e0021 */
[----:B------:R-:W-:-:S07]  /*11d0*/  IMAD.HI.U32 R21, R16, -0x2daee0ad, RZ ;  /* 0xd2511f5310157827 */ /* 0x000fce00078e00ff */
        /* <DEDUP_REMOVED lines=9> */
.L_x_3608:
[----:B------:R-:W-:Y:S05]  /*1270*/  BSYNC B0 ;  /* 0x0000000000007941 */ /* 0x000fea0003800000 */
.L_x_3607:
        /* <DEDUP_REMOVED lines=12> */
[----:B------:R-:W-:Y:S01]  /*1340*/  VIADD R33, R19, 0x1 ;  /* 0x0000000113217836 */ /* 0x000fe20000000000 */
[----:B------:R-:W-:Y:S01]  /*1350*/  MOV R37, R44 ;  /* 0x0000002c00257202 */ /* 0x000fe20000000f00 */
[----:B------:R-:W-:-:S03]  /*1360*/  IMAD.MOV.U32 R20, RZ, RZ, R17 ;  /* 0x000000ffff147224 */ /* 0x000fc600078e0011 */
        /* <DEDUP_REMOVED lines=12> */
.L_x_3610:
[----:B------:R-:W-:Y:S05]  /*1430*/  BSYNC B0 ;  /* 0x0000000000007941 */ /* 0x000fea0003800000 */
.L_x_3609:
        /* <DEDUP_REMOVED lines=99> */
.L_x_3606:
        /* <DEDUP_REMOVED lines=8> */
[----:B------:R-:W-:Y:S02]  /*1af0*/  I2FP.F32.U32 R51, R51 ;  /* 0x0000003300337245 */ /* 0x000fe40000201000 */
[----:B------:R-:W-:Y:S01]  /*1b00*/  I2FP.F32.U32 R57, R38 ;  /* 0x0000002600397245 */ /* 0x000fe20000201000 */
[----:B------:R-:W-:Y:S01]  /*1b10*/  FFMA.FTZ R38, R53, R50, 1.1641532182693481445e-10 ;  /* 0x2f00000035267423 */ /* 0x000fe20000010032 */
[----:B------:R-:W-:Y:S01]  /*1b20*/  I2FP.F32.U32 R55, R40 ;  /* 0x0000002800377245 */ /* 0x000fe20000201000 */
[----:B------:R-:W-:-:S03]  /*1b30*/  FFMA.FTZ R51, R51, R50, 1.1641532182693481445e-10 ;  /* 0x2f00000033337423 */ /* 0x000fc60000010032 */
[----:B------:R-:W-:Y:S01]  /*1b40*/  FSETP.GEU.FTZ.AND P1, PT, R38, UR7, PT ;  /* 0x0000000726007c0b */ /* 0x000fe2000bf3e000 */
[----:B0-----:R-:W-:Y:S01]  /*1b50*/  FFMA.FTZ R42, R55, R50, 1.1641532182693481445e-10 ;  /* 0x2f000000372a7423 */ /* 0x001fe20000010032 */
[----:B------:R-:W-:Y:S01]  /*1b60*/  I2FP.F32.U32 R53, R48 ;  /* 0x0000003000357245 */ /* 0x000fe20000201000 */
[----:B------:R-:W-:Y:S01]  /*1b70*/  FFMA.FTZ R43, R57, R50, 1.1641532182693481445e-10 ;  /* 0x2f000000392b7423 */ /* 0x000fe20000010032 */
[----:B------:R-:W-:Y:S02]  /*1b80*/  FSETP.GEU.FTZ.AND P0, PT, R51, UR7, PT ;  /* 0x0000000733007c0b */ /* 0x000fe4000bf1e000 */
[----:B------:R-:W-:Y:S02]  /*1b90*/  SEL R48, RZ, 0xffffffff, P1 ;  /* 0xffffffffff307807 */ /* 0x000fe40000800000 */
[----:B------:R-:W-:Y:S02]  /*1ba0*/  I2FP.F32.U32 R39, R39 ;  /* 0x0000002700277245 */ /* 0x000fe40000201000 */
[----:B------:R-:W-:-:S02]  /*1bb0*/  I2FP.F32.U32 R37, R37 ;  /* 0x0000002500257245 */ /* 0x000fc40000201000 */
[----:B------:R-:W-:Y:S02]  /*1bc0*/  FSETP.GEU.FTZ.AND P4, PT, R42, UR7, PT ;  /* 0x000000072a007c0b */ /* 0x000fe4000bf9e000 */
[----:B------:R-:W-:Y:S02]  /*1bd0*/  SEL R40, RZ, 0x1, P0 ;  /* 0x00000001ff287807 */ /* 0x000fe40000000000 */
[----:B------:R-:W-:Y:S02]  /*1be0*/  SHF.L.U32 R55, R48, 0x8, RZ ;  /* 0x0000000830377819 */ /* 0x000fe400000006ff */
[----:B------:R-:W-:Y:S01]  /*1bf0*/  FSET.BF.LT.FTZ.AND R42, R42, UR7, PT ;  /* 0x000000072a2a7c0a */ /* 0x000fe2000b811000 */
[-C--:B------:R-:W-:Y:S01]  /*1c00*/  FFMA.FTZ R48, R39, R50.reuse, 1.1641532182693481445e-10 ;  /* 0x2f00000027307423 */ /* 0x080fe20000010032 */
[----:B------:R-:W-:Y:S01]  /*1c10*/  FSETP.GEU.FTZ.AND P2, PT, R43, UR7, PT ;  /* 0x000000072b007c0b */ /* 0x000fe2000bf5e000 */
[----:B------:R-:W-:Y:S01]  /*1c20*/  FFMA.FTZ R39, R37, R50, 1.1641532182693481445e-10 ;  /* 0x2f00000025277423 */ /* 0x000fe20000010032 */
[----:B------:R-:W-:-:S02]  /*1c30*/  I2FP.F32.U32 R49, R49 ;  /* 0x0000003100317245 */ /* 0x000fc40000201000 */
[----:B------:R-:W-:Y:S02]  /*1c40*/  LOP3.LUT R37, R55, 0x100, R40, 0xe2, !PT ;  /* 0x0000010037257812 */ /* 0x000fe400078ee228 */
[----:B------:R-:W-:Y:S01]  /*1c50*/  SEL R40, RZ, 0x1, P2 ;  /* 0x00000001ff287807 */ /* 0x000fe20001000000 */
[-C--:B------:R-:W-:Y:S01]  /*1c60*/  FFMA.FTZ R53, R53, R50.reuse, 1.1641532182693481445e-10 ;  /* 0x2f00000035357423 */ /* 0x080fe20000010032 */
[----:B------:R-:W-:Y:S01]  /*1c70*/  FFMA.FTZ R49, R49, R50, 1.1641532182693481445e-10 ;  /* 0x2f00000031317423 */ /* 0x000fe20000010032 */
[----:B------:R-:W-:Y:S02]  /*1c80*/  SEL R50, RZ, 0xffffffff, P4 ;  /* 0xffffffffff327807 */ /* 0x000fe40002000000 */
[----:B------:R-:W-:Y:S02]  /*1c90*/  FSETP.GEU.FTZ.AND P3, PT, R48, UR7, PT ;  /* 0x0000000730007c0b */ /* 0x000fe4000bf7e000 */
[C---:B------:R-:W-:Y:S01]  /*1ca0*/  FSETP.GEU.FTZ.AND P0, PT, R53.reuse, UR7, PT ;  /* 0x0000000735007c0b */ /* 0x040fe2000bf1e000 */
[----:B------:R-:W-:Y:S01]  /*1cb0*/  IMAD.SHL.U32 R55, R50, 0x100, RZ ;  /* 0x0000010032377824 */ /* 0x000fe200078e00ff */
[----:B------:R-:W-:-:S02]  /*1cc0*/  FSET.BF.LT.FTZ.AND R53, R53, UR7, PT ;  /* 0x0000000735357c0a */ /* 0x000fc4000b811000 */
[----:B------:R-:W-:Y:S02]  /*1cd0*/  SEL R54, RZ, 0xffffffff, P3 ;  /* 0xffffffffff367807 */ /* 0x000fe40001800000 */
[----:B------:R-:W-:Y:S02]  /*1ce0*/  FSETP.GEU.FTZ.AND P1, PT, R49, UR7, PT ;  /* 0x0000000731007c0b */ /* 0x000fe4000bf3e000 */
[----:B------:R-:W-:Y:S02]  /*1cf0*/  FSETP.GEU.FTZ.AND P3, PT, R39, UR7, PT ;  /* 0x0000000727007c0b */ /* 0x000fe4000bf7e000 */
[----:B------:R-:W-:Y:S02]  /*1d00*/  FSET.BF.LT.FTZ.AND R50, R49, UR7, PT ;  /* 0x0000000731327c0a */ /* 0x000fe4000b811000 */
[----:B------:R-:W-:Y:S02]  /*1d10*/  LOP3.LUT R40, R55, 0x100, R40, 0xe2, !PT ;  /* 0x0000010037287812 */ /* 0x000fe400078ee228 */
[----:B------:R-:W-:-:S02]  /*1d20*/  SHF.L.U32 R57, R54, 0x8, RZ ;  /* 0x0000000836397819 */ /* 0x000fc400000006ff */
[----:B------:R-:W-:Y:S02]  /*1d30*/  FSET.BF.LT.FTZ.AND R55, R39, UR7, PT ;  /* 0x0000000727377c0a */ /* 0x000fe4000b811000 */
[----:B------:R-:W-:Y:S02]  /*1d40*/  FSET.BF.LT.FTZ.AND R48, R48, UR7, PT ;  /* 0x0000000730307c0a */ /* 0x000fe4000b811000 */
[----:B------:R-:W-:Y:S02]  /*1d50*/  SEL R54, RZ, 0x1, P3 ;  /* 0x00000001ff367807 */ /* 0x000fe40001800000 */
[----:B------:R-:W-:Y:S02]  /*1d60*/  FSET.BF.LT.FTZ.AND R38, R38, UR7, PT ;  /* 0x0000000726267c0a */ /* 0x000fe4000b811000 */
[----:B------:R-:W-:Y:S02]  /*1d70*/  FSET.BF.LT.FTZ.AND R43, R43, UR7, PT ;  /* 0x000000072b2b7c0a */ /* 0x000fe4000b811000 */
[----:B------:R-:W-:Y:S01]  /*1d80*/  LOP3.LUT R39, R57, 0x100, R54, 0xe2, !PT ;  /* 0x0000010039277812 */ /* 0x000fe200078ee236 */
[----:B------:R-:W-:Y:S05]  /*1d90*/  WARPSYNC.ALL ;  /* 0x0000000000007948 */ /* 0x000fea0003800000 */
[----:B------:R-:W-:Y:S01]  /*1da0*/  FSET.BF.LT.FTZ.AND R51, R51, UR7, PT ;  /* 0x0000000733337c0a */ /* 0x000fe2000b811000 */
[----:B--2---:R-:W-:Y:S01]  /*1db0*/  FMUL.FTZ R21, R42, R21 ;  /* 0x000000152a157220 */ /* 0x004fe20000410000 */
[----:B------:R-:W-:-:S02]  /*1dc0*/  IADD3 R42, P2, R47, UR10, RZ ;  /* 0x0000000a2f2a7c10 */ /* 0x000fc4000ff5e0ff */
[----:B------:R-:W0:Y:S01]  /*1dd0*/  LDC R47, c[0x0][RZ] ;  /* 0x00000000ff2f7b82 */ /* 0x000e220000000800 */
[----:B---3--:R-:W-:Y:S01]  /*1de0*/  FMUL.FTZ R49, R53, R16 ;  /* 0x0000001035317220 */ /* 0x008fe20000410000 */
[----:B------:R-:W-:Y:S01]  /*1df0*/  SEL R16, RZ, 0xffffffff, P1 ;  /* 0xffffffffff107807 */ /* 0x000fe20000800000 */
[----:B------:R-:W-:Y:S01]  /*1e00*/  FMUL.FTZ R17, R50, R17 ;  /* 0x0000001132117220 */ /* 0x000fe20000410000 */
[----:B------:R-:W-:Y:S01]  /*1e10*/  FMUL.FTZ R53, R55, R18 ;  /* 0x0000001237357220 */ /* 0x000fe20000410000 */
[----:B------:R-:W-:Y:S01]  /*1e20*/  FMUL.FTZ R19, R48, R19 ;  /* 0x0000001330137220 */ /* 0x000fe20000410000 */
[----:B------:R-:W-:Y:S01]  /*1e30*/  FMUL.FTZ R23, R38, R23 ;  /* 0x0000001726177220 */ /* 0x000fe20000410000 */
[----:B------:R-:W-:Y:S01]  /*1e40*/  IMAD.SHL.U32 R57, R16, 0x100, RZ ;  /* 0x0000010010397824 */ /* 0x000fe200078e00ff */
[----:B------:R-:W-:Y:S01]  /*1e50*/  SEL R38, RZ, 0x1, P0 ;  /* 0x00000001ff267807 */ /* 0x000fe20000000000 */
[----:B------:R-:W-:Y:S01]  /*1e60*/  FMUL.FTZ R55, R43, R20 ;  /* 0x000000142b377220 */ /* 0x000fe20000410000 */
[----:B------:R-:W-:Y:S01]  /*1e70*/  IADD3.X R43, R52, UR11, RZ, P2, !PT ;  /* 0x0000000b342b7c10 */ /* 0x000fe200097fe4ff */
[C---:B------:R-:W-:Y:S01]  /*1e80*/  FMUL.FTZ R16, R32.reuse, R49 ;  /* 0x0000003120107220 */ /* 0x040fe20000410000 */
[C---:B------:R-:W-:Y:S01]  /*1e90*/  FMUL.FTZ R17, R32.reuse, R17 ;  /* 0x0000001120117220 */ /* 0x040fe20000410000 */
[C---:B------:R-:W-:Y:S01]  /*1ea0*/  FMUL.FTZ R18, R32.reuse, R53 ;  /* 0x0000003520127220 */ /* 0x040fe20000410000 */
[----:B------:R-:W-:Y:S01]  /*1eb0*/  FMUL.FTZ R19, R32, R19 ;  /* 0x0000001320137220 */ /* 0x000fe20000410000 */
[----:B------:R-:W-:Y:S01]  /*1ec0*/  ULDC UR6, c[0x0][0xc] ;  /* 0x0000030000067ab9 */ /* 0x000fe20000000800 */
[----:B------:R-:W-:-:S02]  /*1ed0*/  LOP3.LUT R48, R57, 0x100, R38, 0xe2, !PT ;  /* 0x0000010039307812 */ /* 0x000fc400078ee226 */
[----:B------:R-:W-:Y:S01]  /*1ee0*/  IADD3 R38, P0, R28, UR12, RZ ;  /* 0x0000000c1c267c10 */ /* 0x000fe2000ff1e0ff */
[----:B------:R1:W-:Y:S01]  /*1ef0*/  STG.E.128 desc[UR4][R42.64], R16 ;  /* 0x000000102a007986 */ /* 0x0003e2000c101d04 */
[----:B0-----:R-:W-:Y:S02]  /*1f00*/  IMAD R47, R47, UR6, RZ ;  /* 0x000000062f2f7c24 */ /* 0x001fe4000f8e02ff */
[----:B------:R-:W-:Y:S01]  /*1f10*/  FMUL.FTZ R51, R51, R22 ;  /* 0x0000001633337220 */ /* 0x000fe20000410000 */
[----:B-1----:R-:W-:Y:S02]  /*1f20*/  PRMT R16, R48, 0x5410, R39 ;  /* 0x0000541030107816 */ /* 0x002fe40000000027 */
        /* <DEDUP_REMOVED lines=8> */
[----:B------:R-:W-:Y:S01]  /*1fb0*/  FMUL.FTZ R23, R32, R23 ;  /* 0x0000001720177220 */ /* 0x000fe20000410000 */
[----:B------:R-:W-:-:S04]  /*1fc0*/  PRMT R17, R40, 0x5410, R37 ;  /* 0x0000541028117816 */ /* 0x000fc80000000025 */
[----:B------:R0:W-:Y:S04]  /*1fd0*/  STG.E.128 desc[UR4][R42.64+0x10], R20 ;  /* 0x000010142a007986 */ /* 0x0001e8000c101d04 */
[----:B------:R0:W-:Y:S01]  /*1fe0*/  STG.E.64 desc[UR4][R38.64], R16 ;  /* 0x0000001026007986 */ /* 0x0001e2000c101b04 */
[----:B------:R-:W-:Y:S01]  /*1ff0*/  IMAD.MOV.U32 R47, RZ, RZ, R36 ;  /* 0x000000ffff2f7224 */ /* 0x000fe200078e0024 */
[----:B------:R-:W-:Y:S06]  /*2000*/  BAR.SYNC.DEFER_BLOCKING 0x0 ;  /* 0x0000000000007b1d */ /* 0x000fec0000010000 */
[----:B------:R-:W-:Y:S05]  /*2010*/  @!P0 BRA `(.L_x_3611) ;  /* 0xffffffe400d88947 */ /* 0x000fea000383ffff */
[----:B------:R-:W-:Y:S05]  /*2020*/  EXIT ;  /* 0x000000000000794d */ /* 0x000fea0003800000 */
        .weak           $__internal_96_$__cuda_sm20_dblrcp_rn_slowpath_v3
        .type           $__internal_96_$__cuda_sm20_dblrcp_rn_slowpath_v3,@function
        .size           $__internal_96_$__cuda_sm20_dblrcp_rn_slowpath_v3,(.L_x_11687 - $__internal_96_$__cuda_sm20_dblrcp_rn_slowpath_v3)
$__internal_96_$__cuda_sm20_dblrcp_rn_slowpath_v3:
        /* <DEDUP_REMOVED lines=26> */
.L_x_3614:
        /* <DEDUP_REMOVED lines=10> */
.L_x_3612:
[----:B------:R-:W-:Y:S02]  /*2270*/  LOP3.LUT R19, R23, 0x80000, RZ, 0xfc, !PT ;  /* 0x0008000017137812 */ /* 0x000fe400078efcff */
[----:B------:R-:W-:-:S07]  /*2280*/  MOV R18, R22 ;  /* 0x0000001600127202 */ /* 0x000fce0000000f00 */
.L_x_3613:
[----:B------:R-:W-:Y:S01]  /*2290*/  IMAD.MOV.U32 R16, RZ, RZ, R32 ;  /* 0x000000ffff107224 */ /* 0x000fe200078e0020 */
[----:B------:R-:W-:-:S04]  /*22a0*/  MOV R17, 0x0 ;  /* 0x0000000000117802 */ /* 0x000fc80000000f00 */
[----:B------:R-:W-:Y:S05]  /*22b0*/  RET.REL.NODEC R16 `(_ZN2at6native43_GLOBAL__N__7cc8d1ed_10_Dropout_cu_0e96ed3824fused_dropout_kernel_vecIffmLi1ELi8EbEEvNS_4cuda6detail10TensorInfoIKT_T1_EENS5_IS6_S8_EENS5_IT4_S8_EES8_T0_NS_15PhiloxCudaStateE) ;  /* 0xffffffdc10507950 */ /* 0x000fea0003c3ffff */
.L_x_3615:
        /* <DEDUP_REMOVED lines=12> */
.L_x_11687:


//--------------------- .text._ZN2at6native43_GLOBAL__N__7cc8d1ed_10_Dropout_cu_0e96ed3824fused_dropout_kernel_vecIffmLi1ELi16EbEEvNS_4cuda6detail10TensorInfoIKT_T1_EENS5_IS6_S8_EENS5_IT4_S8_EES8_T0_NS_15PhiloxCudaStateE --------------------------
	.section	.text._ZN2at6native43_GLOBAL__N__7cc8d1ed_10_Dropout_cu_0e96ed3824fused_dropout_kernel_vecIffmLi1ELi16EbEEvNS_4cuda6detail10TensorInfoIKT_T1_EENS5_IS6_S8_EENS5_IT4_S8_EES8_T0_NS_15PhiloxCudaStateE,"ax",@progbits
	.align	128
.text._ZN2at6native43_GLOBAL__N__7cc8d1ed_10_Dropout_cu_0e96ed3824fused_dropout_kernel_vecIffmLi1ELi16EbEEvNS_4cuda6detail10TensorInfoIKT_T1_EENS5_IS6_S8_EENS5_IT4_S8_EES8_T0_NS_15PhiloxCudaStateE:
        .type           _ZN2at6native43_GLOBAL__N__7cc8d1ed_10_Dropout_cu_0e96ed3824fused_dropout_kernel_vecIffmLi1ELi16EbEEvNS_4cuda6detail10TensorInfoIKT_T1_EENS5_IS6_S8_EENS5_IT4_S8_EES8_T0_NS_15PhiloxCudaStateE,@function
        .size           _ZN2at6native43_GLOBAL__N__7cc8d1ed_10_Dropout_cu_0e96ed3824fused_dropout_kernel_vecIffmLi1ELi16EbEEvNS_4cuda6detail10TensorInfoIKT_T1_EENS5_IS6_S8_EENS5_IT4_S8_EES8_T0_NS_15PhiloxCudaStateE,(.L_x_11689 - _ZN2at6native43_GLOBAL__N__7cc8d1ed_10_Dropout_cu_0e96ed3824fused_dropout_kernel_vecIffmLi1ELi16EbEEvNS_4cuda6detail10TensorInfoIKT_T1_EENS5_IS6_S8_EENS5_IT4_S8_EES8_T0_NS_15PhiloxCudaStateE)
        .other          _ZN2at6native43_GLOBAL__N__7cc8d1ed_10_Dropout_cu_0e96ed3824fused_dropout_kernel_vecIffmLi1ELi16EbEEvNS_4cuda6detail10TensorInfoIKT_T1_EENS5_IS6_S8_EENS5_IT4_S8_EES8_T0_NS_15PhiloxCudaStateE,@"STO_CUDA_ENTRY STV_DEFAULT"
_ZN2at6native43_GLOBAL__N__7cc8d1ed_10_Dropout_cu_0e96ed3824fused_dropout_kernel_vecIffmLi1ELi16EbEEvNS_4cuda6detail10TensorInfoIKT_T1_EENS5_IS6_S8_EENS5_IT4_S8_EES8_T0_NS_15PhiloxCudaStateE:
        /* <DEDUP_REMOVED lines=16> */
[----:B------:R-:W-:-:S03]  /*0100*/  ULDC.64 UR8, c[0x0][0x6f0] ;  /* 0x0001bc0000087ab9 */ /* 0x000fc60000000a00 */
[----:B------:R-:W-:Y:S01]  /*0110*/  IMAD.WIDE.U32 R26, R24, 0x10, RZ ;  /* 0x00000010181a7825 */ /* 0x000fe200078e00ff */
        /* <DEDUP_REMOVED lines=83> */
[----:B------:R-:W-:Y:S05]  /*0650*/  CALL.REL.NOINC `($__internal_97_$__cuda_sm20_dblrcp_rn_slowpath_v3) ;  /* 0x0000003000707944 */ /* 0x000fea0003c00000 */
.L_x_3616:
        /* <DEDUP_REMOVED lines=14> */
[----:B------:R-:W-:Y:S01]  /*0740*/  @!P0 R2UR UR8, R0 ;  /* 0x00000000000882ca */ /* 0x000fe200000e0000 */
[----:B------:R-:W-:-:S14]  /*0750*/  IMAD.MOV.U32 R0, RZ, RZ, RZ ;  /* 0x000000ffff007224 */ /* 0x000fdc00078e00ff */
.L_x_3638:
        /* <DEDUP_REMOVED lines=18> */
.L_x_3619:
[----:B------:R-:W-:Y:S05]  /*0880*/  BSYNC B0 ;  /* 0x0000000000007941 */ /* 0x000fea0003800000 */
.L_x_3618:
[C---:B------:R-:W-:Y:S01]  /*0890*/  IMAD.HI.U32 R12, R24.reuse, -0x326172a9, RZ ;  /* 0xcd9e8d57180c7827 */ /* 0x040fe200078e00ff */
[----:B------:R-:W-:Y:S02]  /*08a0*/  LOP3.LUT R3, R3, UR7, R0, 0x96, !PT ;  /* 0x0000000703037c12 */ /* 0x000fe4000f8e9600 */
[----:B------:R-:W-:Y:S01]  /*08b0*/  MOV R10, 0xd2511f53 ;  /* 0xd2511f53000a7802 */ /* 0x000fe20000000f00 */
[----:B------:R-:W-:Y:S01]  /*08c0*/  IMAD R9, R24, -0x326172a9, RZ ;  /* 0xcd9e8d5718097824 */ /* 0x000fe200078e02ff */
[----:B------:R-:W-:Y:S01]  /*08d0*/  LOP3.LUT R12, R12, UR6, R23, 0x96, !PT ;  /* 0x000000060c0c7c12 */ /* 0x000fe2000f8e9617 */
[----:B------:R-:W-:Y:S01]  /*08e0*/  IMAD.WIDE.U32 R14, R3, -0x326172a9, RZ ;  /* 0xcd9e8d57030e7825 */ /* 0x000fe200078e00ff */
[----:B------:R-:W-:-:S03]  /*08f0*/  ISETP.NE.AND P0, PT, R2, 0x1, PT ;  /* 0x000000010200780c */ /* 0x000fc60003f05270 */
        /* <DEDUP_REMOVED lines=51> */
.L_x_3620:
[----:B------:R-:W-:Y:S01]  /*0c30*/  IMAD.WIDE.U32 R14, R24, -0x326172a9, RZ ;  /* 0xcd9e8d57180e7825 */ /* 0x000fe200078e00ff */
[----:B------:R-:W-:Y:S01]  /*0c40*/  BSSY B0, `(.L_x_3621) ;  /* 0x0000016000007945 */ /* 0x000fe20003800000 */
[----:B------:R-:W-:Y:S02]  /*0c50*/  MOV R6, R9 ;  /* 0x0000000900067202 */ /* 0x000fe40000000f00 */
[----:B------:R-:W-:Y:S01]  /*0c60*/  IMAD.HI.U32 R13, R13, -0x2daee0ad, RZ ;  /* 0xd2511f530d0d7827 */ /* 0x000fe200078e00ff */
[----:B------:R-:W-:-:S03]  /*0c70*/  LOP3.LUT R3, R14, UR16, RZ, 0x3c, !PT ;  /* 0x000000100e037c12 */ /* 0x000fc6000f8e3cff */
        /* <DEDUP_REMOVED lines=14> */
[----:B------:R-:W-:-:S11]  /*0d60*/  LOP3.LUT R3, R3, UR16, RZ, 0x3c, !PT ;  /* 0x0000001003037c12 */ /* 0x000fd6000f8e3cff */
[----:B------:R-:W-:-:S04]  /*0d70*/  @P1 IMAD.MOV R9, RZ, RZ, R0 ;  /* 0x000000ffff091224 */ /* 0x000fc800078e0200 */
[----:B------:R-:W-:Y:S01]  /*0d80*/  IMAD.MOV.U32 R0, RZ, RZ, R9 ;  /* 0x000000ffff007224 */ /* 0x000fe200078e0009 */
[----:B------:R-:W-:-:S07]  /*0d90*/  LOP3.LUT R6, R9, UR7, RZ, 0x3c, !PT ;  /* 0x0000000709067c12 */ /* 0x000fce000f8e3cff */
.L_x_3622:
[----:B------:R-:W-:Y:S05]  /*0da0*/  BSYNC B0 ;  /* 0x0000000000007941 */ /* 0x000fea0003800000 */
.L_x_3621:
        /* <DEDUP_REMOVED lines=37> */
[----:B------:R-:W-:Y:S01]  /*1000*/  IMAD.HI.U32 R13, R9, -0x2daee0ad, RZ ;  /* 0xd2511f53090d7827 */ /* 0x000fe200078e00ff */
[----:B------:R-:W-:Y:S02]  /*1010*/  MOV R35, R11 ;  /* 0x0000000b00237202 */ /* 0x000fe40000000f00 */
[----:B------:R-:W-:Y:S01]  /*1020*/  ISETP.NE.AND P1, PT, R15, RZ, PT ;  /* 0x000000ff0f00720c */ /* 0x000fe20003f25270 */
[----:B------:R-:W-:Y:S01]  /*1030*/  IMAD.WIDE.U32 R38, R38, -0x326172a9, RZ ;  /* 0xcd9e8d5726267825 */ /* 0x000fe200078e00ff */
[----:B------:R-:W-:-:S03]  /*1040*/  LOP3.LUT R34, R13, UR33, R34, 0x96, !PT ;  /* 0x000000210d227c12 */ /* 0x000fc6000f8e9622 */
[----:B------:R-:W-:Y:S01]  /*1050*/  IMAD.HI.U32 R13, R15, -0x2daee0ad, RZ ;  /* 0xd2511f530f0d7827 */ /* 0x000fe200078e00ff */
[----:B------:R-:W-:-:S05]  /*1060*/  LOP3.LUT R14, R39, UR32, R14, 0x96, !PT ;  /* 0x00000020270e7c12 */ /* 0x000fca000f8e960e */
        /* <DEDUP_REMOVED lines=11> */
.L_x_3623:
[----:B------:R-:W-:Y:S04]  /*1120*/  BSSY B0, `(.L_x_3624) ;  /* 0x0000011000007945 */ /* 0x000fe80003800000 */
[----:B------:R-:W-:Y:S05]  /*1130*/  @P1 BRA `(.L_x_3625) ;  /* 0x00000000003c1947 */ /* 0x000fea0003800000 */
[----:B------:R-:W-:-:S05]  /*1140*/  VIADD R23, R23, 0x1 ;  /* 0x0000000117177836 */ /* 0x000fca0000000000 */
[----:B------:R-:W-:-:S13]  /*1150*/  ISETP.NE.AND P1, PT, R23, RZ, PT ;  /* 0x000000ff1700720c */ /* 0x000fda0003f25270 */
[----:B------:R-:W-:Y:S05]  /*1160*/  @P1 BRA `(.L_x_3625) ;  /* 0x0000000000301947 */ /* 0x000fea0003800000 */
[----:B------:R-:W-:Y:S01]  /*1170*/  VIADD R6, R24, 0x1 ;  /* 0x0000000118067836 */ /* 0x000fe20000000000 */
[----:B------:R-:W-:Y:S01]  /*1180*/  HFMA2.MMA R3, -RZ, RZ, -22.46875, -0.0003259181976318359375 ;  /* 0xcd9e8d57ff037435 */ /* 0x000fe200000001ff */
[----:B------:R-:W-:Y:S02]  /*1190*/  VIADD R11, R0, 0x1 ;  /* 0x00000001000b7836 */ /* 0x000fe40000000000 */
[C---:B------:R-:W-:Y:S01]  /*11a0*/  IMAD.HI.U32 R12, R6.reuse, -0x326172a9, RZ ;  /* 0xcd9e8d57060c7827 */ /* 0x040fe200078e00ff */
[----:B------:R-:W-:-:S03]  /*11b0*/  ISETP.NE.AND P1, PT, R6, RZ, PT ;  /* 0x000000ff0600720c */ /* 0x000fc60003f25270 */
[----:B------:R-:W-:-:S03]  /*11c0*/  IMAD.MOV.U32 R23, RZ, RZ, RZ ;  /* 0x000000ffff177224 */ /* 0x000fc600078e00ff */
[----:B------:R-:W-:Y:S02]  /*11d0*/  IMAD R3, R24, R3, -0x326172a9 ;  /* 0xcd9e8d5718037424 */ /* 0x000fe400078e0203 */
[----:B------:R-:W-:-:S03]  /*11e0*/  IMAD.MOV.U32 R24, RZ, RZ, R6 ;  /* 0x000000ffff187224 */ /* 0x000fc600078e0006 */
[----:B------:R-:W-:Y:S02]  /*11f0*/  LOP3.LUT R3, R3, UR16, RZ, 0x3c, !PT ;  /* 0x0000001003037c12 */ /* 0x000fe4000f8e3cff */
[----:B------:R-:W-:-:S04]  /*1200*/  @P1 IADD3 R11, R0, RZ, RZ ;  /* 0x000000ff000b1210 */ /* 0x000fc80007ffe0ff */
[----:B------:R-:W-:Y:S01]  /*1210*/  LOP3.LUT R6, R11, UR7, RZ, 0x3c, !PT ;  /* 0x000000070b067c12 */ /* 0x000fe2000f8e3cff */
[----:B------:R-:W-:-:S07]  /*1220*/  IMAD.MOV.U32 R0, RZ, RZ, R11 ;  /* 0x000000ffff007224 */ /* 0x000fce00078e000b */
.L_x_3625:
[----:B------:R-:W-:Y:S05]  /*1230*/  BSYNC B0 ;  /* 0x0000000000007941 */ /* 0x000fea0003800000 */
.L_x_3624:
[----:B------:R-:W-:Y:S01]  /*1240*/  LOP3.LUT R14, R12, UR6, R23, 0x96, !PT ;  /* 0x000000060c0e7c12 */ /* 0x000fe2000f8e9617 */
[----:B------:R-:W-:Y:S01]  /*1250*/  IMAD R11, R7, R10, -0x5b5dc15a ;  /* 0xa4a23ea6070b7424 */ /* 0x000fe200078e020a */
[----:B------:R-:W-:Y:S02]  /*1260*/  LOP3.LUT R13, R6, R13, RZ, 0x3c, !PT ;  /* 0x0000000d060d7212 */ /* 0x000fe400078e3cff */
[----:B------:R-:W-:Y:S01]  /*1270*/  ISETP.NE.AND P1, PT, R8, -0x4, PT ;  /* 0xfffffffc0800780c */ /* 0x000fe20003f25270 */
[----:B------:R-:W-:Y:S01]  /*1280*/  IMAD.WIDE.U32 R14, R14, -0x2daee0ad, RZ ;  /* 0xd2511f530e0e7825 */ /* 0x000fe200078e00ff */
[----:B------:R-:W-:-:S03]  /*1290*/  IADD3 R27, R8, 0x4, RZ ;  /* 0x00000004081b7810 */ /* 0x000fc60007ffe0ff */
[----:B------:R-:W-:Y:S01]  /*12a0*/  IMAD.WIDE.U32 R20, R13, -0x326172a9, RZ ;  /* 0xcd9e8d570d147825 */ /* 0x000fe200078e00ff */
[----:B------:R-:W-:-:S03]  /*12b0*/  LOP3.LUT R11, R15, UR17, R11, 0x96, !PT ;  /* 0x000000110f0b7c12 */ /* 0x000fc6000f8e960b */
[----:B------:R-:W-:Y:S01]  /*12c0*/  IMAD R8, R9, -0x2daee0ad, RZ ;  /* 0xd2511f5309087824 */ /* 0x000fe200078e02ff */
[----:B------:R-:W-:Y:S01]  /*12d0*/  LOP3.LUT R18, R3, R21, RZ, 0x3c, !PT ;  /* 0x0000001503127212 */ /* 0x000fe200078e3cff */
[----:B------:R-:W-:-:S04]  /*12e0*/  IMAD.WIDE.U32 R16, R11, -0x326172a9, RZ ;  /* 0xcd9e8d570b107825 */ /* 0x000fc800078e00ff */
[----:B------:R-:W-:Y:S01]  /*12f0*/  IMAD.WIDE.U32 R18, R18, -0x2daee0ad, RZ ;  /* 0xd2511f5312127825 */ /* 0x000fe200078e00ff */
[----:B------:R-:W-:-:S03]  /*1300*/  LOP3.LUT R15, R17, UR18, R20, 0x96, !PT ;  /* 0x00000012110f7c12 */ /* 0x000fc6000f8e9614 */
[----:B------:R-:W-:Y:S01]  /*1310*/  IMAD.HI.U32 R9, R27, -0x2daee0ad, RZ ;  /* 0xd2511f531b097827 */ /* 0x000fe200078e00ff */
[----:B------:R-:W-:-:S03]  /*1320*/  LOP3.LUT R20, R19, UR19, R14, 0x96, !PT ;  /* 0x0000001313147c12 */ /* 0x000fc6000f8e960e */
        /* <DEDUP_REMOVED lines=40> */
.L_x_3626:
        /* <DEDUP_REMOVED lines=17> */
.L_x_3628:
[----:B------:R-:W-:Y:S05]  /*16c0*/  BSYNC B0 ;  /* 0x0000000000007941 */ /* 0x000fea0003800000 */
.L_x_3627:
        /* <DEDUP_REMOVED lines=60> */
.L_x_3617:
        /* <DEDUP_REMOVED lines=14> */
.L_x_3631:
[----:B------:R-:W-:Y:S05]  /*1b70*/  BSYNC B0 ;  /* 0x0000000000007941 */ /* 0x000fea0003800000 */
.L_x_3630:
        /* <DEDUP_REMOVED lines=30> */
.L_x_3633:
[----:B------:R-:W-:Y:S05]  /*1d60*/  BSYNC B0 ;  /* 0x0000000000007941 */ /* 0x000fea0003800000 */
.L_x_3632:
        /* <DEDUP_REMOVED lines=25> */
.L_x_3635:
[----:B------:R-:W-:Y:S05]  /*1f00*/  BSYNC B0 ;  /* 0x0000000000007941 */ /* 0x000fea0003800000 */
.L_x_3634:
        /* <DEDUP_REMOVED lines=24> */
.L_x_3637:
[----:B------:R-:W-:Y:S05]  /*2090*/  BSYNC B0 ;  /* 0x0000000000007941 */ /* 0x000fea0003800000 */
.L_x_3636:
        /* <DEDUP_REMOVED lines=10> */
[----:B------:R-:W-:-:S02]  /*2140*/  MOV R45, R21 ;  /* 0x00000015002d7202 */ /* 0x000fc40000000f00 */
[----:B------:R-:W-:Y:S01]  /*2150*/  LOP3.LUT R32, R10, UR17, R9, 0x96, !PT ;  /* 0x000000110a207c12 */ /* 0x000fe2000f8e9609 */
[----:B------:R-:W-:Y:S01]  /*2160*/  IMAD.HI.U32 R19, R18, -0x2daee0ad, RZ ;  /* 0xd2511f5312137827 */ /* 0x000fe200078e00ff */
[----:B------:R-:W-:Y:S02]  /*2170*/  LOP3.LUT R22, R17, R22, RZ, 0x3c, !PT ;  /* 0x0000001611167212 */ /* 0x000fe400078e3cff */
[C---:B------:R-:W-:Y:S01]  /*2180*/  IADD3 R17, R8.reuse, 0x76f35df9, RZ ;  /* 0x76f35df908117810 */ /* 0x040fe20007ffe0ff */
[----:B------:R-:W-:Y:S02]  /*2190*/  VIADD R12, R8, 0xa4a23ea6 ;  /* 0xa4a23ea6080c7836 */ /* 0x000fe40000000000 */
[----:B------:R-:W-:-:S03]  /*21a0*/  IMAD.WIDE.U32 R10, R11, -0x326172a9, RZ ;  /* 0xcd9e8d570b0a7825 */ /* 0x000fc600078e00ff */
[----:B------:R-:W-:Y:S01]  /*21b0*/  LOP3.LUT R19, R19, UR17, R12, 0x96, !PT ;  /* 0x0000001113137c12 */ /* 0x000fe2000f8e960c */
[----:B------:R-:W-:Y:S01]  /*21c0*/  IMAD.HI.U32 R16, R20, -0x2daee0ad, RZ ;  /* 0xd2511f5314107827 */ /* 0x000fe200078e00ff */
[----:B------:R-:W-:-:S03]  /*21d0*/  LOP3.LUT R12, R30, UR6, R23, 0x96, !PT ;  /* 0x000000061e0c7c12 */ /* 0x000fc6000f8e9617 */
[----:B------:R-:W-:Y:S01]  /*21e0*/  VIADD R35, R8, 0x49447d4c ;  /* 0x49447d4c08237836 */ /* 0x000fe20000000000 */
[----:B------:R-:W-:Y:S01]  /*21f0*/  LOP3.LUT R8, R29, R11, RZ, 0x3c, !PT ;  /* 0x0000000b1d087212 */ /* 0x000fe200078e3cff */
[----:B------:R-:W-:Y:S01]  /*2200*/  IMAD.HI.U32 R28, R34, -0x326172a9, RZ ;  /* 0xcd9e8d57221c7827 */ /* 0x000fe200078e00ff */
[----:B------:R-:W-:-:S03]  /*2210*/  LOP3.LUT R17, R16, UR17, R17, 0x96, !PT ;  /* 0x0000001110117c12 */ /* 0x000fc6000f8e9611 */
[----:B------:R-:W-:Y:S01]  /*2220*/  IMAD.HI.U32 R11, R22, -0x326172a9, RZ ;  /* 0xcd9e8d57160b7827 */ /* 0x000fe200078e00ff */
[----:B------:R-:W-:-:S03]  /*2230*/  LOP3.LUT R29, R15, R28, RZ, 0x3c, !PT ;  /* 0x0000001c0f1d7212 */ /* 0x000fc600078e3cff */
[----:B------:R-:W-:Y:S01]  /*2240*/  IMAD.WIDE.U32 R12, R12, -0x2daee0ad, RZ ;  /* 0xd2511f530c0c7825 */ /* 0x000fe200078e00ff */
[----:B------:R-:W-:-:S03]  /*2250*/  LOP3.LUT R28, R14, R11, RZ, 0x3c, !PT ;  /* 0x0000000b0e1c7212 */ /* 0x000fc600078e3cff */
[----:B------:R-:W-:Y:S01]  /*2260*/  IMAD.HI.U32 R33, R3, -0x2daee0ad, RZ ;  /* 0xd2511f5303217827 */ /* 0x000fe200078e00ff */
[----:B------:R-:W-:-:S03]  /*2270*/  LOP3.LUT R14, R13, UR17, R35, 0x96, !PT ;  /* 0x000000110d0e7c12 */ /* 0x000fc6000f8e9623 */
[----:B------:R-:W-:Y:S02]  /*2280*/  IMAD R16, R31, -0x2daee0ad, RZ ;  /* 0xd2511f531f107824 */ /* 0x000fe400078e02ff */
[----:B------:R-:W-:-:S03]  /*2290*/  IMAD.WIDE.U32 R8, R8, -0x2daee0ad, RZ ;  /* 0xd2511f5308087825 */ /* 0x000fc600078e00ff */
[----:B------:R-:W-:Y:S01]  /*22a0*/  LOP3.LUT R16, R33, UR19, R16, 0x96, !PT ;  /* 0x0000001321107c12 */ /* 0x000fe2000f8e9610 */
        /* <DEDUP_REMOVED lines=158> */
[----:B------:R-:W-:Y:S02]  /*2c90*/  LOP3.LUT R8, R17, UR32, R8, 0x96, !PT ;  /* 0x0000002011087c12 */ /* 0x000fe4000f8e9608 */
[----:B------:R-:W-:Y:S01]  /*2ca0*/  MOV R20, R16 ;  /* 0x0000001000147202 */ /* 0x000fe20000000f00 */
[----:B------:R-:W-:Y:S01]  /*2cb0*/  IMAD R13, R13, -0x326172a9, RZ ;  /* 0xcd9e8d570d0d7824 */ /* 0x000fe200078e02ff */
[----:B------:R-:W-:Y:S01]  /*2cc0*/  LOP3.LUT R30, R33, UR32, R31, 0x96, !PT ;  /* 0x00000020211e7c12 */ /* 0x000fe2000f8e961f */
[----:B------:R-:W-:Y:S01]  /*2cd0*/  IMAD.WIDE.U32 R34, R18, -0x326172a9, RZ ;  /* 0xcd9e8d5712227825 */ /* 0x000fe200078e00ff */
[----:B------:R-:W-:Y:S02]  /*2ce0*/  MOV R31, R4 ;  /* 0x00000004001f7202 */ /* 0x000fe40000000f00 */
[----:B------:R-:W-:Y:S01]  /*2cf0*/  MOV R21, R8 ;  /* 0x0000000800157202 */ /* 0x000fe20000000f00 */
[----:B------:R-:W-:Y:S01]  /*2d00*/  IMAD R7, R7, -0x2daee0ad, RZ ;  /* 0xd2511f5307077824 */ /* 0x000fe200078e02ff */
[----:B------:R-:W-:Y:S01]  /*2d10*/  LOP3.LUT R38, R35, UR32, R13, 0x96, !PT ;  /* 0x0000002023267c12 */ /* 0x000fe2000f8e960d */
[----:B------:R-:W-:-:S02]  /*2d20*/  IMAD R29, R29, -0x326172a9, RZ ;  /* 0xcd9e8d571d1d7824 */ /* 0x000fc400078e02ff */
[----:B------:R-:W-:Y:S02]  /*2d30*/  IMAD R15, R15, -0x2daee0ad, RZ ;  /* 0xd2511f530f0f7824 */ /* 0x000fe400078e02ff */
        /* <DEDUP_REMOVED lines=12> */
.L_x_3629:
        /* <DEDUP_REMOVED lines=8> */
[----:B------:R-:W-:-:S02]  /*2e80*/  I2FP.F32.U32 R61, R35 ;  /* 0x00000023003d7245 */ /* 0x000fc40000201000 */
[----:B------:R-:W-:Y:S01]  /*2e90*/  I2FP.F32.U32 R35, R30 ;  /* 0x0000001e00237245 */ /* 0x000fe20000201000 */
[----:B------:R-:W-:Y:S01]  /*2ea0*/  HFMA2.MMA R30, -RZ, RZ, 0.1171875, 0 ;  /* 0x2f800000ff1e7435 */ /* 0x000fe200000001ff */
[----:B------:R-:W-:Y:S02]  /*2eb0*/  I2FP.F32.U32 R47, R47 ;  /* 0x0000002f002f7245 */ /* 0x000fe40000201000 */
[----:B------:R-:W-:Y:S02]  /*2ec0*/  I2FP.F32.U32 R32, R32 ;  /* 0x0000002000207245 */ /* 0x000fe40000201000 */
[----:B------:R-:W-:Y:S02]  /*2ed0*/  I2FP.F32.U32 R55, R39 ;  /* 0x0000002700377245 */ /* 0x000fe40000201000 */
[----:B------:R-:W-:-:S03]  /*2ee0*/  I2FP.F32.U32 R52, R44 ;  /* 0x0000002c00347245 */ /* 0x000fc60000201000 */
[-C--:B------:R-:W-:Y:S01]  /*2ef0*/  FFMA.FTZ R39, R47, R30.reuse, 1.1641532182693481445e-10 ;  /* 0x2f0000002f277423 */ /* 0x080fe2000001001e */
[-C--:B------:R-:W-:Y:S01]  /*2f00*/  FFMA.FTZ R47, R32, R30.reuse, 1.1641532182693481445e-10 ;  /* 0x2f000000202f7423 */ /* 0x080fe2000001001e */
[----:B------:R-:W-:Y:S01]  /*2f10*/  I2FP.F32.U32 R33, R33 ;  /* 0x0000002100217245 */ /* 0x000fe20000201000 */
[----:B------:R-:W-:Y:S01]  /*2f20*/  FFMA.FTZ R52, R52, R30, 1.1641532182693481445e-10 ;  /* 0x2f00000034347423 */ /* 0x000fe2000001001e */
[----:B------:R-:W-:Y:S02]  /*2f30*/  I2FP.F32.U32 R59, R38 ;  /* 0x00000026003b7245 */ /* 0x000fe40000201000 */
[----:B------:R-:W-:Y:S02]  /*2f40*/  I2FP.F32.U32 R51, R40 ;  /* 0x0000002800337245 */ /* 0x000fe40000201000 */
[----:B------:R-:W-:Y:S01]  /*2f50*/  I2FP.F32.U32 R38, R45 ;  /* 0x0000002d00267245 */ /* 0x000fe20000201000 */
[----:B------:R-:W-:Y:S01]  /*2f60*/  FFMA.FTZ R50, R33, R30, 1.1641532182693481445e-10 ;  /* 0x2f00000021327423 */ /* 0x000fe2000001001e */
[----:B------:R-:W-:-:S02]  /*2f70*/  I2FP.F32.U32 R31, R31 ;  /* 0x0000001f001f7245 */ /* 0x000fc40000201000 */
[----:B------:R-:W-:Y:S01]  /*2f80*/  FSETP.GEU.FTZ.AND P5, PT, R47, UR34, PT ;  /* 0x000000222f007c0b */ /* 0x000fe2000bfbe000 */
[----:B0-----:R-:W-:Y:S01]  /*2f90*/  FFMA.FTZ R28, R51, R30, 1.1641532182693481445e-10 ;  /* 0x2f000000331c7423 */ /* 0x001fe2000001001e */
[----:B------:R-:W-:Y:S01]  /*2fa0*/  I2FP.F32.U32 R49, R46 ;  /* 0x0000002e00317245 */ /* 0x000fe20000201000 */
[-C--:B------:R-:W-:Y:S01]  /*2fb0*/  FFMA.FTZ R38, R38, R30.reuse, 1.1641532182693481445e-10 ;  /* 0x2f00000026267423 */ /* 0x080fe2000001001e */
[----:B------:R-:W-:Y:S01]  /*2fc0*/  FSETP.GEU.FTZ.AND P1, PT, R52, UR34, PT ;  /* 0x0000002234007c0b */ /* 0x000fe2000bf3e000 */
[-C--:B------:R-:W-:Y:S01]  /*2fd0*/  FFMA.FTZ R51, R31, R30.reuse, 1.1641532182693481445e-10 ;  /* 0x2f0000001f337423 */ /* 0x080fe2000001001e */
[----:B------:R-:W-:Y:S02]  /*2fe0*/  SEL R48, RZ, 0xffffffff, P5 ;  /* 0xffffffffff307807 */ /* 0x000fe40002800000 */
[----:B------:R-:W-:Y:S02]  /*2ff0*/  I2FP.F32.U32 R37, R37 ;  /* 0x0000002500257245 */ /* 0x000fe40000201000 */
[----:B------:R-:W-:Y:S01]  /*3000*/  FSETP.GEU.FTZ.AND P3, PT, R50, UR34, PT ;  /* 0x0000002232007c0b */ /* 0x000fe2000bf7e000 */
[-C--:B------:R-:W-:Y:S01]  /*3010*/  FFMA.FTZ R29, R49, R30.reuse, 1.1641532182693481445e-10 ;  /* 0x2f000000311d7423 */ /* 0x080fe2000001001e */
[----:B------:R-:W-:Y:S01]  /*3020*/  SEL R32, RZ, 0xffffffff, P1 ;  /* 0xffffffffff207807 */ /* 0x000fe20000800000 */
[----:B------:R-:W-:Y:S01]  /*3030*/  FFMA.FTZ R49, R35, R30, 1.1641532182693481445e-10 ;  /* 0x2f00000023317423 */ /* 0x000fe2000001001e */
[----:B------:R-:W-:Y:S01]  /*3040*/  I2FP.F32.U32 R57, R34 ;  /* 0x0000002200397245 */ /* 0x000fe20000201000 */
[----:B------:R-:W-:Y:S01]  /*3050*/  IMAD.SHL.U32 R54, R48, 0x100, RZ ;  /* 0x0000010030367824 */ /* 0x000fe200078e00ff */
[----:B------:R-:W-:Y:S01]  /*3060*/  FSETP.GEU.FTZ.AND P0, PT, R38, UR34, PT ;  /* 0x0000002226007c0b */ /* 0x000fe2000bf1e000 */
[----:B------:R-:W-:Y:S01]  /*3070*/  FFMA.FTZ R48, R37, R30, 1.1641532182693481445e-10 ;  /* 0x2f00000025307423 */ /* 0x000fe2000001001e */
[----:B------:R-:W-:-:S02]  /*3080*/  I2FP.F32.U32 R41, R41 ;  /* 0x0000002900297245 */ /* 0x000fc40000201000 */
[----:B------:R-:W-:Y:S02]  /*3090*/  FSETP.GEU.FTZ.AND P2, PT, R51, UR34, PT ;  /* 0x0000002233007c0b */ /* 0x000fe4000bf5e000 */
[----:B------:R-:W-:Y:S01]  /*30a0*/  SEL R34, RZ, 0xffffffff, P3 ;  /* 0xffffffffff227807 */ /* 0x000fe20001800000 */
[----:B------:R-:W-:Y:S01]  /*30b0*/  IMAD.SHL.U32 R32, R32, 0x100, RZ ;  /* 0x0000010020207824 */ /* 0x000fe200078e00ff */
[----:B------:R-:W-:Y:S01]  /*30c0*/  I2FP.F32.U32 R53, R42 ;  /* 0x0000002a00357245 */ /* 0x000fe20000201000 */
[-C--:B------:R-:W-:Y:S01]  /*30d0*/  FFMA.FTZ R45, R57, R30.reuse, 1.1641532182693481445e-10 ;  /* 0x2f000000392d7423 */ /* 0x080fe2000001001e */
[----:B------:R-:W-:Y:S01]  /*30e0*/  SEL R31, RZ, 0x1, P0 ;  /* 0x00000001ff1f7807 */ /* 0x000fe20000000000 */
[-C--:B------:R-:W-:Y:S01]  /*30f0*/  FFMA.FTZ R46, R61, R30.reuse, 1.1641532182693481445e-10 ;  /* 0x2f0000003d2e7423 */ /* 0x080fe2000001001e */
[----:B------:R-:W-:Y:S01]  /*3100*/  FSETP.GEU.FTZ.AND P4, PT, R49, UR34, PT ;  /* 0x0000002231007c0b */ /* 0x000fe2000bf9e000 */
[----:B------:R-:W-:Y:S01]  /*3110*/  FFMA.FTZ R41, R41, R30, 1.1641532182693481445e-10 ;  /* 0x2f00000029297423 */ /* 0x000fe2000001001e */
[----:B------:R-:W-:-:S02]  /*3120*/  SEL R33, RZ, 0x1, P2 ;  /* 0x00000001ff217807 */ /* 0x000fc40001000000 */
[----:B------:R-:W-:Y:S01]  /*3130*/  SHF.L.U32 R34, R34, 0x8, RZ ;  /* 0x0000000822227819 */ /* 0x000fe200000006ff */
[-C--:B------:R-:W-:Y:S01]  /*3140*/  FFMA.FTZ R40, R53, R30.reuse, 1.1641532182693481445e-10 ;  /* 0x2f00000035287423 */ /* 0x080fe2000001001e */
[----:B------:R-:W-:Y:S01]  /*3150*/  FSETP.GEU.FTZ.AND P1, PT, R48, UR34, PT ;  /* 0x0000002230007c0b */ /* 0x000fe2000bf3e000 */
[-C--:B------:R-:W-:Y:S01]  /*3160*/  FFMA.FTZ R42, R55, R30.reuse, 1.1641532182693481445e-10 ;  /* 0x2f000000372a7423 */ /* 0x080fe2000001001e */
[----:B------:R-:W-:Y:S01]  /*3170*/  FFMA.FTZ R44, R59, R30, 1.1641532182693481445e-10 ;  /* 0x2f0000003b2c7423 */ /* 0x000fe2000001001e */
[----:B------:R-:W-:Y:S02]  /*3180*/  FSET.BF.LT.FTZ.AND R49, R49, UR34, PT ;  /* 0x0000002231317c0a */ /* 0x000fe4000b811000 */
[----:B------:R-:W-:Y:S02]  /*3190*/  LOP3.LUT R30, R32, 0x100, R31, 0xe2, !PT ;  /* 0x00000100201e7812 */ /* 0x000fe400078ee21f */
[----:B------:R-:W-:Y:S02]  /*31a0*/  SEL R35, RZ, 0x1, P4 ;  /* 0x00000001ff237807 */ /* 0x000fe40002000000 */
[----:B------:R-:W-:-:S02]  /*31b0*/  LOP3.LUT R31, R34, 0x100, R33, 0xe2, !PT ;  /* 0x00000100221f7812 */ /* 0x000fc400078ee221 */
[----:B------:R-:W-:Y:S02]  /*31c0*/  FSETP.GEU.FTZ.AND P0, PT, R46, UR34, PT ;  /* 0x000000222e007c0b */ /* 0x000fe4000bf1e000 */
[----:B------:R-:W-:Y:S02]  /*31d0*/  FSETP.GEU.FTZ.AND P3, PT, R45, UR34, PT ;  /* 0x000000222d007c0b */ /* 0x000fe4000bf7e000 */
[----:B------:R-:W-:Y:S02]  /*31e0*/  SEL R34, RZ, 0xffffffff, P1 ;  /* 0xffffffffff227807 */ /* 0x000fe40000800000 */
[----:B------:R-:W-:Y:S02]  /*31f0*/  FSETP.GEU.FTZ.AND P1, PT, R41, UR34, PT ;  /* 0x0000002229007c0b */ /* 0x000fe4000bf3e000 */
[----:B------:R-:W-:Y:S02]  /*3200*/  LOP3.LUT R32, R54, 0x100, R35, 0xe2, !PT ;  /* 0x0000010036207812 */ /* 0x000fe400078ee223 */
[----:B------:R-:W-:-:S02]  /*3210*/  FSETP.GEU.FTZ.AND P2, PT, R44, UR34, PT ;  /* 0x000000222c007c0b */ /* 0x000fc4000bf5e000 */
[----:B------:R-:W-:Y:S02]  /*3220*/  SEL R33, RZ, 0x1, P0 ;  /* 0x00000001ff217807 */ /* 0x000fe40000000000 */
[----:B------:R-:W-:Y:S02]  /*3230*/  SEL R35, RZ, 0xffffffff, P3 ;  /* 0xffffffffff237807 */ /* 0x000fe40001800000 */
[----:B------:R-:W-:Y:S02]  /*3240*/  SHF.L.U32 R54, R34, 0x8, RZ ;  /* 0x0000000822367819 */ /* 0x000fe400000006ff */
[----:B------:R-:W-:Y:S02]  /*3250*/  SEL R37, RZ, 0xffffffff, P1 ;  /* 0xffffffffff257807 */ /* 0x000fe40000800000 */
[----:B------:R-:W-:Y:S01]  /*3260*/  FSETP.GEU.FTZ.AND P0, PT, R40, UR34, PT ;  /* 0x0000002228007c0b */ /* 0x000fe2000bf1e000 */
[----:B------:R-:W-:Y:S01]  /*3270*/  IMAD.SHL.U32 R53, R35, 0x100, RZ ;  /* 0x0000010023357824 */ /* 0x000fe200078e00ff */
[----:B------:R-:W-:-:S02]  /*3280*/  LOP3.LUT R33, R54, 0x100, R33, 0xe2, !PT ;  /* 0x0000010036217812 */ /* 0x000fc400078ee221 */
[----:B------:R-:W-:Y:S02]  /*3290*/  SHF.L.U32 R54, R37, 0x8, RZ ;  /* 0x0000000825367819 */ /* 0x000fe400000006ff */
[----:B------:R-:W-:Y:S02]  /*32a0*/  SEL R34, RZ, 0x1, P2 ;  /* 0x00000001ff227807 */ /* 0x000fe40001000000 */
[----:B------:R-:W-:Y:S02]  /*32b0*/  FSETP.GEU.FTZ.AND P1, PT, R28, UR34, PT ;  /* 0x000000221c007c0b */ /* 0x000fe4000bf3e000 */
[----:B------:R-:W-:Y:S02]  /*32c0*/  SEL R37, RZ, 0x1, P0 ;  /* 0x00000001ff257807 */ /* 0x000fe40000000000 */
[----:B------:R-:W-:Y:S02]  /*32d0*/  FSETP.GEU.FTZ.AND P4, PT, R42, UR34, PT ;  /* 0x000000222a007c0b */ /* 0x000fe4000bf9e000 */
[----:B------:R-:W-:-:S02]  /*32e0*/  LOP3.LUT R34, R53, 0x100, R34, 0xe2, !PT ;  /* 0x0000010035227812 */ /* 0x000fc400078ee222 */
[----:B------:R-:W-:Y:S02]  /*32f0*/  SEL R53, RZ, 0xffffffff, P1 ;  /* 0xffffffffff357807 */ /* 0x000fe40000800000 */
[----:B------:R-:W-:Y:S02]  /*3300*/  SEL R35, RZ, 0x1, P4 ;  /* 0x00000001ff237807 */ /* 0x000fe40002000000 */
[----:B------:R-:W-:Y:S01]  /*3310*/  FSETP.GEU.FTZ.AND P2, PT, R39, UR34, PT ;  /* 0x0000002227007c0b */ /* 0x000fe2000bf5e000 */
[----:B------:R-:W-:Y:S01]  /*3320*/  IMAD.SHL.U32 R56, R53, 0x100, RZ ;  /* 0x0000010035387824 */ /* 0x000fe200078e00ff */
[----:B------:R-:W-:Y:S02]  /*3330*/  LOP3.LUT R35, R54, 0x100, R35, 0xe2, !PT ;  /* 0x0000010036237812 */ /* 0x000fe400078ee223 */
[----:B------:R-:W-:Y:S02]  /*3340*/  FSET.BF.LT.FTZ.AND R53, R38, UR34, PT ;  /* 0x0000002226357c0a */ /* 0x000fe4000b811000 */
[----:B------:R-:W-:-:S02]  /*3350*/  FSET.BF.LT.FTZ.AND R52, R52, UR34, PT ;  /* 0x0000002234347c0a */ /* 0x000fc4000b811000 */
[----:B------:R-:W-:Y:S02]  /*3360*/  FSET.BF.LT.FTZ.AND R51, R51, UR34, PT ;  /* 0x0000002233337c0a */ /* 0x000fe4000b811000 */
[----:B------:R-:W-:Y:S02]  /*3370*/  FSET.BF.LT.FTZ.AND R50, R50, UR34, PT ;  /* 0x0000002232327c0a */ /* 0x000fe4000b811000 */
[----:B------:R-:W-:Y:S02]  /*3380*/  SEL R54, RZ, 0xffffffff, P2 ;  /* 0xffffffffff367807 */ /* 0x000fe40001000000 */
[C---:B------:R-:W-:Y:S02]  /*3390*/  FSETP.GEU.FTZ.AND P1, PT, R29.reuse, UR34, PT ;  /* 0x000000221d007c0b */ /* 0x040fe4000bf3e000 */
[----:B------:R-:W-:Y:S02]  /*33a0*/  FSET.BF.LT.FTZ.AND R29, R29, UR34, PT ;  /* 0x000000221d1d7c0a */ /* 0x000fe4000b811000 */
[----:B------:R-:W-:-:S02]  /*33b0*/  SHF.L.U32 R55, R54, 0x8, RZ ;  /* 0x0000000836377819 */ /* 0x000fc400000006ff */
[----:B------:R-:W-:Y:S02]  /*33c0*/  SEL R54, RZ, 0x1, P1 ;  /* 0x00000001ff367807 */ /* 0x000fe40000800000 */
[----:B------:R-:W-:Y:S02]  /*33d0*/  LOP3.LUT R37, R56, 0x100, R37, 0xe2, !PT ;  /* 0x0000010038257812 */ /* 0x000fe400078ee225 */
[----:B------:R-:W-:Y:S01]  /*33e0*/  LOP3.LUT R38, R55, 0x100, R54, 0xe2, !PT ;  /* 0x0000010037267812 */ /* 0x000fe200078ee236 */
[----:B------:R-:W-:Y:S05]  /*33f0*/  WARPSYNC.ALL ;  /* 0x0000000000007948 */ /* 0x000fea0003800000 */
[----:B------:R-:W-:Y:S01]  /*3400*/  FSET.BF.LT.FTZ.AND R48, R48, UR34, PT ;  /* 0x0000002230307c0a */ /* 0x000fe2000b811000 */
[----:B--2---:R-:W-:Y:S01]  /*3410*/  FMUL.FTZ R12, R49, R12 ;  /* 0x0000000c310c7220 */ /* 0x004fe20000410000 */
[----:B------:R-:W-:-:S02]  /*3420*/  FSET.BF.LT.FTZ.AND R49, R44, UR34, PT ;  /* 0x000000222c317c0a */ /* 0x000fc4000b811000 */
[----:B------:R-:W-:-:S05]  /*3430*/  FSET.BF.LT.FTZ.AND R44, R45, UR34, PT ;  /* 0x000000222d2c7c0a */ /* 0x000fca000b811000 */
[----:B---3--:R-:W-:Y:S01]  /*3440*/  FMUL.FTZ R17, R44, R17 ;  /* 0x000000112c117220 */ /* 0x008fe20000410000 */
[----:B------:R-:W-:Y:S02]  /*3450*/  FSET.BF.LT.FTZ.AND R44, R28, UR34, PT ;  /* 0x000000221c2c7c0a */ /* 0x000fe4000b811000 */
[----:B------:R-:W-:Y:S02]  /*3460*/  IADD3 R28, P0, R36, UR12, RZ ;  /* 0x0000000c241c7c10 */ /* 0x000fe4000ff1e0ff */
[----:B------:R-:W0:Y:S01]  /*3470*/  LDC R36, c[0x0][RZ] ;  /* 0x00000000ff247b82 */ /* 0x000e220000000800 */
[----:B------:R-:W-:Y:S02]  /*3480*/  FSET.BF.LT.FTZ.AND R45, R42, UR34, PT ;  /* 0x000000222a2d7c0a */ /* 0x000fe4000b811000 */
[----:B------:R-:W-:Y:S02]  /*3490*/  FSET.BF.LT.FTZ.AND R42, R41, UR34, PT ;  /* 0x00000022292a7c0a */ /* 0x000fe4000b811000 */
[----:B------:R-:W-:Y:S01]  /*34a0*/  FSET.BF.LT.FTZ.AND R41, R40, UR34, PT ;  /* 0x0000002228297c0a */ /* 0x000fe2000b811000 */
[----:B----4-:R-:W-:Y:S01]  /*34b0*/  FMUL.FTZ R8, R53, R8 ;  /* 0x0000000835087220 */ /* 0x010fe20000410000 */
[----:B------:R-:W-:Y:S01]  /*34c0*/  FMUL.FTZ R9, R52, R9 ;  /* 0x0000000934097220 */ /* 0x000fe20000410000 */
[----:B------:R-:W-:Y:S01]  /*34d0*/  FMUL.FTZ R10, R51, R10 ;  /* 0x0000000a330a7220 */ /* 0x000fe20000410000 */
[----:B------:R-:W-:Y:S01]  /*34e0*/  FMUL.FTZ R11, R50, R11 ;  /* 0x0000000b320b7220 */ /* 0x000fe20000410000 */
[----:B------:R-:W-:Y:S01]  /*34f0*/  FMUL.FTZ R19, R42, R19 ;  /* 0x000000132a137220 */ /* 0x000fe20000410000 */
[----:B-----5:R-:W-:Y:S01]  /*3500*/  FMUL.FTZ R40, R41, R4 ;  /* 0x0000000429287220 */ /* 0x020fe20000410000 */
[----:B------:R-:W-:Y:S01]  /*3510*/  FMUL.FTZ R42, R29, R6 ;  /* 0x000000061d2a7220 */ /* 0x000fe20000410000 */
[----:B------:R-:W-:Y:S01]  /*3520*/  FSET.BF.LT.FTZ.AND R4, R39, UR34, PT ;  /* 0x0000002227047c0a */ /* 0x000fe2000b811000 */
[----:B------:R-:W-:Y:S01]  /*3530*/  FMUL.FTZ R8, R8, UR8 ;  /* 0x0000000808087c20 */ /* 0x000fe20008410000 */
[----:B------:R-:W-:Y:S01]  /*3540*/  IADD3.X R29, R43, UR13, RZ, P0, !PT ;  /* 0x0000000d2b1d7c10 */ /* 0x000fe200087fe4ff */
[----:B------:R-:W-:Y:S01]  /*3550*/  FMUL.FTZ R9, R9, UR8 ;  /* 0x0000000809097c20 */ /* 0x000fe20008410000 */
[----:B------:R-:W-:Y:S01]  /*3560*/  FMUL.FTZ R10, R10, UR8 ;  /* 0x000000080a0a7c20 */ /* 0x000fe20008410000 */
[----:B------:R-:W-:Y:S01]  /*3570*/  FMUL.FTZ R11, R11, UR8 ;  /* 0x000000080b0b7c20 */ /* 0x000fe20008410000 */
[----:B------:R-:W-:Y:S01]  /*3580*/  FMUL.FTZ R43, R4, R7 ;  /* 0x00000007042b7220 */ /* 0x000fe20000410000 */
[----:B------:R-:W-:Y:S01]  /*3590*/  ULDC UR9, c[0x0][0xc] ;  /* 0x0000030000097ab9 */ /* 0x000fe20000000800 */
[----:B------:R-:W-:-:S02]  /*35a0*/  PRMT R7, R38, 0x1054, R37 ;  /* 0x0000105426077816 */ /* 0x000fc40000000025 */
[----:B------:R0:W-:Y:S01]  /*35b0*/  STG.E.128 desc[UR4][R28.64], R8 ;  /* 0x000000081c007986 */ /* 0x0001e2000c101d04 */
[----:B------:R-:W-:-:S04]  /*35c0*/  IADD3 R38, P0, R26, UR14, RZ ;  /* 0x0000000e1a267c10 */ /* 0x000fc8000ff1e0ff */
[----:B------:R-:W-:Y:S02]  /*35d0*/  IADD3.X R39, R25, UR15, RZ, P0, !PT ;  /* 0x0000000f19277c10 */ /* 0x000fe400087fe4ff */
[----:B------:R-:W-:Y:S01]  /*35e0*/  FSET.BF.LT.FTZ.AND R52, R47, UR34, PT ;  /* 0x000000222f347c0a */ /* 0x000fe2000b811000 */
[----:B0-----:R-:W-:-:S05]  /*35f0*/  IMAD R9, R36, UR9, RZ ;  /* 0x0000000924097c24 */ /* 0x001fca000f8e02ff */
[----:B------:R-:W-:Y:S02]  /*3600*/  LEA R26, P0, R9, R26, 0x4 ;  /* 0x0000001a091a7211 */ /* 0x000fe400078020ff */
[----:B------:R-:W-:-:S03]  /*3610*/  FSET.BF.LT.FTZ.AND R47, R46, UR34, PT ;  /* 0x000000222e2f7c0a */ /* 0x000fc6000b811000 */
[----:B------:R-:W-:Y:S01]  /*3620*/  IMAD.X R25, RZ, RZ, R25, P0 ;  /* 0x000000ffff197224 */ /* 0x000fe200000e0619 */
[----:B------:R-:W-:Y:S01]  /*3630*/  ISETP.GE.U32.AND P0, PT, R26, UR36, PT ;  /* 0x000000241a007c0c */ /* 0x000fe2000bf06070 */
[----:B------:R-:W-:Y:S01]  /*3640*/  FMUL.FTZ R13, R52, R13 ;  /* 0x0000000d340d7220 */ /* 0x000fe20000410000 */
[----:B------:R-:W-:Y:S01]  /*3650*/  FMUL.FTZ R14, R47, R14 ;  /* 0x0000000e2f0e7220 */ /* 0x000fe20000410000 */
[----:B------:R-:W-:Y:S01]  /*3660*/  FMUL.FTZ R15, R48, R15 ;  /* 0x0000000f300f7220 */ /* 0x000fe20000410000 */
[----:B------:R-:W-:Y:S01]  /*3670*/  ISETP.GE.U32.AND.EX P0, PT, R25, UR37, PT, P0 ;  /* 0x0000002519007c0c */ /* 0x000fe2000bf06100 */
[----:B------:R-:W-:Y:S01]  /*3680*/  FMUL.FTZ R16, R49, R16 ;  /* 0x0000001031107220 */ /* 0x000fe20000410000 */
[----:B------:R-:W-:Y:S01]  /*3690*/  FMUL.FTZ R18, R45, R18 ;  /* 0x000000122d127220 */ /* 0x000fe20000410000 */
[----:B------:R-:W-:Y:S01]  /*36a0*/  FMUL.FTZ R41, R44, R5 ;  /* 0x000000052c297220 */ /* 0x000fe20000410000 */
        /* <DEDUP_REMOVED lines=18> */
[----:B------:R0:W-:Y:S01]  /*37d0*/  STG.E.128 desc[UR4][R38.64], R4 ;  /* 0x0000000426007986 */ /* 0x0001e2000c101d04 */
[----:B------:R-:W-:Y:S01]  /*37e0*/  MOV R8, R27 ;  /* 0x0000001b00087202 */ /* 0x000fe20000000f00 */
[----:B------:R-:W-:Y:S06]  /*37f0*/  BAR.SYNC.DEFER_BLOCKING 0x0 ;  /* 0x0000000000007b1d */ /* 0x000fec0000010000 */
[----:B------:R-:W-:Y:S05]  /*3800*/  @!P0 BRA `(.L_x_3638) ;  /* 0xffffffcc00d48947 */ /* 0x000fea000383ffff */
[----:B------:R-:W-:Y:S05]  /*3810*/  EXIT ;  /* 0x000000000000794d */ /* 0x000fea0003800000 */
        .weak           $__internal_97_$__cuda_sm20_dblrcp_rn_slowpath_v3
        .type           $__internal_97_$__cuda_sm20_dblrcp_rn_slowpath_v3,@function
        .size           $__internal_97_$__cuda_sm20_dblrcp_rn_slowpath_v3,(.L_x_11689 - $__internal_97_$__cuda_sm20_dblrcp_rn_slowpath_v3)
$__internal_97_$__cuda_sm20_dblrcp_rn_slowpath_v3:
        /* <DEDUP_REMOVED lines=23> */
.L_x_3641:
        /* <DEDUP_REMOVED lines=10> */
.L_x_3639:
[----:B------:R-:W-:Y:S02]  /*3a30*/  LOP3.LUT R7, R5, 0x80000, RZ, 0xfc, !PT ;  /* 0x0008000005077812 */ /* 0x000fe400078efcff */
[----:B------:R-:W-:-:S07]  /*3a40*/  MOV R6, R4 ;  /* 0x0000000400067202 */ /* 0x000fce0000000f00 */
.L_x_3640:
[----:B------:R-:W-:Y:S01]  /*3a50*/  IMAD.MOV.U32 R4, RZ, RZ, R9 ;  /* 0x000000ffff047224 */ /* 0x000fe200078e0009 */
[----:B------:R-:W-:Y:S01]  /*3a60*/  MOV R5, 0x0 ;  /* 0x0000000000057802 */ /* 0x000fe20000000f00 */
[----:B------:R-:W-:Y:S01]  /*3a70*/  IMAD.MOV.U32 R10, RZ, RZ, R6 ;  /* 0x000000ffff0a7224 */ /* 0x000fe200078e0006 */
[----:B------:R-:W-:Y:S02]  /*3a80*/  MOV R11, R7 ;  /* 0x00000007000b7202 */ /* 0x000fe40000000f00 */
[----:B------:R-:W-:Y:S05]  /*3a90*/  RET.REL.NODEC R4 `(_ZN2at6native43_GLOBAL__N__7cc8d1ed_10_Dropout_cu_0e96ed3824fused_dropout_kernel_vecIffmLi1ELi16EbEEvNS_4cuda6detail10TensorInfoIKT_T1_EENS5_IS6_S8_EENS5_IT4_S8_EES8_T0_NS_15PhiloxCudaStateE) ;  /* 0xffffffc404587950 */ /* 0x000fea0003c3ffff */
.L_x_3642:
        /* <DEDUP_REMOVED lines=14> */
.L_x_11689:


//--------------------- .text._ZN2at6native43_GLOBAL__N__7cc8d1ed_10_Dropout_cu_0e96ed3820fused_dropout_kernelIddmLin1ELin1EbEEvNS_4cuda6detail10TensorInfoIKT_T1_EENS5_IS6_S8_EENS5_IT4_S8_EES8_T0_NS_15PhiloxCudaStateE --------------------------
	.section	.text._ZN2at6native43_GLOBAL__N__7cc8d1ed_10_Dropout_cu_0e96ed3820fused_dropout_kernelIddmLin1ELin1EbEEvNS_4cuda6detail10TensorInfoIKT_T1_EENS5_IS6_S8_EENS5_IT4_S8_EES8_T0_NS_15PhiloxCudaStateE,"ax",@progbits
	.align	128
.text._ZN2at6native43_GLOBAL__N__7cc8d1ed_10_Dropout_cu_0e96ed3820fused_dropout_kernelIddmLin1ELin1EbEEvNS_4cuda6detail10TensorInfoIKT_T1_EENS5_IS6_S8_EENS5_IT4_S8_EES8_T0_NS_15PhiloxCudaStateE:
        .type           _ZN2at6native43_GLOBAL__N__7cc8d1ed_10_Dropout_cu_0e96ed3820fused_dropout_kernelIddmLin1ELin1EbEEvNS_4cuda6detail10TensorInfoIKT_T1_EENS5_IS6_S8_EENS5_IT4_S8_EES8_T0_NS_15PhiloxCudaStateE,@function
        .size           _ZN2at6native43_GLOBAL__N__7cc8d1ed_10_Dropout_cu_0e96ed3820fused_dropout_kernelIddmLin1ELin1EbEEvNS_4cuda6detail10TensorInfoIKT_T1_EENS5_IS6_S8_EENS5_IT4_S8_EES8_T0_NS_15PhiloxCudaStateE,(.L_x_11691 - _ZN2at6native43_GLOBAL__N__7cc8d1ed_10_Dropout_cu_0e96ed3820fused_dropout_kernelIddmLin1ELin1EbEEvNS_4cuda6detail10TensorInfoIKT_T1_EENS5_IS6_S8_EENS5_IT4_S8_EES8_T0_NS_15PhiloxCudaStateE)
        .other          _ZN2at6native43_GLOBAL__N__7cc8d1ed_10_Dropout_cu_0e96ed3820fused_dropout_kernelIddmLin1ELin1EbEEvNS_4cuda6detail10TensorInfoIKT_T1_EENS5_IS6_S8_EENS5_IT4_S8_EES8_T0_NS_15PhiloxCudaStateE,@"STO_CUDA_ENTRY STV_DEFAULT"
_ZN2at6native43_GLOBAL__N__7cc8d1ed_10_Dropout_cu_0e96ed3820fused_dropout_kernelIddmLin1ELin1EbEEvNS_4cuda6detail10TensorInfoIKT_T1_EENS5_IS6_S8_EENS5_IT4_S8_EES8_T0_NS_15PhiloxCudaStateE:
        /* <DEDUP_REMOVED lines=109> */
[----:B------:R-:W-:Y:S05]  /*06d0*/  CALL.REL.NOINC `($__internal_98_$__cuda_sm20_dblrcp_rn_slowpath_v3) ;  /* 0x000000d8002c7944 */ /* 0x000fea0003c00000 */
.L_x_3643:
        /* <DEDUP_REMOVED lines=13> */
[----:B------:R-:W-:Y:S05]  /*07b0*/  CALL.REL.NOINC `($__internal_99_$__cuda_sm20_div_u64) ;  /* 0x000000d800b07944 */ /* 0x000fea0003c00000 */
[----:B------:R-:W-:Y:S05]  /*07c0*/  BRA `(.L_x_3645) ;  /* 0x0000000000587947 */ /* 0x000fea0003800000 */
.L_x_3644:
        /* <DEDUP_REMOVED lines=22> */
.L_x_3645:
        /* <DEDUP_REMOVED lines=32> */
.L_x_3857:
        /* <DEDUP_REMOVED lines=13> */
.L_x_3647:
[----:B------:R-:W-:Y:S05]  /*0c00*/  BSYNC B0 ;  /* 0x0000000000007941 */ /* 0x000fea0003800000 */
.L_x_3646:
        /* <DEDUP_REMOVED lines=72> */
.L_x_3649:
[----:B------:R-:W-:Y:S01]  /*1090*/  IMAD.MOV.U32 R15, RZ, RZ, R13 ;  /* 0x000000ffff0f7224 */ /* 0x000fe200078e000d */
[----:B------:R-:W-:Y:S01]  /*10a0*/  MOV R16, R19 ;  /* 0x0000001300107202 */ /* 0x000fe20000000f00 */
[----:B------:R-:W-:Y:S01]  /*10b0*/  IMAD.MOV.U32 R17, RZ, RZ, R11 ;  /* 0x000000ffff117224 */ /* 0x000fe200078e000b */
[----:B------:R-:W-:-:S07]  /*10c0*/  MOV R18, R28 ;  /* 0x0000001c00127202 */ /* 0x000fce0000000f00 */
.L_x_3648:
        /* <DEDUP_REMOVED lines=33> */
.L_x_3666:
        /* <DEDUP_REMOVED lines=11> */
[----:B------:R-:W-:Y:S05]  /*1390*/  CALL.REL.NOINC `($__internal_99_$__cuda_sm20_div_u64) ;  /* 0x000000cc00b87944 */ /* 0x000fea0003c00000 */
        /* <DEDUP_REMOVED lines=11> */
.L_x_3655:
        /* <DEDUP_REMOVED lines=22> */
.L_x_3656:
[----:B------:R-:W-:Y:S05]  /*15b0*/  BSYNC B1 ;  /* 0x0000000000017941 */ /* 0x000fea0003800000 */
.L_x_3654:
        /* <DEDUP_REMOVED lines=17> */
[----:B------:R-:W-:Y:S05]  /*16d0*/  CALL.REL.NOINC `($__internal_99_$__cuda_sm20_div_u64) ;  /* 0x000000c800e87944 */ /* 0x000fea0003c00000 */
        /* <DEDUP_REMOVED lines=12> */
.L_x_3658:
        /* <DEDUP_REMOVED lines=23> */
.L_x_3659:
[----:B------:R-:W-:Y:S05]  /*1910*/  BSYNC B1 ;  /* 0x0000000000017941 */ /* 0x000fea0003800000 */
.L_x_3657:
        /* <DEDUP_REMOVED lines=29> */
.L_x_3661:
        /* <DEDUP_REMOVED lines=23> */
.L_x_3662:
[----:B------:R-:W-:Y:S05]  /*1c60*/  BSYNC B1 ;  /* 0x0000000000017941 */ /* 0x000fea0003800000 */
.L_x_3660:
        /* <DEDUP_REMOVED lines=17> */
[----:B------:R-:W-:Y:S05]  /*1d80*/  CALL.REL.NOINC `($__internal_99_$__cuda_sm20_div_u64) ;  /* 0x000000c4003c7944 */ /* 0x000fea0003c00000 */
        /* <DEDUP_REMOVED lines=9> */
.L_x_3664:
        /* <DEDUP_REMOVED lines=22> */
.L_x_3665:
[----:B------:R-:W-:Y:S05]  /*1f80*/  BSYNC B1 ;  /* 0x0000000000017941 */ /* 0x000fea0003800000 */
.L_x_3663:
        /* <DEDUP_REMOVED lines=9> */
.L_x_3653:
        /* <DEDUP_REMOVED lines=11> */
[----:B------:R-:W-:Y:S05]  /*20d0*/  CALL.REL.NOINC `($__internal_99_$__cuda_sm20_div_u64) ;  /* 0x000000c000687944 */ /* 0x000fea0003c00000 */
        /* <DEDUP_REMOVED lines=10> */
.L_x_3668:
        /* <DEDUP_REMOVED lines=23> */
.L_x_3669:
[----:B------:R-:W-:Y:S05]  /*22f0*/  BSYNC B1 ;  /* 0x0000000000017941 */ /* 0x000fea0003800000 */
.L_x_3667:
        /* <DEDUP_REMOVED lines=28> */
.L_x_3671:
        /* <DEDUP_REMOVED lines=23> */
.L_x_3672:
[----:B------:R-:W-:Y:S05]  /*2630*/  BSYNC B1 ;  /* 0x0000000000017941 */ /* 0x000fea0003800000 */
.L_x_3670:
        /* <DEDUP_REMOVED lines=28> */
.L_x_3674:
        /* <DEDUP_REMOVED lines=23> */
.L_x_3675:
[----:B------:R-:W-:Y:S05]  /*2970*/  BSYNC B1 ;  /* 0x0000000000017941 */ /* 0x000fea0003800000 */
.L_x_3673:
[----:B------:R-:W0:Y:S01]  /*2980*/  LDC.64 R20, c[0x0][R20+0x2c8] ;  /* 0x0000b20014147b82 */ /* 0x000e220000000a00 */
[----:B------:R-:W-:Y:S02]  /*2990*/  IMAD.MOV.U32 R19, RZ, RZ, R17 ;  /* 0x000000ffff137224 */ /* 0x000fe400078e0011 */
[-C--:B0-----:R-:W-:Y:S02]  /*29a0*/  IMAD R6, R21, R24.reuse, RZ ;  /* 0x0000001815067224 */ /* 0x081fe400078e02ff */
[----:B------:R-:W-:-:S04]  /*29b0*/  IMAD.WIDE.U32 R18, R20, R24, R18 ;  /* 0x0000001814127225 */ /* 0x000fc800078e0012 */
[----:B------:R-:W-:-:S05]  /*29c0*/  IMAD R23, R20, R23, R6 ;  /* 0x0000001714177224 */ /* 0x000fca00078e0206 */
[----:B------:R-:W-:-:S07]  /*29d0*/  IADD3 R17, R19, R23, RZ ;  /* 0x0000001713117210 */ /* 0x000fce0007ffe0ff */
.L_x_3652:
        /* <DEDUP_REMOVED lines=10> */
.L_x_3651:
[----:B------:R-:W-:Y:S05]  /*2a80*/  BSYNC B0 ;  /* 0x0000000000007941 */ /* 0x000fea0003800000 */
.L_x_3650:
        /* <DEDUP_REMOVED lines=25> */
.L_x_3692:
        /* <DEDUP_REMOVED lines=9> */
[----:B-----5:R-:W-:Y:S05]  /*2cb0*/  CALL.REL.NOINC `($__internal_99_$__cuda_sm20_div_u64) ;  /* 0x000000b400707944 */ /* 0x020fea0003c00000 */
        /* <DEDUP_REMOVED lines=11> */
.L_x_3681:
        /* <DEDUP_REMOVED lines=22> */
.L_x_3682:
[----:B------:R-:W-:Y:S05]  /*2ed0*/  BSYNC B1 ;  /* 0x0000000000017941 */ /* 0x000fea0003800000 */
.L_x_3680:
        /* <DEDUP_REMOVED lines=15> */
[----:B-----5:R-:W-:Y:S05]  /*2fd0*/  CALL.REL.NOINC `($__internal_99_$__cuda_sm20_div_u64) ;  /* 0x000000b000a87944 */ /* 0x020fea0003c00000 */
        /* <DEDUP_REMOVED lines=12> */
.L_x_3684:
        /* <DEDUP_REMOVED lines=23> */
.L_x_3685:
[----:B------:R-:W-:Y:S05]  /*3210*/  BSYNC B1 ;  /* 0x0000000000017941 */ /* 0x000fea0003800000 */
.L_x_3683:
        /* <DEDUP_REMOVED lines=29> */
.L_x_3687:
        /* <DEDUP_REMOVED lines=23> */
.L_x_3688:
[----:B------:R-:W-:Y:S05]  /*3560*/  BSYNC B1 ;  /* 0x0000000000017941 */ /* 0x000fea0003800000 */
.L_x_3686:
        /* <DEDUP_REMOVED lines=28> */
.L_x_3690:
        /* <DEDUP_REMOVED lines=22> */
.L_x_3691:
[----:B------:R-:W-:Y:S05]  /*3890*/  BSYNC B1 ;  /* 0x0000000000017941 */ /* 0x000fea0003800000 */
.L_x_3689:
        /* <DEDUP_REMOVED lines=10> */
.L_x_3679:
        /* <DEDUP_REMOVED lines=22> */
.L_x_3694:
        /* <DEDUP_REMOVED lines=23> */
.L_x_3695:
[----:B------:R-:W-:Y:S05]  /*3c10*/  BSYNC B1 ;  /* 0x0000000000017941 */ /* 0x000fea0003800000 */
.L_x_3693:
        /* <DEDUP_REMOVED lines=16> */
[----:B-----5:R-:W-:Y:S05]  /*3d20*/  CALL.REL.NOINC `($__internal_99_$__cuda_sm20_div_u64) ;  /* 0x000000a400547944 */ /* 0x020fea0003c00000 */
        /* <DEDUP_REMOVED lines=10> */
.L_x_3697:
        /* <DEDUP_REMOVED lines=23> */
.L_x_3698:
[----:B------:R-:W-:Y:S05]  /*3f40*/  BSYNC B1 ;  /* 0x0000000000017941 */ /* 0x000fea0003800000 */
.L_x_3696:
        /* <DEDUP_REMOVED lines=27> */
.L_x_3700:
        /* <DEDUP_REMOVED lines=23> */
.L_x_3701:
[----:B------:R-:W-:Y:S05]  /*4270*/  BSYNC B1 ;  /* 0x0000000000017941 */ /* 0x000fea0003800000 */
.L_x_3699:
[----:B------:R-:W0:Y:S02]  /*4280*/  LDC.64 R22, c[0x0][R23+0x2c8] ;  /* 0x0000b20017167b82 */ /* 0x000e240000000a00 */
[-C--:B0-----:R-:W-:Y:S02]  /*4290*/  IMAD R6, R23, R32.reuse, RZ ;  /* 0x0000002017067224 */ /* 0x081fe400078e02ff */
[----:B------:R-:W-:-:S04]  /*42a0*/  IMAD.WIDE.U32 R20, R22, R32, R20 ;  /* 0x0000002016147225 */ /* 0x000fc800078e0014 */
[----:B------:R-:W-:-:S04]  /*42b0*/  IMAD R25, R22, R25, R6 ;  /* 0x0000001916197224 */ /* 0x000fc800078e0206 */
[----:B------:R-:W-:-:S07]  /*42c0*/  IMAD.IADD R21, R21, 0x1, R25 ;  /* 0x0000000115157824 */ /* 0x000fce00078e0219 */
.L_x_3678:
        /* <DEDUP_REMOVED lines=9> */
.L_x_3677:
[----:B------:R-:W-:Y:S05]  /*4360*/  BSYNC B0 ;  /* 0x0000000000007941 */ /* 0x000fea0003800000 */
.L_x_3676:
        /* <DEDUP_REMOVED lines=23> */
.L_x_3718:
        /* <DEDUP_REMOVED lines=9> */
[----:B-----5:R-:W-:Y:S05]  /*4570*/  CALL.REL.NOINC `($__internal_99_$__cuda_sm20_div_u64) ;  /* 0x0000009c00407944 */ /* 0x020fea0003c00000 */
        /* <DEDUP_REMOVED lines=10> */
.L_x_3707:
        /* <DEDUP_REMOVED lines=22> */
.L_x_3708:
[----:B------:R-:W-:Y:S05]  /*4780*/  BSYNC B1 ;  /* 0x0000000000017941 */ /* 0x000fea0003800000 */
.L_x_3706:
        /* <DEDUP_REMOVED lines=27> */
.L_x_3710:
        /* <DEDUP_REMOVED lines=23> */
.L_x_3711:
[----:B------:R-:W-:Y:S05]  /*4ab0*/  BSYNC B1 ;  /* 0x0000000000017941 */ /* 0x000fea0003800000 */
.L_x_3709:
        /* <DEDUP_REMOVED lines=16> */
[----:B-----5:R-:W-:Y:S05]  /*4bc0*/  CALL.REL.NOINC `($__internal_99_$__cuda_sm20_div_u64) ;  /* 0x0000009400ac7944 */ /* 0x020fea0003c00000 */
        /* <DEDUP_REMOVED lines=11> */
.L_x_3713:
        /* <DEDUP_REMOVED lines=23> */
.L_x_3714:
[----:B------:R-:W-:Y:S05]  /*4df0*/  BSYNC B1 ;  /* 0x0000000000017941 */ /* 0x000fea0003800000 */
.L_x_3712:
        /* <DEDUP_REMOVED lines=28> */
.L_x_3716:
        /* <DEDUP_REMOVED lines=22> */
.L_x_3717:
[----:B------:R-:W-:Y:S05]  /*5120*/  BSYNC B1 ;  /* 0x0000000000017941 */ /* 0x000fea0003800000 */
.L_x_3715:
        /* <DEDUP_REMOVED lines=10> */
.L_x_3705:
        /* <DEDUP_REMOVED lines=22> */
.L_x_3720:
        /* <DEDUP_REMOVED lines=23> */
.L_x_3721:
[----:B------:R-:W-:Y:S05]  /*54a0*/  BSYNC B1 ;  /* 0x0000000000017941 */ /* 0x000fea0003800000 */
.L_x_3719:
        /* <DEDUP_REMOVED lines=27> */
.L_x_3723:
        /* <DEDUP_REMOVED lines=23> */
.L_x_3724:
[----:B------:R-:W-:Y:S05]  /*57d0*/  BSYNC B1 ;  /* 0x0000000000017941 */ /* 0x000fea0003800000 */
.L_x_3722:
        /* <DEDUP_REMOVED lines=27> */
.L_x_3726:
        /* <DEDUP_REMOVED lines=23> */
.L_x_3727:
[----:B------:R-:W-:Y:S05]  /*5b00*/  BSYNC B1 ;  /* 0x0000000000017941 */ /* 0x000fea0003800000 */
.L_x_3725:
[----:B------:R-:W0:Y:S02]  /*5b10*/  LDC.64 R34, c[0x0][R27+0x2c8] ;  /* 0x0000b2001b227b82 */ /* 0x000e240000000a00 */
[-C--:B0-----:R-:W-:Y:S02]  /*5b20*/  IMAD R6, R35, R40.reuse, RZ ;  /* 0x0000002823067224 */ /* 0x081fe400078e02ff */
[----:B------:R-:W-:-:S04]  /*5b30*/  IMAD.WIDE.U32 R24, R34, R40, R24 ;  /* 0x0000002822187225 */ /* 0x000fc800078e0018 */
[----:B------:R-:W-:-:S04]  /*5b40*/  IMAD R41, R34, R41, R6 ;  /* 0x0000002922297224 */ /* 0x000fc800078e0206 */
[----:B------:R-:W-:-:S07]  /*5b50*/  IMAD.IADD R25, R25, 0x1, R41 ;  /* 0x0000000119197824 */ /* 0x000fce00078e0229 */
.L_x_3704:
        /* <DEDUP_REMOVED lines=9> */
.L_x_3703:
[----:B------:R-:W-:Y:S05]  /*5bf0*/  BSYNC B0 ;  /* 0x0000000000007941 */ /* 0x000fea0003800000 */
.L_x_3702:
        /* <DEDUP_REMOVED lines=23> */
.L_x_3744:
        /* <DEDUP_REMOVED lines=20> */
.L_x_3733:
        /* <DEDUP_REMOVED lines=22> */
.L_x_3734:
[----:B------:R-:W-:Y:S05]  /*6010*/  BSYNC B1 ;  /* 0x0000000000017941 */ /* 0x000fea0003800000 */
.L_x_3732:
        /* <DEDUP_REMOVED lines=27> */
.L_x_3736:
        /* <DEDUP_REMOVED lines=23> */
.L_x_3737:
[----:B------:R-:W-:Y:S05]  /*6340*/  BSYNC B1 ;  /* 0x0000000000017941 */ /* 0x000fea0003800000 */
.L_x_3735:
        /* <DEDUP_REMOVED lines=28> */
.L_x_3739:
        /* <DEDUP_REMOVED lines=23> */
.L_x_3740:
[----:B------:R-:W-:Y:S05]  /*6680*/  BSYNC B1 ;  /* 0x0000000000017941 */ /* 0x000fea0003800000 */
.L_x_3738:
        /* <DEDUP_REMOVED lines=28> */
.L_x_3742:
        /* <DEDUP_REMOVED lines=22> */
.L_x_3743:
[----:B------:R-:W-:Y:S05]  /*69b0*/  BSYNC B1 ;  /* 0x0000000000017941 */ /* 0x000fea0003800000 */
.L_x_3741:
        /* <DEDUP_REMOVED lines=10> */
.L_x_3731:
        /* <DEDUP_REMOVED lines=22> */
.L_x_3746:
        /* <DEDUP_REMOVED lines=23> */
.L_x_3747:
[----:B------:R-:W-:Y:S05]  /*6d30*/  BSYNC B1 ;  /* 0x0000000000017941 */ /* 0x000fea0003800000 */
.L_x_3745:
        /* <DEDUP_REMOVED lines=27> */
.L_x_3749:
        /* <DEDUP_REMOVED lines=23> */
.L_x_3750:
[----:B------:R-:W-:Y:S05]  /*7060*/  BSYNC B1 ;  /* 0x0000000000017941 */ /* 0x000fea0003800000 */
.L_x_3748:
        /* <DEDUP_REMOVED lines=27> */
.L_x_3752:
        /* <DEDUP_REMOVED lines=23> */
.L_x_3753:
[----:B------:R-:W-:Y:S05]  /*7390*/  BSYNC B1 ;  /* 0x0000000000017941 */ /* 0x000fea0003800000 */
.L_x_3751:
[----:B------:R-:W0:Y:S02]  /*73a0*/  LDC.64 R36, c[0x0][R37+0x2c8] ;  /* 0x0000b20025247b82 */ /* 0x000e240000000a00 */
[-C--:B0-----:R-:W-:Y:S02]  /*73b0*/  IMAD R6, R37, R42.reuse, RZ ;  /* 0x0000002a25067224 */ /* 0x081fe400078e02ff */
[----:B------:R-:W-:-:S04]  /*73c0*/  IMAD.WIDE.U32 R40, R36, R42, R40 ;  /* 0x0000002a24287225 */ /* 0x000fc800078e0028 */
[----:B------:R-:W-:-:S05]  /*73d0*/  IMAD R45, R36, R45, R6 ;  /* 0x0000002d242d7224 */ /* 0x000fca00078e0206 */
[----:B------:R-:W-:-:S07]  /*73e0*/  IADD3 R41, R41, R45, RZ ;  /* 0x0000002d29297210 */ /* 0x000fce0007ffe0ff */
.L_x_3730:
        /* <DEDUP_REMOVED lines=9> */
.L_x_3729:
[----:B------:R-:W-:Y:S05]  /*7480*/  BSYNC B0 ;  /* 0x0000000000007941 */ /* 0x000fea0003800000 */
.L_x_3728:
        /* <DEDUP_REMOVED lines=24> */
.L_x_3770:
        /* <DEDUP_REMOVED lines=22> */
.L_x_3759:
        /* <DEDUP_REMOVED lines=22> */
.L_x_3760:
[----:B------:R-:W-:Y:S05]  /*78d0*/  BSYNC B1 ;  /* 0x0000000000017941 */ /* 0x000fea0003800000 */
.L_x_3758:
        /* <DEDUP_REMOVED lines=29> */
.L_x_3762:
        /* <DEDUP_REMOVED lines=23> */
.L_x_3763:
[----:B------:R-:W-:Y:S05]  /*7c20*/  BSYNC B1 ;  /* 0x0000000000017941 */ /* 0x000fea0003800000 */
.L_x_3761:
        /* <DEDUP_REMOVED lines=28> */
.L_x_3765:
        /* <DEDUP_REMOVED lines=23> */
.L_x_3766:
[----:B------:R-:W-:Y:S05]  /*7f60*/  BSYNC B1 ;  /* 0x0000000000017941 */ /* 0x000fea0003800000 */
.L_x_3764:
        /* <DEDUP_REMOVED lines=28> */
.L_x_3768:
        /* <DEDUP_REMOVED lines=22> */
.L_x_3769:
[----:B------:R-:W-:Y:S05]  /*8290*/  BSYNC B1 ;  /* 0x0000000000017941 */ /* 0x000fea0003800000 */
.L_x_3767:
        /* <DEDUP_REMOVED lines=12> */
.L_x_3757:
        /* <DEDUP_REMOVED lines=23> */
.L_x_3772:
        /* <DEDUP_REMOVED lines=23> */
.L_x_3773:
[----:B------:R-:W-:Y:S05]  /*8640*/  BSYNC B1 ;  /* 0x0000000000017941 */ /* 0x000fea0003800000 */
.L_x_3771:
        /* <DEDUP_REMOVED lines=30> */
.L_x_3775:
        /* <DEDUP_REMOVED lines=23> */
.L_x_3776:
[----:B------:R-:W-:Y:S05]  /*89a0*/  BSYNC B1 ;  /* 0x0000000000017941 */ /* 0x000fea0003800000 */
.L_x_3774:
        /* <DEDUP_REMOVED lines=30> */
.L_x_3778:
        /* <DEDUP_REMOVED lines=23> */
.L_x_3779:
[----:B------:R-:W-:Y:S05]  /*8d00*/  BSYNC B1 ;  /* 0x0000000000017941 */ /* 0x000fea0003800000 */
.L_x_3777:
[----:B------:R0:W1:Y:S02]  /*8d10*/  LDC.64 R38, c[0x0][R40+0x2c8] ;  /* 0x0000b20028267b82 */ /* 0x0000640000000a00 */
[----:B0-----:R-:W-:Y:S02]  /*8d20*/  IMAD.MOV.U32 R40, RZ, RZ, R24 ;  /* 0x000000ffff287224 */ /* 0x001fe400078e0018 */
[-C--:B-1----:R-:W-:Y:S02]  /*8d30*/  IMAD R6, R39, R42.reuse, RZ ;  /* 0x0000002a27067224 */ /* 0x082fe400078e02ff */
[----:B------:R-:W-:-:S04]  /*8d40*/  IMAD.WIDE.U32 R44, R38, R42, R40 ;  /* 0x0000002a262c7225 */ /* 0x000fc800078e0028 */
[----:B------:R-:W-:Y:S01]  /*8d50*/  IMAD R47, R38, R47, R6 ;  /* 0x0000002f262f7224 */ /* 0x000fe200078e0206 */
[----:B------:R-:W-:-:S03]  /*8d60*/  MOV R24, R44 ;  /* 0x0000002c00187202 */ /* 0x000fc60000000f00 */
[----:B------:R-:W-:-:S07]  /*8d70*/  IMAD.IADD R41, R45, 0x1, R47 ;  /* 0x000000012d297824 */ /* 0x000fce00078e022f */
.L_x_3756:
        /* <DEDUP_REMOVED lines=11> */
[----:B------:R-:W-:Y:S01]  /*8e30*/  ULDC.64 UR26, c[0x0][0x3b0] ;  /* 0x0000ec00001a7ab9 */ /* 0x000fe20000000a00 */
[----:B------:R-:W-:Y:S01]  /*8e40*/  FMUL.FTZ R6, R6, 1 ;  /* 0x3f80000006067820 */ /* 0x000fe20000410000 */
[C---:B------:R-:W-:Y:S01]  /*8e50*/  LEA R42, P1, R40.reuse, UR26, 0x3 ;  /* 0x0000001a282a7c11 */ /* 0x040fe2000f8218ff */
[----:B------:R-:W-:Y:S02]  /*8e60*/  IMAD.IADD R13, R41, 0x1, R43 ;  /* 0x00000001290d7824 */ /* 0x000fe400078e022b */
[----:B------:R-:W0:Y:S03]  /*8e70*/  F2F.F64.F32 R38, R6 ;  /* 0x0000000600267310 */ /* 0x000e260000201800 */
[C---:B------:R-:W-:Y:S01]  /*8e80*/  LEA.HI.X R43, R40.reuse, UR27, R13, 0x3, P1 ;  /* 0x0000001b282b7c11 */ /* 0x040fe200088f1c0d */
[----:B0----5:R-:W-:Y:S01]  /*8e90*/  DMUL R44, R30, R38 ;  /* 0x000000261e2c7228 */ /* 0x021fe20000000000 */
[----:B------:R-:W-:-:S04]  /*8ea0*/  IADD3 R38, P2, R40, UR28, RZ ;  /* 0x0000001c28267c10 */ /* 0x000fc8000ff5e0ff */
[----:B------:R-:W-:-:S03]  /*8eb0*/  IADD3.X R39, R13, UR29, RZ, P2, !PT ;  /* 0x0000001d0d277c10 */ /* 0x000fc600097fe4ff */
[----:B------:R-:W-:Y:S01]  /*8ec0*/  DMUL R44, R44, UR4 ;  /* 0x000000042c2c7c28 */ /* 0x000fe20008000000 */
[----:B------:R-:W-:-:S06]  /*8ed0*/  SEL R13, RZ, 0x1, P0 ;  /* 0x00000001ff0d7807 */ /* 0x000fcc0000000000 */
[----:B------:R1:W-:Y:S04]  /*8ee0*/  STG.E.64 desc[UR14][R42.64], R44 ;  /* 0x0000002c2a007986 */ /* 0x0003e8000c101b0e */
[----:B------:R1:W-:Y:S02]  /*8ef0*/  STG.E.U8 desc[UR14][R38.64], R13 ;  /* 0x0000000d26007986 */ /* 0x0003e4000c10110e */
.L_x_3755:
[----:B------:R-:W-:Y:S05]  /*8f00*/  BSYNC B0 ;  /* 0x0000000000007941 */ /* 0x000fea0003800000 */
.L_x_3754:
        /* <DEDUP_REMOVED lines=19> */
.L_x_3796:
        /* <DEDUP_REMOVED lines=12> */
[----:B-----5:R-:W-:Y:S05]  /*9100*/  CALL.REL.NOINC `($__internal_99_$__cuda_sm20_div_u64) ;  /* 0x00000050005c7944 */ /* 0x020fea0003c00000 */
        /* <DEDUP_REMOVED lines=10> */
.L_x_3785:
        /* <DEDUP_REMOVED lines=22> */
.L_x_3786:
[----:B------:R-:W-:Y:S05]  /*9310*/  BSYNC B1 ;  /* 0x0000000000017941 */ /* 0x000fea0003800000 */
.L_x_3784:
        /* <DEDUP_REMOVED lines=29> */
.L_x_3788:
        /* <DEDUP_REMOVED lines=23> */
.L_x_3789:
[----:B------:R-:W-:Y:S05]  /*9660*/  BSYNC B1 ;  /* 0x0000000000017941 */ /* 0x000fea0003800000 */
.L_x_3787:
        /* <DEDUP_REMOVED lines=28> */
.L_x_3791:
        /* <DEDUP_REMOVED lines=23> */
.L_x_3792:
[----:B------:R-:W-:Y:S05]  /*99a0*/  BSYNC B1 ;  /* 0x0000000000017941 */ /* 0x000fea0003800000 */
.L_x_3790:
        /* <DEDUP_REMOVED lines=29> */
.L_x_3794:
        /* <DEDUP_REMOVED lines=23> */
.L_x_3795:
[----:B------:R-:W-:Y:S05]  /*9cf0*/  BSYNC B1 ;  /* 0x0000000000017941 */ /* 0x000fea0003800000 */
.L_x_3793:
        /* <DEDUP_REMOVED lines=12> */
.L_x_3783:
        /* <DEDUP_REMOVED lines=25> */
.L_x_3798:
        /* <DEDUP_REMOVED lines=23> */
.L_x_3799:
[----:B------:R-:W-:Y:S05]  /*a0c0*/  BSYNC B1 ;  /* 0x0000000000017941 */ /* 0x000fea0003800000 */
.L_x_3797:
        /* <DEDUP_REMOVED lines=32> */
.L_x_3801:
        /* <DEDUP_REMOVED lines=23> */
.L_x_3802:
[----:B------:R-:W-:Y:S05]  /*a440*/  BSYNC B1 ;  /* 0x0000000000017941 */ /* 0x000fea0003800000 */
.L_x_3800:
        /* <DEDUP_REMOVED lines=32> */
.L_x_3804:
        /* <DEDUP_REMOVED lines=23> */
.L_x_3805:
[----:B------:R-:W-:Y:S05]  /*a7c0*/  BSYNC B1 ;  /* 0x0000000000017941 */ /* 0x000fea0003800000 */
.L_x_3803:
        /* <DEDUP_REMOVED lines=8> */
.L_x_3782:
        /* <DEDUP_REMOVED lines=14> */
[C---:B------:R-:W-:Y:S01]  /*a930*/  IADD3 R18, P2, R40.reuse, UR28, RZ ;  /* 0x0000001c28127c10 */ /* 0x040fe2000ff5e0ff */
[----:B------:R-:W-:Y:S02]  /*a940*/  IMAD.IADD R13, R41, 0x1, R13 ;  /* 0x00000001290d7824 */ /* 0x000fe400078e020d */
[----:B------:R-:W0:Y:S03]  /*a950*/  F2F.F64.F32 R38, R6 ;  /* 0x0000000600267310 */ /* 0x000e260000201800 */
[----:B------:R-:W-:Y:S01]  /*a960*/  IADD3.X R19, R13, UR29, RZ, P2, !PT ;  /* 0x0000001d0d137c10 */ /* 0x000fe200097fe4ff */
[----:B0----5:R-:W-:Y:S01]  /*a970*/  DMUL R42, R32, R38 ;  /* 0x00000026202a7228 */ /* 0x021fe20000000000 */
[----:B------:R-:W-:-:S04]  /*a980*/  LEA R38, P1, R40, UR26, 0x3 ;  /* 0x0000001a28267c11 */ /* 0x000fc8000f8218ff */
[----:B------:R-:W-:-:S03]  /*a990*/  LEA.HI.X R39, R40, UR27, R13, 0x3, P1 ;  /* 0x0000001b28277c11 */ /* 0x000fc600088f1c0d */
[----:B------:R-:W-:Y:S01]  /*a9a0*/  DMUL R42, R42, UR4 ;  /* 0x000000042a2a7c28 */ /* 0x000fe20008000000 */
[----:B------:R-:W-:-:S06]  /*a9b0*/  SEL R13, RZ, 0x1, P0 ;  /* 0x00000001ff0d7807 */ /* 0x000fcc0000000000 */
[----:B------:R2:W-:Y:S04]  /*a9c0*/  STG.E.64 desc[UR14][R38.64], R42 ;  /* 0x0000002a26007986 */ /* 0x0005e8000c101b0e */
[----:B------:R2:W-:Y:S02]  /*a9d0*/  STG.E.U8 desc[UR14][R18.64], R13 ;  /* 0x0000000d12007986 */ /* 0x0005e4000c10110e */
.L_x_3781:
[----:B------:R-:W-:Y:S05]  /*a9e0*/  BSYNC B0 ;  /* 0x0000000000007941 */ /* 0x000fea0003800000 */
.L_x_3780:
        /* <DEDUP_REMOVED lines=19> */
.L_x_3822:
        /* <DEDUP_REMOVED lines=24> */
.L_x_3811:
        /* <DEDUP_REMOVED lines=22> */
.L_x_3812:
[----:B------:R-:W-:Y:S05]  /*ae00*/  BSYNC B1 ;  /* 0x0000000000017941 */ /* 0x000fea0003800000 */
.L_x_3810:
        /* <DEDUP_REMOVED lines=29> */
.L_x_3814:
        /* <DEDUP_REMOVED lines=23> */
.L_x_3815:
[----:B------:R-:W-:Y:S05]  /*b150*/  BSYNC B1 ;  /* 0x0000000000017941 */ /* 0x000fea0003800000 */
.L_x_3813:
        /* <DEDUP_REMOVED lines=28> */
.L_x_3817:
        /* <DEDUP_REMOVED lines=23> */
.L_x_3818:
[----:B------:R-:W-:Y:S05]  /*b490*/  BSYNC B1 ;  /* 0x0000000000017941 */ /* 0x000fea0003800000 */
.L_x_3816:
        /* <DEDUP_REMOVED lines=28> */
.L_x_3820:
        /* <DEDUP_REMOVED lines=22> */
.L_x_3821:
[----:B------:R-:W-:Y:S05]  /*b7c0*/  BSYNC B1 ;  /* 0x0000000000017941 */ /* 0x000fea0003800000 */
.L_x_3819:
        /* <DEDUP_REMOVED lines=11> */
.L_x_3809:
        /* <DEDUP_REMOVED lines=25> */
.L_x_3824:
        /* <DEDUP_REMOVED lines=23> */
.L_x_3825:
[----:B------:R-:W-:Y:S05]  /*bb80*/  BSYNC B1 ;  /* 0x0000000000017941 */ /* 0x000fea0003800000 */
.L_x_3823:
        /* <DEDUP_REMOVED lines=32> */
.L_x_3827:
        /* <DEDUP_REMOVED lines=23> */
.L_x_3828:
[----:B------:R-:W-:Y:S05]  /*bf00*/  BSYNC B1 ;  /* 0x0000000000017941 */ /* 0x000fea0003800000 */
.L_x_3826:
        /* <DEDUP_REMOVED lines=32> */
.L_x_3830:
        /* <DEDUP_REMOVED lines=23> */
.L_x_3831:
[----:B------:R-:W-:Y:S05]  /*c280*/  BSYNC B1 ;  /* 0x0000000000017941 */ /* 0x000fea0003800000 */
.L_x_3829:
        /* <DEDUP_REMOVED lines=8> */
.L_x_3808:
[----:B------:R-:W-:Y:S01]  /*c310*/  FMUL.FTZ R6, R15, 1 ;  /* 0x3f8000000f067820 */ /* 0x000fe20000410000 */
[----:B------:R-:W-:Y:S01]  /*c320*/  ULDC.64 UR26, c[0x0][0x6f8] ;  /* 0x0001be00001a7ab9 */ /* 0x000fe20000000a00 */
[----:B------:R-:W-:Y:S02]  /*c330*/  ULDC.64 UR28, c[0x0][0x550] ;  /* 0x00015400001c7ab9 */ /* 0x000fe40000000a00 */
[----:B------:R-:W1:Y:S02]  /*c340*/  F2F.F64.F32 R18, R6 ;  /* 0x0000000600127310 */ /* 0x000e640000201800 */
[----:B-1----:R-:W-:Y:S01]  /*c350*/  DSETP.GEU.AND P0, PT, R18, UR26, PT ;  /* 0x0000001a12007e2a */ /* 0x002fe2000bf0e000 */
[----:B------:R-:W-:Y:S02]  /*c360*/  ULDC.64 UR26, c[0x0][0x480] ;  /* 0x00012000001a7ab9 */ /* 0x000fe40000000a00 */
[----:B------:R-:W-:-:S03]  /*c370*/  IMAD R23, R23, UR26, RZ ;  /* 0x0000001a17177c24 */ /* 0x000fc6000f8e02ff */
[----:B------:R-:W-:-:S05]  /*c380*/  FSEL R15, RZ, 1, P0 ;  /* 0x3f800000ff0f7808 */ /* 0x000fca0000000000 */
[----:B------:R-:W-:Y:S01]  /*c390*/  FMUL.FTZ R24, R15, 1 ;  /* 0x3f8000000f187820 */ /* 0x000fe20000410000 */
[----:B------:R-:W-:Y:S02]  /*c3a0*/  IMAD.MOV.U32 R15, RZ, RZ, R13 ;  /* 0x000000ffff0f7224 */ /* 0x000fe400078e000d */
[C---:B------:R-:W-:Y:S01]  /*c3b0*/  IMAD R13, R20.reuse, UR27, R23 ;  /* 0x0000001b140d7c24 */ /* 0x040fe2000f8e0217 */
[----:B------:R-:W1:Y:S01]  /*c3c0*/  F2F.F64.F32 R18, R24 ;  /* 0x0000001800127310 */ /* 0x000e620000201800 */
[----:B------:R-:W-:Y:S01]  /*c3d0*/  IMAD.WIDE.U32 R14, R20, UR26, R14 ;  /* 0x0000001a140e7c25 */ /* 0x000fe2000f8e000e */
[----:B------:R-:W-:Y:S02]  /*c3e0*/  ULDC.64 UR26, c[0x0][0x3b0] ;  /* 0x0000ec00001a7ab9 */ /* 0x000fe40000000a00 */
[----:B------:R-:W-:Y:S02]  /*c3f0*/  LEA R20, P1, R14, UR26, 0x3 ;  /* 0x0000001a0e147c11 */ /* 0x000fe4000f8218ff */
[----:B------:R-:W-:-:S02]  /*c400*/  IADD3 R13, R15, R13, RZ ;  /* 0x0000000d0f0d7210 */ /* 0x000fc40007ffe0ff */
[C---:B0-----:R-:W-:Y:S02]  /*c410*/  IADD3 R38, P2, R14.reuse, UR28, RZ ;  /* 0x0000001c0e267c10 */ /* 0x041fe4000ff5e0ff */
[----:B------:R-:W-:Y:S02]  /*c420*/  LEA.HI.X R21, R14, UR27, R13, 0x3, P1 ;  /* 0x0000001b0e157c11 */ /* 0x000fe400088f1c0d */
[----:B------:R-:W-:Y:S01]  /*c430*/  IADD3.X R39, R13, UR29, RZ, P2, !PT ;  /* 0x0000001d0d277c10 */ /* 0x000fe200097fe4ff */
[----:B-1---5:R-:W-:Y:S01]  /*c440*/  DMUL R18, R34, R18 ;  /* 0x0000001222127228 */ /* 0x022fe20000000000 */
[----:B------:R-:W-:-:S07]  /*c450*/  SEL R13, RZ, 0x1, P0 ;  /* 0x00000001ff0d7807 */ /* 0x000fce0000000000 */
[----:B------:R-:W-:-:S07]  /*c460*/  DMUL R18, R18, UR4 ;  /* 0x0000000412127c28 */ /* 0x000fce0008000000 */
[----:B------:R3:W-:Y:S04]  /*c470*/  STG.E.64 desc[UR14][R20.64], R18 ;  /* 0x0000001214007986 */ /* 0x0007e8000c101b0e */
[----:B------:R3:W-:Y:S02]  /*c480*/  STG.E.U8 desc[UR14][R38.64], R13 ;  /* 0x0000000d26007986 */ /* 0x0007e4000c10110e */
.L_x_3807:
[----:B------:R-:W-:Y:S05]  /*c490*/  BSYNC B0 ;  /* 0x0000000000007941 */ /* 0x000fea0003800000 */
.L_x_3806:
        /* <DEDUP_REMOVED lines=18> */
.L_x_3847:
        /* <DEDUP_REMOVED lines=14> */
[----:B-----5:R-:W-:Y:S05]  /*c6a0*/  CALL.REL.NOINC `($__internal_99_$__cuda_sm20_div_u64) ;  /* 0x0000001800f47944 */ /* 0x020fea0003c00000 */
        /* <DEDUP_REMOVED lines=11> */
.L_x_3836:
        /* <DEDUP_REMOVED lines=23> */
.L_x_3837:
[----:B------:R-:W-:Y:S05]  /*c8d0*/  BSYNC B0 ;  /* 0x0000000000007941 */ /* 0x000fea0003800000 */
.L_x_3835:
        /* <DEDUP_REMOVED lines=17> */
[----:B-----5:R-:W-:Y:S05]  /*c9f0*/  CALL.REL.NOINC `($__internal_99_$__cuda_sm20_div_u64) ;  /* 0x0000001800207944 */ /* 0x020fea0003c00000 */
        /* <DEDUP_REMOVED lines=10> */
.L_x_3839:
        /* <DEDUP_REMOVED lines=23> */
.L_x_3840:
[----:B------:R-:W-:Y:S05]  /*cc10*/  BSYNC B0 ;  /* 0x0000000000007941 */ /* 0x000fea0003800000 */
.L_x_3838:
        /* <DEDUP_REMOVED lines=16> */
[----:B-----5:R-:W-:Y:S05]  /*cd20*/  CALL.REL.NOINC `($__internal_99_$__cuda_sm20_div_u64) ;  /* 0x0000001400547944 */ /* 0x020fea0003c00000 */
        /* <DEDUP_REMOVED lines=10> */
.L_x_3842:
        /* <DEDUP_REMOVED lines=23> */
.L_x_3843:
[----:B------:R-:W-:Y:S05]  /*cf40*/  BSYNC B0 ;  /* 0x0000000000007941 */ /* 0x000fea0003800000 */
.L_x_3841:
        /* <DEDUP_REMOVED lines=29> */
.L_x_3845:
        /* <DEDUP_REMOVED lines=23> */
.L_x_3846:
[----:B------:R-:W-:Y:S05]  /*d290*/  BSYNC B0 ;  /* 0x0000000000007941 */ /* 0x000fea0003800000 */
.L_x_3844:
        /* <DEDUP_REMOVED lines=9> */
.L_x_3834:
        /* <DEDUP_REMOVED lines=14> */
[----:B-----5:R-:W-:Y:S05]  /*d410*/  CALL.REL.NOINC `($__internal_99_$__cuda_sm20_div_u64) ;  /* 0x0000000c00987944 */ /* 0x020fea0003c00000 */
        /* <DEDUP_REMOVED lines=10> */
.L_x_3849:
        /* <DEDUP_REMOVED lines=23> */
.L_x_3850:
[----:B------:R-:W-:Y:S05]  /*d630*/  BSYNC B0 ;  /* 0x0000000000007941 */ /* 0x000fea0003800000 */
.L_x_3848:
        /* <DEDUP_REMOVED lines=30> */
.L_x_3852:
        /* <DEDUP_REMOVED lines=23> */
.L_x_3853:
[----:B------:R-:W-:Y:S05]  /*d990*/  BSYNC B0 ;  /* 0x0000000000007941 */ /* 0x000fea0003800000 */
.L_x_3851:
        /* <DEDUP_REMOVED lines=30> */
.L_x_3855:
        /* <DEDUP_REMOVED lines=23> */
.L_x_3856:
[----:B------:R-:W-:Y:S05]  /*dcf0*/  BSYNC B0 ;  /* 0x0000000000007941 */ /* 0x000fea0003800000 */
.L_x_3854:
[----:B------:R-:W1:Y:S01]  /*dd00*/  LDC.64 R18, c[0x0][R18+0x2c8] ;  /* 0x0000b20012127b82 */ /* 0x000e620000000a00 */
[----:B------:R-:W-:Y:S02]  /*dd10*/  IMAD.MOV.U32 R15, RZ, RZ, R13 ;  /* 0x000000ffff0f7224 */ /* 0x000fe400078e000d */
[-C--:B-1----:R-:W-:Y:S02]  /*dd20*/  IMAD R6, R19, R24.reuse, RZ ;  /* 0x0000001813067224 */ /* 0x082fe400078e02ff */
[----:B------:R-:W-:-:S04]  /*dd30*/  IMAD.WIDE.U32 R14, R18, R24, R14 ;  /* 0x00000018120e7225 */ /* 0x000fc800078e000e */
[----:B------:R-:W-:-:S05]  /*dd40*/  IMAD R21, R18, R21, R6 ;  /* 0x0000001512157224 */ /* 0x000fca00078e0206 */
[----:B------:R-:W-:-:S07]  /*dd50*/  IADD3 R13, R15, R21, RZ ;  /* 0x000000150f0d7210 */ /* 0x000fce0007ffe0ff */
.L_x_3833:
        /* <DEDUP_REMOVED lines=14> */
[----:B------:R-:W-:Y:S01]  /*de40*/  IMAD.IADD R13, R15, 0x1, R13 ;  /* 0x000000010f0d7824 */ /* 0x000fe200078e020d */
[C---:B------:R-:W-:Y:S01]  /*de50*/  IADD3 R22, P2, R14.reuse, UR28, RZ ;  /* 0x0000001c0e167c10 */ /* 0x040fe2000ff5e0ff */
[----:B------:R-:W1:Y:S03]  /*de60*/  F2F.F64.F32 R18, R6 ;  /* 0x0000000600127310 */ /* 0x000e660000201800 */
[----:B------:R-:W-:Y:S02]  /*de70*/  LEA.HI.X R21, R14, UR27, R13, 0x3, P1 ;  /* 0x0000001b0e157c11 */ /* 0x000fe400088f1c0d */
[----:B------:R-:W-:-:S02]  /*de80*/  IADD3.X R23, R13, UR29, RZ, P2, !PT ;  /* 0x0000001d0d177c10 */ /* 0x000fc400097fe4ff */
[----:B------:R-:W-:Y:S01]  /*de90*/  SEL R13, RZ, 0x1, P0 ;  /* 0x00000001ff0d7807 */ /* 0x000fe20000000000 */
[----:B-1---5:R-:W-:-:S08]  /*dea0*/  DMUL R18, R36, R18 ;  /* 0x0000001224127228 */ /* 0x022fd00000000000 */
[----:B------:R-:W-:-:S07]  /*deb0*/  DMUL R18, R18, UR4 ;  /* 0x0000000412127c28 */ /* 0x000fce0008000000 */
[----:B------:R4:W-:Y:S04]  /*dec0*/  STG.E.64 desc[UR14][R20.64], R18 ;  /* 0x0000001214007986 */ /* 0x0009e8000c101b0e */
[----:B------:R4:W-:Y:S02]  /*ded0*/  STG.E.U8 desc[UR14][R22.64], R13 ;  /* 0x0000000d16007986 */ /* 0x0009e4000c10110e */
.L_x_3832:
        /* <DEDUP_REMOVED lines=11> */
        .weak           $__internal_98_$__cuda_sm20_dblrcp_rn_slowpath_v3
        .type           $__internal_98_$__cuda_sm20_dblrcp_rn_slowpath_v3,@function
        .size           $__internal_98_$__cuda_sm20_dblrcp_rn_slowpath_v3,($__internal_99_$__cuda_sm20_div_u64 - $__internal_98_$__cuda_sm20_dblrcp_rn_slowpath_v3)
$__internal_98_$__cuda_sm20_dblrcp_rn_slowpath_v3:
        /* <DEDUP_REMOVED lines=31> */
.L_x_3860:
        /* <DEDUP_REMOVED lines=11> */
.L_x_3858:
[----:B------:R-:W-:Y:S01]  /*e230*/  ULOP3.LUT UR5, UR7, 0x80000, URZ, 0xfc, !UPT ;  /* 0x0008000007057892 */ /* 0x000fe2000f8efc3f */
[----:B------:R-:W-:-:S11]  /*e240*/  ULDC UR4, c[0x0][0x6f8] ;  /* 0x0001be0000047ab9 */ /* 0x000fd60000000800 */
.L_x_3859:
[----:B------:R-:W-:Y:S02]  /*e250*/  MOV R6, R5 ;  /* 0x0000000500067202 */ /* 0x000fe40000000f00 */
[----:B------:R-:W-:-:S04]  /*e260*/  MOV R7, 0x0 ;  /* 0x0000000000077802 */ /* 0x000fc80000000f00 */
[----:B------:R-:W-:Y:S05]  /*e270*/  RET.REL.NODEC R6 `(_ZN2at6native43_GLOBAL__N__7cc8d1ed_10_Dropout_cu_0e96ed3820fused_dropout_kernelIddmLin1ELin1EbEEvNS_4cuda6detail10TensorInfoIKT_T1_EENS5_IS6_S8_EENS5_IT4_S8_EES8_T0_NS_15PhiloxCudaStateE) ;  /* 0xffffff1c06607950 */ /* 0x000fea0003c3ffff */
        .weak           $__internal_99_$__cuda_sm20_div_u64
        .type           $__internal_99_$__cuda_sm20_div_u64,@function
        .size           $__internal_99_$__cuda_sm20_div_u64,(.L_x_11691 - $__internal_99_$__cuda_sm20_div_u64)
$__internal_99_$__cuda_sm20_div_u64:
        /* <DEDUP_REMOVED lines=67> */
[----:B------:R-:W-:Y:S06]  /*e6b0*/  RET.REL.NODEC R46 `(_ZN2at6native43_GLOBAL__N__7cc8d1ed_10_Dropout_cu_0e96ed3820fused_dropout_kernelIddmLin1ELin1EbEEvNS_4cuda6detail10TensorInfoIKT_T1_EENS5_IS6_S8_EENS5_IT4_S8_EES8_T0_NS_15PhiloxCudaStateE) ;  /* 0xffffff182e507950 */ /* 0x000fec0003c3ffff */
.L_x_3861:
        /* <DEDUP_REMOVED lines=12> */
.L_x_11691:


//--------------------- .text._ZN2at6native43_GLOBAL__N__7cc8d1ed_10_Dropout_cu_0e96ed3820fused_dropout_kernelIddmLin1ELi1EbEEvNS_4cuda6detail10TensorInfoIKT_T1_EENS5_IS6_S8_EENS5_IT4_S8_EES8_T0_NS_15PhiloxCudaStateE --------------------------
	.section	.text._ZN2at6native43_GLOBAL__N__7cc8d1ed_10_Dropout_cu_0e96ed3820fused_dropout_kernelIddmLin1ELi1EbEEvNS_4cuda6detail10TensorInfoIKT_T1_EENS5_IS6_S8_EENS5_IT4_S8_EES8_T0_NS_15PhiloxCudaStateE,"ax",@progbits
	.align	128
.text._ZN2at6native43_GLOBAL__N__7cc8d1ed_10_Dropout_cu_0e96ed3820fused_dropout_kernelIddmLin1ELi1EbEEvNS_4cuda6detail10TensorInfoIKT_T1_EENS5_IS6_S8_EENS5_IT4_S8_EES8_T0_NS_15PhiloxCudaStateE:
        .type           _ZN2at6native43_GLOBAL__N__7cc8d1ed_10_Dropout_cu_0e96ed3820fused_dropout_kernelIddmLin1ELi1EbEEvNS_4cuda6detail10TensorInfoIKT_T1_EENS5_IS6_S8_EENS5_IT4_S8_EES8_T0_NS_15PhiloxCudaStateE,@function
        .size           _ZN2at6native43_GLOBAL__N__7cc8d1ed_10_Dropout_cu_0e96ed3820fused_dropout_kernelIddmLin1ELi1EbEEvNS_4cuda6detail10TensorInfoIKT_T1_EENS5_IS6_S8_EENS5_IT4_S8_EES8_T0_NS_15PhiloxCudaStateE,(.L_x_11694 - _ZN2at6native43_GLOBAL__N__7cc8d1ed_10_Dropout_cu_0e96ed3820fused_dropout_kernelIddmLin1ELi1EbEEvNS_4cuda6detail10TensorInfoIKT_T1_EENS5_IS6_S8_EENS5_IT4_S8_EES8_T0_NS_15PhiloxCudaStateE)
        .other          _ZN2at6native43_GLOBAL__N__7cc8d1ed_10_Dropout_cu_0e96ed3820fused_dropout_kernelIddmLin1ELi1EbEEvNS_4cuda6detail10TensorInfoIKT_T1_EENS5_IS6_S8_EENS5_IT4_S8_EES8_T0_NS_15PhiloxCudaStateE,@"STO_CUDA_ENTRY STV_DEFAULT"
_ZN2at6native43_GLOBAL__N__7cc8d1ed_10_Dropout_cu_0e96ed3820fused_dropout_kernelIddmLin1ELi1EbEEvNS_4cuda6detail10TensorInfoIKT_T1_EENS5_IS6_S8_EENS5_IT4_S8_EES8_T0_NS_15PhiloxCudaStateE:
        /* <DEDUP_REMOVED lines=107> */
[----:B------:R-:W-:Y:S05]  /*06b0*/  CALL.REL.NOINC `($__internal_100_$__cuda_sm20_dblrcp_rn_slowpath_v3) ;  /* 0x0000007000c47944 */ /* 0x000fea0003c00000 */
.L_x_3862:
        /* <DEDUP_REMOVED lines=13> */
[----:B------:R-:W-:Y:S05]  /*0790*/  CALL.REL.NOINC `($__internal_101_$__cuda_sm20_div_u64) ;  /* 0x00000074003c7944 */ /* 0x000fea0003c00000 */
[----:B------:R-:W-:Y:S05]  /*07a0*/  BRA `(.L_x_3864) ;  /* 0x0000000000587947 */ /* 0x000fea0003800000 */
.L_x_3863:
        /* <DEDUP_REMOVED lines=22> */
.L_x_3864:
        /* <DEDUP_REMOVED lines=24> */
.L_x_3980:
[----:B------:R-:W-:Y:S01]  /*0a90*/  IADD3 R32, R32, 0x1, RZ ;  /* 0x0000000120207810 */ /* 0x000fe20007ffe0ff */
[----:B------:R-:W-:Y:S03]  /*0aa0*/  BSSY B0, `(.L_x_3865) ;  /* 0x000000c000007945 */ /* 0x000fe60003800000 */
[C---:B------:R-:W-:Y:S01]  /*0ab0*/  ISETP.NE.AND P0, PT, R32.reuse, RZ, PT ;  /* 0x000000ff2000720c */ /* 0x040fe20003f05270 */
[----:B-1----:R-:W-:-:S12]  /*0ac0*/  IMAD.HI.U32 R5, R32, -0x2daee0ad, RZ ;  /* 0xd2511f5320057827 */ /* 0x002fd800078e00ff */
        /* <DEDUP_REMOVED lines=9> */
.L_x_3866:
[----:B------:R-:W-:Y:S05]  /*0b60*/  BSYNC B0 ;  /* 0x0000000000007941 */ /* 0x000fea0003800000 */
.L_x_3865:
        /* <DEDUP_REMOVED lines=72> */
.L_x_3868:
[----:B------:R-:W-:Y:S01]  /*0ff0*/  IMAD.MOV.U32 R4, RZ, RZ, R0 ;  /* 0x000000ffff047224 */ /* 0x000fe200078e0000 */
[----:B------:R-:W-:Y:S01]  /*1000*/  MOV R5, R8 ;  /* 0x0000000800057202 */ /* 0x000fe20000000f00 */
[----:B------:R-:W-:Y:S01]  /*1010*/  IMAD.MOV.U32 R6, RZ, RZ, R13 ;  /* 0x000000ffff067224 */ /* 0x000fe200078e000d */
[----:B------:R-:W-:-:S07]  /*1020*/  MOV R7, R24 ;  /* 0x0000001800077202 */ /* 0x000fce0000000f00 */
.L_x_3867:
        /* <DEDUP_REMOVED lines=31> */
.L_x_3885:
        /* <DEDUP_REMOVED lines=9> */
[----:B------:R-:W-:Y:S05]  /*12b0*/  CALL.REL.NOINC `($__internal_101_$__cuda_sm20_div_u64) ;  /* 0x0000006800747944 */ /* 0x000fea0003c00000 */
        /* <DEDUP_REMOVED lines=9> */
.L_x_3874:
        /* <DEDUP_REMOVED lines=22> */
.L_x_3875:
[----:B------:R-:W-:Y:S05]  /*14b0*/  BSYNC B1 ;  /* 0x0000000000017941 */ /* 0x000fea0003800000 */
.L_x_3873:
        /* <DEDUP_REMOVED lines=15> */
[----:B------:R-:W-:Y:S05]  /*15b0*/  CALL.REL.NOINC `($__internal_101_$__cuda_sm20_div_u64) ;  /* 0x0000006400b47944 */ /* 0x000fea0003c00000 */
        /* <DEDUP_REMOVED lines=11> */
.L_x_3877:
        /* <DEDUP_REMOVED lines=23> */
.L_x_3878:
[----:B------:R-:W-:Y:S05]  /*17e0*/  BSYNC B1 ;  /* 0x0000000000017941 */ /* 0x000fea0003800000 */
.L_x_3876:
        /* <DEDUP_REMOVED lines=16> */
[----:B------:R-:W-:Y:S05]  /*18f0*/  CALL.REL.NOINC `($__internal_101_$__cuda_sm20_div_u64) ;  /* 0x0000006000e47944 */ /* 0x000fea0003c00000 */
        /* <DEDUP_REMOVED lines=11> */
.L_x_3880:
        /* <DEDUP_REMOVED lines=23> */
.L_x_3881:
[----:B------:R-:W-:Y:S05]  /*1b20*/  BSYNC B1 ;  /* 0x0000000000017941 */ /* 0x000fea0003800000 */
.L_x_3879:
        /* <DEDUP_REMOVED lines=28> */
.L_x_3883:
        /* <DEDUP_REMOVED lines=22> */
.L_x_3884:
[----:B------:R-:W-:Y:S05]  /*1e50*/  BSYNC B1 ;  /* 0x0000000000017941 */ /* 0x000fea0003800000 */
.L_x_3882:
        /* <DEDUP_REMOVED lines=10> */
.L_x_3872:
        /* <DEDUP_REMOVED lines=21> */
.L_x_3887:
        /* <DEDUP_REMOVED lines=23> */
.L_x_3888:
[----:B------:R-:W-:Y:S05]  /*21c0*/  BSYNC B1 ;  /* 0x0000000000017941 */ /* 0x000fea0003800000 */
.L_x_3886:
        /* <DEDUP_REMOVED lines=26> */
.L_x_3890:
        /* <DEDUP_REMOVED lines=23> */
.L_x_3891:
[----:B------:R-:W-:Y:S05]  /*24e0*/  BSYNC B1 ;  /* 0x0000000000017941 */ /* 0x000fea0003800000 */
.L_x_3889:
        /* <DEDUP_REMOVED lines=26> */
.L_x_3893:
        /* <DEDUP_REMOVED lines=23> */
.L_x_3894:
[----:B------:R-:W-:Y:S05]  /*2800*/  BSYNC B1 ;  /* 0x0000000000017941 */ /* 0x000fea0003800000 */
.L_x_3892:
[----:B------:R-:W0:Y:S02]  /*2810*/  LDC.64 R4, c[0x0][R4+0x2c8] ;  /* 0x0000b20004047b82 */ /* 0x000e240000000a00 */
[-C--:B0-----:R-:W-:Y:S02]  /*2820*/  IMAD R0, R5, R26.reuse, RZ ;  /* 0x0000001a05007224 */ /* 0x081fe400078e02ff */
[----:B------:R-:W-:-:S04]  /*2830*/  IMAD.WIDE.U32 R2, R4, R26, R2 ;  /* 0x0000001a04027225 */ /* 0x000fc800078e0002 */
[----:B------:R-:W-:-:S05]  /*2840*/  IMAD R7, R4, R7, R0 ;  /* 0x0000000704077224 */ /* 0x000fca00078e0200 */
[----:B------:R-:W-:-:S07]  /*2850*/  IADD3 R3, R3, R7, RZ ;  /* 0x0000000703037210 */ /* 0x000fce0007ffe0ff */
.L_x_3871:
        /* <DEDUP_REMOVED lines=9> */
.L_x_3870:
[----:B------:R-:W-:Y:S05]  /*28f0*/  BSYNC B0 ;  /* 0x0000000000007941 */ /* 0x000fea0003800000 */
.L_x_3869:
        /* <DEDUP_REMOVED lines=28> */
.L_x_3911:
        /* <DEDUP_REMOVED lines=9> */
[----:B-----5:R-:W-:Y:S05]  /*2b50*/  CALL.REL.NOINC `($__internal_101_$__cuda_sm20_div_u64) ;  /* 0x00000050004c7944 */ /* 0x020fea0003c00000 */
        /* <DEDUP_REMOVED lines=9> */
.L_x_3900:
        /* <DEDUP_REMOVED lines=22> */
.L_x_3901:
[----:B------:R-:W-:Y:S05]  /*2d50*/  BSYNC B1 ;  /* 0x0000000000017941 */ /* 0x000fea0003800000 */
.L_x_3899:
        /* <DEDUP_REMOVED lines=15> */
[----:B-----5:R-:W-:Y:S05]  /*2e50*/  CALL.REL.NOINC `($__internal_101_$__cuda_sm20_div_u64) ;  /* 0x0000004c008c7944 */ /* 0x020fea0003c00000 */
        /* <DEDUP_REMOVED lines=11> */
.L_x_3903:
        /* <DEDUP_REMOVED lines=23> */
.L_x_3904:
[----:B------:R-:W-:Y:S05]  /*3080*/  BSYNC B1 ;  /* 0x0000000000017941 */ /* 0x000fea0003800000 */
.L_x_3902:
        /* <DEDUP_REMOVED lines=16> */
[----:B-----5:R-:W-:Y:S05]  /*3190*/  CALL.REL.NOINC `($__internal_101_$__cuda_sm20_div_u64) ;  /* 0x0000004800bc7944 */ /* 0x020fea0003c00000 */
        /* <DEDUP_REMOVED lines=11> */
.L_x_3906:
        /* <DEDUP_REMOVED lines=23> */
.L_x_3907:
[----:B------:R-:W-:Y:S05]  /*33c0*/  BSYNC B1 ;  /* 0x0000000000017941 */ /* 0x000fea0003800000 */
.L_x_3905:
        /* <DEDUP_REMOVED lines=28> */
.L_x_3909:
        /* <DEDUP_REMOVED lines=22> */
.L_x_3910:
[----:B------:R-:W-:Y:S05]  /*36f0*/  BSYNC B1 ;  /* 0x0000000000017941 */ /* 0x000fea0003800000 */
.L_x_3908:
        /* <DEDUP_REMOVED lines=10> */
.L_x_3898:
        /* <DEDUP_REMOVED lines=21> */
.L_x_3913:
        /* <DEDUP_REMOVED lines=23> */
.L_x_3914:
[----:B------:R-:W-:Y:S05]  /*3a60*/  BSYNC B1 ;  /* 0x0000000000017941 */ /* 0x000fea0003800000 */
.L_x_3912:
        /* <DEDUP_REMOVED lines=26> */
.L_x_3916:
        /* <DEDUP_REMOVED lines=23> */
.L_x_3917:
[----:B------:R-:W-:Y:S05]  /*3d80*/  BSYNC B1 ;  /* 0x0000000000017941 */ /* 0x000fea0003800000 */
.L_x_3915:
        /* <DEDUP_REMOVED lines=26> */
.L_x_3919:
        /* <DEDUP_REMOVED lines=23> */
.L_x_3920:
[----:B------:R-:W-:Y:S05]  /*40a0*/  BSYNC B1 ;  /* 0x0000000000017941 */ /* 0x000fea0003800000 */
.L_x_3918:
[----:B------:R-:W0:Y:S02]  /*40b0*/  LDC.64 R20, c[0x0][R4+0x2c8] ;  /* 0x0000b20004147b82 */ /* 0x000e240000000a00 */
[-C--:B0-----:R-:W-:Y:S02]  /*40c0*/  IMAD R0, R21, R36.reuse, RZ ;  /* 0x0000002415007224 */ /* 0x081fe400078e02ff */
[----:B------:R-:W-:-:S04]  /*40d0*/  IMAD.WIDE.U32 R2, R20, R36, R2 ;  /* 0x0000002414027225 */ /* 0x000fc800078e0002 */
[----:B------:R-:W-:-:S05]  /*40e0*/  IMAD R29, R20, R29, R0 ;  /* 0x0000001d141d7224 */ /* 0x000fca00078e0200 */
[----:B------:R-:W-:-:S07]  /*40f0*/  IADD3 R3, R3, R29, RZ ;  /* 0x0000001d03037210 */ /* 0x000fce0007ffe0ff */
.L_x_3897:
        /* <DEDUP_REMOVED lines=9> */
.L_x_3896:
[----:B------:R-:W-:Y:S05]  /*4190*/  BSYNC B0 ;  /* 0x0000000000007941 */ /* 0x000fea0003800000 */
.L_x_3895:
        /* <DEDUP_REMOVED lines=26> */
.L_x_3937:
        /* <DEDUP_REMOVED lines=19> */
.L_x_3926:
        /* <DEDUP_REMOVED lines=22> */
.L_x_3927:
[----:B------:R-:W-:Y:S05]  /*45d0*/  BSYNC B1 ;  /* 0x0000000000017941 */ /* 0x000fea0003800000 */
.L_x_3925:
        /* <DEDUP_REMOVED lines=27> */
.L_x_3929:
        /* <DEDUP_REMOVED lines=23> */
.L_x_3930:
[----:B------:R-:W-:Y:S05]  /*4900*/  BSYNC B1 ;  /* 0x0000000000017941 */ /* 0x000fea0003800000 */
.L_x_3928:
        /* <DEDUP_REMOVED lines=28> */
.L_x_3932:
        /* <DEDUP_REMOVED lines=23> */
.L_x_3933:
[----:B------:R-:W-:Y:S05]  /*4c40*/  BSYNC B1 ;  /* 0x0000000000017941 */ /* 0x000fea0003800000 */
.L_x_3931:
        /* <DEDUP_REMOVED lines=28> */
.L_x_3935:
        /* <DEDUP_REMOVED lines=22> */
.L_x_3936:
[----:B------:R-:W-:Y:S05]  /*4f70*/  BSYNC B1 ;  /* 0x0000000000017941 */ /* 0x000fea0003800000 */
.L_x_3934:
        /* <DEDUP_REMOVED lines=10> */
.L_x_3924:
        /* <DEDUP_REMOVED lines=21> */
.L_x_3939:
        /* <DEDUP_REMOVED lines=23> */
.L_x_3940:
[----:B------:R-:W-:Y:S05]  /*52e0*/  BSYNC B1 ;  /* 0x0000000000017941 */ /* 0x000fea0003800000 */
.L_x_3938:
        /* <DEDUP_REMOVED lines=26> */
.L_x_3942:
        /* <DEDUP_REMOVED lines=23> */
.L_x_3943:
[----:B------:R-:W-:Y:S05]  /*5600*/  BSYNC B1 ;  /* 0x0000000000017941 */ /* 0x000fea0003800000 */
.L_x_3941:
        /* <DEDUP_REMOVED lines=26> */
.L_x_3945:
        /* <DEDUP_REMOVED lines=23> */
.L_x_3946:
[----:B------:R-:W-:Y:S05]  /*5920*/  BSYNC B1 ;  /* 0x0000000000017941 */ /* 0x000fea0003800000 */
.L_x_3944:
[----:B------:R-:W0:Y:S02]  /*5930*/  LDC.64 R20, c[0x0][R2+0x2c8] ;  /* 0x0000b20002147b82 */ /* 0x000e240000000a00 */
[-C--:B0-----:R-:W-:Y:S02]  /*5940*/  IMAD R0, R21, R36.reuse, RZ ;  /* 0x0000002415007224 */ /* 0x081fe400078e02ff */
[----:B------:R-:W-:-:S04]  /*5950*/  IMAD.WIDE.U32 R30, R20, R36, R30 ;  /* 0x00000024141e7225 */ /* 0x000fc800078e001e */
[----:B------:R-:W-:-:S05]  /*5960*/  IMAD R35, R20, R35, R0 ;  /* 0x0000002314237224 */ /* 0x000fca00078e0200 */
[----:B------:R-:W-:-:S07]  /*5970*/  IADD3 R31, R31, R35, RZ ;  /* 0x000000231f1f7210 */ /* 0x000fce0007ffe0ff */
.L_x_3923:
        /* <DEDUP_REMOVED lines=9> */
.L_x_3922:
[----:B------:R-:W-:Y:S05]  /*5a10*/  BSYNC B0 ;  /* 0x0000000000007941 */ /* 0x000fea0003800000 */
.L_x_3921:
        /* <DEDUP_REMOVED lines=25> */
.L_x_3963:
        /* <DEDUP_REMOVED lines=9> */
[----:B-----5:R-:W-:Y:S05]  /*5c40*/  CALL.REL.NOINC `($__internal_101_$__cuda_sm20_div_u64) ;  /* 0x0000002000107944 */ /* 0x020fea0003c00000 */
        /* <DEDUP_REMOVED lines=9> */
.L_x_3952:
        /* <DEDUP_REMOVED lines=22> */
.L_x_3953:
[----:B------:R-:W-:Y:S05]  /*5e40*/  BSYNC B1 ;  /* 0x0000000000017941 */ /* 0x000fea0003800000 */
.L_x_3951:
        /* <DEDUP_REMOVED lines=27> */
.L_x_3955:
        /* <DEDUP_REMOVED lines=23> */
.L_x_3956:
[----:B------:R-:W-:Y:S05]  /*6170*/  BSYNC B1 ;  /* 0x0000000000017941 */ /* 0x000fea0003800000 */
.L_x_3954:
        /* <DEDUP_REMOVED lines=28> */
.L_x_3958:
        /* <DEDUP_REMOVED lines=23> */
.L_x_3959:
[----:B------:R-:W-:Y:S05]  /*64b0*/  BSYNC B1 ;  /* 0x0000000000017941 */ /* 0x000fea0003800000 */
.L_x_3957:
        /* <DEDUP_REMOVED lines=28> */
.L_x_3961:
        /* <DEDUP_REMOVED lines=22> */
.L_x_3962:
[----:B------:R-:W-:Y:S05]  /*67e0*/  BSYNC B1 ;  /* 0x0000000000017941 */ /* 0x000fea0003800000 */
.L_x_3960:
        /* <DEDUP_REMOVED lines=10> */
.L_x_3950:
        /* <DEDUP_REMOVED lines=21> */
.L_x_3965:
        /* <DEDUP_REMOVED lines=23> */
.L_x_3966:
[----:B------:R-:W-:Y:S05]  /*6b50*/  BSYNC B1 ;  /* 0x0000000000017941 */ /* 0x000fea0003800000 */
.L_x_3964:
        /* <DEDUP_REMOVED lines=26> */
.L_x_3968:
        /* <DEDUP_REMOVED lines=23> */
.L_x_3969:
[----:B------:R-:W-:Y:S05]  /*6e70*/  BSYNC B1 ;  /* 0x0000000000017941 */ /* 0x000fea0003800000 */
.L_x_3967:
        /* <DEDUP_REMOVED lines=26> */
.L_x_3971:
        /* <DEDUP_REMOVED lines=23> */
.L_x_3972:
[----:B------:R-:W-:Y:S05]  /*7190*/  BSYNC B1 ;  /* 0x0000000000017941 */ /* 0x000fea0003800000 */
.L_x_3970:
[----:B------:R-:W0:Y:S02]  /*71a0*/  LDC.64 R44, c[0x0][R44+0x2c8] ;  /* 0x0000b2002c2c7b82 */ /* 0x000e240000000a00 */
[-C--:B0-----:R-:W-:Y:S02]  /*71b0*/  IMAD R20, R45, R36.reuse, RZ ;  /* 0x000000242d147224 */ /* 0x081fe400078e02ff */
[----:B------:R-:W-:-:S04]  /*71c0*/  IMAD.WIDE.U32 R50, R44, R36, R50 ;  /* 0x000000242c327225 */ /* 0x000fc800078e0032 */
[----:B------:R-:W-:-:S05]  /*71d0*/  IMAD R35, R44, R35, R20 ;  /* 0x000000232c237224 */ /* 0x000fca00078e0214 */
[----:B------:R-:W-:-:S07]  /*71e0*/  IADD3 R51, R51, R35, RZ ;  /* 0x0000002333337210 */ /* 0x000fce0007ffe0ff */
.L_x_3949:
        /* <DEDUP_REMOVED lines=9> */
.L_x_3948:
[----:B------:R-:W-:Y:S05]  /*7280*/  BSYNC B0 ;  /* 0x0000000000007941 */ /* 0x000fea0003800000 */
.L_x_3947:
        /* <DEDUP_REMOVED lines=17> */
[C---:B------:R-:W-:Y:S02]  /*73a0*/  LEA R36, P4, R38.reuse, UR22, 0x3 ;  /* 0x0000001626247c11 */ /* 0x040fe4000f8818ff */
[----:B------:R-:W-:Y:S01]  /*73b0*/  IADD3 R11, R39, R21, RZ ;  /* 0x00000015270b7210 */ /* 0x000fe20007ffe0ff */
[----:B------:R-:W0:Y:S01]  /*73c0*/  F2F.F64.F32 R40, R35 ;  /* 0x0000002300287310 */ /* 0x000e220000201800 */
[C---:B------:R-:W-:Y:S02]  /*73d0*/  IADD3 R20, P5, R38.reuse, UR24, RZ ;  /* 0x0000001826147c10 */ /* 0x040fe4000ffbe0ff */
[----:B------:R-:W-:Y:S02]  /*73e0*/  LEA.HI.X R37, R38, UR23, R11, 0x3, P4 ;  /* 0x0000001726257c11 */ /* 0x000fe4000a0f1c0b */
[----:B------:R-:W-:-:S02]  /*73f0*/  IADD3.X R21, R11, UR25, RZ, P5, !PT ;  /* 0x000000190b157c10 */ /* 0x000fc4000affe4ff */
[----:B------:R-:W-:Y:S01]  /*7400*/  SEL R11, RZ, 0x1, P3 ;  /* 0x00000001ff0b7807 */ /* 0x000fe20001800000 */
[----:B0----5:R-:W-:-:S08]  /*7410*/  DMUL R40, R26, R40 ;  /* 0x000000281a287228 */ /* 0x021fd00000000000 */
[----:B------:R-:W-:-:S07]  /*7420*/  DMUL R40, R40, R22 ;  /* 0x0000001628287228 */ /* 0x000fce0000000000 */
[----:B------:R0:W-:Y:S04]  /*7430*/  STG.E.64 desc[UR10][R36.64], R40 ;  /* 0x0000002824007986 */ /* 0x0001e8000c101b0a */
[----:B------:R0:W-:Y:S02]  /*7440*/  STG.E.U8 desc[UR10][R20.64], R11 ;  /* 0x0000000b14007986 */ /* 0x0001e4000c10110a */
.L_x_3974:
[----:B------:R-:W-:Y:S05]  /*7450*/  BSYNC B0 ;  /* 0x0000000000007941 */ /* 0x000fea0003800000 */
.L_x_3973:
[----:B------:R-:W-:Y:S04]  /*7460*/  BSSY B0, `(.L_x_3975) ;  /* 0x0000019000007945 */ /* 0x000fe80003800000 */
[----:B------:R-:W-:Y:S05]  /*7470*/  @P0 BRA `(.L_x_3976) ;  /* 0x00000000005c0947 */ /* 0x000fea0003800000 */
[----:B0-----:R-:W-:Y:S01]  /*7480*/  FMUL.FTZ R20, R10, 1 ;  /* 0x3f8000000a147820 */ /* 0x001fe20000410000 */
[----:B------:R-:W-:Y:S01]  /*7490*/  ULDC.64 UR22, c[0x0][0x6f8] ;  /* 0x0001be0000167ab9 */ /* 0x000fe20000000a00 */
[----:B------:R-:W-:Y:S02]  /*74a0*/  ULDC.64 UR24, c[0x0][0x550] ;  /* 0x0001540000187ab9 */ /* 0x000fe40000000a00 */
[----:B------:R-:W0:Y:S02]  /*74b0*/  F2F.F64.F32 R10, R20 ;  /* 0x00000014000a7310 */ /* 0x000e240000201800 */
[----:B0-----:R-:W-:Y:S01]  /*74c0*/  DSETP.GEU.AND P0, PT, R10, UR22, PT ;  /* 0x000000160a007e2a */ /* 0x001fe2000bf0e000 */
[----:B------:R-:W-:Y:S02]  /*74d0*/  ULDC.64 UR22, c[0x0][0x480] ;  /* 0x0001200000167ab9 */ /* 0x000fe40000000a00 */
[----:B------:R-:W-:-:S03]  /*74e0*/  IMAD R5, R5, UR22, RZ ;  /* 0x0000001605057c24 */ /* 0x000fc6000f8e02ff */
[----:B------:R-:W-:Y:S01]  /*74f0*/  FSEL R10, RZ, 1, P0 ;  /* 0x3f800000ff0a7808 */ /* 0x000fe20000000000 */
[----:B------:R-:W-:-:S04]  /*7500*/  IMAD R5, R6, UR23, R5 ;  /* 0x0000001706057c24 */ /* 0x000fc8000f8e0205 */
[----:B------:R-:W-:Y:S01]  /*7510*/  FMUL.FTZ R35, R10, 1 ;  /* 0x3f8000000a237820 */ /* 0x000fe20000410000 */
[----:B------:R-:W-:Y:S01]  /*7520*/  IMAD.WIDE.U32 R10, R6, UR22, RZ ;  /* 0x00000016060a7c25 */ /* 0x000fe2000f8e00ff */
[----:B------:R-:W-:Y:S02]  /*7530*/  ULDC.64 UR22, c[0x0][0x3b0] ;  /* 0x0000ec0000167ab9 */ /* 0x000fe40000000a00 */
[----:B------:R-:W0:Y:S01]  /*7540*/  F2F.F64.F32 R38, R35 ;  /* 0x0000002300267310 */ /* 0x000e220000201800 */
[C---:B------:R-:W-:Y:S02]  /*7550*/  LEA R36, P3, R10.reuse, UR22, 0x3 ;  /* 0x000000160a247c11 */ /* 0x040fe4000f8618ff */
[----:B------:R-:W-:Y:S02]  /*7560*/  IADD3 R5, R11, R5, RZ ;  /* 0x000000050b057210 */ /* 0x000fe40007ffe0ff */
[C---:B------:R-:W-:Y:S02]  /*7570*/  IADD3 R20, P4, R10.reuse, UR24, RZ ;  /* 0x000000180a147c10 */ /* 0x040fe4000ff9e0ff */
[----:B------:R-:W-:-:S02]  /*7580*/  LEA.HI.X R37, R10, UR23, R5, 0x3, P3 ;  /* 0x000000170a257c11 */ /* 0x000fc400098f1c05 */
[----:B------:R-:W-:Y:S02]  /*7590*/  IADD3.X R21, R5, UR25, RZ, P4, !PT ;  /* 0x0000001905157c10 */ /* 0x000fe4000a7fe4ff */
[----:B------:R-:W-:Y:S01]  /*75a0*/  SEL R5, RZ, 0x1, P0 ;  /* 0x00000001ff057807 */ /* 0x000fe20000000000 */
[----:B0----5:R-:W-:-:S08]  /*75b0*/  DMUL R38, R28, R38 ;  /* 0x000000261c267228 */ /* 0x021fd00000000000 */
[----:B------:R-:W-:-:S07]  /*75c0*/  DMUL R38, R38, R22 ;  /* 0x0000001626267228 */ /* 0x000fce0000000000 */
[----:B------:R1:W-:Y:S04]  /*75d0*/  STG.E.64 desc[UR10][R36.64], R38 ;  /* 0x0000002624007986 */ /* 0x0003e8000c101b0a */
[----:B------:R1:W-:Y:S02]  /*75e0*/  STG.E.U8 desc[UR10][R20.64], R5 ;  /* 0x0000000514007986 */ /* 0x0003e4000c10110a */
.L_x_3976:
[----:B------:R-:W-:Y:S05]  /*75f0*/  BSYNC B0 ;  /* 0x0000000000007941 */ /* 0x000fea0003800000 */
.L_x_3975:
[----:B------:R-:W-:Y:S04]  /*7600*/  BSSY B0, `(.L_x_3977) ;  /* 0x0000019000007945 */ /* 0x000fe80003800000 */
[----:B------:R-:W-:Y:S05]  /*7610*/  @P1 BRA `(.L_x_3978) ;  /* 0x00000000005c1947 */ /* 0x000fea0003800000 */
[----:B------:R-:W-:Y:S01]  /*7620*/  FMUL.FTZ R9, R9, 1 ;  /* 0x3f80000009097820 */ /* 0x000fe20000410000 */
[----:B------:R-:W-:Y:S01]  /*7630*/  ULDC.64 UR22, c[0x0][0x6f8] ;  /* 0x0001be0000167ab9 */ /* 0x000fe20000000a00 */
[----:B------:R-:W-:Y:S02]  /*7640*/  ULDC.64 UR24, c[0x0][0x550] ;  /* 0x0001540000187ab9 */ /* 0x000fe40000000a00 */
[----:B0-----:R-:W0:Y:S02]  /*7650*/  F2F.F64.F32 R10, R9 ;  /* 0x00000009000a7310 */ /* 0x001e240000201800 */
[----:B0-----:R-:W-:Y:S01]  /*7660*/  DSETP.GEU.AND P0, PT, R10, UR22, PT ;  /* 0x000000160a007e2a */ /* 0x001fe2000bf0e000 */
[----:B------:R-:W-:Y:S02]  /*7670*/  ULDC.64 UR22, c[0x0][0x480] ;  /* 0x0001200000167ab9 */ /* 0x000fe40000000a00 */
[----:B------:R-:W-:Y:S02]  /*7680*/  IMAD R3, R3, UR22, RZ ;  /* 0x0000001603037c24 */ /* 0x000fe4000f8e02ff */
[----:B------:R-:W-:Y:S01]  /*7690*/  IMAD.WIDE.U32 R10, R4, UR22, RZ ;  /* 0x00000016040a7c25 */ /* 0x000fe2000f8e00ff */
[----:B-1----:R-:W-:-:S03]  /*76a0*/  FSEL R5, RZ, 1, P0 ;  /* 0x3f800000ff057808 */ /* 0x002fc60000000000 */
        /* <DEDUP_REMOVED lines=10> */
[----:B------:R-:W-:Y:S01]  /*7750*/  DMUL R36, R36, R22 ;  /* 0x0000001624247228 */ /* 0x000fe20000000000 */
[----:B------:R-:W-:-:S06]  /*7760*/  SEL R3, RZ, 0x1, P0 ;  /* 0x00000001ff037807 */ /* 0x000fcc0000000000 */
[----:B------:R2:W-:Y:S04]  /*7770*/  STG.E.64 desc[UR10][R20.64], R36 ;  /* 0x0000002414007986 */ /* 0x0005e8000c101b0a */
[----:B------:R2:W-:Y:S02]  /*7780*/  STG.E.U8 desc[UR10][R4.64], R3 ;  /* 0x0000000304007986 */ /* 0x0005e4000c10110a */
.L_x_3978:
[----:B------:R-:W-:Y:S05]  /*7790*/  BSYNC B0 ;  /* 0x0000000000007941 */ /* 0x000fea0003800000 */
.L_x_3977:
[----:B------:R-:W-:Y:S05]  /*77a0*/  @P2 BRA `(.L_x_3979) ;  /* 0x00000000005c2947 */ /* 0x000fea0003800000 */
[----:B--2---:R-:W-:Y:S01]  /*77b0*/  FMUL.FTZ R3, R8, 1 ;  /* 0x3f80000008037820 */ /* 0x004fe20000410000 */
[----:B------:R-:W-:Y:S01]  /*77c0*/  ULDC.64 UR22, c[0x0][0x6f8] ;  /* 0x0001be0000167ab9 */ /* 0x000fe20000000a00 */
[----:B------:R-:W-:Y:S02]  /*77d0*/  ULDC.64 UR24, c[0x0][0x550] ;  /* 0x0001540000187ab9 */ /* 0x000fe40000000a00 */
[----:B-1----:R-:W1:Y:S02]  /*77e0*/  F2F.F64.F32 R4, R3 ;  /* 0x0000000300047310 */ /* 0x002e640000201800 */
[----:B-1----:R-:W-:Y:S01]  /*77f0*/  DSETP.GEU.AND P0, PT, R4, UR22, PT ;  /* 0x0000001604007e2a */ /* 0x002fe2000bf0e000 */
[----:B------:R-:W-:Y:S02]  /*7800*/  ULDC.64 UR22, c[0x0][0x480] ;  /* 0x0001200000167ab9 */ /* 0x000fe40000000a00 */
[----:B0-----:R-:W-:-:S03]  /*7810*/  IMAD R11, R0, UR22, RZ ;  /* 0x00000016000b7c24 */ /* 0x001fc6000f8e02ff */
        /* <DEDUP_REMOVED lines=16> */
.L_x_3979:
[----:B------:R-:W-:Y:S01]  /*7920*/  LEA R16, P0, R7, R16, 0x2 ;  /* 0x0000001007107211 */ /* 0x000fe200078010ff */
[----:B------:R-:W-:Y:S05]  /*7930*/  WARPSYNC.ALL ;  /* 0x0000000000007948 */ /* 0x000fea0003800000 */
[----:B------:R-:W-:Y:S01]  /*7940*/  IADD3.X R15, RZ, R15, RZ, P0, !PT ;  /* 0x0000000fff0f7210 */ /* 0x000fe200007fe4ff */
[----:B------:R-:W-:Y:S01]  /*7950*/  BAR.SYNC.DEFER_BLOCKING 0x0 ;  /* 0x0000000000007b1d */ /* 0x000fe20000010000 */
[----:B------:R-:W-:Y:S01]  /*7960*/  ISETP.GE.U32.AND P0, PT, R16, R17, PT ;  /* 0x000000111000720c */ /* 0x000fe20003f06070 */
[----:B--23--:R-:W-:Y:S01]  /*7970*/  IMAD.MOV.U32 R3, RZ, RZ, R24 ;  /* 0x000000ffff037224 */ /* 0x00cfe200078e0018 */
[----:B------:R-:W-:-:S02]  /*7980*/  MOV R2, R13 ;  /* 0x0000000d00027202 */ /* 0x000fc40000000f00 */
[----:B------:R-:W-:Y:S02]  /*7990*/  ISETP.GE.U32.AND.EX P0, PT, R15, R18, PT, P0 ;  /* 0x000000120f00720c */ /* 0x000fe40003f06100 */
[----:B------:R-:W-:-:S11]  /*79a0*/  MOV R0, R12 ;  /* 0x0000000c00007202 */ /* 0x000fd60000000f00 */
[----:B------:R-:W-:Y:S05]  /*79b0*/  @!P0 BRA `(.L_x_3980) ;  /* 0xffffff9000348947 */ /* 0x000fea000383ffff */
[----:B------:R-:W-:Y:S05]  /*79c0*/  EXIT ;  /* 0x000000000000794d */ /* 0x000fea0003800000 */
        .weak           $__internal_100_$__cuda_sm20_dblrcp_rn_slowpath_v3
        .type           $__internal_100_$__cuda_sm20_dblrcp_rn_slowpath_v3,@function
        .size           $__internal_100_$__cuda_sm20_dblrcp_rn_slowpath_v3,($__internal_101_$__cuda_sm20_div_u64 - $__internal_100_$__cuda_sm20_dblrcp_rn_slowpath_v3)
$__internal_100_$__cuda_sm20_dblrcp_rn_slowpath_v3:
        /* <DEDUP_REMOVED lines=27> */
.L_x_3983:
        /* <DEDUP_REMOVED lines=10> */
.L_x_3981:
[----:B------:R-:W0:Y:S01]  /*7c20*/  LDC R4, c[0x0][0x6f8] ;  /* 0x0001be00ff047b82 */ /* 0x000e220000000800 */
[----:B------:R-:W-:-:S07]  /*7c30*/  LOP3.LUT R5, R6, 0x80000, RZ, 0xfc, !PT ;  /* 0x0008000006057812 */ /* 0x000fce00078efcff */
.L_x_3982:
[----:B0-----:R-:W-:Y:S01]  /*7c40*/  IMAD.MOV.U32 R22, RZ, RZ, R4 ;  /* 0x000000ffff167224 */ /* 0x001fe200078e0004 */
[----:B------:R-:W-:Y:S01]  /*7c50*/  MOV R23, R5 ;  /* 0x0000000500177202 */ /* 0x000fe20000000f00 */
[----:B------:R-:W-:Y:S01]  /*7c60*/  IMAD.MOV.U32 R5, RZ, RZ, 0x0 ;  /* 0x00000000ff057424 */ /* 0x000fe200078e00ff */
[----:B------:R-:W-:-:S04]  /*7c70*/  MOV R4, R12 ;  /* 0x0000000c00047202 */ /* 0x000fc80000000f00 */
[----:B------:R-:W-:Y:S05]  /*7c80*/  RET.REL.NODEC R4 `(_ZN2at6native43_GLOBAL__N__7cc8d1ed_10_Dropout_cu_0e96ed3820fused_dropout_kernelIddmLin1ELi1EbEEvNS_4cuda6detail10TensorInfoIKT_T1_EENS5_IS6_S8_EENS5_IT4_S8_EES8_T0_NS_15PhiloxCudaStateE) ;  /* 0xffffff8004dc7950 */ /* 0x000fea0003c3ffff */
        .weak           $__internal_101_$__cuda_sm20_div_u64
        .type           $__internal_101_$__cuda_sm20_div_u64,@function
        .size           $__internal_101_$__cuda_sm20_div_u64,(.L_x_11694 - $__internal_101_$__cuda_sm20_div_u64)
$__internal_101_$__cuda_sm20_div_u64:
        /* <DEDUP_REMOVED lines=66> */
[----:B------:R-:W-:Y:S05]  /*80b0*/  RET.REL.NODEC R36 `(_ZN2at6native43_GLOBAL__N__7cc8d1ed_10_Dropout_cu_0e96ed3820fused_dropout_kernelIddmLin1ELi1EbEEvNS_4cuda6detail10TensorInfoIKT_T1_EENS5_IS6_S8_EENS5_IT4_S8_EES8_T0_NS_15PhiloxCudaStateE) ;  /* 0xffffff7c24d07950 */ /* 0x000fea0003c3ffff */
.L_x_3984:
        /* <DEDUP_REMOVED lines=12> */
.L_x_11694:


//--------------------- .text._ZN2at6native43_GLOBAL__N__7cc8d1ed_10_Dropout_cu_0e96ed3820fused_dropout_kernelIddmLi1ELi1EbEEvNS_4cuda6detail10TensorInfoIKT_T1_EENS5_IS6_S8_EENS5_IT4_S8_EES8_T0_NS_15PhiloxCudaStateE --------------------------
	.section	.text._ZN2at6native43_GLOBAL__N__7cc8d1ed_10_Dropout_cu_0e96ed3820fused_dropout_kernelIddmLi1ELi1EbEEvNS_4cuda6detail10TensorInfoIKT_T1_EENS5_IS6_S8_EENS5_IT4_S8_EES8_T0_NS_15PhiloxCudaStateE,"ax",@progbits
	.align	128
.text._ZN2at6native43_GLOBAL__N__7cc8d1ed_10_Dropout_cu_0e96ed3820fused_dropout_kernelIddmLi1ELi1EbEEvNS_4cuda6detail10TensorInfoIKT_T1_EENS5_IS6_S8_EENS5_IT4_S8_EES8_T0_NS_15PhiloxCudaStateE:
        .type           _ZN2at6native43_GLOBAL__N__7cc8d1ed_10_Dropout_cu_0e96ed3820fused_dropout_kernelIddmLi1ELi1EbEEvNS_4cuda6detail10TensorInfoIKT_T1_EENS5_IS6_S8_EENS5_IT4_S8_EES8_T0_NS_15PhiloxCudaStateE,@function
        .size           _ZN2at6native43_GLOBAL__N__7cc8d1ed_10_Dropout_cu_0e96ed3820fused_dropout_kernelIddmLi1ELi1EbEEvNS_4cuda6detail10TensorInfoIKT_T1_EENS5_IS6_S8_EENS5_IT4_S8_EES8_T0_NS_15PhiloxCudaStateE,(.L_x_11697 - _ZN2at6native43_GLOBAL__N__7cc8d1ed_10_Dropout_cu_0e96ed3820fused_dropout_kernelIddmLi1ELi1EbEEvNS_4cuda6detail10TensorInfoIKT_T1_EENS5_IS6_S8_EENS5_IT4_S8_EES8_T0_NS_15PhiloxCudaStateE)
        .other          _ZN2at6native43_GLOBAL__N__7cc8d1ed_10_Dropout_cu_0e96ed3820fused_dropout_kernelIddmLi1ELi1EbEEvNS_4cuda6detail10TensorInfoIKT_T1_EENS5_IS6_S8_EENS5_IT4_S8_EES8_T0_NS_15PhiloxCudaStateE,@"STO_CUDA_ENTRY STV_DEFAULT"
_ZN2at6native43_GLOBAL__N__7cc8d1ed_10_Dropout_cu_0e96ed3820fused_dropout_kernelIddmLi1ELi1EbEEvNS_4cuda6detail10TensorInfoIKT_T1_EENS5_IS6_S8_EENS5_IT4_S8_EES8_T0_NS_15PhiloxCudaStateE:
        /* <DEDUP_REMOVED lines=94> */
[----:B------:R-:W-:Y:S05]  /*05e0*/  CALL.REL.NOINC `($__internal_102_$__cuda_sm20_dblrcp_rn_slowpath_v3) ;  /* 0x0000001000c87944 */ /* 0x000fea0003c00000 */
.L_x_3985:
        /* <DEDUP_REMOVED lines=9> */
[----:B------:R-:W-:Y:S05]  /*0680*/  CALL.REL.NOINC `($__internal_103_$__cuda_sm20_div_u64) ;  /* 0x0000001400487944 */ /* 0x000fea0003c00000 */
[----:B------:R-:W-:Y:S01]  /*0690*/  IMAD.MOV.U32 R14, RZ, RZ, R17 ;  /* 0x000000ffff0e7224 */ /* 0x000fe200078e0011 */
[----:B------:R-:W-:Y:S01]  /*06a0*/  MOV R15, R18 ;  /* 0x00000012000f7202 */ /* 0x000fe20000000f00 */
[----:B------:R-:W-:Y:S06]  /*06b0*/  BRA `(.L_x_3987) ;  /* 0x0000000000587947 */ /* 0x000fec0003800000 */
.L_x_3986:
        /* <DEDUP_REMOVED lines=22> */
.L_x_3987:
        /* <DEDUP_REMOVED lines=23> */
.L_x_3999:
        /* <DEDUP_REMOVED lines=13> */
.L_x_3989:
[----:B------:R-:W-:Y:S05]  /*0a60*/  BSYNC B0 ;  /* 0x0000000000007941 */ /* 0x000fea0003800000 */
.L_x_3988:
        /* <DEDUP_REMOVED lines=70> */
.L_x_3991:
[----:B------:R-:W-:Y:S01]  /*0ed0*/  IMAD.MOV.U32 R52, RZ, RZ, R34 ;  /* 0x000000ffff347224 */ /* 0x000fe200078e0022 */
[----:B------:R-:W-:Y:S01]  /*0ee0*/  MOV R50, R37 ;  /* 0x0000002500327202 */ /* 0x000fe20000000f00 */
[----:B------:R-:W-:Y:S02]  /*0ef0*/  IMAD.MOV.U32 R51, RZ, RZ, R42 ;  /* 0x000000ffff337224 */ /* 0x000fe400078e002a */
[----:B------:R-:W-:-:S07]  /*0f00*/  IMAD.MOV.U32 R44, RZ, RZ, R20 ;  /* 0x000000ffff2c7224 */ /* 0x000fce00078e0014 */
.L_x_3990:
        /* <DEDUP_REMOVED lines=63> */
[----:B------:R-:W0:Y:S01]  /*1300*/  F2F.F64.F32 R34, R34 ;  /* 0x0000002200227310 */ /* 0x000e220000201800 */
[C---:B--2---:R-:W-:Y:S01]  /*1310*/  LEA R36, P4, R38.reuse, UR10, 0x3 ;  /* 0x0000000a26247c11 */ /* 0x044fe2000f8818ff */
[----:B0-----:R-:W-:Y:S01]  /*1320*/  DSETP.GEU.AND P0, PT, R34, UR16, PT ;  /* 0x0000001022007e2a */ /* 0x001fe2000bf0e000 */
[----:B------:R-:W-:-:S05]  /*1330*/  IADD3 R34, P5, R38, UR12, RZ ;  /* 0x0000000c26227c10 */ /* 0x000fca000ffbe0ff */
[----:B------:R-:W-:-:S05]  /*1340*/  FSEL R35, RZ, 1, P0 ;  /* 0x3f800000ff237808 */ /* 0x000fca0000000000 */
[----:B------:R-:W-:Y:S01]  /*1350*/  FMUL.FTZ R51, R35, 1 ;  /* 0x3f80000023337820 */ /* 0x000fe20000410000 */
[----:B------:R-:W-:-:S03]  /*1360*/  IMAD R35, R17, UR6, RZ ;  /* 0x0000000611237c24 */ /* 0x000fc6000f8e02ff */
[----:B------:R-:W0:Y:S01]  /*1370*/  F2F.F64.F32 R40, R51 ;  /* 0x0000003300287310 */ /* 0x000e220000201800 */
[----:B------:R-:W-:-:S04]  /*1380*/  IMAD R35, R18, UR7, R35 ;  /* 0x0000000712237c24 */ /* 0x000fc8000f8e0223 */
[----:B------:R-:W-:Y:S01]  /*1390*/  IMAD.IADD R35, R39, 0x1, R35 ;  /* 0x0000000127237824 */ /* 0x000fe200078e0223 */
[----:B------:R-:W-:-:S04]  /*13a0*/  SEL R39, RZ, 0x1, P0 ;  /* 0x00000001ff277807 */ /* 0x000fc80000000000 */
[----:B------:R-:W-:Y:S02]  /*13b0*/  LEA.HI.X R37, R38, UR11, R35, 0x3, P4 ;  /* 0x0000000b26257c11 */ /* 0x000fe4000a0f1c23 */
[----:B------:R-:W-:Y:S01]  /*13c0*/  IADD3.X R35, R35, UR13, RZ, P5, !PT ;  /* 0x0000000d23237c10 */ /* 0x000fe2000affe4ff */
[----:B0----5:R-:W-:-:S08]  /*13d0*/  DMUL R40, R26, R40 ;  /* 0x000000281a287228 */ /* 0x021fd00000000000 */
[----:B------:R-:W-:-:S07]  /*13e0*/  DMUL R40, R40, R22 ;  /* 0x0000001628287228 */ /* 0x000fce0000000000 */
[----:B------:R0:W-:Y:S04]  /*13f0*/  STG.E.64 desc[UR8][R36.64], R40 ;  /* 0x0000002824007986 */ /* 0x0001e8000c101b08 */
[----:B------:R0:W-:Y:S02]  /*1400*/  STG.E.U8 desc[UR8][R34.64], R39 ;  /* 0x0000002722007986 */ /* 0x0001e4000c101108 */
.L_x_3993:
[----:B------:R-:W-:Y:S05]  /*1410*/  BSYNC B0 ;  /* 0x0000000000007941 */ /* 0x000fea0003800000 */
.L_x_3992:
[----:B------:R-:W-:Y:S01]  /*1420*/  BSSY B0, `(.L_x_3994) ;  /* 0x0000018000007945 */ /* 0x000fe20003800000 */
[----:B------:R-:W-:Y:S01]  /*1430*/  I2FP.F32.U32 R51, R44 ;  /* 0x0000002c00337245 */ /* 0x000fe20000201000 */
[-C--:B------:R-:W-:Y:S01]  /*1440*/  FFMA.FTZ R50, R50, R52.reuse, 1.1641532182693481445e-10 ;  /* 0x2f00000032327423 */ /* 0x080fe20000010034 */
[----:B0-2---:R-:W-:Y:S01]  /*1450*/  FFMA.FTZ R36, R61, R52, 1.1641532182693481445e-10 ;  /* 0x2f0000003d247423 */ /* 0x005fe20000010034 */
[----:B------:R-:W-:Y:S06]  /*1460*/  @P1 BRA `(.L_x_3995) ;  /* 0x00000000004c1947 */ /* 0x000fec0003800000 */
[----:B------:R-:W-:Y:S01]  /*1470*/  FMUL.FTZ R36, R36, 1 ;  /* 0x3f80000024247820 */ /* 0x000fe20000410000 */
[----:B------:R-:W-:-:S03]  /*1480*/  IMAD R47, R47, UR6, RZ ;  /* 0x000000062f2f7c24 */ /* 0x000fc6000f8e02ff */
[----:B------:R-:W0:Y:S01]  /*1490*/  F2F.F64.F32 R34, R36 ;  /* 0x0000002400227310 */ /* 0x000e220000201800 */
[----:B------:R-:W-:Y:S01]  /*14a0*/  IMAD R47, R46, UR7, R47 ;  /* 0x000000072e2f7c24 */ /* 0x000fe2000f8e022f */
[----:B0-----:R-:W-:-:S06]  /*14b0*/  DSETP.GEU.AND P0, PT, R34, UR16, PT ;  /* 0x0000001022007e2a */ /* 0x001fcc000bf0e000 */
[----:B------:R-:W-:-:S05]  /*14c0*/  FSEL R34, RZ, 1, P0 ;  /* 0x3f800000ff227808 */ /* 0x000fca0000000000 */
[----:B------:R-:W-:Y:S01]  /*14d0*/  FMUL.FTZ R44, R34, 1 ;  /* 0x3f800000222c7820 */ /* 0x000fe20000410000 */
[----:B------:R-:W-:-:S03]  /*14e0*/  IMAD.WIDE.U32 R34, R46, UR6, RZ ;  /* 0x000000062e227c25 */ /* 0x000fc6000f8e00ff */
[----:B------:R-:W0:Y:S01]  /*14f0*/  F2F.F64.F32 R40, R44 ;  /* 0x0000002c00287310 */ /* 0x000e220000201800 */
[C---:B------:R-:W-:Y:S02]  /*1500*/  LEA R38, P1, R34.reuse, UR10, 0x3 ;  /* 0x0000000a22267c11 */ /* 0x040fe4000f8218ff */
[----:B------:R-:W-:Y:S02]  /*1510*/  IADD3 R35, R35, R47, RZ ;  /* 0x0000002f23237210 */ /* 0x000fe40007ffe0ff */
[C---:B------:R-:W-:Y:S02]  /*1520*/  IADD3 R36, P4, R34.reuse, UR12, RZ ;  /* 0x0000000c22247c10 */ /* 0x040fe4000ff9e0ff */
[----:B------:R-:W-:Y:S02]  /*1530*/  LEA.HI.X R39, R34, UR11, R35, 0x3, P1 ;  /* 0x0000000b22277c11 */ /* 0x000fe400088f1c23 */
[----:B------:R-:W-:Y:S02]  /*1540*/  IADD3.X R37, R35, UR13, RZ, P4, !PT ;  /* 0x0000000d23257c10 */ /* 0x000fe4000a7fe4ff */
[----:B------:R-:W-:Y:S01]  /*1550*/  SEL R35, RZ, 0x1, P0 ;  /* 0x00000001ff237807 */ /* 0x000fe20000000000 */
[----:B0----5:R-:W-:-:S08]  /*1560*/  DMUL R40, R28, R40 ;  /* 0x000000281c287228 */ /* 0x021fd00000000000 */
[----:B------:R-:W-:-:S07]  /*1570*/  DMUL R40, R40, R22 ;  /* 0x0000001628287228 */ /* 0x000fce0000000000 */
[----:B------:R0:W-:Y:S04]  /*1580*/  STG.E.64 desc[UR8][R38.64], R40 ;  /* 0x0000002826007986 */ /* 0x0001e8000c101b08 */
[----:B------:R0:W-:Y:S02]  /*1590*/  STG.E.U8 desc[UR8][R36.64], R35 ;  /* 0x0000002324007986 */ /* 0x0001e4000c101108 */
.L_x_3995:
[----:B------:R-:W-:Y:S05]  /*15a0*/  BSYNC B0 ;  /* 0x0000000000007941 */ /* 0x000fea0003800000 */
.L_x_3994:
[----:B------:R-:W-:Y:S04]  /*15b0*/  BSSY B0, `(.L_x_3996) ;  /* 0x0000015000007945 */ /* 0x000fe80003800000 */
[----:B------:R-:W-:Y:S05]  /*15c0*/  @P2 BRA `(.L_x_3997) ;  /* 0x00000000004c2947 */ /* 0x000fea0003800000 */
[----:B------:R-:W-:Y:S01]  /*15d0*/  FMUL.FTZ R50, R50, 1 ;  /* 0x3f80000032327820 */ /* 0x000fe20000410000 */
[----:B------:R-:W-:-:S03]  /*15e0*/  IMAD R49, R49, UR6, RZ ;  /* 0x0000000631317c24 */ /* 0x000fc6000f8e02ff */
[----:B0-----:R-:W0:Y:S01]  /*15f0*/  F2F.F64.F32 R34, R50 ;  /* 0x0000003200227310 */ /* 0x001e220000201800 */
[----:B------:R-:W-:Y:S01]  /*1600*/  IMAD R49, R48, UR7, R49 ;  /* 0x0000000730317c24 */ /* 0x000fe2000f8e0231 */
[----:B0-----:R-:W-:-:S06]  /*1610*/  DSETP.GEU.AND P0, PT, R34, UR16, PT ;  /* 0x0000001022007e2a */ /* 0x001fcc000bf0e000 */
[----:B------:R-:W-:-:S05]  /*1620*/  FSEL R34, RZ, 1, P0 ;  /* 0x3f800000ff227808 */ /* 0x000fca0000000000 */
[----:B------:R-:W-:Y:S01]  /*1630*/  FMUL.FTZ R44, R34, 1 ;  /* 0x3f800000222c7820 */ /* 0x000fe20000410000 */
[----:B------:R-:W-:-:S03]  /*1640*/  IMAD.WIDE.U32 R34, R48, UR6, RZ ;  /* 0x0000000630227c25 */ /* 0x000fc6000f8e00ff */
[----:B------:R-:W0:Y:S01]  /*1650*/  F2F.F64.F32 R40, R44 ;  /* 0x0000002c00287310 */ /* 0x000e220000201800 */
[----:B------:R-:W-:Y:S01]  /*1660*/  IMAD.IADD R35, R35, 0x1, R49 ;  /* 0x0000000123237824 */ /* 0x000fe200078e0231 */
[C---:B------:R-:W-:Y:S02]  /*1670*/  LEA R38, P1, R34.reuse, UR10, 0x3 ;  /* 0x0000000a22267c11 */ /* 0x040fe4000f8218ff */
        /* <DEDUP_REMOVED lines=8> */
.L_x_3997:
[----:B------:R-:W-:Y:S05]  /*1700*/  BSYNC B0 ;  /* 0x0000000000007941 */ /* 0x000fea0003800000 */
.L_x_3996:
[----:B01----:R-:W-:Y:S01]  /*1710*/  FFMA.FTZ R36, R51, R52, 1.1641532182693481445e-10 ;  /* 0x2f00000033247423 */ /* 0x003fe20000010034 */
[----:B------:R-:W-:Y:S06]  /*1720*/  @P3 BRA `(.L_x_3998) ;  /* 0x00000000004c3947 */ /* 0x000fec0003800000 */
[----:B------:R-:W-:Y:S01]  /*1730*/  FMUL.FTZ R36, R36, 1 ;  /* 0x3f80000024247820 */ /* 0x000fe20000410000 */
[----:B------:R-:W-:-:S03]  /*1740*/  IMAD R38, R59, UR6, RZ ;  /* 0x000000063b267c24 */ /* 0x000fc6000f8e02ff */
[----:B------:R-:W0:Y:S02]  /*1750*/  F2F.F64.F32 R34, R36 ;  /* 0x0000002400227310 */ /* 0x000e240000201800 */
[----:B0-----:R-:W-:-:S06]  /*1760*/  DSETP.GEU.AND P0, PT, R34, UR16, PT ;  /* 0x0000001022007e2a */ /* 0x001fcc000bf0e000 */
[----:B------:R-:W-:-:S05]  /*1770*/  FSEL R34, RZ, 1, P0 ;  /* 0x3f800000ff227808 */ /* 0x000fca0000000000 */
[----:B------:R-:W-:Y:S01]  /*1780*/  FMUL.FTZ R44, R34, 1 ;  /* 0x3f800000222c7820 */ /* 0x000fe20000410000 */
[----:B------:R-:W-:-:S03]  /*1790*/  IMAD.WIDE.U32 R34, R53, UR6, RZ ;  /* 0x0000000635227c25 */ /* 0x000fc6000f8e00ff */
[----:B------:R-:W0:Y:S01]  /*17a0*/  F2F.F64.F32 R40, R44 ;  /* 0x0000002c00287310 */ /* 0x000e220000201800 */
[----:B------:R-:W-:Y:S01]  /*17b0*/  IMAD R53, R53, UR7, R38 ;  /* 0x0000000735357c24 */ /* 0x000fe2000f8e0226 */
[C---:B------:R-:W-:Y:S02]  /*17c0*/  LEA R38, P1, R34.reuse, UR10, 0x3 ;  /* 0x0000000a22267c11 */ /* 0x040fe4000f8218ff */
[----:B------:R-:W-:Y:S01]  /*17d0*/  IADD3 R36, P2, R34, UR12, RZ ;  /* 0x0000000c22247c10 */ /* 0x000fe2000ff5e0ff */
[----:B------:R-:W-:-:S05]  /*17e0*/  IMAD.IADD R35, R35, 0x1, R53 ;  /* 0x0000000123237824 */ /* 0x000fca00078e0235 */
[----:B------:R-:W-:Y:S02]  /*17f0*/  LEA.HI.X R39, R34, UR11, R35, 0x3, P1 ;  /* 0x0000000b22277c11 */ /* 0x000fe400088f1c23 */
[----:B------:R-:W-:Y:S02]  /*1800*/  IADD3.X R37, R35, UR13, RZ, P2, !PT ;  /* 0x0000000d23257c10 */ /* 0x000fe400097fe4ff */
[----:B------:R-:W-:Y:S01]  /*1810*/  SEL R35, RZ, 0x1, P0 ;  /* 0x00000001ff237807 */ /* 0x000fe20000000000 */
[----:B0----5:R-:W-:-:S08]  /*1820*/  DMUL R40, R32, R40 ;  /* 0x0000002820287228 */ /* 0x021fd00000000000 */
[----:B------:R-:W-:-:S07]  /*1830*/  DMUL R40, R40, R22 ;  /* 0x0000001628287228 */ /* 0x000fce0000000000 */
[----:B------:R0:W-:Y:S04]  /*1840*/  STG.E.64 desc[UR8][R38.64], R40 ;  /* 0x0000002826007986 */ /* 0x0001e8000c101b08 */
[----:B------:R0:W-:Y:S02]  /*1850*/  STG.E.U8 desc[UR8][R36.64], R35 ;  /* 0x0000002324007986 */ /* 0x0001e4000c101108 */
.L_x_3998:
[----:B------:R-:W-:Y:S01]  /*1860*/  LEA R18, P0, R45, R18, 0x2 ;  /* 0x000000122d127211 */ /* 0x000fe200078010ff */
[----:B------:R-:W-:Y:S05]  /*1870*/  WARPSYNC.ALL ;  /* 0x0000000000007948 */ /* 0x000fea0003800000 */
[----:B------:R-:W-:Y:S01]  /*1880*/  IADD3.X R17, RZ, R17, RZ, P0, !PT ;  /* 0x00000011ff117210 */ /* 0x000fe200007fe4ff */
[----:B------:R-:W-:Y:S01]  /*1890*/  BAR.SYNC.DEFER_BLOCKING 0x0 ;  /* 0x0000000000007b1d */ /* 0x000fe20000010000 */
[----:B------:R-:W-:Y:S01]  /*18a0*/  ISETP.GE.U32.AND P0, PT, R18, R15, PT ;  /* 0x0000000f1200720c */ /* 0x000fe20003f06070 */
[----:B------:R-:W-:Y:S01]  /*18b0*/  IMAD.MOV.U32 R45, RZ, RZ, R20 ;  /* 0x000000ffff2d7224 */ /* 0x000fe200078e0014 */
[----:B------:R-:W-:Y:S01]  /*18c0*/  MOV R34, R43 ;  /* 0x0000002b00227202 */ /* 0x000fe20000000f00 */
[----:B0-----:R-:W-:Y:S01]  /*18d0*/  IMAD.MOV.U32 R35, RZ, RZ, R42 ;  /* 0x000000ffff237224 */ /* 0x001fe200078e002a */
[----:B------:R-:W-:-:S13]  /*18e0*/  ISETP.GE.U32.AND.EX P0, PT, R17, R14, PT, P0 ;  /* 0x0000000e1100720c */ /* 0x000fda0003f06100 */
[----:B------:R-:W-:Y:S05]  /*18f0*/  @!P0 BRA `(.L_x_3999) ;  /* 0xfffffff000248947 */ /* 0x000fea000383ffff */
[----:B------:R-:W-:Y:S05]  /*1900*/  EXIT ;  /* 0x000000000000794d */ /* 0x000fea0003800000 */
        .weak           $__internal_102_$__cuda_sm20_dblrcp_rn_slowpath_v3
        .type           $__internal_102_$__cuda_sm20_dblrcp_rn_slowpath_v3,@function
        .size           $__internal_102_$__cuda_sm20_dblrcp_rn_slowpath_v3,($__internal_103_$__cuda_sm20_div_u64 - $__internal_102_$__cuda_sm20_dblrcp_rn_slowpath_v3)
$__internal_102_$__cuda_sm20_dblrcp_rn_slowpath_v3:
[----:B------:R-:W0:Y:S08]  /*1910*/  LDC.64 R14, c[0x0][0x6f8] ;  /* 0x0001be00ff0e7b82 */ /* 0x000e300000000a00 */
[----:B------:R-:W1:Y:S01]  /*1920*/  LDC R17, c[0x0][0x6fc] ;  /* 0x0001bf00ff117b82 */ /* 0x000e620000000800 */
[----:B0-----:R-:W-:-:S14]  /*1930*/  DSETP.GTU.AND P0, PT, |R14|, +INF , PT ;  /* 0x7ff000000e00742a */ /* 0x001fdc0003f0c200 */
[----:B-1----:R-:W-:Y:S05]  /*1940*/  @P0 BRA `(.L_x_4000) ;  /* 0x0000000000800947 */ /* 0x002fea0003800000 */
        /* <DEDUP_REMOVED lines=22> */
.L_x_4002:
        /* <DEDUP_REMOVED lines=10> */
.L_x_4000:
[----:B------:R-:W0:Y:S01]  /*1b50*/  LDC R20, c[0x0][0x6f8] ;  /* 0x0001be00ff147b82 */ /* 0x000e220000000800 */
[----:B------:R-:W-:-:S07]  /*1b60*/  LOP3.LUT R21, R17, 0x80000, RZ, 0xfc, !PT ;  /* 0x0008000011157812 */ /* 0x000fce00078efcff */
.L_x_4001:
[----:B------:R-:W-:Y:S01]  /*1b70*/  MOV R19, 0x0 ;  /* 0x0000000000137802 */ /* 0x000fe20000000f00 */
[----:B------:R-:W-:Y:S01]  /*1b80*/  IMAD.MOV.U32 R23, RZ, RZ, R21 ;  /* 0x000000ffff177224 */ /* 0x000fe200078e0015 */
[----:B0-----:R-:W-:Y:S02]  /*1b90*/  MOV R22, R20 ;  /* 0x0000001400167202 */ /* 0x001fe40000000f00 */
[----:B------:R-:W-:Y:S05]  /*1ba0*/  RET.REL.NODEC R18 `(_ZN2at6native43_GLOBAL__N__7cc8d1ed_10_Dropout_cu_0e96ed3820fused_dropout_kernelIddmLi1ELi1EbEEvNS_4cuda6detail10TensorInfoIKT_T1_EENS5_IS6_S8_EENS5_IT4_S8_EES8_T0_NS_15PhiloxCudaStateE) ;  /* 0xffffffe412147950 */ /* 0x000fea0003c3ffff */
        .weak           $__internal_103_$__cuda_sm20_div_u64
        .type           $__internal_103_$__cuda_sm20_div_u64,@function
        .size           $__internal_103_$__cuda_sm20_div_u64,(.L_x_11697 - $__internal_103_$__cuda_sm20_div_u64)
$__internal_103_$__cuda_sm20_div_u64:
        /* <DEDUP_REMOVED lines=64> */
[----:B------:R-:W-:Y:S06]  /*1fb0*/  RET.REL.NODEC R14 `(_ZN2at6native43_GLOBAL__N__7cc8d1ed_10_Dropout_cu_0e96ed3820fused_dropout_kernelIddmLi1ELi1EbEEvNS_4cuda6detail10TensorInfoIKT_T1_EENS5_IS6_S8_EENS5_IT4_S8_EES8_T0_NS_15PhiloxCudaStateE) ;  /* 0xffffffe00e107950 */ /* 0x000fec0003c3ffff */
.L_x_4003:
        /* <DEDUP_REMOVED lines=12> */
.L_x_11697:


//--------------------- .text._ZN2at6native43_GLOBAL__N__7cc8d1ed_10_Dropout_cu_0e96ed3824fused_dropout_kernel_vecIddmLi1ELi2EbEEvNS_4cuda6detail10TensorInfoIKT_T1_EENS5_IS6_S8_EENS5_IT4_S8_EES8_T0_NS_15PhiloxCudaStateE --------------------------
	.section	.text._ZN2at6native43_GLOBAL__N__7cc8d1ed_10_Dropout_cu_0e96ed3824fused_dropout_kernel_vecIddmLi1ELi2EbEEvNS_4cuda6detail10TensorInfoIKT_T1_EENS5_IS6_S8_EENS5_IT4_S8_EES8_T0_NS_15PhiloxCudaStateE,"ax",@progbits
	.align	128
.text._ZN2at6native43_GLOBAL__N__7cc8d1ed_10_Dropout_cu_0e96ed3824fused_dropout_kernel_vecIddmLi1ELi2EbEEvNS_4cuda6detail10TensorInfoIKT_T1_EENS5_IS6_S8_EENS5_IT4_S8_EES8_T0_NS_15PhiloxCudaStateE:
        .type           _ZN2at6native43_GLOBAL__N__7cc8d1ed_10_Dropout_cu_0e96ed3824fused_dropout_kernel_vecIddmLi1ELi2EbEEvNS_4cuda6detail10TensorInfoIKT_T1_EENS5_IS6_S8_EENS5_IT4_S8_EES8_T0_NS_15PhiloxCudaStateE,@function
        .size           _ZN2at6native43_GLOBAL__N__7cc8d1ed_10_Dropout_cu_0e96ed3824fused_dropout_kernel_vecIddmLi1ELi2EbEEvNS_4cuda6detail10TensorInfoIKT_T1_EENS5_IS6_S8_EENS5_IT4_S8_EES8_T0_NS_15PhiloxCudaStateE,(.L_x_11700 - _ZN2at6native43_GLOBAL__N__7cc8d1ed_10_Dropout_cu_0e96ed3824fused_dropout_kernel_vecIddmLi1ELi2EbEEvNS_4cuda6detail10TensorInfoIKT_T1_EENS5_IS6_S8_EENS5_IT4_S8_EES8_T0_NS_15PhiloxCudaStateE)
        .other          _ZN2at6native43_GLOBAL__N__7cc8d1ed_10_Dropout_cu_0e96ed3824fused_dropout_kernel_vecIddmLi1ELi2EbEEvNS_4cuda6detail10TensorInfoIKT_T1_EENS5_IS6_S8_EENS5_IT4_S8_EES8_T0_NS_15PhiloxCudaStateE,@"STO_CUDA_ENTRY STV_DEFAULT"
_ZN2at6native43_GLOBAL__N__7cc8d1ed_10_Dropout_cu_0e96ed3824fused_dropout_kernel_vecIddmLi1ELi2EbEEvNS_4cuda6detail10TensorInfoIKT_T1_EENS5_IS6_S8_EENS5_IT4_S8_EES8_T0_NS_15PhiloxCudaStateE:
        /* <DEDUP_REMOVED lines=24> */
[----:B----4-:R-:W-:-:S03]  /*0180*/  VIADD R0, R21, 0xbb67ae85 ;  /* 0xbb67ae8515007836 */ /* 0x010fc60000000000 */
[--C-:B------:R-:W-:Y:S01]  /*0190*/  SHF.R.U64 R36, R28, 0x2, R29.reuse ;  /* 0x000000021c247819 */ /* 0x100fe2000000121d */
[----:B------:R-:W-:Y:S01]  /*01a0*/  VIADD R2, R20, 0x9e3779b9 ;  /* 0x9e3779b914027836 */ /* 0x000fe20000000000 */
        /* <DEDUP_REMOVED lines=18> */
[----:B------:R-:W-:-:S02]  /*02d0*/  VIADD R5, R21, 0x32370b8f ;  /* 0x32370b8f15057836 */ /* 0x000fc40000000000 */
[----:B------:R-:W-:Y:S01]  /*02e0*/  VIADD R6, R20, 0xdaa66d2b ;  /* 0xdaa66d2b14067836 */ /* 0x000fe20000000000 */
[----:B------:R-:W-:Y:S01]  /*02f0*/  LOP3.LUT R16, R15, R10, R4, 0x96, !PT ;  /* 0x0000000a0f107212 */ /* 0x000fe200078e9604 */
[----:B------:R-:W-:-:S04]  /*0300*/  IMAD.WIDE.U32 R10, R11, -0x2daee0ad, RZ ;  /* 0xd2511f530b0a7825 */ /* 0x000fc800078e00ff */
[----:B------:R-:W-:Y:S01]  /*0310*/  IMAD.WIDE.U32 R16, R16, -0x326172a9, RZ ;  /* 0xcd9e8d5710107825 */ /* 0x000fe200078e00ff */
[----:B------:R-:W-:-:S03]  /*0320*/  LOP3.LUT R12, R11, R14, R5, 0x96, !PT ;  /* 0x0000000e0b0c7212 */ /* 0x000fc600078e9605 */
[----:B------:R-:W-:Y:S01]  /*0330*/  VIADD R9, R21, 0xa9066899 ;  /* 0xa906689915097836 */ /* 0x000fe20000000000 */
[----:B------:R-:W-:Y:S01]  /*0340*/  LOP3.LUT R14, R17, R8, R6, 0x96, !PT ;  /* 0x00000008110e7212 */ /* 0x000fe200078e9606 */
[----:B------:R-:W-:Y:S01]  /*0350*/  VIADD R8, R20, 0x78dde6e4 ;  /* 0x78dde6e414087836 */ /* 0x000fe20000000000 */
[----:B0-----:R-:W1:Y:S01]  /*0360*/  MUFU.RCP64H R31, R29 ;  /* 0x0000001d001f7308 */ /* 0x001e620000001800 */
[----:B------:R-:W-:-:S04]  /*0370*/  IMAD.WIDE.U32 R12, R12, -0x326172a9, RZ ;  /* 0xcd9e8d570c0c7825 */ /* 0x000fc800078e00ff */
[----:B------:R-:W-:Y:S01]  /*0380*/  IMAD.WIDE.U32 R14, R14, -0x2daee0ad, RZ ;  /* 0xd2511f530e0e7825 */ /* 0x000fe200078e00ff */
[----:B------:R-:W-:Y:S02]  /*0390*/  LOP3.LUT R26, R13, R16, R8, 0x96, !PT ;  /* 0x000000100d1a7212 */ /* 0x000fe400078e9608 */
[----:B------:R-:W-:Y:S01]  /*03a0*/  IADD3 R16, R21, 0x646e171e, RZ ;  /* 0x646e171e15107810 */ /* 0x000fe20007ffe0ff */
[----:B------:R-:W-:Y:S01]  /*03b0*/  VIADD R30, R29, 0x300402 ;  /* 0x003004021d1e7836 */ /* 0x000fe20000000000 */
[----:B------:R-:W-:Y:S01]  /*03c0*/  LOP3.LUT R18, R15, R10, R7, 0x96, !PT ;  /* 0x0000000a0f127212 */ /* 0x000fe200078e9607 */
[----:B------:R-:W-:Y:S01]  /*03d0*/  IMAD.WIDE.U32 R26, R26, -0x2daee0ad, RZ ;  /* 0xd2511f531a1a7825 */ /* 0x000fe200078e00ff */
[----:B------:R-:W-:Y:S02]  /*03e0*/  IADD3 R10, R20, 0x1715609d, RZ ;  /* 0x1715609d140a7810 */ /* 0x000fe40007ffe0ff */
[----:B------:R-:W-:Y:S01]  /*03f0*/  FSETP.GEU.AND P0, PT, |R30|, 5.8789094863358348022e-39, PT ;  /* 0x004004021e00780b */ /* 0x000fe20003f0e200 */
[----:B------:R-:W-:Y:S01]  /*0400*/  IMAD.WIDE.U32 R18, R18, -0x326172a9, RZ ;  /* 0xcd9e8d5712127825 */ /* 0x000fe200078e00ff */
[----:B------:R-:W-:Y:S01]  /*0410*/  LOP3.LUT R13, R27, R14, R9, 0x96, !PT ;  /* 0x0000000e1b0d7212 */ /* 0x000fe200078e9609 */
[----:B-1----:R-:W-:-:S02]  /*0420*/  DFMA R24, R30, -R22, 1 ;  /* 0x3ff000001e18742b */ /* 0x002fc40000000816 */
[C---:B------:R-:W-:Y:S01]  /*0430*/  VIADD R11, R20.reuse, 0xb54cda56 ;  /* 0xb54cda56140b7836 */ /* 0x040fe20000000000 */
        /* <DEDUP_REMOVED lines=9> */
[----:B------:R-:W-:Y:S01]  /*04d0*/  IMAD.WIDE.U32 R38, R38, -0x326172a9, RZ ;  /* 0xcd9e8d5726267825 */ /* 0x000fe200078e00ff */
[----:B------:R-:W-:Y:S01]  /*04e0*/  LOP3.LUT R13, R47, R14, R17, 0x96, !PT ;  /* 0x0000000e2f0d7212 */ /* 0x000fe200078e9611 */
[----:B------:R-:W-:Y:S02]  /*04f0*/  DFMA R24, R30, R24, R30 ;  /* 0x000000181e18722b */ /* 0x000fe4000000001e */
[C---:B------:R-:W-:Y:S01]  /*0500*/  VIADD R18, R20.reuse, 0x5384540f ;  /* 0x5384540f14127836 */ /* 0x040fe20000000000 */
[----:B------:R-:W-:Y:S01]  /*0510*/  IADD3 R31, R20, -0x700cb87f, RZ ;  /* 0x8ff34781141f7810 */ /* 0x000fe20007ffe0ff */
        /* <DEDUP_REMOVED lines=14> */
[----:B------:R-:W-:Y:S01]  /*0600*/  IMAD.MOV.U32 R30, RZ, RZ, R37 ;  /* 0x000000ffff1e7224 */ /* 0x000fe200078e0025 */
[----:B------:R-:W-:Y:S01]  /*0610*/  LOP3.LUT R45, R13, R12, R31, 0x96, !PT ;  /* 0x0000000c0d2d7212 */ /* 0x000fe200078e961f */
[----:B------:R-:W-:Y:S06]  /*0620*/  @P0 BRA `(.L_x_4004) ;  /* 0x0000000000100947 */ /* 0x000fec0003800000 */
[----:B------:R-:W-:Y:S02]  /*0630*/  LOP3.LUT R29, R29, 0x7fffffff, RZ, 0xc0, !PT ;  /* 0x7fffffff1d1d7812 */ /* 0x000fe400078ec0ff */
[----:B------:R-:W-:-:S03]  /*0640*/  MOV R36, 0x670 ;  /* 0x0000067000247802 */ /* 0x000fc60000000f00 */
[----:B------:R-:W-:-:S07]  /*0650*/  VIADD R29, R29, 0xfff00000 ;  /* 0xfff000001d1d7836 */ /* 0x000fce0000000000 */
[----:B------:R-:W-:Y:S05]  /*0660*/  CALL.REL.NOINC `($__internal_104_$__cuda_sm20_dblrcp_rn_slowpath_v3) ;  /* 0x0000000400f87944 */ /* 0x000fea0003c00000 */
.L_x_4004:
        /* <DEDUP_REMOVED lines=8> */
.L_x_4009:
        /* <DEDUP_REMOVED lines=13> */
.L_x_4006:
[----:B------:R-:W-:Y:S05]  /*07c0*/  BSYNC B0 ;  /* 0x0000000000007941 */ /* 0x000fea0003800000 */
.L_x_4005:
        /* <DEDUP_REMOVED lines=53> */
.L_x_4008:
[----:B------:R-:W-:Y:S01]  /*0b20*/  MOV R28, R44 ;  /* 0x0000002c001c7202 */ /* 0x000fe20000000f00 */
[----:B------:R-:W-:-:S07]  /*0b30*/  IMAD.MOV.U32 R44, RZ, RZ, R29 ;  /* 0x000000ffff2c7224 */ /* 0x000fce00078e001d */
.L_x_4007:
        /* <DEDUP_REMOVED lines=13> */
[----:B------:R-:W0:Y:S08]  /*0c10*/  F2F.F64.F32 R46, R28 ;  /* 0x0000001c002e7310 */ /* 0x000e300000201800 */
[----:B------:R-:W1:Y:S01]  /*0c20*/  F2F.F64.F32 R44, R41 ;  /* 0x00000029002c7310 */ /* 0x000e620000201800 */
[----:B0-----:R-:W-:-:S06]  /*0c30*/  DSETP.GEU.AND P0, PT, R46, UR14, PT ;  /* 0x0000000e2e007e2a */ /* 0x001fcc000bf0e000 */
[----:B------:R-:W-:Y:S01]  /*0c40*/  FSEL R25, RZ, 1, P0 ;  /* 0x3f800000ff197808 */ /* 0x000fe20000000000 */
[----:B-1----:R-:W-:Y:S01]  /*0c50*/  DSETP.GEU.AND P1, PT, R44, UR14, PT ;  /* 0x0000000e2c007e2a */ /* 0x002fe2000bf2e000 */
[----:B------:R-:W-:-:S03]  /*0c60*/  SEL R41, RZ, 0x1, P0 ;  /* 0x00000001ff297807 */ /* 0x000fc60000000000 */
[----:B------:R-:W-:Y:S01]  /*0c70*/  FMUL.FTZ R46, R25, 1 ;  /* 0x3f800000192e7820 */ /* 0x000fe20000410000 */
[----:B------:R-:W-:Y:S01]  /*0c80*/  IADD3 R42, P0, R42, UR10, RZ ;  /* 0x0000000a2a2a7c10 */ /* 0x000fe2000ff1e0ff */
[----:B------:R-:W0:Y:S01]  /*0c90*/  LDC R25, c[0x0][RZ] ;  /* 0x00000000ff197b82 */ /* 0x000e220000000800 */
[----:B------:R-:W-:Y:S01]  /*0ca0*/  FSEL R43, RZ, 1, P1 ;  /* 0x3f800000ff2b7808 */ /* 0x000fe20000800000 */
[----:B------:R-:W-:Y:S01]  /*0cb0*/  ULDC UR6, c[0x0][0xc] ;  /* 0x0000030000067ab9 */ /* 0x000fe20000000800 */
[----:B------:R-:W-:Y:S01]  /*0cc0*/  SEL R28, RZ, 0x1, P1 ;  /* 0x00000001ff1c7807 */ /* 0x000fe20000800000 */
[----:B------:R-:W2:Y:S02]  /*0cd0*/  F2F.F64.F32 R46, R46 ;  /* 0x0000002e002e7310 */ /* 0x000ea40000201800 */
[----:B------:R-:W-:Y:S01]  /*0ce0*/  FMUL.FTZ R44, R43, 1 ;  /* 0x3f8000002b2c7820 */ /* 0x000fe20000410000 */
[----:B------:R-:W-:Y:S02]  /*0cf0*/  PRMT R41, R28, 0x7604, R41 ;  /* 0x000076041c297816 */ /* 0x000fe40000000029 */
[----:B------:R-:W-:-:S02]  /*0d00*/  IADD3 R28, P1, R40, UR12, RZ ;  /* 0x0000000c281c7c10 */ /* 0x000fc4000ff3e0ff */
[----:B------:R-:W-:Y:S01]  /*0d10*/  IADD3.X R43, R29, UR11, RZ, P0, !PT ;  /* 0x0000000b1d2b7c10 */ /* 0x000fe200087fe4ff */
[----:B------:R-:W1:Y:S01]  /*0d20*/  F2F.F64.F32 R44, R44 ;  /* 0x0000002c002c7310 */ /* 0x000e620000201800 */
[----:B------:R-:W-:Y:S01]  /*0d30*/  IADD3.X R29, R33, UR13, RZ, P1, !PT ;  /* 0x0000000d211d7c10 */ /* 0x000fe20008ffe4ff */
[----:B0-----:R-:W-:-:S05]  /*0d40*/  IMAD R25, R25, UR6, RZ ;  /* 0x0000000619197c24 */ /* 0x001fca000f8e02ff */
[----:B------:R-:W-:-:S05]  /*0d50*/  LEA R40, P0, R25, R40, 0x1 ;  /* 0x0000002819287211 */ /* 0x000fca00078008ff */
[----:B------:R-:W-:Y:S01]  /*0d60*/  IMAD.X R33, RZ, RZ, R33, P0 ;  /* 0x000000ffff217224 */ /* 0x000fe200000e0621 */
[----:B------:R-:W-:-:S04]  /*0d70*/  ISETP.GE.U32.AND P0, PT, R40, UR16, PT ;  /* 0x0000001028007c0c */ /* 0x000fc8000bf06070 */
[----:B------:R-:W-:Y:S01]  /*0d80*/  ISETP.GE.U32.AND.EX P0, PT, R33, UR17, PT, P0 ;  /* 0x0000001121007c0c */ /* 0x000fe2000bf06100 */
[----:B--2---:R-:W-:Y:S02]  /*0d90*/  DMUL R12, R12, R46 ;  /* 0x0000002e0c0c7228 */ /* 0x004fe40000000000 */
[----:B-1----:R-:W-:Y:S01]  /*0da0*/  DMUL R14, R14, R44 ;  /* 0x0000002c0e0e7228 */ /* 0x002fe20000000000 */
[----:B------:R-:W-:Y:S01]  /*0db0*/  IMAD.MOV.U32 R46, RZ, RZ, R24 ;  /* 0x000000ffff2e7224 */ /* 0x000fe200078e0018 */
[----:B------:R-:W-:Y:S01]  /*0dc0*/  MOV R45, R38 ;  /* 0x00000026002d7202 */ /* 0x000fe20000000f00 */
[----:B------:R-:W-:-:S03]  /*0dd0*/  IMAD.MOV.U32 R44, RZ, RZ, R36 ;  /* 0x000000ffff2c7224 */ /* 0x000fc600078e0024 */
[-C--:B------:R-:W-:Y:S02]  /*0de0*/  DMUL R12, R12, R22.reuse ;  /* 0x000000160c0c7228 */ /* 0x080fe40000000000 */
[----:B------:R-:W-:-:S07]  /*0df0*/  DMUL R14, R14, R22 ;  /* 0x000000160e0e7228 */ /* 0x000fce0000000000 */
[----:B------:R0:W-:Y:S04]  /*0e00*/  STG.E.128 desc[UR4][R42.64], R12 ;  /* 0x0000000c2a007986 */ /* 0x0001e8000c101d04 */
[----:B------:R0:W-:Y:S01]  /*0e10*/  STG.E.U16 desc[UR4][R28.64], R41 ;  /* 0x000000291c007986 */ /* 0x0001e2000c101504 */
[----:B------:R-:W-:Y:S06]  /*0e20*/  BAR.SYNC.DEFER_BLOCKING 0x0 ;  /* 0x0000000000007b1d */ /* 0x000fec0000010000 */
[----:B------:R-:W-:Y:S05]  /*0e30*/  @!P0 BRA `(.L_x_4009) ;  /* 0xfffffff8002c8947 */ /* 0x000fea000383ffff */
[----:B------:R-:W-:Y:S05]  /*0e40*/  EXIT ;  /* 0x000000000000794d */ /* 0x000fea0003800000 */
        .weak           $__internal_104_$__cuda_sm20_dblrcp_rn_slowpath_v3
        .type           $__internal_104_$__cuda_sm20_dblrcp_rn_slowpath_v3,@function
        .size           $__internal_104_$__cuda_sm20_dblrcp_rn_slowpath_v3,(.L_x_11700 - $__internal_104_$__cuda_sm20_dblrcp_rn_slowpath_v3)
$__internal_104_$__cuda_sm20_dblrcp_rn_slowpath_v3:
        /* <DEDUP_REMOVED lines=27> */
.L_x_4012:
        /* <DEDUP_REMOVED lines=10> */
.L_x_4010:
[----:B------:R-:W0:Y:S01]  /*10a0*/  LDC R14, c[0x0][0x6f8] ;  /* 0x0001be00ff0e7b82 */ /* 0x000e220000000800 */
[----:B------:R-:W-:-:S07]  /*10b0*/  LOP3.LUT R15, R24, 0x80000, RZ, 0xfc, !PT ;  /* 0x00080000180f7812 */ /* 0x000fce00078efcff */
.L_x_4011:
[----:B------:R-:W-:Y:S01]  /*10c0*/  IMAD.MOV.U32 R37, RZ, RZ, 0x0 ;  /* 0x00000000ff257424 */ /* 0x000fe200078e00ff */
[----:B------:R-:W-:Y:S01]  /*10d0*/  MOV R23, R15 ;  /* 0x0000000f00177202 */ /* 0x000fe20000000f00 */
[----:B0-----:R-:W-:Y:S02]  /*10e0*/  IMAD.MOV.U32 R22, RZ, RZ, R14 ;  /* 0x000000ffff167224 */ /* 0x001fe400078e000e */
[----:B------:R-:W-:Y:S05]  /*10f0*/  RET.REL.NODEC R36 `(_ZN2at6native43_GLOBAL__N__7cc8d1ed_10_Dropout_cu_0e96ed3824fused_dropout_kernel_vecIddmLi1ELi2EbEEvNS_4cuda6detail10TensorInfoIKT_T1_EENS5_IS6_S8_EENS5_IT4_S8_EES8_T0_NS_15PhiloxCudaStateE) ;  /* 0xffffffec24c07950 */ /* 0x000fea0003c3ffff */
.L_x_4013:
        /* <DEDUP_REMOVED lines=16> */
.L_x_11700:


//--------------------- .text._ZN2at6native43_GLOBAL__N__7cc8d1ed_10_Dropout_cu_0e96ed3824fused_dropout_kernel_vecIddmLi1ELi4EbEEvNS_4cuda6detail10TensorInfoIKT_T1_EENS5_IS6_S8_EENS5_IT4_S8_EES8_T0_NS_15PhiloxCudaStateE --------------------------
	.section	.text._ZN2at6native43_GLOBAL__N__7cc8d1ed_10_Dropout_cu_0e96ed3824fused_dropout_kernel_vecIddmLi1ELi4EbEEvNS_4cuda6detail10TensorInfoIKT_T1_EENS5_IS6_S8_EENS5_IT4_S8_EES8_T0_NS_15PhiloxCudaStateE,"ax",@progbits
	.align	128
.text._ZN2at6native43_GLOBAL__N__7cc8d1ed_10_Dropout_cu_0e96ed3824fused_dropout_kernel_vecIddmLi1ELi4EbEEvNS_4cuda6detail10TensorInfoIKT_T1_EENS5_IS6_S8_EENS5_IT4_S8_EES8_T0_NS_15PhiloxCudaStateE:
        .type           _ZN2at6native43_GLOBAL__N__7cc8d1ed_10_Dropout_cu_0e96ed3824fused_dropout_kernel_vecIddmLi1ELi4EbEEvNS_4cuda6detail10TensorInfoIKT_T1_EENS5_IS6_S8_EENS5_IT4_S8_EES8_T0_NS_15PhiloxCudaStateE,@function
        .size           _ZN2at6native43_GLOBAL__N__7cc8d1ed_10_Dropout_cu_0e96ed3824fused_dropout_kernel_vecIddmLi1ELi4EbEEvNS_4cuda6detail10TensorInfoIKT_T1_EENS5_IS6_S8_EENS5_IT4_S8_EES8_T0_NS_15PhiloxCudaStateE,(.L_x_11702 - _ZN2at6native43_GLOBAL__N__7cc8d1ed_10_Dropout_cu_0e96ed3824fused_dropout_kernel_vecIddmLi1ELi4EbEEvNS_4cuda6detail10TensorInfoIKT_T1_EENS5_IS6_S8_EENS5_IT4_S8_EES8_T0_NS_15PhiloxCudaStateE)
        .other          _ZN2at6native43_GLOBAL__N__7cc8d1ed_10_Dropout_cu_0e96ed3824fused_dropout_kernel_vecIddmLi1ELi4EbEEvNS_4cuda6detail10TensorInfoIKT_T1_EENS5_IS6_S8_EENS5_IT4_S8_EES8_T0_NS_15PhiloxCudaStateE,@"STO_CUDA_ENTRY STV_DEFAULT"
_ZN2at6native43_GLOBAL__N__7cc8d1ed_10_Dropout_cu_0e96ed3824fused_dropout_kernel_vecIddmLi1ELi4EbEEvNS_4cuda6detail10TensorInfoIKT_T1_EENS5_IS6_S8_EENS5_IT4_S8_EES8_T0_NS_15PhiloxCudaStateE:
        /* <DEDUP_REMOVED lines=46> */
[----:B------:R-:W-:Y:S01]  /*02e0*/  IADD3 R20, R25, 0x646e171e, RZ ;  /* 0x646e171e19147810 */ /* 0x000fe20007ffe0ff */
[----:B------:R-:W-:Y:S01]  /*02f0*/  IMAD.WIDE.U32 R10, R10, -0x2daee0ad, RZ ;  /* 0xd2511f530a0a7825 */ /* 0x000fe200078e00ff */
[----:B------:R-:W-:-:S02]  /*0300*/  LOP3.LUT R16, R13, R8, R4, 0x96, !PT ;  /* 0x000000080d107212 */ /* 0x000fc400078e9604 */
[C---:B------:R-:W-:Y:S01]  /*0310*/  IADD3 R35, R24.reuse, -0x700cb87f, RZ ;  /* 0x8ff3478118237810 */ /* 0x040fe20007ffe0ff */
[----:B------:R-:W-:Y:S01]  /*0320*/  VIADD R6, R24, 0xdaa66d2b ;  /* 0xdaa66d2b18067836 */ /* 0x000fe20000000000 */
[----:B------:R-:W-:Y:S01]  /*0330*/  LOP3.LUT R12, R11, R12, R5, 0x96, !PT ;  /* 0x0000000c0b0c7212 */ /* 0x000fe200078e9605 */
[----:B------:R-:W-:-:S04]  /*0340*/  IMAD.WIDE.U32 R16, R16, -0x326172a9, RZ ;  /* 0xcd9e8d5710107825 */ /* 0x000fc800078e00ff */
        /* <DEDUP_REMOVED lines=12> */
[C---:B------:R-:W-:Y:S01]  /*0410*/  IADD3 R23, R24.reuse, -0xe443238, RZ ;  /* 0xf1bbcdc818177810 */ /* 0x040fe20007ffe0ff */
[----:B------:R-:W-:Y:S01]  /*0420*/  VIADD R18, R29, 0x300402 ;  /* 0x003004021d127836 */ /* 0x000fe20000000000 */
[----:B------:R-:W-:Y:S01]  /*0430*/  LOP3.LUT R14, R31, R12, R10, 0x96, !PT ;  /* 0x0000000c1f0e7212 */ /* 0x000fe200078e960a */
[----:B------:R-:W-:Y:S02]  /*0440*/  VIADD R11, R24, 0xb54cda56 ;  /* 0xb54cda56180b7836 */ /* 0x000fe40000000000 */
        /* <DEDUP_REMOVED lines=23> */
[----:B------:R-:W-:-:S03]  /*05c0*/  DFMA R26, R16, R26, R16 ;  /* 0x0000001a101a722b */ /* 0x000fc60000000010 */
[----:B------:R-:W-:Y:S01]  /*05d0*/  IMAD.HI.U32 R15, R50, -0x326172a9, RZ ;  /* 0xcd9e8d57320f7827 */ /* 0x000fe200078e00ff */
[----:B------:R-:W-:-:S03]  /*05e0*/  LOP3.LUT R48, R13, R14, R31, 0x96, !PT ;  /* 0x0000000e0d307212 */ /* 0x000fc600078e961f */
[----:B------:R-:W-:Y:S01]  /*05f0*/  IMAD.MOV.U32 R36, RZ, RZ, R38 ;  /* 0x000000ffff247224 */ /* 0x000fe200078e0026 */
[----:B------:R-:W-:Y:S02]  /*0600*/  LOP3.LUT R49, R15, R12, R35, 0x96, !PT ;  /* 0x0000000c0f317212 */ /* 0x000fe400078e9623 */
[----:B------:R-:W-:Y:S01]  /*0610*/  MOV R38, R32 ;  /* 0x0000002000267202 */ /* 0x000fe20000000f00 */
[----:B------:R-:W-:Y:S06]  /*0620*/  @P0 BRA `(.L_x_4014) ;  /* 0x0000000000180947 */ /* 0x000fec0003800000 */
[----:B------:R-:W-:Y:S02]  /*0630*/  LOP3.LUT R29, R29, 0x7fffffff, RZ, 0xc0, !PT ;  /* 0x7fffffff1d1d7812 */ /* 0x000fe400078ec0ff */
[----:B------:R-:W-:-:S03]  /*0640*/  MOV R26, 0x670 ;  /* 0x00000670001a7802 */ /* 0x000fc60000000f00 */
[----:B------:R-:W-:-:S07]  /*0650*/  VIADD R29, R29, 0xfff00000 ;  /* 0xfff000001d1d7836 */ /* 0x000fce0000000000 */
[----:B------:R-:W-:Y:S05]  /*0660*/  CALL.REL.NOINC `($__internal_105_$__cuda_sm20_dblrcp_rn_slowpath_v3) ;  /* 0x00000008008c7944 */ /* 0x000fea0003c00000 */
[----:B------:R-:W-:Y:S01]  /*0670*/  IMAD.MOV.U32 R26, RZ, RZ, R14 ;  /* 0x000000ffff1a7224 */ /* 0x000fe200078e000e */
[----:B------:R-:W-:-:S07]  /*0680*/  MOV R27, R15 ;  /* 0x0000000f001b7202 */ /* 0x000fce0000000f00 */
.L_x_4014:
        /* <DEDUP_REMOVED lines=8> */
.L_x_4019:
[----:B------:R-:W-:Y:S01]  /*0710*/  VIADD R36, R36, 0x1 ;  /* 0x0000000124247836 */ /* 0x000fe20000000000 */
[----:B------:R-:W-:Y:S03]  /*0720*/  BSSY B0, `(.L_x_4015) ;  /* 0x000000c000007945 */ /* 0x000fe60003800000 */
[C---:B0-----:R-:W-:Y:S01]  /*0730*/  IMAD.HI.U32 R13, R36.reuse, -0x2daee0ad, RZ ;  /* 0xd2511f53240d7827 */ /* 0x041fe200078e00ff */
        /* <DEDUP_REMOVED lines=10> */
.L_x_4016:
[----:B------:R-:W-:Y:S05]  /*07e0*/  BSYNC B0 ;  /* 0x0000000000007941 */ /* 0x000fea0003800000 */
.L_x_4015:
        /* <DEDUP_REMOVED lines=60> */
.L_x_4018:
[----:B------:R-:W-:Y:S01]  /*0bb0*/  MOV R33, R48 ;  /* 0x0000003000217202 */ /* 0x000fe20000000f00 */
[----:B------:R-:W-:Y:S01]  /*0bc0*/  IMAD.MOV.U32 R32, RZ, RZ, R17 ;  /* 0x000000ffff207224 */ /* 0x000fe200078e0011 */
[----:B------:R-:W-:Y:S01]  /*0bd0*/  MOV R45, R28 ;  /* 0x0000001c002d7202 */ /* 0x000fe20000000f00 */
[----:B------:R-:W-:-:S07]  /*0be0*/  IMAD.MOV.U32 R51, RZ, RZ, R42 ;  /* 0x000000ffff337224 */ /* 0x000fce00078e002a */
.L_x_4017:
[C---:B------:R-:W-:Y:S01]  /*0bf0*/  IMAD.SHL.U32 R49, R44.reuse, 0x8, RZ ;  /* 0x000000082c317824 */ /* 0x040fe200078e00ff */
[----:B------:R-:W-:-:S04]  /*0c00*/  SHF.L.U64.HI R29, R44, 0x3, R37 ;  /* 0x000000032c1d7819 */ /* 0x000fc80000010225 */
[----:B------:R-:W-:-:S04]  /*0c10*/  IADD3 R46, P0, R49, UR8, RZ ;  /* 0x00000008312e7c10 */ /* 0x000fc8000ff1e0ff */
[----:B------:R-:W-:-:S05]  /*0c20*/  IADD3.X R47, R29, UR9, RZ, P0, !PT ;  /* 0x000000091d2f7c10 */ /* 0x000fca00087fe4ff */
[----:B------:R-:W2:Y:S04]  /*0c30*/  LDG.E.128 R12, desc[UR4][R46.64+0x10] ;  /* 0x000010042e0c7981 */ /* 0x000ea8000c1e1d00 */
[----:B------:R0:W3:Y:S01]  /*0c40*/  LDG.E.128 R16, desc[UR4][R46.64] ;  /* 0x000000042e107981 */ /* 0x0000e2000c1e1d00 */
[----:B------:R-:W-:Y:S01]  /*0c50*/  I2FP.F32.U32 R33, R33 ;  /* 0x0000002100217245 */ /* 0x000fe20000201000 */
[----:B------:R-:W-:Y:S01]  /*0c60*/  IMAD.MOV.U32 R48, RZ, RZ, 0x2f800000 ;  /* 0x2f800000ff307424 */ /* 0x000fe200078e00ff */
[----:B------:R-:W-:-:S03]  /*0c70*/  I2FP.F32.U32 R53, R32 ;  /* 0x0000002000357245 */ /* 0x000fc60000201000 */
[----:B------:R-:W-:Y:S01]  /*0c80*/  FFMA.FTZ R33, R33, R48, 1.1641532182693481445e-10 ;  /* 0x2f00000021217423 */ /* 0x000fe20000010030 */
[----:B------:R-:W-:-:S03]  /*0c90*/  I2FP.F32.U32 R51, R51 ;  /* 0x0000003300337245 */ /* 0x000fc60000201000 */
[----:B------:R-:W-:Y:S01]  /*0ca0*/  FMUL.FTZ R33, R33, 1 ;  /* 0x3f80000021217820 */ /* 0x000fe20000410000 */
[-C--:B------:R-:W-:Y:S01]  /*0cb0*/  FFMA.FTZ R53, R53, R48.reuse, 1.1641532182693481445e-10 ;  /* 0x2f00000035357423 */ /* 0x080fe20000010030 */
[----:B------:R-:W-:Y:S01]  /*0cc0*/  FFMA.FTZ R52, R51, R48, 1.1641532182693481445e-10 ;  /* 0x2f00000033347423 */ /* 0x000fe20000010030 */
[----:B------:R-:W-:-:S03]  /*0cd0*/  I2FP.F32.U32 R45, R45 ;  /* 0x0000002d002d7245 */ /* 0x000fc60000201000 */
[----:B------:R-:W1:Y:S01]  /*0ce0*/  F2F.F64.F32 R32, R33 ;  /* 0x0000002100207310 */ /* 0x000e620000201800 */
[----:B------:R-:W-:Y:S01]  /*0cf0*/  FMUL.FTZ R50, R53, 1 ;  /* 0x3f80000035327820 */ /* 0x000fe20000410000 */
[----:B0-----:R-:W-:Y:S01]  /*0d00*/  FMUL.FTZ R46, R52, 1 ;  /* 0x3f800000342e7820 */ /* 0x001fe20000410000 */
[----:B------:R-:W-:-:S05]  /*0d10*/  FFMA.FTZ R45, R45, R48, 1.1641532182693481445e-10 ;  /* 0x2f0000002d2d7423 */ /* 0x000fca0000010030 */
[----:B------:R-:W0:Y:S01]  /*0d20*/  F2F.F64.F32 R50, R50 ;  /* 0x0000003200327310 */ /* 0x000e220000201800 */
[----:B------:R-:W-:-:S07]  /*0d30*/  FMUL.FTZ R48, R45, 1 ;  /* 0x3f8000002d307820 */ /* 0x000fce0000410000 */
[----:B------:R-:W4:Y:S01]  /*0d40*/  F2F.F64.F32 R46, R46 ;  /* 0x0000002e002e7310 */ /* 0x000f220000201800 */
[----:B-1----:R-:W-:-:S07]  /*0d50*/  DSETP.GEU.AND P1, PT, R32, UR14, PT ;  /* 0x0000000e20007e2a */ /* 0x002fce000bf2e000 */
[----:B------:R-:W1:Y:S01]  /*0d60*/  F2F.F64.F32 R32, R48 ;  /* 0x0000003000207310 */ /* 0x000e620000201800 */
[----:B------:R-:W-:Y:S01]  /*0d70*/  FSEL R45, RZ, 1, P1 ;  /* 0x3f800000ff2d7808 */ /* 0x000fe20000800000 */
[----:B0-----:R-:W-:Y:S02]  /*0d80*/  DSETP.GEU.AND P2, PT, R50, UR14, PT ;  /* 0x0000000e32007e2a */ /* 0x001fe4000bf4e000 */
[----:B----4-:R-:W-:Y:S02]  /*0d90*/  DSETP.GEU.AND P3, PT, R46, UR14, PT ;  /* 0x0000000e2e007e2a */ /* 0x010fe4000bf6e000 */
[----:B------:R-:W-:Y:S02]  /*0da0*/  FMUL.FTZ R50, R45, 1 ;  /* 0x3f8000002d327820 */ /* 0x000fe40000410000 */
[----:B------:R-:W-:Y:S01]  /*0db0*/  FSEL R45, RZ, 1, P2 ;  /* 0x3f800000ff2d7808 */ /* 0x000fe20001000000 */
[----:B-1----:R-:W-:Y:S01]  /*0dc0*/  DSETP.GEU.AND P0, PT, R32, UR14, PT ;  /* 0x0000000e20007e2a */ /* 0x002fe2000bf0e000 */
[----:B------:R-:W-:-:S03]  /*0dd0*/  FSEL R32, RZ, 1, P3 ;  /* 0x3f800000ff207808 */ /* 0x000fc60001800000 */
[----:B------:R-:W-:Y:S01]  /*0de0*/  FMUL.FTZ R52, R45, 1 ;  /* 0x3f8000002d347820 */ /* 0x000fe20000410000 */
[----:B------:R-:W-:Y:S02]  /*0df0*/  SEL R45, RZ, 0x1, P2 ;  /* 0x00000001ff2d7807 */ /* 0x000fe40001000000 */
[----:B------:R-:W-:Y:S01]  /*0e00*/  SEL R48, RZ, 0x1, P1 ;  /* 0x00000001ff307807 */ /* 0x000fe20000800000 */
[----:B------:R-:W-:Y:S01]  /*0e10*/  FMUL.FTZ R46, R32, 1 ;  /* 0x3f800000202e7820 */ /* 0x000fe20000410000 */
[----:B------:R-:W-:Y:S02]  /*0e20*/  FSEL R32, RZ, 1, P0 ;  /* 0x3f800000ff207808 */ /* 0x000fe40000000000 */
[----:B------:R-:W-:Y:S02]  /*0e30*/  PRMT R48, R45, 0x7604, R48 ;  /* 0x000076042d307816 */ /* 0x000fe40000000030 */
[----:B------:R-:W0:Y:S01]  /*0e40*/  LDC R45, c[0x0][RZ] ;  /* 0x00000000ff2d7b82 */ /* 0x000e220000000800 */
[----:B------:R-:W-:Y:S01]  /*0e50*/  FMUL.FTZ R32, R32, 1 ;  /* 0x3f80000020207820 */ /* 0x000fe20000410000 */
[----:B------:R-:W2:Y:S08]  /*0e60*/  F2F.F64.F32 R46, R46 ;  /* 0x0000002e002e7310 */ /* 0x000eb00000201800 */
[----:B------:R-:W1:Y:S01]  /*0e70*/  F2F.F64.F32 R32, R32 ;  /* 0x0000002000207310 */ /* 0x000e620000201800 */
[----:B------:R-:W-:Y:S07]  /*0e80*/  WARPSYNC.ALL ;  /* 0x0000000000007948 */ /* 0x000fee0003800000 */
[----:B------:R-:W3:Y:S01]  /*0e90*/  F2F.F64.F32 R50, R50 ;  /* 0x0000003200327310 */ /* 0x000ee20000201800 */
[----:B------:R-:W-:-:S07]  /*0ea0*/  ULDC UR6, c[0x0][0xc] ;  /* 0x0000030000067ab9 */ /* 0x000fce0000000800 */
[----:B------:R-:W4:Y:S01]  /*0eb0*/  F2F.F64.F32 R52, R52 ;  /* 0x0000003400347310 */ /* 0x000f220000201800 */
[----:B0-----:R-:W-:Y:S01]  /*0ec0*/  IMAD R45, R45, UR6, RZ ;  /* 0x000000062d2d7c24 */ /* 0x001fe2000f8e02ff */
[----:B--2---:R-:W-:Y:S01]  /*0ed0*/  DMUL R12, R12, R46 ;  /* 0x0000002e0c0c7228 */ /* 0x004fe20000000000 */
[----:B------:R-:W-:Y:S01]  /*0ee0*/  IADD3 R46, P1, R49, UR10, RZ ;  /* 0x0000000a312e7c10 */ /* 0x000fe2000ff3e0ff */
[----:B-1----:R-:W-:Y:S01]  /*0ef0*/  DMUL R14, R14, R32 ;  /* 0x000000200e0e7228 */ /* 0x002fe20000000000 */
[----:B------:R-:W-:Y:S02]  /*0f00*/  SEL R49, RZ, 0x1, P0 ;  /* 0x00000001ff317807 */ /* 0x000fe40000000000 */
[----:B------:R-:W-:-:S04]  /*0f10*/  IADD3 R32, P0, R44, UR12, RZ ;  /* 0x0000000c2c207c10 */ /* 0x000fc8000ff1e0ff */
[----:B------:R-:W-:Y:S02]  /*0f20*/  IADD3.X R33, R37, UR13, RZ, P0, !PT ;  /* 0x0000000d25217c10 */ /* 0x000fe400087fe4ff */
[----:B------:R-:W-:Y:S01]  /*0f30*/  LEA R44, P0, R45, R44, 0x2 ;  /* 0x0000002c2d2c7211 */ /* 0x000fe200078010ff */
[----:B---3--:R-:W-:Y:S02]  /*0f40*/  DMUL R16, R16, R50 ;  /* 0x0000003210107228 */ /* 0x008fe40000000000 */
[----:B----4-:R-:W-:Y:S01]  /*0f50*/  DMUL R18, R18, R52 ;  /* 0x0000003412127228 */ /* 0x010fe20000000000 */
[----:B------:R-:W-:Y:S02]  /*0f60*/  IADD3.X R37, RZ, R37, RZ, P0, !PT ;  /* 0x00000025ff257210 */ /* 0x000fe400007fe4ff */
[----:B------:R-:W-:Y:S02]  /*0f70*/  ISETP.GE.U32.AND P0, PT, R44, UR16, PT ;  /* 0x000000102c007c0c */ /* 0x000fe4000bf06070 */
[----:B------:R-:W-:-:S02]  /*0f80*/  SEL R51, RZ, 0x1, P3 ;  /* 0x00000001ff337807 */ /* 0x000fc40001800000 */
[----:B------:R-:W-:Y:S01]  /*0f90*/  ISETP.GE.U32.AND.EX P0, PT, R37, UR17, PT, P0 ;  /* 0x0000001125007c0c */ /* 0x000fe2000bf06100 */
[-C--:B------:R-:W-:Y:S01]  /*0fa0*/  DMUL R16, R16, R26.reuse ;  /* 0x0000001a10107228 */ /* 0x080fe20000000000 */
[----:B------:R-:W-:Y:S01]  /*0fb0*/  PRMT R48, R51, 0x7054, R48 ;  /* 0x0000705433307816 */ /* 0x000fe20000000030 */
[-C--:B------:R-:W-:Y:S02]  /*0fc0*/  DMUL R18, R18, R26.reuse ;  /* 0x0000001a12127228 */ /* 0x080fe40000000000 */
[-C--:B------:R-:W-:Y:S02]  /*0fd0*/  DMUL R12, R12, R26.reuse ;  /* 0x0000001a0c0c7228 */ /* 0x080fe40000000000 */
[----:B------:R-:W-:Y:S01]  /*0fe0*/  DMUL R14, R14, R26 ;  /* 0x0000001a0e0e7228 */ /* 0x000fe20000000000 */
[----:B------:R-:W-:Y:S02]  /*0ff0*/  IADD3.X R47, R29, UR11, RZ, P1, !PT ;  /* 0x0000000b1d2f7c10 */ /* 0x000fe40008ffe4ff */
[----:B------:R-:W-:-:S03]  /*1000*/  PRMT R29, R49, 0x654, R48 ;  /* 0x00000654311d7816 */ /* 0x000fc60000000030 */
        /* <DEDUP_REMOVED lines=9> */
        .weak           $__internal_105_$__cuda_sm20_dblrcp_rn_slowpath_v3
        .type           $__internal_105_$__cuda_sm20_dblrcp_rn_slowpath_v3,@function
        .size           $__internal_105_$__cuda_sm20_dblrcp_rn_slowpath_v3,(.L_x_11702 - $__internal_105_$__cuda_sm20_dblrcp_rn_slowpath_v3)
$__internal_105_$__cuda_sm20_dblrcp_rn_slowpath_v3:
        /* <DEDUP_REMOVED lines=14> */
[----:B------:R-:W-:Y:S02]  /*1180*/  IMAD.MOV.U32 R16, RZ, RZ, R29 ;  /* 0x000000ffff107224 */ /* 0x000fe400078e001d */
[----:B------:R-:W0:Y:S01]  /*1190*/  MUFU.RCP64H R17, R19 ;  /* 0x0000001300117308 */ /* 0x000e220000001800 */
[----:B------:R-:W-:-:S06]  /*11a0*/  IMAD.U32 R18, RZ, RZ, UR6 ;  /* 0x00000006ff127e24 */ /* 0x000fcc000f8e00ff */
        /* <DEDUP_REMOVED lines=10> */
.L_x_4022:
        /* <DEDUP_REMOVED lines=10> */
.L_x_4020:
[----:B------:R-:W0:Y:S01]  /*12f0*/  LDC R14, c[0x0][0x6f8] ;  /* 0x0001be00ff0e7b82 */ /* 0x000e220000000800 */
[----:B------:R-:W-:-:S07]  /*1300*/  LOP3.LUT R15, R18, 0x80000, RZ, 0xfc, !PT ;  /* 0x00080000120f7812 */ /* 0x000fce00078efcff */
.L_x_4021:
[----:B------:R-:W-:-:S04]  /*1310*/  IMAD.MOV.U32 R27, RZ, RZ, 0x0 ;  /* 0x00000000ff1b7424 */ /* 0x000fc800078e00ff */
[----:B0-----:R-:W-:Y:S05]  /*1320*/  RET.REL.NODEC R26 `(_ZN2at6native43_GLOBAL__N__7cc8d1ed_10_Dropout_cu_0e96ed3824fused_dropout_kernel_vecIddmLi1ELi4EbEEvNS_4cuda6detail10TensorInfoIKT_T1_EENS5_IS6_S8_EENS5_IT4_S8_EES8_T0_NS_15PhiloxCudaStateE) ;  /* 0xffffffec1a347950 */ /* 0x001fea0003c3ffff */
.L_x_4023:
        /* <DEDUP_REMOVED lines=13> */
.L_x_11702:


//--------------------- .text._ZN2at6native43_GLOBAL__N__7cc8d1ed_10_Dropout_cu_0e96ed3824fused_dropout_kernel_vecIddmLi1ELi8EbEEvNS_4cuda6detail10TensorInfoIKT_T1_EENS5_IS6_S8_EENS5_IT4_S8_EES8_T0_NS_15PhiloxCudaStateE --------------------------
	.section	.text._ZN2at6native43_GLOBAL__N__7cc8d1ed_10_Dropout_cu_0e96ed3824fused_dropout_kernel_vecIddmLi1ELi8EbEEvNS_4cuda6detail10TensorInfoIKT_T1_EENS5_IS6_S8_EENS5_IT4_S8_EES8_T0_NS_15PhiloxCudaStateE,"ax",@progbits
	.align	128
.text._ZN2at6native43_GLOBAL__N__7cc8d1ed_10_Dropout_cu_0e96ed3824fused_dropout_kernel_vecIddmLi1ELi8EbEEvNS_4cuda6detail10TensorInfoIKT_T1_EENS5_IS6_S8_EENS5_IT4_S8_EES8_T0_NS_15PhiloxCudaStateE:
        .type           _ZN2at6native43_GLOBAL__N__7cc8d1ed_10_Dropout_cu_0e96ed3824fused_dropout_kernel_vecIddmLi1ELi8EbEEvNS_4cuda6detail10TensorInfoIKT_T1_EENS5_IS6_S8_EENS5_IT4_S8_EES8_T0_NS_15PhiloxCudaStateE,@function
        .size           _ZN2at6native43_GLOBAL__N__7cc8d1ed_10_Dropout_cu_0e96ed3824fused_dropout_kernel_vecIddmLi1ELi8EbEEvNS_4cuda6detail10TensorInfoIKT_T1_EENS5_IS6_S8_EENS5_IT4_S8_EES8_T0_NS_15PhiloxCudaStateE,(.L_x_11704 - _ZN2at6native43_GLOBAL__N__7cc8d1ed_10_Dropout_cu_0e96ed3824fused_dropout_kernel_vecIddmLi1ELi8EbEEvNS_4cuda6detail10TensorInfoIKT_T1_EENS5_IS6_S8_EENS5_IT4_S8_EES8_T0_NS_15PhiloxCudaStateE)
        .other          _ZN2at6native43_GLOBAL__N__7cc8d1ed_10_Dropout_cu_0e96ed3824fused_dropout_kernel_vecIddmLi1ELi8EbEEvNS_4cuda6detail10TensorInfoIKT_T1_EENS5_IS6_S8_EENS5_IT4_S8_EES8_T0_NS_15PhiloxCudaStateE,@"STO_CUDA_ENTRY STV_DEFAULT"
_ZN2at6native43_GLOBAL__N__7cc8d1ed_10_Dropout_cu_0e96ed3824fused_dropout_kernel_vecIddmLi1ELi8EbEEvNS_4cuda6detail10TensorInfoIKT_T1_EENS5_IS6_S8_EENS5_IT4_S8_EES8_T0_NS_15PhiloxCudaStateE:
        /* <DEDUP_REMOVED lines=105> */
[----:B------:R-:W-:Y:S05]  /*0690*/  CALL.REL.NOINC `($__internal_106_$__cuda_sm20_dblrcp_rn_slowpath_v3) ;  /* 0x0000001800e07944 */ /* 0x000fea0003c00000 */
.L_x_4024:
        /* <DEDUP_REMOVED lines=8> */
.L_x_4036:
[----:B------:R-:W-:Y:S01]  /*0720*/  ISETP.NE.AND P0, PT, R9, RZ, PT ;  /* 0x000000ff0900720c */ /* 0x000fe20003f05270 */
[----:B------:R-:W-:Y:S02]  /*0730*/  IMAD R13, R6, -0x2daee0ad, RZ ;  /* 0xd2511f53060d7824 */ /* 0x000fe400078e02ff */
[----:B------:R-:W-:Y:S02]  /*0740*/  IMAD.MOV.U32 R12, RZ, RZ, R8 ;  /* 0x000000ffff0c7224 */ /* 0x000fe400078e0008 */
[----:B------:R-:W-:-:S08]  /*0750*/  IMAD.MOV.U32 R11, RZ, RZ, R10 ;  /* 0x000000ffff0b7224 */ /* 0x000fd000078e000a */
[----:B-1----:R-:W-:Y:S05]  /*0760*/  @!P0 BRA `(.L_x_4025) ;  /* 0x00000008006c8947 */ /* 0x002fea0003800000 */
        /* <DEDUP_REMOVED lines=13> */
.L_x_4027:
[----:B------:R-:W-:Y:S05]  /*0840*/  BSYNC B0 ;  /* 0x0000000000007941 */ /* 0x000fea0003800000 */
.L_x_4026:
        /* <DEDUP_REMOVED lines=8> */
[----:B------:R-:W-:-:S03]  /*08d0*/  LOP3.LUT R10, R4, UR5, RZ, 0x3c, !PT ;  /* 0x00000005040a7c12 */ /* 0x000fc6000f8e3cff */
        /* <DEDUP_REMOVED lines=49> */
.L_x_4028:
        /* <DEDUP_REMOVED lines=21> */
.L_x_4030:
[----:B------:R-:W-:Y:S05]  /*0d40*/  BSYNC B0 ;  /* 0x0000000000007941 */ /* 0x000fea0003800000 */
.L_x_4029:
        /* <DEDUP_REMOVED lines=11> */
[----:B------:R-:W-:-:S03]  /*0e00*/  LOP3.LUT R7, R19, UR18, R14, 0x96, !PT ;  /* 0x0000001213077c12 */ /* 0x000fc6000f8e960e */
[----:B------:R-:W-:Y:S01]  /*0e10*/  IMAD R13, R8, -0x2daee0ad, RZ ;  /* 0xd2511f53080d7824 */ /* 0x000fe200078e02ff */
[----:B------:R-:W-:Y:S01]  /*0e20*/  LOP3.LUT R14, R17, UR19, R6, 0x96, !PT ;  /* 0x00000013110e7c12 */ /* 0x000fe2000f8e9606 */
        /* <DEDUP_REMOVED lines=47> */
.L_x_4025:
        /* <DEDUP_REMOVED lines=15> */
.L_x_4033:
[----:B------:R-:W-:Y:S05]  /*1210*/  BSYNC B0 ;  /* 0x0000000000007941 */ /* 0x000fea0003800000 */
.L_x_4032:
        /* <DEDUP_REMOVED lines=27> */
.L_x_4035:
[----:B------:R-:W-:Y:S05]  /*13d0*/  BSYNC B0 ;  /* 0x0000000000007941 */ /* 0x000fea0003800000 */
.L_x_4034:
[----:B------:R-:W-:Y:S01]  /*13e0*/  LOP3.LUT R10, R8, UR4, R5, 0x96, !PT ;  /* 0x00000004080a7c12 */ /* 0x000fe2000f8e9605 */
[----:B------:R-:W-:Y:S01]  /*13f0*/  IMAD R8, R14, -0x2daee0ad, RZ ;  /* 0xd2511f530e087824 */ /* 0x000fe200078e02ff */
[----:B------:R-:W-:Y:S01]  /*1400*/  LOP3.LUT R17, R6, R17, RZ, 0x3c, !PT ;  /* 0x0000001106117212 */ /* 0x000fe200078e3cff */
[----:B------:R-:W-:Y:S01]  /*1410*/  IMAD R22, R22, -0x326172a9, RZ ;  /* 0xcd9e8d5716167824 */ /* 0x000fe200078e02ff */
[----:B------:R-:W-:Y:S01]  /*1420*/  LOP3.LUT R6, R16, R15, RZ, 0x3c, !PT ;  /* 0x0000000f10067212 */ /* 0x000fe200078e3cff */
[----:B------:R-:W-:Y:S01]  /*1430*/  IMAD.WIDE.U32 R14, R10, -0x2daee0ad, RZ ;  /* 0xd2511f530a0e7825 */ /* 0x000fe200078e00ff */
[----:B------:R-:W-:Y:S02]  /*1440*/  IADD3 R25, R8, -0x5b5dc15a, RZ ;  /* 0xa4a23ea608197810 */ /* 0x000fe40007ffe0ff */
[----:B------:R-:W-:Y:S01]  /*1450*/  LOP3.LUT R18, R19, UR4, R21, 0x96, !PT ;  /* 0x0000000413127c12 */ /* 0x000fe2000f8e9615 */
[----:B------:R-:W-:Y:S01]  /*1460*/  IMAD.WIDE.U32 R16, R17, -0x326172a9, RZ ;  /* 0xcd9e8d5711107825 */ /* 0x000fe200078e00ff */
[----:B------:R-:W-:-:S02]  /*1470*/  LOP3.LUT R20, R15, UR17, R25, 0x96, !PT ;  /* 0x000000110f147c12 */ /* 0x000fc4000f8e9619 */
[----:B------:R-:W-:Y:S01]  /*1480*/  MOV R32, R7 ;  /* 0x0000000700207202 */ /* 0x000fe20000000f00 */
[----:B------:R-:W-:Y:S01]  /*1490*/  VIADD R8, R8, 0xd2511f53 ;  /* 0xd2511f5308087836 */ /* 0x000fe20000000000 */
[----:B------:R-:W-:Y:S01]  /*14a0*/  LOP3.LUT R19, R23, R17, RZ, 0x3c, !PT ;  /* 0x0000001117137212 */ /* 0x000fe200078e3cff */
[----:B------:R-:W-:Y:S01]  /*14b0*/  IMAD.HI.U32 R15, R18, -0x2daee0ad, RZ ;  /* 0xd2511f53120f7827 */ /* 0x000fe200078e00ff */
[----:B------:R-:W-:-:S03]  /*14c0*/  MOV R41, R12 ;  /* 0x0000000c00297202 */ /* 0x000fc60000000f00 */
        /* <DEDUP_REMOVED lines=9> */
[----:B------:R-:W-:-:S04]  /*1560*/  IMAD.HI.U32 R19, R8, -0x326172a9, RZ ;  /* 0xcd9e8d5708137827 */ /* 0x000fc800078e00ff */
[----:B------:R-:W-:Y:S01]  /*1570*/  IMAD R8, R8, -0x326172a9, RZ ;  /* 0xcd9e8d5708087824 */ /* 0x000fe200078e02ff */
[----:B------:R-:W-:Y:S01]  /*1580*/  LOP3.LUT R19, R19, UR18, R22, 0x96, !PT ;  /* 0x0000001213137c12 */ /* 0x000fe2000f8e9616 */
        /* <DEDUP_REMOVED lines=73> */
.L_x_4031:
        /* <DEDUP_REMOVED lines=10> */
[----:B0-----:R-:W-:-:S07]  /*1ac0*/  I2FP.F32.U32 R34, R39 ;  /* 0x0000002700227245 */ /* 0x001fce0000201000 */
[----:B------:R-:W-:Y:S01]  /*1ad0*/  FFMA.FTZ R42, R32, R11, 1.1641532182693481445e-10 ;  /* 0x2f000000202a7423 */ /* 0x000fe2000001000b */
[----:B------:R-:W-:-:S03]  /*1ae0*/  I2FP.F32.U32 R32, R33 ;  /* 0x0000002100207245 */ /* 0x000fc60000201000 */
[----:B------:R-:W-:Y:S01]  /*1af0*/  FMUL.FTZ R33, R42, 1 ;  /* 0x3f8000002a217820 */ /* 0x000fe20000410000 */
[----:B------:R-:W-:Y:S01]  /*1b00*/  I2FP.F32.U32 R42, R41 ;  /* 0x00000029002a7245 */ /* 0x000fe20000201000 */
[-C--:B------:R-:W-:Y:S01]  /*1b10*/  FFMA.FTZ R35, R34, R11.reuse, 1.1641532182693481445e-10 ;  /* 0x2f00000022237423 */ /* 0x080fe2000001000b */
[----:B------:R-:W-:Y:S01]  /*1b20*/  I2FP.F32.U32 R34, R40 ;  /* 0x0000002800227245 */ /* 0x000fe20000201000 */
[-C--:B------:R-:W-:Y:S01]  /*1b30*/  FFMA.FTZ R43, R32, R11.reuse, 1.1641532182693481445e-10 ;  /* 0x2f000000202b7423 */ /* 0x080fe2000001000b */
[----:B------:R-:W-:Y:S01]  /*1b40*/  I2FP.F32.U32 R36, R36 ;  /* 0x0000002400247245 */ /* 0x000fe20000201000 */
[-C--:B------:R-:W-:Y:S01]  /*1b50*/  FFMA.FTZ R42, R42, R11.reuse, 1.1641532182693481445e-10 ;  /* 0x2f0000002a2a7423 */ /* 0x080fe2000001000b */
[----:B------:R-:W0:Y:S01]  /*1b60*/  F2F.F64.F32 R32, R33 ;  /* 0x0000002100207310 */ /* 0x000e220000201800 */
[----:B------:R-:W-:Y:S01]  /*1b70*/  FFMA.FTZ R39, R34, R11, 1.1641532182693481445e-10 ;  /* 0x2f00000022277423 */ /* 0x000fe2000001000b */
[----:B------:R-:W-:Y:S01]  /*1b80*/  FMUL.FTZ R43, R43, 1 ;  /* 0x3f8000002b2b7820 */ /* 0x000fe20000410000 */
[----:B------:R-:W-:-:S02]  /*1b90*/  FMUL.FTZ R44, R42, 1 ;  /* 0x3f8000002a2c7820 */ /* 0x000fc40000410000 */
[----:B------:R-:W-:Y:S01]  /*1ba0*/  FMUL.FTZ R42, R39, 1 ;  /* 0x3f800000272a7820 */ /* 0x000fe20000410000 */
[-C--:B------:R-:W-:Y:S01]  /*1bb0*/  FFMA.FTZ R39, R36, R11.reuse, 1.1641532182693481445e-10 ;  /* 0x2f00000024277423 */ /* 0x080fe2000001000b */
[----:B------:R-:W-:Y:S01]  /*1bc0*/  I2FP.F32.U32 R36, R48 ;  /* 0x0000003000247245 */ /* 0x000fe20000201000 */
[----:B------:R-:W1:Y:S02]  /*1bd0*/  F2F.F64.F32 R46, R43 ;  /* 0x0000002b002e7310 */ /* 0x000e640000201800 */
[----:B------:R-:W-:Y:S02]  /*1be0*/  FMUL.FTZ R40, R39, 1 ;  /* 0x3f80000027287820 */ /* 0x000fe40000410000 */
[----:B------:R-:W-:Y:S01]  /*1bf0*/  FFMA.FTZ R39, R36, R11, 1.1641532182693481445e-10 ;  /* 0x2f00000024277423 */ /* 0x000fe2000001000b */
[----:B------:R-:W-:Y:S01]  /*1c00*/  I2FP.F32.U32 R36, R37 ;  /* 0x0000002500247245 */ /* 0x000fe20000201000 */
[----:B------:R-:W-:Y:S02]  /*1c10*/  FMUL.FTZ R35, R35, 1 ;  /* 0x3f80000023237820 */ /* 0x000fe40000410000 */
[----:B------:R-:W1:Y:S01]  /*1c20*/  F2F.F64.F32 R44, R44 ;  /* 0x0000002c002c7310 */ /* 0x000e620000201800 */
[----:B0-----:R-:W-:Y:S01]  /*1c30*/  DSETP.GEU.AND P1, PT, R32, UR34, PT ;  /* 0x0000002220007e2a */ /* 0x001fe2000bf2e000 */
[----:B------:R-:W-:-:S04]  /*1c40*/  FFMA.FTZ R11, R36, R11, 1.1641532182693481445e-10 ;  /* 0x2f000000240b7423 */ /* 0x000fc8000001000b */
[----:B------:R-:W-:Y:S02]  /*1c50*/  FMUL.FTZ R32, R11, 1 ;  /* 0x3f8000000b207820 */ /* 0x000fe40000410000 */
[----:B------:R-:W0:Y:S01]  /*1c60*/  F2F.F64.F32 R34, R35 ;  /* 0x0000002300227310 */ /* 0x000e220000201800 */
[----:B------:R-:W-:Y:S01]  /*1c70*/  FSEL R11, RZ, 1, P1 ;  /* 0x3f800000ff0b7808 */ /* 0x000fe20000800000 */
[----:B-1----:R-:W-:Y:S01]  /*1c80*/  DSETP.GEU.AND P0, PT, R46, UR34, PT ;  /* 0x000000222e007e2a */ /* 0x002fe2000bf0e000 */
[----:B------:R-:W-:-:S03]  /*1c90*/  FMUL.FTZ R37, R39, 1 ;  /* 0x3f80000027257820 */ /* 0x000fc60000410000 */
[----:B------:R-:W-:Y:S02]  /*1ca0*/  FMUL.FTZ R46, R11, 1 ;  /* 0x3f8000000b2e7820 */ /* 0x000fe40000410000 */
[----:B------:R-:W1:Y:S01]  /*1cb0*/  F2F.F64.F32 R42, R42 ;  /* 0x0000002a002a7310 */ /* 0x000e620000201800 */
[----:B------:R-:W-:Y:S01]  /*1cc0*/  FSEL R11, RZ, 1, P0 ;  /* 0x3f800000ff0b7808 */ /* 0x000fe20000000000 */
[----:B------:R-:W-:-:S04]  /*1cd0*/  DSETP.GEU.AND P3, PT, R44, UR34, PT ;  /* 0x000000222c007e2a */ /* 0x000fc8000bf6e000 */
[----:B------:R-:W-:Y:S02]  /*1ce0*/  FMUL.FTZ R44, R11, 1 ;  /* 0x3f8000000b2c7820 */ /* 0x000fe40000410000 */
[----:B------:R-:W1:Y:S01]  /*1cf0*/  F2F.F64.F32 R36, R37 ;  /* 0x0000002500247310 */ /* 0x000e620000201800 */
[----:B------:R-:W-:Y:S01]  /*1d00*/  FSEL R11, RZ, 1, P3 ;  /* 0x3f800000ff0b7808 */ /* 0x000fe20001800000 */
[----:B0-----:R-:W-:-:S06]  /*1d10*/  DSETP.GEU.AND P2, PT, R34, UR34, PT ;  /* 0x0000002222007e2a */ /* 0x001fcc000bf4e000 */
[----:B------:R-:W0:Y:S01]  /*1d20*/  F2F.F64.F32 R40, R40 ;  /* 0x0000002800287310 */ /* 0x000e220000201800 */
[----:B------:R-:W-:Y:S01]  /*1d30*/  FMUL.FTZ R34, R11, 1 ;  /* 0x3f8000000b227820 */ /* 0x000fe20000410000 */
[----:B------:R-:W-:Y:S01]  /*1d40*/  FSEL R11, RZ, 1, P2 ;  /* 0x3f800000ff0b7808 */ /* 0x000fe20001000000 */
[----:B-1----:R-:W-:-:S05]  /*1d50*/  DSETP.GEU.AND P4, PT, R42, UR34, PT ;  /* 0x000000222a007e2a */ /* 0x002fca000bf8e000 */
[----:B------:R-:W1:Y:S01]  /*1d60*/  F2F.F64.F32 R32, R32 ;  /* 0x0000002000207310 */ /* 0x000e620000201800 */
[----:B------:R-:W-:Y:S01]  /*1d70*/  FMUL.FTZ R42, R11, 1 ;  /* 0x3f8000000b2a7820 */ /* 0x000fe20000410000 */
[----:B------:R-:W-:Y:S01]  /*1d80*/  FSEL R11, RZ, 1, P4 ;  /* 0x3f800000ff0b7808 */ /* 0x000fe20002000000 */
[----:B------:R-:W-:Y:S02]  /*1d90*/  DSETP.GEU.AND P6, PT, R36, UR34, PT ;  /* 0x0000002224007e2a */ /* 0x000fe4000bfce000 */
[----:B0-----:R-:W-:-:S03]  /*1da0*/  DSETP.GEU.AND P5, PT, R40, UR34, PT ;  /* 0x0000002228007e2a */ /* 0x001fc6000bfae000 */
[----:B------:R-:W2:Y:S01]  /*1db0*/  F2F.F64.F32 R34, R34 ;  /* 0x0000002200227310 */ /* 0x000ea20000201800 */
[----:B------:R-:W-:Y:S01]  /*1dc0*/  FMUL.FTZ R40, R11, 1 ;  /* 0x3f8000000b287820 */ /* 0x000fe20000410000 */
[----:B------:R-:W-:Y:S02]  /*1dd0*/  FSEL R39, RZ, 1, P6 ;  /* 0x3f800000ff277808 */ /* 0x000fe40003000000 */
[----:B------:R-:W-:Y:S01]  /*1de0*/  SEL R11, RZ, 0x1, P6 ;  /* 0x00000001ff0b7807 */ /* 0x000fe20003000000 */
[----:B-1----:R-:W-:Y:S02]  /*1df0*/  DSETP.GEU.AND P6, PT, R32, UR34, PT ;  /* 0x0000002220007e2a */ /* 0x002fe4000bfce000 */
[----:B------:R-:W-:-:S04]  /*1e00*/  FMUL.FTZ R32, R39, 1 ;  /* 0x3f80000027207820 */ /* 0x000fc80000410000 */
[----:B------:R-:W-:-:S05]  /*1e10*/  FSEL R39, RZ, 1, P6 ;  /* 0x3f800000ff277808 */ /* 0x000fca0003000000 */
[----:B------:R-:W-:Y:S01]  /*1e20*/  FMUL.FTZ R39, R39, 1 ;  /* 0x3f80000027277820 */ /* 0x000fe20000410000 */
[----:B------:R-:W-:Y:S01]  /*1e30*/  FSEL R36, RZ, 1, P5 ;  /* 0x3f800000ff247808 */ /* 0x000fe20002800000 */
[----:B------:R-:W0:Y:S04]  /*1e40*/  F2F.F64.F32 R42, R42 ;  /* 0x0000002a002a7310 */ /* 0x000e280000201800 */
[----:B------:R-:W-:-:S04]  /*1e50*/  FMUL.FTZ R36, R36, 1 ;  /* 0x3f80000024247820 */ /* 0x000fc80000410000 */
[----:B------:R-:W-:Y:S08]  /*1e60*/  F2F.F64.F32 R40, R40 ;  /* 0x0000002800287310 */ /* 0x000ff00000201800 */
[----:B------:R-:W-:Y:S08]  /*1e70*/  F2F.F64.F32 R36, R36 ;  /* 0x0000002400247310 */ /* 0x000ff00000201800 */
[----:B------:R-:W-:Y:S01]  /*1e80*/  F2F.F64.F32 R32, R32 ;  /* 0x0000002000207310 */ /* 0x000fe20000201800 */
[----:B------:R-:W-:Y:S07]  /*1e90*/  WARPSYNC.ALL ;  /* 0x0000000000007948 */ /* 0x000fee0003800000 */
[----:B------:R-:W-:Y:S08]  /*1ea0*/  F2F.F64.F32 R46, R46 ;  /* 0x0000002e002e7310 */ /* 0x000ff00000201800 */
[----:B------:R-:W-:Y:S01]  /*1eb0*/  F2F.F64.F32 R44, R44 ;  /* 0x0000002c002c7310 */ /* 0x000fe20000201800 */
[----:B--2---:R-:W-:-:S07]  /*1ec0*/  DMUL R16, R16, R34 ;  /* 0x0000002210107228 */ /* 0x004fce0000000000 */
[----:B------:R-:W3:Y:S01]  /*1ed0*/  F2F.F64.F32 R34, R39 ;  /* 0x0000002700227310 */ /* 0x000ee20000201800 */
[----:B0-----:R-:W-:Y:S01]  /*1ee0*/  DMUL R18, R18, R42 ;  /* 0x0000002a12127228 */ /* 0x001fe20000000000 */
[----:B------:R-:W-:Y:S01]  /*1ef0*/  SEL R42, RZ, 0xffffffff, P6 ;  /* 0xffffffffff2a7807 */ /* 0x000fe20003000000 */
[----:B---3--:R-:W-:Y:S01]  /*1f00*/  DMUL R26, R26, R34 ;  /* 0x000000221a1a7228 */ /* 0x008fe20000000000 */
[----:B------:R-:W0:Y:S01]  /*1f10*/  LDC R34, c[0x0][RZ] ;  /* 0x00000000ff227b82 */ /* 0x000e220000000800 */
[----:B----4-:R-:W-:Y:S01]  /*1f20*/  DMUL R20, R20, R40 ;  /* 0x0000002814147228 */ /* 0x010fe20000000000 */
[----:B------:R-:W-:Y:S01]  /*1f30*/  SEL R40, RZ, 0xffffffff, P5 ;  /* 0xffffffffff287807 */ /* 0x000fe20002800000 */
[----:B------:R-:W-:Y:S01]  /*1f40*/  DMUL R22, R22, R36 ;  /* 0x0000002416167228 */ /* 0x000fe20000000000 */
[----:B------:R-:W-:Y:S01]  /*1f50*/  SEL R35, RZ, 0xffffffff, P2 ;  /* 0xffffffffff237807 */ /* 0x000fe20001000000 */
[----:B------:R-:W-:Y:S01]  /*1f60*/  DMUL R24, R24, R32 ;  /* 0x0000002018187228 */ /* 0x000fe20000000000 */
[----:B------:R-:W-:Y:S01]  /*1f70*/  SEL R36, RZ, 0x1, P4 ;  /* 0x00000001ff247807 */ /* 0x000fe20002000000 */
[----:B------:R-:W-:Y:S01]  /*1f80*/  IMAD.SHL.U32 R42, R42, 0x100, RZ ;  /* 0x000001002a2a7824 */ /* 0x000fe200078e00ff */
[----:B------:R-:W-:-:S02]  /*1f90*/  IADD3 R32, P4, R38, UR12, RZ ;  /* 0x0000000c26207c10 */ /* 0x000fc4000ff9e0ff */
[----:B------:R-:W-:Y:S02]  /*1fa0*/  SHF.L.U32 R37, R40, 0x8, RZ ;  /* 0x0000000828257819 */ /* 0x000fe400000006ff */
[----:B------:R-:W-:Y:S01]  /*1fb0*/  SEL R38, RZ, 0xffffffff, P0 ;  /* 0xffffffffff267807 */ /* 0x000fe20000000000 */
[----:B------:R-:W-:Y:S01]  /*1fc0*/  IMAD.SHL.U32 R40, R35, 0x100, RZ ;  /* 0x0000010023287824 */ /* 0x000fe200078e00ff */
[----:B------:R-:W-:Y:S02]  /*1fd0*/  IADD3.X R33, R31, UR13, RZ, P4, !PT ;  /* 0x0000000d1f217c10 */ /* 0x000fe4000a7fe4ff */
[----:B------:R-:W-:Y:S02]  /*1fe0*/  LOP3.LUT R36, R37, 0x100, R36, 0xe2, !PT ;  /* 0x0000010025247812 */ /* 0x000fe400078ee224 */
[----:B------:R-:W-:Y:S02]  /*1ff0*/  SEL R31, RZ, 0x1, P3 ;  /* 0x00000001ff1f7807 */ /* 0x000fe40001800000 */
[----:B------:R-:W-:-:S02]  /*2000*/  LOP3.LUT R11, R42, 0x100, R11, 0xe2, !PT ;  /* 0x000001002a0b7812 */ /* 0x000fc400078ee20b */
[----:B------:R-:W-:Y:S02]  /*2010*/  SEL R37, RZ, 0x1, P1 ;  /* 0x00000001ff257807 */ /* 0x000fe40000800000 */
[----:B------:R-:W-:Y:S01]  /*2020*/  SHF.L.U32 R38, R38, 0x8, RZ ;  /* 0x0000000826267819 */ /* 0x000fe200000006ff */
[----:B------:R-:W-:Y:S01]  /*2030*/  ULDC UR8, c[0x0][0xc] ;  /* 0x0000030000087ab9 */ /* 0x000fe20000000800 */
[----:B------:R-:W-:Y:S02]  /*2040*/  LOP3.LUT R31, R40, 0x100, R31, 0xe2, !PT ;  /* 0x00000100281f7812 */ /* 0x000fe400078ee21f */
[----:B------:R-:W-:Y:S02]  /*2050*/  LOP3.LUT R40, R38, 0x100, R37, 0xe2, !PT ;  /* 0x0000010026287812 */ /* 0x000fe400078ee225 */
[----:B------:R-:W-:Y:S01]  /*2060*/  PRMT R41, R36, 0x5410, R11 ;  /* 0x0000541024297816 */ /* 0x000fe2000000000b */
[----:B0-----:R-:W-:Y:S01]  /*2070*/  IMAD R11, R34, UR8, RZ ;  /* 0x00000008220b7c24 */ /* 0x001fe2000f8e02ff */
[----:B------:R-:W-:-:S04]  /*2080*/  IADD3 R38, P0, R30, UR14, RZ ;  /* 0x0000000e1e267c10 */ /* 0x000fc8000ff1e0ff */
[----:B------:R-:W-:Y:S02]  /*2090*/  IADD3.X R39, R3, UR15, RZ, P0, !PT ;  /* 0x0000000f03277c10 */ /* 0x000fe400087fe4ff */
[----:B------:R-:W-:Y:S01]  /*20a0*/  LEA R30, P0, R11, R30, 0x3 ;  /* 0x0000001e0b1e7211 */ /* 0x000fe200078018ff */
[----:B-----5:R-:W-:Y:S02]  /*20b0*/  DMUL R12, R12, R46 ;  /* 0x0000002e0c0c7228 */ /* 0x020fe40000000000 */
[----:B------:R-:W-:Y:S02]  /*20c0*/  DMUL R14, R14, R44 ;  /* 0x0000002c0e0e7228 */ /* 0x000fe40000000000 */
[----:B------:R-:W-:Y:S01]  /*20d0*/  IMAD.X R3, RZ, RZ, R3, P0 ;  /* 0x000000ffff037224 */ /* 0x000fe200000e0603 */
[----:B------:R-:W-:Y:S01]  /*20e0*/  ISETP.GE.U32.AND P0, PT, R30, UR36, PT ;  /* 0x000000241e007c0c */ /* 0x000fe2000bf06070 */
[----:B------:R-:W-:-:S03]  /*20f0*/  DMUL R16, R16, R28 ;  /* 0x0000001c10107228 */ /* 0x000fc60000000000 */
[----:B------:R-:W-:Y:S01]  /*2100*/  ISETP.GE.U32.AND.EX P0, PT, R3, UR37, PT, P0 ;  /* 0x0000002503007c0c */ /* 0x000fe2000bf06100 */
[-C--:B------:R-:W-:Y:S02]  /*2110*/  DMUL R12, R12, R28.reuse ;  /* 0x0000001c0c0c7228 */ /* 0x080fe40000000000 */
[-C--:B------:R-:W-:Y:S02]  /*2120*/  DMUL R14, R14, R28.reuse ;  /* 0x0000001c0e0e7228 */ /* 0x080fe40000000000 */
        /* <DEDUP_REMOVED lines=15> */
        .weak           $__internal_106_$__cuda_sm20_dblrcp_rn_slowpath_v3
        .type           $__internal_106_$__cuda_sm20_dblrcp_rn_slowpath_v3,@function
        .size           $__internal_106_$__cuda_sm20_dblrcp_rn_slowpath_v3,(.L_x_11704 - $__internal_106_$__cuda_sm20_dblrcp_rn_slowpath_v3)
$__internal_106_$__cuda_sm20_dblrcp_rn_slowpath_v3:
        /* <DEDUP_REMOVED lines=27> */
.L_x_4039:
        /* <DEDUP_REMOVED lines=10> */
.L_x_4037:
[----:B------:R-:W0:Y:S01]  /*2470*/  LDC R12, c[0x0][0x6f8] ;  /* 0x0001be00ff0c7b82 */ /* 0x000e220000000800 */
[----:B------:R-:W-:-:S07]  /*2480*/  LOP3.LUT R13, R11, 0x80000, RZ, 0xfc, !PT ;  /* 0x000800000b0d7812 */ /* 0x000fce00078efcff */
.L_x_4038:
[----:B0-----:R-:W-:Y:S01]  /*2490*/  IMAD.MOV.U32 R28, RZ, RZ, R12 ;  /* 0x000000ffff1c7224 */ /* 0x001fe200078e000c */
[----:B------:R-:W-:Y:S01]  /*24a0*/  MOV R29, R13 ;  /* 0x0000000d001d7202 */ /* 0x000fe20000000f00 */
[----:B------:R-:W-:Y:S01]  /*24b0*/  IMAD.MOV.U32 R12, RZ, RZ, R4 ;  /* 0x000000ffff0c7224 */ /* 0x000fe200078e0004 */
[----:B------:R-:W-:-:S04]  /*24c0*/  MOV R13, 0x0 ;  /* 0x00000000000d7802 */ /* 0x000fc80000000f00 */
[----:B------:R-:W-:Y:S05]  /*24d0*/  RET.REL.NODEC R12 `(_ZN2at6native43_GLOBAL__N__7cc8d1ed_10_Dropout_cu_0e96ed3824fused_dropout_kernel_vecIddmLi1ELi8EbEEvNS_4cuda6detail10TensorInfoIKT_T1_EENS5_IS6_S8_EENS5_IT4_S8_EES8_T0_NS_15PhiloxCudaStateE) ;  /* 0xffffffd80cc87950 */ /* 0x000fea0003c3ffff */
.L_x_4040:
        /* <DEDUP_REMOVED lines=10> */
.L_x_11704:


//--------------------- .text._ZN2at6native43_GLOBAL__N__7cc8d1ed_10_Dropout_cu_0e96ed3824fused_dropout_kernel_vecIddmLi1ELi16EbEEvNS_4cuda6detail10TensorInfoIKT_T1_EENS5_IS6_S8_EENS5_IT4_S8_EES8_T0_NS_15PhiloxCudaStateE --------------------------
	.section	.text._ZN2at6native43_GLOBAL__N__7cc8d1ed_10_Dropout_cu_0e96ed3824fused_dropout_kernel_vecIddmLi1ELi16EbEEvNS_4cuda6detail10TensorInfoIKT_T1_EENS5_IS6_S8_EENS5_IT4_S8_EES8_T0_NS_15PhiloxCudaStateE,"ax",@progbits
	.align	128
.text._ZN2at6native43_GLOBAL__N__7cc8d1ed_10_Dropout_cu_0e96ed3824fused_dropout_kernel_vecIddmLi1ELi16EbEEvNS_4cuda6detail10TensorInfoIKT_T1_EENS5_IS6_S8_EENS5_IT4_S8_EES8_T0_NS_15PhiloxCudaStateE:
        .type           _ZN2at6native43_GLOBAL__N__7cc8d1ed_10_Dropout_cu_0e96ed3824fused_dropout_kernel_vecIddmLi1ELi16EbEEvNS_4cuda6detail10TensorInfoIKT_T1_EENS5_IS6_S8_EENS5_IT4_S8_EES8_T0_NS_15PhiloxCudaStateE,@function
        .size           _ZN2at6native43_GLOBAL__N__7cc8d1ed_10_Dropout_cu_0e96ed3824fused_dropout_kernel_vecIddmLi1ELi16EbEEvNS_4cuda6detail10TensorInfoIKT_T1_EENS5_IS6_S8_EENS5_IT4_S8_EES8_T0_NS_15PhiloxCudaStateE,(.L_x_11706 - _ZN2at6native43_GLOBAL__N__7cc8d1ed_10_Dropout_cu_0e96ed3824fused_dropout_kernel_vecIddmLi1ELi16EbEEvNS_4cuda6detail10TensorInfoIKT_T1_EENS5_IS6_S8_EENS5_IT4_S8_EES8_T0_NS_15PhiloxCudaStateE)
        .other          _ZN2at6native43_GLOBAL__N__7cc8d1ed_10_Dropout_cu_0e96ed3824fused_dropout_kernel_vecIddmLi1ELi16EbEEvNS_4cuda6detail10TensorInfoIKT_T1_EENS5_IS6_S8_EENS5_IT4_S8_EES8_T0_NS_15PhiloxCudaStateE,@"STO_CUDA_ENTRY STV_DEFAULT"
_ZN2at6native43_GLOBAL__N__7cc8d1ed_10_Dropout_cu_0e96ed3824fused_dropout_kernel_vecIddmLi1ELi16EbEEvNS_4cuda6detail10TensorInfoIKT_T1_EENS5_IS6_S8_EENS5_IT4_S8_EES8_T0_NS_15PhiloxCudaStateE:
        /* <DEDUP_REMOVED lines=96> */
[----:B------:R-:W-:Y:S01]  /*0600*/  IMAD.MOV.U32 R54, RZ, RZ, R53 ;  /* 0x000000ffff367224 */ /* 0x000fe200078e0035 */
[----:B------:R-:W-:Y:S01]  /*0610*/  MOV R53, R6 ;  /* 0x0000000600357202 */ /* 0x000fe20000000f00 */
        /* <DEDUP_REMOVED lines=11> */
[----:B------:R-:W-:-:S09]  /*06d0*/  IMAD.U32 R8, RZ, RZ, UR7 ;  /* 0x00000007ff087e24 */ /* 0x000fd2000f8e00ff */
[----:B------:R-:W-:Y:S02]  /*06e0*/  R2UR UR4, R10 ;  /* 0x000000000a0472ca */ /* 0x000fe400000e0000 */
[----:B------:R-:W-:Y:S01]  /*06f0*/  R2UR UR5, R11 ;  /* 0x000000000b0572ca */ /* 0x000fe200000e0000 */
[----:B------:R-:W-:-:S14]  /*0700*/  @P0 BRA `(.L_x_4041) ;  /* 0x0000000000100947 */ /* 0x000fdc0003800000 */
[----:B------:R-:W-:-:S04]  /*0710*/  LOP3.LUT R0, R12, 0x7fffffff, RZ, 0xc0, !PT ;  /* 0x7fffffff0c007812 */ /* 0x000fc800078ec0ff */
[----:B------:R-:W-:Y:S02]  /*0720*/  IADD3 R12, R0, -0x100000, RZ ;  /* 0xfff00000000c7810 */ /* 0x000fe40007ffe0ff */
[----:B------:R-:W-:-:S07]  /*0730*/  MOV R0, 0x750 ;  /* 0x0000075000007802 */ /* 0x000fce0000000f00 */
[----:B------:R-:W-:Y:S05]  /*0740*/  CALL.REL.NOINC `($__internal_107_$__cuda_sm20_dblrcp_rn_slowpath_v3) ;  /* 0x0000003400ec7944 */ /* 0x000fea0003c00000 */
.L_x_4041:
[----:B------:R-:W-:Y:S01]  /*0750*/  IMAD R7, R7, -0x326172a9, RZ ;  /* 0xcd9e8d5707077824 */ /* 0x000fe200078e02ff */
[----:B------:R-:W-:Y:S01]  /*0760*/  ULOP3.LUT UR6, UR6, 0x3, URZ, 0xc0, !UPT ;  /* 0x0000000306067892 */ /* 0x000fe2000f8ec03f */
[----:B------:R-:W-:Y:S01]  /*0770*/  IMAD.MOV.U32 R5, RZ, RZ, RZ ;  /* 0x000000ffff057224 */ /* 0x000fe200078e00ff */
[----:B------:R-:W-:Y:S01]  /*0780*/  ULDC.64 UR30, c[0x0][0x6f8] ;  /* 0x0001be00001e7ab9 */ /* 0x000fe20000000a00 */
[----:B------:R-:W-:Y:S01]  /*0790*/  ULDC.64 UR32, c[0x0][0x6f0] ;  /* 0x0001bc0000207ab9 */ /* 0x000fe20000000a00 */
[----:B------:R-:W-:Y:S01]  /*07a0*/  ULDC.64 UR16, c[0x0][0x550] ;  /* 0x0001540000107ab9 */ /* 0x000fe20000000a00 */
[----:B------:R-:W-:Y:S01]  /*07b0*/  ULDC.64 UR14, c[0x0][0x3b0] ;  /* 0x0000ec00000e7ab9 */ /* 0x000fe20000000a00 */
[----:B------:R-:W-:-:S06]  /*07c0*/  ULDC.64 UR12, c[0x0][0x210] ;  /* 0x00008400000c7ab9 */ /* 0x000fcc0000000a00 */
.L_x_4063:
[----:B------:R-:W-:Y:S01]  /*07d0*/  ISETP.NE.AND P0, PT, RZ, UR6, PT ;  /* 0x00000006ff007c0c */ /* 0x000fe2000bf05270 */
[----:B-1----:R-:W-:Y:S01]  /*07e0*/  IMAD R12, R3, -0x2daee0ad, RZ ;  /* 0xd2511f53030c7824 */ /* 0x002fe200078e02ff */
[----:B------:R-:W-:Y:S01]  /*07f0*/  MOV R21, R7 ;  /* 0x0000000700157202 */ /* 0x000fe20000000f00 */
[----:B------:R-:W-:Y:S01]  /*0800*/  IMAD.U32 R7, RZ, RZ, UR11 ;  /* 0x0000000bff077e24 */ /* 0x000fe2000f8e00ff */
[----:B------:R-:W-:Y:S01]  /*0810*/  MOV R10, UR10 ;  /* 0x0000000a000a7c02 */ /* 0x000fe20008000f00 */
[----:B------:R-:W-:Y:S01]  /*0820*/  IMAD.U32 R22, RZ, RZ, UR10 ;  /* 0x0000000aff167e24 */ /* 0x000fe2000f8e00ff */
[----:B------:R-:W-:Y:S01]  /*0830*/  MOV R23, UR11 ;  /* 0x0000000b00177c02 */ /* 0x000fe20008000f00 */
[----:B------:R-:W-:Y:S01]  /*0840*/  IMAD.U32 R3, RZ, RZ, UR10 ;  /* 0x0000000aff037e24 */ /* 0x000fe2000f8e00ff */
[----:B------:R-:W-:Y:S01]  /*0850*/  IADD3 R7, R7, -0x4498517b, RZ ;  /* 0xbb67ae8507077810 */ /* 0x000fe20007ffe0ff */
[----:B------:R-:W-:Y:S01]  /*0860*/  IMAD.U32 R11, RZ, RZ, UR11 ;  /* 0x0000000bff0b7e24 */ /* 0x000fe2000f8e00ff */
[----:B------:R-:W-:Y:S01]  /*0870*/  IADD3 R22, R22, -0x255992d5, RZ ;  /* 0xdaa66d2b16167810 */ /* 0x000fe20007ffe0ff */
[----:B------:R-:W-:-:S02]  /*0880*/  IMAD.U32 R24, RZ, RZ, UR10 ;  /* 0x0000000aff187e24 */ /* 0x000fc4000f8e00ff */
[----:B------:R-:W-:Y:S02]  /*0890*/  IMAD.MOV.U32 R20, RZ, RZ, R53 ;  /* 0x000000ffff147224 */ /* 0x000fe400078e0035 */
[----:B------:R-:W-:Y:S02]  /*08a0*/  VIADD R3, R3, 0x9e3779b9 ;  /* 0x9e3779b903037836 */ /* 0x000fe40000000000 */
[----:B------:R-:W-:Y:S02]  /*08b0*/  VIADD R10, R10, 0x3c6ef372 ;  /* 0x3c6ef3720a0a7836 */ /* 0x000fe40000000000 */
        /* <DEDUP_REMOVED lines=17> */
.L_x_4044:
[----:B------:R-:W-:Y:S05]  /*09d0*/  BSYNC B0 ;  /* 0x0000000000007941 */ /* 0x000fea0003800000 */
.L_x_4043:
[----:B------:R-:W-:Y:S01]  /*09e0*/  IMAD.HI.U32 R9, R2, -0x326172a9, RZ ;  /* 0xcd9e8d5702097827 */ /* 0x000fe200078e00ff */
[----:B------:R-:W-:Y:S02]  /*09f0*/  LOP3.LUT R0, R0, UR11, R5, 0x96, !PT ;  /* 0x0000000b00007c12 */ /* 0x000fe4000f8e9605 */
[----:B------:R-:W-:Y:S01]  /*0a00*/  LOP3.LUT R25, R5, UR11, RZ, 0x3c, !PT ;  /* 0x0000000b05197c12 */ /* 0x000fe2000f8e3cff */
[----:B------:R-:W-:Y:S01]  /*0a10*/  IMAD.MOV.U32 R35, RZ, RZ, -0x2daee0ad ;  /* 0xd2511f53ff237424 */ /* 0x000fe200078e00ff */
[----:B------:R-:W-:Y:S01]  /*0a20*/  LOP3.LUT R9, R9, UR10, R6, 0x96, !PT ;  /* 0x0000000a09097c12 */ /* 0x000fe2000f8e9606 */
[----:B------:R-:W-:Y:S02]  /*0a30*/  IMAD R13, R2, -0x326172a9, RZ ;  /* 0xcd9e8d57020d7824 */ /* 0x000fe400078e02ff */
[----:B------:R-:W-:-:S04]  /*0a40*/  IMAD.WIDE.U32 R16, R0, -0x326172a9, RZ ;  /* 0xcd9e8d5700107825 */ /* 0x000fc800078e00ff */
[----:B------:R-:W-:Y:S01]  /*0a50*/  IMAD R0, R8, R35, -0x2daee0ad ;  /* 0xd2511f5308007424 */ /* 0x000fe200078e0223 */
[----:B------:R-:W-:Y:S01]  /*0a60*/  LOP3.LUT R13, R17, R13, R3, 0x96, !PT ;  /* 0x0000000d110d7212 */ /* 0x000fe200078e9603 */
[----:B------:R-:W-:-:S04]  /*0a70*/  IMAD.WIDE.U32 R14, R9, -0x2daee0ad, RZ ;  /* 0xd2511f53090e7825 */ /* 0x000fc800078e00ff */
[----:B------:R-:W-:Y:S01]  /*0a80*/  IMAD.WIDE.U32 R18, R13, -0x2daee0ad, RZ ;  /* 0xd2511f530d127825 */ /* 0x000fe200078e00ff */
[----:B------:R-:W-:-:S03]  /*0a90*/  LOP3.LUT R0, R15, R0, R7, 0x96, !PT ;  /* 0x000000000f007212 */ /* 0x000fc600078e9607 */
[----:B------:R-:W-:Y:S01]  /*0aa0*/  IMAD.U32 R9, RZ, RZ, UR6 ;  /* 0x00000006ff097e24 */ /* 0x000fe2000f8e00ff */
[----:B------:R-:W-:Y:S01]  /*0ab0*/  LOP3.LUT R17, R19, R14, R11, 0x96, !PT ;  /* 0x0000000e13117212 */ /* 0x000fe200078e960b */
[----:B------:R-:W-:-:S03]  /*0ac0*/  IMAD.WIDE.U32 R26, R0, -0x326172a9, RZ ;  /* 0xcd9e8d57001a7825 */ /* 0x000fc600078e00ff */
[----:B------:R-:W-:Y:S02]  /*0ad0*/  ISETP.NE.AND P0, PT, R9, 0x1, PT ;  /* 0x000000010900780c */ /* 0x000fe40003f05270 */
        /* <DEDUP_REMOVED lines=25> */
[----:B------:R-:W-:Y:S01]  /*0c70*/  IMAD.WIDE.U32 R14, R14, -0x326172a9, RZ ;  /* 0xcd9e8d570e0e7825 */ /* 0x000fe200078e00ff */
[----:B------:R-:W-:-:S03]  /*0c80*/  IADD3 R16, R8, 0x2, RZ ;  /* 0x0000000208107810 */ /* 0x000fc60007ffe0ff */
[----:B------:R-:W-:Y:S01]  /*0c90*/  IMAD.HI.U32 R9, R0, -0x2daee0ad, RZ ;  /* 0xd2511f5300097827 */ /* 0x000fe200078e00ff */
[----:B------:R-:W-:Y:S02]  /*0ca0*/  LOP3.LUT R18, R15, UR27, R18, 0x96, !PT ;  /* 0x0000001b0f127c12 */ /* 0x000fe4000f8e9612 */
[----:B------:R-:W-:Y:S01]  /*0cb0*/  ISETP.NE.AND P1, PT, R16, RZ, PT ;  /* 0x000000ff1000720c */ /* 0x000fe20003f25270 */
[----:B------:R-:W-:Y:S01]  /*0cc0*/  IMAD.MOV.U32 R39, RZ, RZ, R14 ;  /* 0x000000ffff277224 */ /* 0x000fe200078e000e */
[----:B------:R-:W-:Y:S01]  /*0cd0*/  LOP3.LUT R38, R9, UR28, R38, 0x96, !PT ;  /* 0x0000001c09267c12 */ /* 0x000fe2000f8e9626 */
[----:B------:R-:W-:Y:S01]  /*0ce0*/  IMAD.MOV.U32 R15, RZ, RZ, R12 ;  /* 0x000000ffff0f7224 */ /* 0x000fe200078e000c */
[----:B------:R-:W-:Y:S01]  /*0cf0*/  MOV R14, R18 ;  /* 0x00000012000e7202 */ /* 0x000fe20000000f00 */
[----:B------:R-:W-:Y:S08]  /*0d00*/  @!P0 BRA `(.L_x_4045) ;  /* 0x0000000000288947 */ /* 0x000ff00003800000 */
        /* <DEDUP_REMOVED lines=10> */
.L_x_4045:
        /* <DEDUP_REMOVED lines=21> */
.L_x_4047:
[----:B------:R-:W-:Y:S05]  /*0f00*/  BSYNC B0 ;  /* 0x0000000000007941 */ /* 0x000fea0003800000 */
.L_x_4046:
[----:B------:R-:W-:Y:S01]  /*0f10*/  LOP3.LUT R12, R27, UR10, R6, 0x96, !PT ;  /* 0x0000000a1b0c7c12 */ /* 0x000fe2000f8e9606 */
[----:B------:R-:W-:Y:S01]  /*0f20*/  IMAD R9, R4, R35, -0x2daee0ad ;  /* 0xd2511f5304097424 */ /* 0x000fe200078e0223 */
[----:B------:R-:W-:Y:S01]  /*0f30*/  LOP3.LUT R16, R25, R16, RZ, 0x3c, !PT ;  /* 0x0000001019107212 */ /* 0x000fe200078e3cff */
[----:B------:R-:W-:Y:S02]  /*0f40*/  IMAD R0, R0, -0x2daee0ad, RZ ;  /* 0xd2511f5300007824 */ /* 0x000fe400078e02ff */
        /* <DEDUP_REMOVED lines=33> */
[----:B------:R-:W-:Y:S01]  /*1160*/  IMAD.HI.U32 R17, R9, -0x2daee0ad, RZ ;  /* 0xd2511f5309117827 */ /* 0x000fe200078e00ff */
[----:B------:R-:W-:-:S03]  /*1170*/  ISETP.NE.AND P1, PT, R19, RZ, PT ;  /* 0x000000ff1300720c */ /* 0x000fc60003f25270 */
[----:B------:R-:W-:Y:S01]  /*1180*/  IMAD.WIDE.U32 R12, R12, -0x326172a9, RZ ;  /* 0xcd9e8d570c0c7825 */ /* 0x000fe200078e00ff */
[----:B------:R-:W-:-:S03]  /*1190*/  LOP3.LUT R16, R17, UR28, R28, 0x96, !PT ;  /* 0x0000001c11107c12 */ /* 0x000fc6000f8e961c */
[----:B------:R-:W-:Y:S01]  /*11a0*/  IMAD.MOV.U32 R17, RZ, RZ, R12 ;  /* 0x000000ffff117224 */ /* 0x000fe200078e000c */
[----:B------:R-:W-:Y:S01]  /*11b0*/  LOP3.LUT R13, R13, UR27, R18, 0x96, !PT ;  /* 0x0000001b0d0d7c12 */ /* 0x000fe2000f8e9612 */
[----:B------:R-:W-:Y:S01]  /*11c0*/  IMAD.HI.U32 R12, R19, -0x2daee0ad, RZ ;  /* 0xd2511f53130c7827 */ /* 0x000fe200078e00ff */
[----:B------:R-:W-:-:S03]  /*11d0*/  MOV R19, R0 ;  /* 0x0000000000137202 */ /* 0x000fc60000000f00 */
        /* <DEDUP_REMOVED lines=12> */
.L_x_4048:
        /* <DEDUP_REMOVED lines=13> */
[----:B------:R-:W-:Y:S02]  /*1370*/  LOP3.LUT R26, R26, R3, RZ, 0x3c, !PT ;  /* 0x000000031a1a7212 */ /* 0x000fe400078e3cff */
[----:B------:R-:W-:-:S04]  /*1380*/  @P1 IMAD.MOV R0, RZ, RZ, R5 ;  /* 0x000000ffff001224 */ /* 0x000fc800078e0205 */
[----:B------:R-:W-:Y:S01]  /*1390*/  IMAD.MOV.U32 R5, RZ, RZ, R0 ;  /* 0x000000ffff057224 */ /* 0x000fe200078e0000 */
[----:B------:R-:W-:-:S07]  /*13a0*/  LOP3.LUT R25, R0, UR11, RZ, 0x3c, !PT ;  /* 0x0000000b00197c12 */ /* 0x000fce000f8e3cff */
.L_x_4050:
[----:B------:R-:W-:Y:S05]  /*13b0*/  BSYNC B0 ;  /* 0x0000000000007941 */ /* 0x000fea0003800000 */
.L_x_4049:
        /* <DEDUP_REMOVED lines=8> */
[----:B------:R-:W-:Y:S01]  /*1440*/  IMAD.WIDE.U32 R12, R0, -0x326172a9, RZ ;  /* 0xcd9e8d57000c7825 */ /* 0x000fe200078e00ff */
[----:B------:R-:W-:-:S03]  /*1450*/  IADD3 R0, R8, 0x4, RZ ;  /* 0x0000000408007810 */ /* 0x000fc60007ffe0ff */
        /* <DEDUP_REMOVED lines=31> */
[----:B------:R-:W-:Y:S01]  /*1650*/  LOP3.LUT R29, R29, UR27, R12, 0x96, !PT ;  /* 0x0000001b1d1d7c12 */ /* 0x000fe2000f8e960c */
[----:B------:R-:W-:Y:S02]  /*1660*/  IMAD.MOV.U32 R9, RZ, RZ, R28 ;  /* 0x000000ffff097224 */ /* 0x000fe400078e001c */
        /* <DEDUP_REMOVED lines=14> */
.L_x_4051:
        /* <DEDUP_REMOVED lines=17> */
.L_x_4053:
[----:B------:R-:W-:Y:S05]  /*1860*/  BSYNC B0 ;  /* 0x0000000000007941 */ /* 0x000fea0003800000 */
.L_x_4052:
[----:B------:R-:W-:Y:S01]  /*1870*/  LOP3.LUT R28, R27, UR10, R6, 0x96, !PT ;  /* 0x0000000a1b1c7c12 */ /* 0x000fe2000f8e9606 */
[----:B------:R-:W-:Y:S01]  /*1880*/  IMAD R4, R4, R35, 0x76f35df9 ;  /* 0x76f35df904047424 */ /* 0x000fe200078e0223 */
        /* <DEDUP_REMOVED lines=33> */
[----:B------:R-:W-:Y:S01]  /*1aa0*/  MOV R24, R21 ;  /* 0x0000001500187202 */ /* 0x000fe20000000f00 */
[----:B------:R-:W-:Y:S01]  /*1ab0*/  IMAD.MOV.U32 R25, RZ, RZ, R20 ;  /* 0x000000ffff197224 */ /* 0x000fe200078e0014 */
[----:B------:R-:W-:Y:S01]  /*1ac0*/  LOP3.LUT R10, R27, UR26, R10, 0x96, !PT ;  /* 0x0000001a1b0a7c12 */ /* 0x000fe2000f8e960a */
[----:B------:R-:W-:-:S04]  /*1ad0*/  IMAD.HI.U32 R53, R3, -0x2daee0ad, RZ ;  /* 0xd2511f5303357827 */ /* 0x000fc800078e00ff */
[----:B------:R-:W-:Y:S01]  /*1ae0*/  IMAD.WIDE.U32 R10, R10, -0x326172a9, RZ ;  /* 0xcd9e8d570a0a7825 */ /* 0x000fe200078e00ff */
[----:B------:R-:W-:-:S04]  /*1af0*/  LOP3.LUT R53, R53, UR28, R26, 0x96, !PT ;  /* 0x0000001c35357c12 */ /* 0x000fc8000f8e961a */
        /* <DEDUP_REMOVED lines=21> */
.L_x_4042:
        /* <DEDUP_REMOVED lines=14> */
.L_x_4056:
[----:B------:R-:W-:Y:S05]  /*1d30*/  BSYNC B0 ;  /* 0x0000000000007941 */ /* 0x000fea0003800000 */
.L_x_4055:
        /* <DEDUP_REMOVED lines=30> */
.L_x_4058:
[----:B------:R-:W-:Y:S05]  /*1f20*/  BSYNC B0 ;  /* 0x0000000000007941 */ /* 0x000fea0003800000 */
.L_x_4057:
        /* <DEDUP_REMOVED lines=25> */
.L_x_4060:
[----:B------:R-:W-:Y:S05]  /*20c0*/  BSYNC B0 ;  /* 0x0000000000007941 */ /* 0x000fea0003800000 */
.L_x_4059:
        /* <DEDUP_REMOVED lines=24> */
.L_x_4062:
[----:B------:R-:W-:Y:S05]  /*2250*/  BSYNC B0 ;  /* 0x0000000000007941 */ /* 0x000fea0003800000 */
.L_x_4061:
[----:B------:R-:W-:Y:S01]  /*2260*/  IMAD.HI.U32 R34, R34, -0x2daee0ad, RZ ;  /* 0xd2511f5322227827 */ /* 0x000fe200078e00ff */
[----:B------:R-:W-:Y:S02]  /*2270*/  LOP3.LUT R27, R18, R35, RZ, 0x3c, !PT ;  /* 0x00000023121b7212 */ /* 0x000fe400078e3cff */
[----:B------:R-:W-:Y:S01]  /*2280*/  LOP3.LUT R15, R15, UR10, R17, 0x96, !PT ;  /* 0x0000000a0f0f7c12 */ /* 0x000fe2000f8e9611 */
[----:B------:R-:W-:Y:S01]  /*2290*/  IMAD R14, R8, -0x2daee0ad, RZ ;  /* 0xd2511f53080e7824 */ /* 0x000fe200078e02ff */
[----:B------:R-:W-:Y:S01]  /*22a0*/  LOP3.LUT R17, R25, UR10, R26, 0x96, !PT ;  /* 0x0000000a19117c12 */ /* 0x000fe2000f8e961a */
[----:B------:R-:W-:Y:S01]  /*22b0*/  IMAD.HI.U32 R35, R0, -0x2daee0ad, RZ ;  /* 0xd2511f5300237827 */ /* 0x000fe200078e00ff */
[----:B------:R-:W-:Y:S02]  /*22c0*/  LOP3.LUT R34, R29, R34, RZ, 0x3c, !PT ;  /* 0x000000221d227212 */ /* 0x000fe400078e3cff */
[----:B------:R-:W-:Y:S01]  /*22d0*/  LOP3.LUT R8, R30, UR10, R31, 0x96, !PT ;  /* 0x0000000a1e087c12 */ /* 0x000fe2000f8e961f */
[----:B------:R-:W-:Y:S01]  /*22e0*/  IMAD.HI.U32 R25, R27, -0x326172a9, RZ ;  /* 0xcd9e8d571b197827 */ /* 0x000fe200078e00ff */
[----:B------:R-:W-:-:S02]  /*22f0*/  IADD3 R18, R14, -0x2daee0ad, RZ ;  /* 0xd2511f530e127810 */ /* 0x000fc40007ffe0ff */
[----:B------:R-:W-:Y:S01]  /*2300*/  LOP3.LUT R35, R32, R35, RZ, 0x3c, !PT ;  /* 0x0000002320237212 */ /* 0x000fe200078e3cff */
[----:B------:R-:W-:Y:S01]  /*2310*/  IMAD.HI.U32 R3, R15, -0x2daee0ad, RZ ;  /* 0xd2511f530f037827 */ /* 0x000fe200078e00ff */
[----:B------:R-:W-:Y:S02]  /*2320*/  LOP3.LUT R33, R33, UR10, R6, 0x96, !PT ;  /* 0x0000000a21217c12 */ /* 0x000fe4000f8e9606 */
[----:B------:R-:W-:Y:S01]  /*2330*/  LOP3.LUT R25, R16, R25, RZ, 0x3c, !PT ;  /* 0x0000001910197212 */ /* 0x000fe200078e3cff */
[C---:B------:R-:W-:Y:S01]  /*2340*/  VIADD R29, R14.reuse, 0xa4a23ea6 ;  /* 0xa4a23ea60e1d7836 */ /* 0x040fe20000000000 */
[----:B------:R-:W-:Y:S01]  /*2350*/  LOP3.LUT R3, R3, R18, R7, 0x96, !PT ;  /* 0x0000001203037212 */ /* 0x000fe200078e9607 */
[----:B------:R-:W-:Y:S01]  /*2360*/  IMAD.HI.U32 R26, R17, -0x2daee0ad, RZ ;  /* 0xd2511f53111a7827 */ /* 0x000fe200078e00ff */
[----:B------:R-:W-:-:S03]  /*2370*/  IADD3 R16, R14, 0x76f35df9, RZ ;  /* 0x76f35df90e107810 */ /* 0x000fc60007ffe0ff */
[----:B------:R-:W-:Y:S01]  /*2380*/  IMAD.HI.U32 R31, R34, -0x326172a9, RZ ;  /* 0xcd9e8d57221f7827 */ /* 0x000fe200078e00ff */
[----:B------:R-:W-:-:S03]  /*2390*/  LOP3.LUT R18, R26, R29, R7, 0x96, !PT ;  /* 0x0000001d1a127212 */ /* 0x000fc600078e9607 */
[----:B------:R-:W-:Y:S01]  /*23a0*/  IMAD.HI.U32 R32, R8, -0x2daee0ad, RZ ;  /* 0xd2511f5308207827 */ /* 0x000fe200078e00ff */
[----:B------:R-:W-:-:S03]  /*23b0*/  LOP3.LUT R29, R28, R31, RZ, 0x3c, !PT ;  /* 0x0000001f1c1d7212 */ /* 0x000fc600078e3cff */
[----:B------:R-:W-:Y:S01]  /*23c0*/  VIADD R36, R14, 0x49447d4c ;  /* 0x49447d4c0e247836 */ /* 0x000fe20000000000 */
[----:B------:R-:W-:Y:S01]  /*23d0*/  LOP3.LUT R32, R32, R16, R7, 0x96, !PT ;  /* 0x0000001020207212 */ /* 0x000fe200078e9607 */
[----:B------:R-:W-:Y:S02]  /*23e0*/  IMAD R26, R15, -0x2daee0ad, RZ ;  /* 0xd2511f530f1a7824 */ /* 0x000fe400078e02ff */
[----:B------:R-:W-:-:S04]  /*23f0*/  IMAD.WIDE.U32 R14, R33, -0x2daee0ad, RZ ;  /* 0xd2511f53210e7825 */ /* 0x000fc800078e00ff */
[----:B------:R-:W-:Y:S01]  /*2400*/  IMAD R31, R17, -0x2daee0ad, RZ ;  /* 0xd2511f53111f7824 */ /* 0x000fe200078e02ff */
[----:B------:R-:W-:Y:S01]  /*2410*/  LOP3.LUT R36, R15, R36, R7, 0x96, !PT ;  /* 0x000000240f247212 */ /* 0x000fe200078e9607 */
[----:B------:R-:W-:-:S04]  /*2420*/  IMAD.WIDE.U32 R16, R35, -0x326172a9, RZ ;  /* 0xcd9e8d5723107825 */ /* 0x000fc800078e00ff */
[----:B------:R-:W-:-:S04]  /*2430*/  IMAD.HI.U32 R28, R13, -0x2daee0ad, RZ ;  /* 0xd2511f530d1c7827 */ /* 0x000fc800078e00ff */
[----:B------:R-:W-:Y:S01]  /*2440*/  IMAD.HI.U32 R30, R25, -0x2daee0ad, RZ ;  /* 0xd2511f53191e7827 */ /* 0x000fe200078e00ff */
[----:B------:R-:W-:-:S03]  /*2450*/  LOP3.LUT R7, R28, R26, R11, 0x96, !PT ;  /* 0x0000001a1c077212 */ /* 0x000fc600078e960b */
[----:B------:R-:W-:Y:S01]  /*2460*/  IMAD R15, R9, -0x326172a9, RZ ;  /* 0xcd9e8d57090f7824 */ /* 0x000fe200078e02ff */
[----:B------:R-:W-:Y:S01]  /*2470*/  LOP3.LUT R9, R19, R17, RZ, 0x3c, !PT ;  /* 0x0000001113097212 */ /* 0x000fe200078e3cff */
[----:B------:R-:W-:Y:S01]  /*2480*/  IMAD R28, R27, -0x326172a9, RZ ;  /* 0xcd9e8d571b1c7824 */ /* 0x000fe200078e02ff */
[----:B------:R-:W-:Y:S01]  /*2490*/  LOP3.LUT R26, R30, R31, R11, 0x96, !PT ;  /* 0x0000001f1e1a7212 */ /* 0x000fe200078e960b */
[----:B------:R-:W-:Y:S02]  /*24a0*/  IMAD R31, R34, -0x326172a9, RZ ;  /* 0xcd9e8d57221f7824 */ /* 0x000fe400078e02ff */
[----:B------:R-:W-:Y:S02]  /*24b0*/  IMAD R34, R8, -0x2daee0ad, RZ ;  /* 0xd2511f5308227824 */ /* 0x000fe400078e02ff */
[----:B------:R-:W-:-:S04]  /*24c0*/  IMAD.HI.U32 R17, R29, -0x2daee0ad, RZ ;  /* 0xd2511f531d117827 */ /* 0x000fc800078e00ff */
[----:B------:R-:W-:Y:S01]  /*24d0*/  IMAD.WIDE.U32 R8, R9, -0x2daee0ad, RZ ;  /* 0xd2511f5309087825 */ /* 0x000fe200078e00ff */
[----:B------:R-:W-:-:S03]  /*24e0*/  LOP3.LUT R17, R17, R34, R11, 0x96, !PT ;  /* 0x0000002211117212 */ /* 0x000fc600078e960b */
[----:B------:R-:W-:Y:S01]  /*24f0*/  IMAD.HI.U32 R27, R18, -0x326172a9, RZ ;  /* 0xcd9e8d57121b7827 */ /* 0x000fe200078e00ff */
[----:B------:R-:W-:-:S03]  /*2500*/  LOP3.LUT R14, R9, R14, R11, 0x96, !PT ;  /* 0x0000000e090e7212 */ /* 0x000fc600078e960b */
[----:B------:R-:W-:Y:S01]  /*2510*/  IMAD.HI.U32 R19, R3, -0x326172a9, RZ ;  /* 0xcd9e8d5703137827 */ /* 0x000fe200078e00ff */
[----:B------:R-:W-:-:S03]  /*2520*/  LOP3.LUT R9, R27, R28, R10, 0x96, !PT ;  /* 0x0000001c1b097212 */ /* 0x000fc600078e960a */
[----:B------:R-:W-:Y:S01]  /*2530*/  IMAD.HI.U32 R30, R32, -0x326172a9, RZ ;  /* 0xcd9e8d57201e7827 */ /* 0x000fe200078e00ff */
[----:B------:R-:W-:-:S03]  /*2540*/  LOP3.LUT R11, R19, R15, R10, 0x96, !PT ;  /* 0x0000000f130b7212 */ /* 0x000fc600078e960a */
[----:B------:R-:W-:Y:S01]  /*2550*/  IMAD R28, R18, -0x326172a9, RZ ;  /* 0xcd9e8d57121c7824 */ /* 0x000fe200078e02ff */
[----:B------:R-:W-:Y:S01]  /*2560*/  LOP3.LUT R30, R30, R31, R10, 0x96, !PT ;  /* 0x0000001f1e1e7212 */ /* 0x000fe200078e960a */
[----:B------:R-:W-:Y:S02]  /*2570*/  IMAD R27, R3, -0x326172a9, RZ ;  /* 0xcd9e8d57031b7824 */ /* 0x000fe400078e02ff */
[----:B------:R-:W-:-:S04]  /*2580*/  IMAD.WIDE.U32 R18, R36, -0x326172a9, RZ ;  /* 0xcd9e8d5724127825 */ /* 0x000fc800078e00ff */
[----:B------:R-:W-:Y:S01]  /*2590*/  IMAD R33, R32, -0x326172a9, RZ ;  /* 0xcd9e8d5720217824 */ /* 0x000fe200078e02ff */
[----:B------:R-:W-:Y:S01]  /*25a0*/  LOP3.LUT R10, R19, R16, R10, 0x96, !PT ;  /* 0x00000010130a7212 */ /* 0x000fe200078e960a */
[----:B------:R-:W-:-:S04]  /*25b0*/  IMAD.HI.U32 R3, R7, -0x326172a9, RZ ;  /* 0xcd9e8d5707037827 */ /* 0x000fc800078e00ff */
[----:B------:R-:W-:Y:S01]  /*25c0*/  IMAD.HI.U32 R32, R17, -0x326172a9, RZ ;  /* 0xcd9e8d5711207827 */ /* 0x000fe200078e00ff */
        /* <DEDUP_REMOVED lines=8> */
[----:B------:R-:W-:Y:S02]  /*2650*/  IMAD R15, R11, -0x2daee0ad, RZ ;  /* 0xd2511f530b0f7824 */ /* 0x000fe400078e02ff */
[----:B------:R-:W-:Y:S02]  /*2660*/  IMAD R25, R25, -0x2daee0ad, RZ ;  /* 0xd2511f5319197824 */ /* 0x000fe400078e02ff */
[----:B------:R-:W-:-:S04]  /*2670*/  IMAD.HI.U32 R22, R9, -0x2daee0ad, RZ ;  /* 0xd2511f5309167827 */ /* 0x000fc800078e00ff */
[----:B------:R-:W-:Y:S01]  /*2680*/  IMAD.WIDE.U32 R10, R10, -0x2daee0ad, RZ ;  /* 0xd2511f530a0a7825 */ /* 0x000fe200078e00ff */
[----:B------:R-:W-:-:S03]  /*2690*/  LOP3.LUT R22, R22, R25, R23, 0x96, !PT ;  /* 0x0000001916167212 */ /* 0x000fc600078e9617 */
[----:B------:R-:W-:Y:S01]  /*26a0*/  IMAD R32, R29, -0x2daee0ad, RZ ;  /* 0xd2511f531d207824 */ /* 0x000fe200078e02ff */
[--C-:B------:R-:W-:Y:S01]  /*26b0*/  LOP3.LUT R29, R13, R16, R23.reuse, 0x96, !PT ;  /* 0x000000100d1d7212 */ /* 0x100fe200078e9617 */
[----:B------:R-:W-:Y:S01]  /*26c0*/  IMAD.HI.U32 R19, R30, -0x2daee0ad, RZ ;  /* 0xd2511f531e137827 */ /* 0x000fe200078e00ff */
[----:B------:R-:W-:-:S03]  /*26d0*/  LOP3.LUT R16, R11, R8, R23, 0x96, !PT ;  /* 0x000000080b107212 */ /* 0x000fc600078e9617 */
[----:B------:R-:W-:Y:S01]  /*26e0*/  IMAD.HI.U32 R18, R27, -0x2daee0ad, RZ ;  /* 0xd2511f531b127827 */ /* 0x000fe200078e00ff */
[----:B------:R-:W-:-:S03]  /*26f0*/  LOP3.LUT R25, R19, R32, R23, 0x96, !PT ;  /* 0x0000002013197212 */ /* 0x000fc600078e9617 */
[----:B------:R-:W-:Y:S01]  /*2700*/  IMAD R7, R7, -0x326172a9, RZ ;  /* 0xcd9e8d5707077824 */ /* 0x000fe200078e02ff */
[----:B------:R-:W-:Y:S01]  /*2710*/  LOP3.LUT R15, R18, UR18, R15, 0x96, !PT ;  /* 0x00000012120f7c12 */ /* 0x000fe2000f8e960f */
        /* <DEDUP_REMOVED lines=10> */
[----:B------:R-:W-:-:S03]  /*27c0*/  LOP3.LUT R10, R19, UR18, R10, 0x96, !PT ;  /* 0x00000012130a7c12 */ /* 0x000fc6000f8e960a */
[----:B------:R-:W-:Y:S01]  /*27d0*/  IMAD R19, R29, -0x326172a9, RZ ;  /* 0xcd9e8d571d137824 */ /* 0x000fe200078e02ff */
[----:B------:R-:W-:Y:S01]  /*27e0*/  LOP3.LUT R13, R31, R23, R24, 0x96, !PT ;  /* 0x000000171f0d7212 */ /* 0x000fe200078e9618 */
        /* <DEDUP_REMOVED lines=106> */
[----:B------:R-:W-:Y:S01]  /*2e90*/  IMAD.HI.U32 R19, R11, -0x2daee0ad, RZ ;  /* 0xd2511f530b137827 */ /* 0x000fe200078e00ff */
[----:B------:R-:W-:-:S03]  /*2ea0*/  MOV R14, R12 ;  /* 0x0000000c000e7202 */ /* 0x000fc60000000f00 */
        /* <DEDUP_REMOVED lines=9> */
[----:B------:R-:W-:Y:S01]  /*2f40*/  IMAD.MOV.U32 R24, RZ, RZ, R4 ;  /* 0x000000ffff187224 */ /* 0x000fe200078e0004 */
[----:B------:R-:W-:Y:S01]  /*2f50*/  LOP3.LUT R9, R9, UR27, R29, 0x96, !PT ;  /* 0x0000001b09097c12 */ /* 0x000fe2000f8e961d */
[----:B------:R-:W-:Y:S02]  /*2f60*/  IMAD R18, R11, -0x2daee0ad, RZ ;  /* 0xd2511f530b127824 */ /* 0x000fe400078e02ff */
[----:B------:R-:W-:Y:S02]  /*2f70*/  IMAD.MOV.U32 R15, RZ, RZ, R20 ;  /* 0x000000ffff0f7224 */ /* 0x000fe400078e0014 */
[----:B------:R-:W-:Y:S02]  /*2f80*/  IMAD R12, R22, -0x2daee0ad, RZ ;  /* 0xd2511f53160c7824 */ /* 0x000fe400078e02ff */
[----:B------:R-:W-:Y:S02]  /*2f90*/  IMAD R11, R23, -0x2daee0ad, RZ ;  /* 0xd2511f53170b7824 */ /* 0x000fe400078e02ff */
[----:B------:R-:W-:-:S07]  /*2fa0*/  IMAD.MOV.U32 R4, RZ, RZ, R27 ;  /* 0x000000ffff047224 */ /* 0x000fce00078e001b */
.L_x_4054:
[C---:B------:R-:W-:Y:S02]  /*2fb0*/  SHF.L.U32 R56, R52.reuse, 0x3, RZ ;  /* 0x0000000334387819 */ /* 0x040fe400000006ff */
[----:B------:R-:W-:Y:S02]  /*2fc0*/  SHF.L.U64.HI R57, R52, 0x3, R54 ;  /* 0x0000000334397819 */ /* 0x000fe40000010236 */
[----:B------:R-:W-:-:S04]  /*2fd0*/  IADD3 R36, P0, R56, UR12, RZ ;  /* 0x0000000c38247c10 */ /* 0x000fc8000ff1e0ff */
[----:B------:R-:W-:-:S05]  /*2fe0*/  IADD3.X R37, R57, UR13, RZ, P0, !PT ;  /* 0x0000000d39257c10 */ /* 0x000fca00087fe4ff */
[----:B------:R-:W2:Y:S04]  /*2ff0*/  LDG.E.128 R28, desc[UR8][R36.64] ;  /* 0x00000008241c7981 */ /* 0x000ea8000c1e1d00 */
[----:B------:R-:W3:Y:S04]  /*3000*/  LDG.E.128 R32, desc[UR8][R36.64+0x10] ;  /* 0x0000100824207981 */ /* 0x000ee8000c1e1d00 */
[----:B------:R-:W4:Y:S01]  /*3010*/  LDG.E.128 R20, desc[UR8][R36.64+0x20] ;  /* 0x0000200824147981 */ /* 0x000f22000c1e1d00 */
[----:B------:R-:W-:Y:S01]  /*3020*/  I2FP.F32.U32 R24, R24 ;  /* 0x0000001800187245 */ /* 0x000fe20000201000 */
[----:B------:R-:W-:Y:S01]  /*3030*/  IMAD.MOV.U32 R55, RZ, RZ, 0x2f800000 ;  /* 0x2f800000ff377424 */ /* 0x000fe200078e00ff */
[----:B------:R-:W-:-:S02]  /*3040*/  I2FP.F32.U32 R40, R39 ;  /* 0x0000002700287245 */ /* 0x000fc40000201000 */
[----:B------:R-:W-:Y:S01]  /*3050*/  I2FP.F32.U32 R38, R38 ;  /* 0x0000002600267245 */ /* 0x000fe20000201000 */
[----:B------:R-:W-:Y:S01]  /*3060*/  FFMA.FTZ R26, R24, R55, 1.1641532182693481445e-10 ;  /* 0x2f000000181a7423 */ /* 0x000fe20000010037 */
[----:B------:R-:W-:Y:S01]  /*3070*/  I2FP.F32.U32 R24, R25 ;  /* 0x0000001900187245 */ /* 0x000fe20000201000 */
[----:B------:R-:W-:Y:S01]  /*3080*/  FFMA.FTZ R39, R40, R55, 1.1641532182693481445e-10 ;  /* 0x2f00000028277423 */ /* 0x000fe20000010037 */
[----:B------:R-:W-:Y:S01]  /*3090*/  I2FP.F32.U32 R18, R18 ;  /* 0x0000001200127245 */ /* 0x000fe20000201000 */
[----:B------:R-:W-:Y:S01]  /*30a0*/  FMUL.FTZ R25, R26, 1 ;  /* 0x3f8000001a197820 */ /* 0x000fe20000410000 */
[----:B------:R-:W-:Y:S01]  /*30b0*/  I2FP.F32.U32 R26, R15 ;  /* 0x0000000f001a7245 */ /* 0x000fe20000201000 */
[-C--:B------:R-:W-:Y:S01]  /*30c0*/  FFMA.FTZ R27, R24, R55.reuse, 1.1641532182693481445e-10 ;  /* 0x2f000000181b7423 */ /* 0x080fe20000010037 */
[----:B------:R-:W-:Y:S01]  /*30d0*/  FMUL.FTZ R42, R39, 1 ;  /* 0x3f800000272a7820 */ /* 0x000fe20000410000 */
[----:B------:R-:W-:Y:S01]  /*30e0*/  FFMA.FTZ R39, R38, R55, 1.1641532182693481445e-10 ;  /* 0x2f00000026277423 */ /* 0x000fe20000010037 */
[----:B------:R-:W-:Y:S01]  /*30f0*/  I2FP.F32.U32 R38, R19 ;  /* 0x0000001300267245 */ /* 0x000fe20000201000 */
[----:B------:R-:W-:Y:S01]  /*3100*/  FMUL.FTZ R27, R27, 1 ;  /* 0x3f8000001b1b7820 */ /* 0x000fe20000410000 */
[-C--:B------:R-:W-:Y:S01]  /*3110*/  FFMA.FTZ R15, R26, R55.reuse, 1.1641532182693481445e-10 ;  /* 0x2f0000001a0f7423 */ /* 0x080fe20000010037 */
[----:B------:R-:W0:Y:S01]  /*3120*/  F2F.F64.F32 R24, R25 ;  /* 0x0000001900187310 */ /* 0x000e220000201800 */
[----:B------:R-:W-:Y:S01]  /*3130*/  FFMA.FTZ R19, R18, R55, 1.1641532182693481445e-10 ;  /* 0x2f00000012137423 */ /* 0x000fe20000010037 */
[----:B------:R-:W-:Y:S01]  /*3140*/  I2FP.F32.U32 R18, R17 ;  /* 0x0000001100127245 */ /* 0x000fe20000201000 */
[----:B------:R-:W-:Y:S01]  /*3150*/  FMUL.FTZ R15, R15, 1 ;  /* 0x3f8000000f0f7820 */ /* 0x000fe20000410000 */
[----:B------:R-:W-:Y:S01]  /*3160*/  I2FP.F32.U32 R14, R14 ;  /* 0x0000000e000e7245 */ /* 0x000fe20000201000 */
[----:B------:R-:W-:Y:S01]  /*3170*/  FMUL.FTZ R48, R19, 1 ;  /* 0x3f80000013307820 */ /* 0x000fe20000410000 */
[----:B------:R-:W-:Y:S01]  /*3180*/  I2FP.F32.U32 R16, R16 ;  /* 0x0000001000107245 */ /* 0x000fe20000201000 */
[-C--:B------:R-:W-:Y:S01]  /*3190*/  FFMA.FTZ R18, R18, R55.reuse, 1.1641532182693481445e-10 ;  /* 0x2f00000012127423 */ /* 0x080fe20000010037 */
[----:B------:R-:W1:Y:S01]  /*31a0*/  F2F.F64.F32 R26, R27 ;  /* 0x0000001b001a7310 */ /* 0x000e620000201800 */
[-C--:B------:R-:W-:Y:S01]  /*31b0*/  FFMA.FTZ R41, R14, R55.reuse, 1.1641532182693481445e-10 ;  /* 0x2f0000000e297423 */ /* 0x080fe20000010037 */
[-C--:B------:R-:W-:Y:S01]  /*31c0*/  FFMA.FTZ R38, R38, R55.reuse, 1.1641532182693481445e-10 ;  /* 0x2f00000026267423 */ /* 0x080fe20000010037 */
[----:B------:R-:W-:Y:S01]  /*31d0*/  FMUL.FTZ R17, R18, 1 ;  /* 0x3f80000012117820 */ /* 0x000fe20000410000 */
[----:B------:R-:W-:Y:S01]  /*31e0*/  FFMA.FTZ R19, R16, R55, 1.1641532182693481445e-10 ;  /* 0x2f00000010137423 */ /* 0x000fe20000010037 */
[----:B------:R-:W-:Y:S01]  /*31f0*/  FMUL.FTZ R41, R41, 1 ;  /* 0x3f80000029297820 */ /* 0x000fe20000410000 */
[----:B------:R-:W-:Y:S01]  /*3200*/  I2FP.F32.U32 R18, R13 ;  /* 0x0000000d00127245 */ /* 0x000fe20000201000 */
[----:B0-----:R-:W-:Y:S01]  /*3210*/  DSETP.GEU.AND P2, PT, R24, UR30, PT ;  /* 0x0000001e18007e2a */ /* 0x001fe2000bf4e000 */
[----:B------:R-:W0:Y:S01]  /*3220*/  F2F.F64.F32 R42, R42 ;  /* 0x0000002a002a7310 */ /* 0x000e220000201800 */
[----:B------:R-:W-:Y:S01]  /*3230*/  FMUL.FTZ R39, R39, 1 ;  /* 0x3f80000027277820 */ /* 0x000fe20000410000 */
[----:B------:R-:W-:Y:S01]  /*3240*/  FMUL.FTZ R38, R38, 1 ;  /* 0x3f80000026267820 */ /* 0x000fe20000410000 */
[----:B------:R-:W-:Y:S01]  /*3250*/  FMUL.FTZ R19, R19, 1 ;  /* 0x3f80000013137820 */ /* 0x000fe20000410000 */
[----:B------:R-:W-:Y:S01]  /*3260*/  FFMA.FTZ R13, R18, R55, 1.1641532182693481445e-10 ;  /* 0x2f000000120d7423 */ /* 0x000fe20000010037 */
[----:B------:R-:W-:Y:S01]  /*3270*/  I2FP.F32.U32 R12, R12 ;  /* 0x0000000c000c7245 */ /* 0x000fe20000201000 */
[----:B-1----:R-:W-:-:S02]  /*3280*/  DSETP.GEU.AND P3, PT, R26, UR30, PT ;  /* 0x0000001e1a007e2a */ /* 0x002fc4000bf6e000 */
[----:B------:R-:W1:Y:S01]  /*3290*/  F2F.F64.F32 R14, R15 ;  /* 0x0000000f000e7310 */ /* 0x000e620000201800 */
[----:B------:R-:W5:Y:S07]  /*32a0*/  LDG.E.128 R24, desc[UR8][R36.64+0x30] ;  /* 0x0000300824187981 */ /* 0x000f6e000c1e1d00 */
[----:B------:R-:W1:Y:S08]  /*32b0*/  F2F.F64.F32 R40, R41 ;  /* 0x0000002900287310 */ /* 0x000e700000201800 */
[----:B------:R-:W1:Y:S08]  /*32c0*/  F2F.F64.F32 R44, R39 ;  /* 0x00000027002c7310 */ /* 0x000e700000201800 */
[----:B------:R0:W-:Y:S08]  /*32d0*/  F2F.F64.F32 R46, R38 ;  /* 0x00000026002e7310 */ /* 0x0001f00000201800 */
[----:B------:R-:W1:Y:S01]  /*32e0*/  F2F.F64.F32 R48, R48 ;  /* 0x0000003000307310 */ /* 0x000e620000201800 */
[----:B0-----:R-:W-:Y:S01]  /*32f0*/  FMUL.FTZ R38, R13, 1 ;  /* 0x3f8000000d267820 */ /* 0x001fe20000410000 */
[----:B------:R-:W-:Y:S01]  /*3300*/  FFMA.FTZ R13, R12, R55, 1.1641532182693481445e-10 ;  /* 0x2f0000000c0d7423 */ /* 0x000fe20000010037 */
[----:B------:R-:W-:-:S05]  /*3310*/  I2FP.F32.U32 R12, R9 ;  /* 0x00000009000c7245 */ /* 0x000fca0000201000 */
[----:B------:R-:W0:Y:S01]  /*3320*/  F2F.F64.F32 R18, R19 ;  /* 0x0000001300127310 */ /* 0x000e220000201800 */
[----:B------:R-:W-:Y:S01]  /*3330*/  FMUL.FTZ R13, R13, 1 ;  /* 0x3f8000000d0d7820 */ /* 0x000fe20000410000 */
[----:B------:R-:W-:Y:S01]  /*3340*/  FFMA.FTZ R12, R12, R55, 1.1641532182693481445e-10 ;  /* 0x2f0000000c0c7423 */ /* 0x000fe20000010037 */
[----:B------:R-:W-:Y:S01]  /*3350*/  DSETP.GEU.AND P6, PT, R42, UR30, PT ;  /* 0x0000001e2a007e2a */ /* 0x000fe2000bfce000 */
[----:B------:R-:W-:Y:S01]  /*3360*/  I2FP.F32.U32 R8, R8 ;  /* 0x0000000800087245 */ /* 0x000fe20000201000 */
[----:B-1----:R-:W-:Y:S01]  /*3370*/  DSETP.GEU.AND P4, PT, R14, UR30, PT ;  /* 0x0000001e0e007e2a */ /* 0x002fe2000bf8e000 */
[----:B------:R-:W-:Y:S02]  /*3380*/  I2FP.F32.U32 R42, R11 ;  /* 0x0000000b002a7245 */ /* 0x000fe40000201000 */
[----:B------:R-:W1:Y:S01]  /*3390*/  F2F.F64.F32 R16, R17 ;  /* 0x0000001100107310 */ /* 0x000e620000201800 */
[----:B------:R-:W-:Y:S01]  /*33a0*/  I2FP.F32.U32 R10, R10 ;  /* 0x0000000a000a7245 */ /* 0x000fe20000201000 */
[----:B------:R-:W-:Y:S01]  /*33b0*/  DSETP.GEU.AND P5, PT, R40, UR30, PT ;  /* 0x0000001e28007e2a */ /* 0x000fe2000bfae000 */
[----:B------:R-:W-:Y:S01]  /*33c0*/  FMUL.FTZ R9, R12, 1 ;  /* 0x3f8000000c097820 */ /* 0x000fe20000410000 */
[-C--:B------:R-:W-:Y:S01]  /*33d0*/  FFMA.FTZ R42, R42, R55.reuse, 1.1641532182693481445e-10 ;  /* 0x2f0000002a2a7423 */ /* 0x080fe20000010037 */
[----:B------:R-:W-:Y:S01]  /*33e0*/  FSEL R41, RZ, 1, P2 ;  /* 0x3f800000ff297808 */ /* 0x000fe20001000000 */
[-C--:B------:R-:W-:Y:S01]  /*33f0*/  FFMA.FTZ R11, R8, R55.reuse, 1.1641532182693481445e-10 ;  /* 0x2f000000080b7423 */ /* 0x080fe20000010037 */
[----:B------:R-:W-:Y:S01]  /*3400*/  SEL R58, RZ, 0x1, P2 ;  /* 0x00000001ff3a7807 */ /* 0x000fe20001000000 */
[----:B------:R0:W1:Y:S01]  /*3410*/  F2F.F64.F32 R50, R13 ;  /* 0x0000000d00327310 */ /* 0x0000620000201800 */
[----:B------:R-:W-:Y:S01]  /*3420*/  DSETP.GEU.AND P0, PT, R44, UR30, PT ;  /* 0x0000001e2c007e2a */ /* 0x000fe2000bf0e000 */
[----:B------:R-:W-:Y:S01]  /*3430*/  FFMA.FTZ R55, R10, R55, 1.1641532182693481445e-10 ;  /* 0x2f0000000a377423 */ /* 0x000fe20000010037 */
[----:B------:R-:W-:Y:S01]  /*3440*/  DSETP.GEU.AND P2, PT, R48, UR30, PT ;  /* 0x0000001e30007e2a */ /* 0x000fe2000bf4e000 */
[----:B------:R-:W-:-:S02]  /*3450*/  FSEL R44, RZ, 1, P4 ;  /* 0x3f800000ff2c7808 */ /* 0x000fc40002000000 */
[----:B------:R-:W-:Y:S01]  /*3460*/  SEL R49, RZ, 0x1, P4 ;  /* 0x00000001ff317807 */ /* 0x000fe20002000000 */
[----:B0-----:R-:W5:Y:S01]  /*3470*/  LDG.E.128 R12, desc[UR8][R36.64+0x70] ;  /* 0x00007008240c7981 */ /* 0x001f62000c1e1d00 */
[----:B------:R-:W-:Y:S01]  /*3480*/  DSETP.GEU.AND P4, PT, R18, UR30, PT ;  /* 0x0000001e12007e2a */ /* 0x000fe2000bf8e000 */
[----:B------:R-:W0:Y:S01]  /*3490*/  F2F.F64.F32 R38, R38 ;  /* 0x0000002600267310 */ /* 0x000e220000201800 */
[----:B------:R-:W-:Y:S01]  /*34a0*/  FMUL.FTZ R18, R42, 1 ;  /* 0x3f8000002a127820 */ /* 0x000fe20000410000 */
[----:B------:R-:W-:Y:S01]  /*34b0*/  FMUL.FTZ R45, R55, 1 ;  /* 0x3f800000372d7820 */ /* 0x000fe20000410000 */
[----:B------:R-:W-:Y:S02]  /*34c0*/  FSEL R40, RZ, 1, P3 ;  /* 0x3f800000ff287808 */ /* 0x000fe40001800000 */
[----:B------:R-:W-:Y:S01]  /*34d0*/  SEL R61, RZ, 0xffffffff, P3 ;  /* 0xffffffffff3d7807 */ /* 0x000fe20001800000 */
[----:B-1----:R-:W-:Y:S02]  /*34e0*/  DSETP.GEU.AND P3, PT, R16, UR30, PT ;  /* 0x0000001e10007e2a */ /* 0x002fe4000bf6e000 */
[----:B------:R-:W1:Y:S01]  /*34f0*/  F2F.F64.F32 R16, R45 ;  /* 0x0000002d00107310 */ /* 0x000e620000201800 */
[----:B------:R-:W-:-:S07]  /*3500*/  FSEL R43, RZ, 1, P6 ;  /* 0x3f800000ff2b7808 */ /* 0x000fce0003000000 */
[----:B------:R-:W1:Y:S01]  /*3510*/  F2F.F64.F32 R18, R18 ;  /* 0x0000001200127310 */ /* 0x000e620000201800 */
[----:B------:R-:W-:Y:S01]  /*3520*/  SEL R60, RZ, 0x1, P6 ;  /* 0x00000001ff3c7807 */ /* 0x000fe20003000000 */
[----:B------:R-:W-:Y:S01]  /*3530*/  DSETP.GEU.AND P6, PT, R50, UR30, PT ;  /* 0x0000001e32007e2a */ /* 0x000fe2000bfce000 */
[----:B------:R-:W-:Y:S01]  /*3540*/  SEL R55, RZ, 0xffffffff, P5 ;  /* 0xffffffffff377807 */ /* 0x000fe20002800000 */
[----:B------:R-:W-:-:S04]  /*3550*/  DSETP.GEU.AND P1, PT, R46, UR30, PT ;  /* 0x0000001e2e007e2a */ /* 0x000fc8000bf2e000 */
[----:B------:R-:W1:Y:S01]  /*3560*/  F2F.F64.F32 R8, R9 ;  /* 0x0000000900087310 */ /* 0x000e620000201800 */
[----:B------:R-:W-:Y:S01]  /*3570*/  FMUL.FTZ R51, R40, 1 ;  /* 0x3f80000028337820 */ /* 0x000fe20000410000 */
[----:B------:R-:W-:Y:S01]  /*3580*/  FSEL R46, RZ, 1, P5 ;  /* 0x3f800000ff2e7808 */ /* 0x000fe20002800000 */
[----:B0-----:R-:W-:Y:S01]  /*3590*/  DSETP.GEU.AND P5, PT, R38, UR30, PT ;  /* 0x0000001e26007e2a */ /* 0x001fe2000bfae000 */
[----:B------:R-:W-:Y:S01]  /*35a0*/  FMUL.FTZ R38, R41, 1 ;  /* 0x3f80000029267820 */ /* 0x000fe20000410000 */
[----:B------:R-:W-:Y:S01]  /*35b0*/  FMUL.FTZ R11, R11, 1 ;  /* 0x3f8000000b0b7820 */ /* 0x000fe20000410000 */
[----:B------:R-:W-:Y:S02]  /*35c0*/  MOV R39, R58 ;  /* 0x0000003a00277202 */ /* 0x000fe40000000f00 */
[----:B------:R0:W-:Y:S01]  /*35d0*/  F2F.F64.F32 R40, R51 ;  /* 0x0000003300287310 */ /* 0x0001e20000201800 */
[----:B------:R-:W-:Y:S02]  /*35e0*/  FSEL R42, RZ, 1, P2 ;  /* 0x3f800000ff2a7808 */ /* 0x000fe40001000000 */
[----:B------:R-:W-:Y:S01]  /*35f0*/  SEL R58, RZ, 0xffffffff, P2 ;  /* 0xffffffffff3a7807 */ /* 0x000fe20001000000 */
[----:B-1----:R-:W-:Y:S01]  /*3600*/  DSETP.GEU.AND P2, PT, R16, UR30, PT ;  /* 0x0000001e10007e2a */ /* 0x002fe2000bf4e000 */
[----:B------:R-:W-:Y:S01]  /*3610*/  FSEL R48, RZ, 1, P4 ;  /* 0x3f800000ff307808 */ /* 0x000fe20002000000 */
[----:B0-----:R-:W-:Y:S01]  /*3620*/  IMAD.MOV.U32 R51, RZ, RZ, R49 ;  /* 0x000000ffff337224 */ /* 0x001fe200078e0031 */
[----:B------:R-:W-:Y:S01]  /*3630*/  SEL R49, RZ, 0xffffffff, P4 ;  /* 0xffffffffff317807 */ /* 0x000fe20002000000 */
[----:B------:R-:W-:Y:S01]  /*3640*/  DSETP.GEU.AND P4, PT, R18, UR30, PT ;  /* 0x0000001e12007e2a */ /* 0x000fe2000bf8e000 */
[----:B------:R-:W5:Y:S01]  /*3650*/  LDG.E.128 R16, desc[UR8][R36.64+0x60] ;  /* 0x0000600824107981 */ /* 0x000f62000c1e1d00 */
[----:B------:R-:W-:Y:S01]  /*3660*/  FSEL R47, RZ, 1, P0 ;  /* 0x3f800000ff2f7808 */ /* 0x000fe20000000000 */
[----:B------:R-:W0:Y:S01]  /*3670*/  F2F.F64.F32 R10, R11 ;  /* 0x0000000b000a7310 */ /* 0x000e220000201800 */
[----:B------:R-:W-:Y:S01]  /*3680*/  SEL R50, RZ, 0xffffffff, P0 ;  /* 0xffffffffff327807 */ /* 0x000fe20000000000 */
[----:B------:R-:W-:-:S06]  /*3690*/  DSETP.GEU.AND P0, PT, R8, UR30, PT ;  /* 0x0000001e08007e2a */ /* 0x000fcc000bf0e000 */
[----:B------:R-:W2:Y:S01]  /*36a0*/  F2F.F64.F32 R8, R38 ;  /* 0x0000002600087310 */ /* 0x000ea20000201800 */
[----:B------:R-:W-:Y:S01]  /*36b0*/  FSEL R45, RZ, 1, P1 ;  /* 0x3f800000ff2d7808 */ /* 0x000fe20000800000 */
[----:B------:R-:W-:Y:S01]  /*36c0*/  FMUL.FTZ R44, R44, 1 ;  /* 0x3f8000002c2c7820 */ /* 0x000fe20000410000 */
[----:B------:R-:W-:Y:S01]  /*36d0*/  SEL R59, RZ, 0x1, P1 ;  /* 0x00000001ff3b7807 */ /* 0x000fe20000800000 */
[----:B0-----:R-:W-:Y:S01]  /*36e0*/  DSETP.GEU.AND P1, PT, R10, UR30, PT ;  /* 0x0000001e0a007e2a */ /* 0x001fe2000bf2e000 */
[----:B------:R-:W-:Y:S01]  /*36f0*/  FMUL.FTZ R46, R46, 1 ;  /* 0x3f8000002e2e7820 */ /* 0x000fe20000410000 */
[----:B--2---:R-:W-:Y:S01]  /*3700*/  DMUL R10, R28, R8 ;  /* 0x000000081c0a7228 */ /* 0x004fe20000000000 */
[----:B------:R-:W-:Y:S02]  /*3710*/  MOV R9, R39 ;  /* 0x0000002700097202 */ /* 0x000fe40000000f00 */
[----:B------:R0:W3:Y:S01]  /*3720*/  F2F.F64.F32 R38, R44 ;  /* 0x0000002c00267310 */ /* 0x0000e20000201800 */
[----:B------:R-:W-:Y:S01]  /*3730*/  DMUL R40, R30, R40 ;  /* 0x000000281e287228 */ /* 0x000fe20000000000 */
[----:B------:R-:W2:Y:S01]  /*3740*/  LDG.E.128 R28, desc[UR8][R36.64+0x50] ;  /* 0x00005008241c7981 */ /* 0x000ea2000c1e1d00 */
[----:B0-----:R-:W-:-:S05]  /*3750*/  IMAD.MOV.U32 R44, RZ, RZ, R9 ;  /* 0x000000ffff2c7224 */ /* 0x001fca00078e0009 */
[----:B------:R0:W1:Y:S02]  /*3760*/  F2F.F64.F32 R8, R46 ;  /* 0x0000002e00087310 */ /* 0x0000640000201800 */
[----:B0-----:R-:W-:Y:S01]  /*3770*/  MOV R46, R51 ;  /* 0x00000033002e7202 */ /* 0x001fe20000000f00 */
[----:B------:R-:W-:Y:S01]  /*3780*/  FMUL.FTZ R51, R43, 1 ;  /* 0x3f8000002b337820 */ /* 0x000fe20000410000 */
[----:B---3--:R-:W-:-:S04]  /*3790*/  DMUL R38, R32, R38 ;  /* 0x0000002620267228 */ /* 0x008fc80000000000 */
[----:B------:R-:W4:Y:S01]  /*37a0*/  F2F.F64.F32 R32, R51 ;  /* 0x0000003300207310 */ /* 0x000f220000201800 */
[----:B-1----:R-:W-:Y:S02]  /*37b0*/  DMUL R8, R34, R8 ;  /* 0x0000000822087228 */ /* 0x002fe40000000000 */
[----:B----4-:R-:W-:Y:S01]  /*37c0*/  DMUL R20, R20, R32 ;  /* 0x0000002014147228 */ /* 0x010fe20000000000 */
[----:B------:R0:W3:Y:S01]  /*37d0*/  LDG.E.128 R32, desc[UR8][R36.64+0x40] ;  /* 0x0000400824207981 */ /* 0x0000e2000c1e1d00 */
[----:B------:R-:W-:Y:S01]  /*37e0*/  FMUL.FTZ R47, R47, 1 ;  /* 0x3f8000002f2f7820 */ /* 0x000fe20000410000 */
[----:B------:R-:W-:-:S03]  /*37f0*/  FMUL.FTZ R43, R42, 1 ;  /* 0x3f8000002a2b7820 */ /* 0x000fc60000410000 */
[----:B0-----:R-:W0:Y:S01]  /*3800*/  F2F.F64.F32 R36, R47 ;  /* 0x0000002f00247310 */ /* 0x001e220000201800 */
[----:B------:R-:W-:-:S07]  /*3810*/  FMUL.FTZ R45, R45, 1 ;  /* 0x3f8000002d2d7820 */ /* 0x000fce0000410000 */
[----:B------:R-:W5:Y:S01]  /*3820*/  F2F.F64.F32 R42, R43 ;  /* 0x0000002b002a7310 */ /* 0x000f620000201800 */
[----:B0-----:R-:W-:-:S07]  /*3830*/  DMUL R22, R22, R36 ;  /* 0x0000002416167228 */ /* 0x001fce0000000000 */
[----:B------:R-:W0:Y:S01]  /*3840*/  F2F.F64.F32 R36, R45 ;  /* 0x0000002d00247310 */ /* 0x000e220000201800 */
[----:B------:R-:W-:Y:S01]  /*3850*/  IMAD.MOV.U32 R51, RZ, RZ, R46 ;  /* 0x000000ffff337224 */ /* 0x000fe200078e002e */
[----:B-----5:R-:W-:Y:S01]  /*3860*/  DMUL R26, R26, R42 ;  /* 0x0000002a1a1a7228 */ /* 0x020fe20000000000 */
[----:B------:R-:W-:-:S05]  /*3870*/  FSEL R42, RZ, 1, P2 ;  /* 0x3f800000ff2a7808 */ /* 0x000fca0001000000 */
[----:B------:R-:W-:Y:S01]  /*3880*/  FMUL.FTZ R46, R42, 1 ;  /* 0x3f8000002a2e7820 */ /* 0x000fe20000410000 */
[----:B0-----:R-:W-:Y:S01]  /*3890*/  DMUL R24, R24, R36 ;  /* 0x0000002418187228 */ /* 0x001fe20000000000 */
[----:B------:R-:W-:Y:S02]  /*38a0*/  FSEL R36, RZ, 1, P4 ;  /* 0x3f800000ff247808 */ /* 0x000fe40002000000 */
[----:B------:R-:W-:Y:S02]  /*38b0*/  MOV R37, R44 ;  /* 0x0000002c00257202 */ /* 0x000fe40000000f00 */
[----:B------:R-:W0:Y:S01]  /*38c0*/  F2F.F64.F32 R46, R46 ;  /* 0x0000002e002e7310 */ /* 0x000e220000201800 */
[----:B------:R-:W-:-:S07]  /*38d0*/  FMUL.FTZ R44, R36, 1 ;  /* 0x3f800000242c7820 */ /* 0x000fce0000410000 */
[----:B------:R-:W1:Y:S01]  /*38e0*/  F2F.F64.F32 R44, R44 ;  /* 0x0000002c002c7310 */ /* 0x000e620000201800 */
[----:B0-----:R-:W-:Y:S01]  /*38f0*/  DMUL R46, R12, R46 ;  /* 0x0000002e0c2e7228 */ /* 0x001fe20000000000 */
[----:B------:R-:W-:Y:S01]  /*3900*/  FSEL R12, RZ, 1, P0 ;  /* 0x3f800000ff0c7808 */ /* 0x000fe20000000000 */
[----:B-1----:R-:W-:Y:S01]  /*3910*/  DMUL R44, R14, R44 ;  /* 0x0000002c0e2c7228 */ /* 0x002fe20000000000 */
[----:B------:R-:W-:-:S03]  /*3920*/  MOV R15, R51 ;  /* 0x00000033000f7202 */ /* 0x000fc60000000f00 */
[----:B------:R-:W-:Y:S01]  /*3930*/  FMUL.FTZ R51, R12, 1 ;  /* 0x3f8000000c337820 */ /* 0x000fe20000410000 */
[----:B------:R-:W-:Y:S01]  /*3940*/  FSEL R12, RZ, 1, P1 ;  /* 0x3f800000ff0c7808 */ /* 0x000fe20000800000 */
[----:B------:R-:W-:Y:S02]  /*3950*/  IMAD.MOV.U32 R13, RZ, RZ, R37 ;  /* 0x000000ffff0d7224 */ /* 0x000fe400078e0025 */
[----:B------:R-:W0:Y:S02]  /*3960*/  F2F.F64.F32 R36, R51 ;  /* 0x0000003300247310 */ /* 0x000e240000201800 */
[----:B------:R-:W-:Y:S01]  /*3970*/  FMUL.FTZ R42, R12, 1 ;  /* 0x3f8000000c2a7820 */ /* 0x000fe20000410000 */
[----:B------:R-:W-:-:S05]  /*3980*/  FSEL R12, RZ, 1, P5 ;  /* 0x3f800000ff0c7808 */ /* 0x000fca0002800000 */
[----:B------:R-:W1:Y:S01]  /*3990*/  F2F.F64.F32 R42, R42 ;  /* 0x0000002a002a7310 */ /* 0x000e620000201800 */
[----:B0-----:R-:W-:Y:S01]  /*39a0*/  DMUL R36, R16, R36 ;  /* 0x0000002410247228 */ /* 0x001fe20000000000 */
[----:B------:R-:W-:Y:S01]  /*39b0*/  FMUL.FTZ R16, R12, 1 ;  /* 0x3f8000000c107820 */ /* 0x000fe20000410000 */
[----:B------:R-:W-:Y:S01]  /*39c0*/  FSEL R12, RZ, 1, P6 ;  /* 0x3f800000ff0c7808 */ /* 0x000fe20003000000 */
[----:B-1----:R-:W-:Y:S01]  /*39d0*/  DMUL R42, R18, R42 ;  /* 0x0000002a122a7228 */ /* 0x002fe20000000000 */
[----:B------:R-:W-:-:S03]  /*39e0*/  IMAD.MOV.U32 R18, RZ, RZ, R15 ;  /* 0x000000ffff127224 */ /* 0x000fc600078e000f */
[----:B------:R-:W-:Y:S01]  /*39f0*/  FMUL.FTZ R17, R12, 1 ;  /* 0x3f8000000c117820 */ /* 0x000fe20000410000 */
[----:B------:R0:W-:Y:S02]  /*3a00*/  F2F.F64.F32 R14, R16 ;  /* 0x00000010000e7310 */ /* 0x0001e40000201800 */
[----:B0-----:R-:W-:-:S06]  /*3a10*/  MOV R16, R13 ;  /* 0x0000000d00107202 */ /* 0x001fcc0000000f00 */
[----:B------:R0:W2:Y:S01]  /*3a20*/  F2F.F64.F32 R12, R17 ;  /* 0x00000011000c7310 */ /* 0x0000a20000201800 */
[----:B------:R-:W-:Y:S01]  /*3a30*/  IMAD.SHL.U32 R61, R61, 0x100, RZ ;  /* 0x000001003d3d7824 */ /* 0x000fe200078e00ff */
[----:B------:R-:W-:Y:S02]  /*3a40*/  SHF.L.U32 R51, R55, 0x8, RZ ;  /* 0x0000000837337819 */ /* 0x000fe400000006ff */
[----:B------:R-:W-:Y:S02]  /*3a50*/  SHF.L.U32 R58, R58, 0x8, RZ ;  /* 0x000000083a3a7819 */ /* 0x000fe400000006ff */
[----:B------:R-:W-:Y:S02]  /*3a60*/  LOP3.LUT R55, R61, 0x100, R16, 0xe2, !PT ;  /* 0x000001003d377812 */ /* 0x000fe400078ee210 */
[----:B------:R-:W-:Y:S01]  /*3a70*/  SEL R16, RZ, 0xffffffff, P6 ;  /* 0xffffffffff107807 */ /* 0x000fe20003000000 */
[----:B0-----:R-:W-:Y:S01]  /*3a80*/  IMAD.SHL.U32 R17, R49, 0x100, RZ ;  /* 0x0000010031117824 */ /* 0x001fe200078e00ff */
[----:B------:R-:W-:-:S02]  /*3a90*/  LOP3.LUT R49, R58, 0x100, R59, 0xe2, !PT ;  /* 0x000001003a317812 */ /* 0x000fc400078ee23b */
[----:B------:R-:W-:Y:S01]  /*3aa0*/  SEL R59, RZ, 0x1, P5 ;  /* 0x00000001ff3b7807 */ /* 0x000fe20002800000 */
[----:B------:R-:W-:Y:S01]  /*3ab0*/  IMAD.SHL.U32 R19, R50, 0x100, RZ ;  /* 0x0000010032137824 */ /* 0x000fe200078e00ff */
[----:B------:R-:W-:-:S04]  /*3ac0*/  LOP3.LUT R51, R51, 0x100, R18, 0xe2, !PT ;  /* 0x0000010033337812 */ /* 0x000fc800078ee212 */
[----:B------:R-:W-:Y:S01]  /*3ad0*/  LOP3.LUT R50, R19, 0x100, R60, 0xe2, !PT ;  /* 0x0000010013327812 */ /* 0x000fe200078ee23c */
[----:B------:R-:W-:Y:S01]  /*3ae0*/  DMUL R18, R8, UR4 ;  /* 0x0000000408127c28 */ /* 0x000fe20008000000 */
[----:B------:R-:W-:Y:S02]  /*3af0*/  SEL R58, RZ, 0x1, P0 ;  /* 0x00000001ff3a7807 */ /* 0x000fe40000000000 */
[----:B------:R-:W-:Y:S02]  /*3b00*/  SEL R9, RZ, 0xffffffff, P4 ;  /* 0xffffffffff097807 */ /* 0x000fe40002000000 */
[----:B------:R-:W-:Y:S01]  /*3b10*/  IADD3 R8, P0, R56, UR14, RZ ;  /* 0x0000000e38087c10 */ /* 0x000fe2000ff1e0ff */
[----:B------:R-:W-:Y:S02]  /*3b20*/  DMUL R20, R20, UR4 ;  /* 0x0000000414147c28 */ /* 0x000fe40008000000 */
[----:B------:R-:W-:Y:S01]  /*3b30*/  DMUL R22, R22, UR4 ;  /* 0x0000000416167c28 */ /* 0x000fe20008000000 */
[----:B------:R-:W-:Y:S05]  /*3b40*/  WARPSYNC.ALL ;  /* 0x0000000000007948 */ /* 0x000fea0003800000 */
[----:B------:R-:W-:-:S02]  /*3b50*/  DMUL R24, R24, UR4 ;  /* 0x0000000418187c28 */ /* 0x000fc40008000000 */
[----:B------:R-:W-:Y:S02]  /*3b60*/  DMUL R26, R26, UR4 ;  /* 0x000000041a1a7c28 */ /* 0x000fe40008000000 */
[----:B------:R-:W-:Y:S02]  /*3b70*/  DMUL R36, R36, UR4 ;  /* 0x0000000424247c28 */ /* 0x000fe40008000000 */
[----:B--2---:R-:W-:Y:S01]  /*3b80*/  DMUL R30, R30, R12 ;  /* 0x0000000c1e1e7228 */ /* 0x004fe20000000000 */
[----:B------:R-:W-:Y:S01]  /*3b90*/  FSEL R12, RZ, 1, P3 ;  /* 0x3f800000ff0c7808 */ /* 0x000fe20001800000 */
[----:B------:R-:W-:-:S04]  /*3ba0*/  DMUL R28, R28, R14 ;  /* 0x0000000e1c1c7228 */ /* 0x000fc80000000000 */
[----:B------:R-:W-:Y:S01]  /*3bb0*/  FMUL.FTZ R14, R12, 1 ;  /* 0x3f8000000c0e7820 */ /* 0x000fe20000410000 */
[----:B------:R-:W-:-:S05]  /*3bc0*/  FMUL.FTZ R12, R48, 1 ;  /* 0x3f800000300c7820 */ /* 0x000fca0000410000 */
[----:B------:R-:W3:Y:S08]  /*3bd0*/  F2F.F64.F32 R14, R14 ;  /* 0x0000000e000e7310 */ /* 0x000ef00000201800 */
[----:B------:R-:W0:Y:S01]  /*3be0*/  F2F.F64.F32 R12, R12 ;  /* 0x0000000c000c7310 */ /* 0x000e220000201800 */
[----:B---3--:R-:W-:Y:S02]  /*3bf0*/  DMUL R32, R32, R14 ;  /* 0x0000000e20207228 */ /* 0x008fe40000000000 */
[----:B------:R-:W-:Y:S01]  /*3c00*/  DMUL R14, R40, UR4 ;  /* 0x00000004280e7c28 */ /* 0x000fe20008000000 */
[----:B------:R-:W-:Y:S01]  /*3c10*/  SHF.L.U32 R40, R16, 0x8, RZ ;  /* 0x0000000810287819 */ /* 0x000fe200000006ff */
[----:B0-----:R-:W-:-:S02]  /*3c20*/  DMUL R34, R34, R12 ;  /* 0x0000000c22227228 */ /* 0x001fc40000000000 */
[----:B------:R-:W-:Y:S01]  /*3c30*/  DMUL R12, R10, UR4 ;  /* 0x000000040a0c7c28 */ /* 0x000fe20008000000 */
[----:B------:R-:W-:Y:S02]  /*3c40*/  LOP3.LUT R11, R40, 0x100, R59, 0xe2, !PT ;  /* 0x00000100280b7812 */ /* 0x000fe400078ee23b */
[----:B------:R-:W0:Y:S01]  /*3c50*/  LDC R40, c[0x0][RZ] ;  /* 0x00000000ff287b82 */ /* 0x000e220000000800 */
[----:B------:R-:W-:Y:S02]  /*3c60*/  SEL R48, RZ, 0x1, P3 ;  /* 0x00000001ff307807 */ /* 0x000fe40001800000 */
[----:B------:R-:W-:Y:S02]  /*3c70*/  SEL R10, RZ, 0xffffffff, P1 ;  /* 0xffffffffff0a7807 */ /* 0x000fe40000800000 */
[----:B------:R-:W-:Y:S01]  /*3c80*/  LOP3.LUT R48, R17, 0x100, R48, 0xe2, !PT ;  /* 0x0000010011307812 */ /* 0x000fe200078ee230 */
[----:B------:R-:W-:Y:S01]  /*3c90*/  DMUL R16, R38, UR4 ;  /* 0x0000000426107c28 */ /* 0x000fe20008000000 */
[----:B------:R-:W-:Y:S01]  /*3ca0*/  SHF.L.U32 R41, R9, 0x8, RZ ;  /* 0x0000000809297819 */ /* 0x000fe200000006ff */
[----:B------:R-:W-:Y:S01]  /*3cb0*/  IMAD.SHL.U32 R39, R10, 0x100, RZ ;  /* 0x000001000a277824 */ /* 0x000fe200078e00ff */
[----:B------:R-:W-:-:S02]  /*3cc0*/  SEL R38, RZ, 0x1, P2 ;  /* 0x00000001ff267807 */ /* 0x000fc40001000000 */
[----:B------:R-:W-:Y:S02]  /*3cd0*/  IADD3.X R9, R57, UR15, RZ, P0, !PT ;  /* 0x0000000f39097c10 */ /* 0x000fe400087fe4ff */
[----:B------:R-:W-:Y:S02]  /*3ce0*/  LOP3.LUT R10, R39, 0x100, R58, 0xe2, !PT ;  /* 0x00000100270a7812 */ /* 0x000fe400078ee23a */
[----:B------:R-:W-:Y:S01]  /*3cf0*/  LOP3.LUT R41, R41, 0x100, R38, 0xe2, !PT ;  /* 0x0000010029297812 */ /* 0x000fe200078ee226 */
[----:B------:R1:W-:Y:S01]  /*3d00*/  STG.E.128 desc[UR8][R8.64], R12 ;  /* 0x0000000c08007986 */ /* 0x0003e2000c101d08 */
[----:B------:R-:W-:-:S03]  /*3d10*/  ULDC UR7, c[0x0][0xc] ;  /* 0x0000030000077ab9 */ /* 0x000fc60000000800 */
[----:B------:R0:W-:Y:S01]  /*3d20*/  STG.E.128 desc[UR8][R8.64+0x20], R20 ;  /* 0x0000201408007986 */ /* 0x0001e2000c101d08 */
[----:B-1----:R-:W-:Y:S02]  /*3d30*/  PRMT R15, R41, 0x1054, R10 ;  /* 0x00001054290f7816 */ /* 0x002fe4000000000a */
[----:B------:R-:W-:Y:S01]  /*3d40*/  IADD3 R10, P0, R52, UR16, RZ ;  /* 0x00000010340a7c10 */ /* 0x000fe2000ff1e0ff */
[----:B0-----:R-:W-:Y:S01]  /*3d50*/  IMAD R21, R40, UR7, RZ ;  /* 0x0000000728157c24 */ /* 0x001fe2000f8e02ff */
[----:B------:R-:W-:Y:S02]  /*3d60*/  PRMT R14, R11, 0x1054, R48 ;  /* 0x000010540b0e7816 */ /* 0x000fe40000000030 */
[----:B------:R-:W-:Y:S02]  /*3d70*/  IADD3.X R11, R54, UR17, RZ, P0, !PT ;  /* 0x00000011360b7c10 */ /* 0x000fe400087fe4ff */
[----:B------:R-:W-:-:S05]  /*3d80*/  LEA R52, P0, R21, R52, 0x4 ;  /* 0x0000003415347211 */ /* 0x000fca00078020ff */
[----:B------:R-:W-:Y:S01]  /*3d90*/  IMAD.X R54, RZ, RZ, R54, P0 ;  /* 0x000000ffff367224 */ /* 0x000fe200000e0636 */
[----:B------:R-:W-:Y:S01]  /*3da0*/  ISETP.GE.U32.AND P0, PT, R52, UR32, PT ;  /* 0x0000002034007c0c */ /* 0x000fe2000bf06070 */
[----:B------:R0:W-:Y:S03]  /*3db0*/  STG.E.128 desc[UR8][R8.64+0x10], R16 ;  /* 0x0000101008007986 */ /* 0x0001e6000c101d08 */
[----:B------:R-:W-:Y:S01]  /*3dc0*/  ISETP.GE.U32.AND.EX P0, PT, R54, UR33, PT, P0 ;  /* 0x0000002136007c0c */ /* 0x000fe2000bf06100 */
[----:B------:R-:W-:Y:S02]  /*3dd0*/  DMUL R28, R28, UR4 ;  /* 0x000000041c1c7c28 */ /* 0x000fe40008000000 */
[----:B------:R-:W-:Y:S02]  /*3de0*/  DMUL R30, R30, UR4 ;  /* 0x000000041e1e7c28 */ /* 0x000fe40008000000 */
[----:B------:R-:W-:-:S02]  /*3df0*/  DMUL R32, R32, UR4 ;  /* 0x0000000420207c28 */ /* 0x000fc40008000000 */
[----:B------:R-:W-:Y:S02]  /*3e00*/  DMUL R34, R34, UR4 ;  /* 0x0000000422227c28 */ /* 0x000fe40008000000 */
[----:B------:R-:W-:Y:S01]  /*3e10*/  DMUL R38, R42, UR4 ;  /* 0x000000042a267c28 */ /* 0x000fe20008000000 */
[----:B------:R-:W-:Y:S02]  /*3e20*/  PRMT R13, R49, 0x1054, R50 ;  /* 0x00001054310d7816 */ /* 0x000fe40000000032 */
[----:B------:R-:W-:Y:S01]  /*3e30*/  PRMT R12, R51, 0x1054, R55 ;  /* 0x00001054330c7816 */ /* 0x000fe20000000037 */
[----:B0-----:R-:W-:Y:S02]  /*3e40*/  DMUL R16, R46, UR4 ;  /* 0x000000042e107c28 */ /* 0x001fe40008000000 */
[----:B------:R-:W-:Y:S01]  /*3e50*/  DMUL R18, R44, UR4 ;  /* 0x000000042c127c28 */ /* 0x000fe20008000000 */
[----:B------:R-:W-:Y:S04]  /*3e60*/  STG.E.128 desc[UR8][R8.64+0x30], R24 ;  /* 0x0000301808007986 */ /* 0x000fe8000c101d08 */
[----:B------:R-:W-:Y:S04]  /*3e70*/  STG.E.128 desc[UR8][R8.64+0x40], R32 ;  /* 0x0000402008007986 */ /* 0x000fe8000c101d08 */
[----:B------:R-:W-:Y:S04]  /*3e80*/  STG.E.128 desc[UR8][R8.64+0x50], R28 ;  /* 0x0000501c08007986 */ /* 0x000fe8000c101d08 */
[----:B------:R-:W-:Y:S04]  /*3e90*/  STG.E.128 desc[UR8][R8.64+0x60], R36 ;  /* 0x0000602408007986 */ /* 0x000fe8000c101d08 */
[----:B------:R0:W-:Y:S04]  /*3ea0*/  STG.E.128 desc[UR8][R8.64+0x70], R16 ;  /* 0x0000701008007986 */ /* 0x0001e8000c101d08 */
[----:B------:R1:W-:Y:S01]  /*3eb0*/  STG.E.128 desc[UR8][R10.64], R12 ;  /* 0x0000000c0a007986 */ /* 0x0003e2000c101d08 */
[----:B0-----:R-:W-:Y:S01]  /*3ec0*/  MOV R8, R0 ;  /* 0x0000000000087202 */ /* 0x001fe20000000f00 */
[----:B------:R-:W-:Y:S06]  /*3ed0*/  BAR.SYNC.DEFER_BLOCKING 0x0 ;  /* 0x0000000000007b1d */ /* 0x000fec0000010000 */
[----:B------:R-:W-:Y:S05]  /*3ee0*/  @!P0 BRA `(.L_x_4063) ;  /* 0xffffffc800388947 */ /* 0x000fea000383ffff */
[----:B------:R-:W-:Y:S05]  /*3ef0*/  EXIT ;  /* 0x000000000000794d */ /* 0x000fea0003800000 */
        .weak           $__internal_107_$__cuda_sm20_dblrcp_rn_slowpath_v3
        .type           $__internal_107_$__cuda_sm20_dblrcp_rn_slowpath_v3,@function
        .size           $__internal_107_$__cuda_sm20_dblrcp_rn_slowpath_v3,(.L_x_11706 - $__internal_107_$__cuda_sm20_dblrcp_rn_slowpath_v3)
$__internal_107_$__cuda_sm20_dblrcp_rn_slowpath_v3:
        /* <DEDUP_REMOVED lines=31> */
.L_x_4066:
        /* <DEDUP_REMOVED lines=11> */
.L_x_4064:
[----:B------:R-:W-:Y:S01]  /*41a0*/  ULOP3.LUT UR5, UR7, 0x80000, URZ, 0xfc, !UPT ;  /* 0x0008000007057892 */ /* 0x000fe2000f8efc3f */
[----:B------:R-:W-:-:S11]  /*41b0*/  ULDC UR4, c[0x0][0x6f8] ;  /* 0x0001be0000047ab9 */ /* 0x000fd60000000800 */
.L_x_4065:
[----:B------:R-:W-:Y:S01]  /*41c0*/  IMAD.MOV.U32 R10, RZ, RZ, R0 ;  /* 0x000000ffff0a7224 */ /* 0x000fe200078e0000 */
[----:B------:R-:W-:-:S04]  /*41d0*/  MOV R11, 0x0 ;  /* 0x00000000000b7802 */ /* 0x000fc80000000f00 */
[----:B------:R-:W-:Y:S05]  /*41e0*/  RET.REL.NODEC R10 `(_ZN2at6native43_GLOBAL__N__7cc8d1ed_10_Dropout_cu_0e96ed3824fused_dropout_kernel_vecIddmLi1ELi16EbEEvNS_4cuda6detail10TensorInfoIKT_T1_EENS5_IS6_S8_EENS5_IT4_S8_EES8_T0_NS_15PhiloxCudaStateE) ;  /* 0xffffffbc0a847950 */ /* 0x000fea0003c3ffff */
.L_x_4067:
        /* <DEDUP_REMOVED lines=9> */
.L_x_11706:


//--------------------- .text._ZN2at6native43_GLOBAL__N__7cc8d1ed_10_Dropout_cu_0e96ed3820fused_dropout_kernelIN3c108BFloat16EfjLin1ELin1EbEEvNS_4cuda6detail10TensorInfoIKT_T1_EENS7_IS8_SA_EENS7_IT4_SA_EESA_T0_NS_15PhiloxCudaStateE --------------------------
	.section	.text._ZN2at6native43_GLOBAL__N__7cc8d1ed_10_Dropout_cu_0e96ed3820fused_dropout_kernelIN3c108BFloat16EfjLin1ELin1EbEEvNS_4cuda6detail10TensorInfoIKT_T1_EENS7_IS8_SA_EENS7_IT4_SA_EESA_T0_NS_15PhiloxCudaStateE,"ax",@progbits
	.align	128
.text._ZN2at6native43_GLOBAL__N__7cc8d1ed_10_Dropout_cu_0e96ed3820fused_dropout_kernelIN3c108BFloat16EfjLin1ELin1EbEEvNS_4cuda6detail10TensorInfoIKT_T1_EENS7_IS8_SA_EENS7_IT4_SA_EESA_T0_NS_15PhiloxCudaStateE:
        .type           _ZN2at6native43_GLOBAL__N__7cc8d1ed_10_Dropout_cu_0e96ed3820fused_dropout_kernelIN3c108BFloat16EfjLin1ELin1EbEEvNS_4cuda6detail10TensorInfoIKT_T1_EENS7_IS8_SA_EENS7_IT4_SA_EESA_T0_NS_15PhiloxCudaStateE,@function
        .size           _ZN2at6native43_GLOBAL__N__7cc8d1ed_10_Dropout_cu_0e96ed3820fused_dropout_kernelIN3c108BFloat16EfjLin1ELin1EbEEvNS_4cuda6detail10TensorInfoIKT_T1_EENS7_IS8_SA_EENS7_IT4_SA_EESA_T0_NS_15PhiloxCudaStateE,(.L_x_11708 - _ZN2at6native43_GLOBAL__N__7cc8d1ed_10_Dropout_cu_0e96ed3820fused_dropout_kernelIN3c108BFloat16EfjLin1ELin1EbEEvNS_4cuda6detail10TensorInfoIKT_T1_EENS7_IS8_SA_EENS7_IT4_SA_EESA_T0_NS_15PhiloxCudaStateE)
        .other          _ZN2at6native43_GLOBAL__N__7cc8d1ed_10_Dropout_cu_0e96ed3820fused_dropout_kernelIN3c108BFloat16EfjLin1ELin1EbEEvNS_4cuda6detail10TensorInfoIKT_T1_EENS7_IS8_SA_EENS7_IT4_SA_EESA_T0_NS_15PhiloxCudaStateE,@"STO_CUDA_ENTRY STV_DEFAULT"
_ZN2at6native43_GLOBAL__N__7cc8d1ed_10_Dropout_cu_0e96ed3820fused_dropout_kernelIN3c108BFloat16EfjLin1ELin1EbEEvNS_4cuda6detail10TensorInfoIKT_T1_EENS7_IS8_SA_EENS7_IT4_SA_EESA_T0_NS_15PhiloxCudaStateE:
        /* <DEDUP_REMOVED lines=95> */
[----:B------:R-:W-:Y:S05]  /*05f0*/  CALL.REL.NOINC `($__internal_108_$__cuda_sm20_dblrcp_rn_slowpath_v3) ;  /* 0x0000007000707944 */ /* 0x000fea0003c00000 */
.L_x_4068:
        /* <DEDUP_REMOVED lines=48> */
.L_x_4112:
        /* <DEDUP_REMOVED lines=13> */
.L_x_4070:
[----:B------:R-:W-:Y:S05]  /*09d0*/  BSYNC B0 ;  /* 0x0000000000007941 */ /* 0x000fea0003800000 */
.L_x_4069:
        /* <DEDUP_REMOVED lines=69> */
.L_x_4072:
[----:B------:R-:W-:Y:S01]  /*0e30*/  MOV R28, R38 ;  /* 0x00000026001c7202 */ /* 0x000fe20000000f00 */
[----:B------:R-:W-:Y:S01]  /*0e40*/  IMAD.MOV.U32 R29, RZ, RZ, R35 ;  /* 0x000000ffff1d7224 */ /* 0x000fe200078e0023 */
[----:B------:R-:W-:Y:S01]  /*0e50*/  MOV R36, R33 ;  /* 0x0000002100247202 */ /* 0x000fe20000000f00 */
[----:B------:R-:W-:-:S07]  /*0e60*/  IMAD.MOV.U32 R37, RZ, RZ, R26 ;  /* 0x000000ffff257224 */ /* 0x000fce00078e001a */
.L_x_4071:
        /* <DEDUP_REMOVED lines=28> */
.L_x_4077:
        /* <DEDUP_REMOVED lines=99> */
.L_x_4076:
        /* <DEDUP_REMOVED lines=79> */
.L_x_4075:
[----:B------:R-:W0:Y:S01]  /*1b50*/  LDC.64 R28, c[0x0][0x210] ;  /* 0x00008400ff1c7b82 */ /* 0x000e220000000a00 */
[----:B------:R-:W-:Y:S02]  /*1b60*/  ULDC UR4, c[0x0][0x27c] ;  /* 0x00009f0000047ab9 */ /* 0x000fe40000000800 */
[----:B------:R-:W-:-:S04]  /*1b70*/  IMAD R45, R40, UR4, R45 ;  /* 0x00000004282d7c24 */ /* 0x000fc8000f8e022d */
[----:B0-----:R-:W-:-:S05]  /*1b80*/  IMAD.WIDE.U32 R28, R45, 0x2, R28 ;  /* 0x000000022d1c7825 */ /* 0x001fca00078e001c */
[----:B------:R0:W5:Y:S02]  /*1b90*/  LDG.E.U16 R40, desc[UR6][R28.64] ;  /* 0x000000061c287981 */ /* 0x000164000c1e1500 */
.L_x_4074:
[----:B------:R-:W-:Y:S05]  /*1ba0*/  BSYNC B0 ;  /* 0x0000000000007941 */ /* 0x000fea0003800000 */
.L_x_4073:
        /* <DEDUP_REMOVED lines=19> */
.L_x_4082:
        /* <DEDUP_REMOVED lines=99> */
.L_x_4081:
        /* <DEDUP_REMOVED lines=78> */
.L_x_4080:
[----:B------:R-:W0:Y:S01]  /*27f0*/  LDC.64 R28, c[0x0][0x210] ;  /* 0x00008400ff1c7b82 */ /* 0x000e220000000a00 */
[----:B------:R-:W-:Y:S02]  /*2800*/  ULDC UR4, c[0x0][0x27c] ;  /* 0x00009f0000047ab9 */ /* 0x000fe40000000800 */
[----:B------:R-:W-:-:S04]  /*2810*/  IMAD R41, R41, UR4, R44 ;  /* 0x0000000429297c24 */ /* 0x000fc8000f8e022c */
[----:B0-----:R-:W-:-:S05]  /*2820*/  IMAD.WIDE.U32 R28, R41, 0x2, R28 ;  /* 0x00000002291c7825 */ /* 0x001fca00078e001c */
[----:B------:R0:W5:Y:S02]  /*2830*/  LDG.E.U16 R41, desc[UR6][R28.64] ;  /* 0x000000061c297981 */ /* 0x000164000c1e1500 */
.L_x_4079:
[----:B------:R-:W-:Y:S05]  /*2840*/  BSYNC B0 ;  /* 0x0000000000007941 */ /* 0x000fea0003800000 */
.L_x_4078:
        /* <DEDUP_REMOVED lines=19> */
.L_x_4087:
        /* <DEDUP_REMOVED lines=99> */
.L_x_4086:
        /* <DEDUP_REMOVED lines=79> */
.L_x_4085:
[----:B------:R-:W0:Y:S01]  /*34a0*/  LDC.64 R28, c[0x0][0x210] ;  /* 0x00008400ff1c7b82 */ /* 0x000e220000000a00 */
[----:B------:R-:W-:Y:S02]  /*34b0*/  ULDC UR4, c[0x0][0x27c] ;  /* 0x00009f0000047ab9 */ /* 0x000fe40000000800 */
[----:B------:R-:W-:-:S04]  /*34c0*/  IMAD R45, R42, UR4, R45 ;  /* 0x000000042a2d7c24 */ /* 0x000fc8000f8e022d */
[----:B0-----:R-:W-:-:S05]  /*34d0*/  IMAD.WIDE.U32 R28, R45, 0x2, R28 ;  /* 0x000000022d1c7825 */ /* 0x001fca00078e001c */
[----:B------:R0:W5:Y:S02]  /*34e0*/  LDG.E.U16 R42, desc[UR6][R28.64] ;  /* 0x000000061c2a7981 */ /* 0x000164000c1e1500 */
.L_x_4084:
[----:B------:R-:W-:Y:S05]  /*34f0*/  BSYNC B0 ;  /* 0x0000000000007941 */ /* 0x000fea0003800000 */
.L_x_4083:
        /* <DEDUP_REMOVED lines=19> */
.L_x_4092:
        /* <DEDUP_REMOVED lines=99> */
.L_x_4091:
        /* <DEDUP_REMOVED lines=78> */
.L_x_4090:
[----:B------:R-:W0:Y:S01]  /*4140*/  LDC.64 R28, c[0x0][0x210] ;  /* 0x00008400ff1c7b82 */ /* 0x000e220000000a00 */
[----:B------:R-:W-:Y:S02]  /*4150*/  ULDC UR4, c[0x0][0x27c] ;  /* 0x00009f0000047ab9 */ /* 0x000fe40000000800 */
[----:B------:R-:W-:-:S04]  /*4160*/  IMAD R43, R43, UR4, R44 ;  /* 0x000000042b2b7c24 */ /* 0x000fc8000f8e022c */
[----:B0-----:R-:W-:-:S05]  /*4170*/  IMAD.WIDE.U32 R28, R43, 0x2, R28 ;  /* 0x000000022b1c7825 */ /* 0x001fca00078e001c */
[----:B------:R0:W5:Y:S02]  /*4180*/  LDG.E.U16 R43, desc[UR6][R28.64] ;  /* 0x000000061c2b7981 */ /* 0x000164000c1e1500 */
.L_x_4089:
[----:B------:R-:W-:Y:S05]  /*4190*/  BSYNC B0 ;  /* 0x0000000000007941 */ /* 0x000fea0003800000 */
.L_x_4088:
        /* <DEDUP_REMOVED lines=18> */
.L_x_4097:
        /* <DEDUP_REMOVED lines=100> */
.L_x_4096:
        /* <DEDUP_REMOVED lines=80> */
.L_x_4095:
[----:B------:R-:W0:Y:S01]  /*4e00*/  LDC.64 R28, c[0x0][0x2e8] ;  /* 0x0000ba00ff1c7b82 */ /* 0x000e220000000a00 */
[----:B------:R-:W-:Y:S01]  /*4e10*/  ULDC UR9, c[0x0][0x49c] ;  /* 0x0001270000097ab9 */ /* 0x000fe20000000800 */
[----:B-----5:R-:W-:Y:S01]  /*4e20*/  IMAD.U32 R46, R40, 0x10000, RZ ;  /* 0x00010000282e7824 */ /* 0x020fe200078e00ff */
[C---:B------:R-:W-:Y:S01]  /*4e30*/  FSET.BF.LT.FTZ.AND R47, R36.reuse, UR9, PT ;  /* 0x00000009242f7c0a */ /* 0x040fe2000b811000 */
[----:B------:R-:W-:Y:S01]  /*4e40*/  ULDC UR4, c[0x0][0x354] ;  /* 0x0000d50000047ab9 */ /* 0x000fe20000000800 */
[----:B------:R-:W-:Y:S01]  /*4e50*/  FSETP.GEU.FTZ.AND P0, PT, R36, UR9, PT ;  /* 0x0000000924007c0b */ /* 0x000fe2000bf1e000 */
[----:B------:R-:W-:Y:S01]  /*4e60*/  IMAD R45, R44, UR4, R45 ;  /* 0x000000042c2d7c24 */ /* 0x000fe2000f8e022d */
[----:B------:R-:W-:Y:S01]  /*4e70*/  ULDC.64 UR4, c[0x0][0x3c0] ;  /* 0x0000f00000047ab9 */ /* 0x000fe20000000a00 */
[----:B------:R-:W-:-:S03]  /*4e80*/  FMUL.FTZ R47, R46, R47 ;  /* 0x0000002f2e2f7220 */ /* 0x000fc60000410000 */
[----:B------:R-:W-:Y:S01]  /*4e90*/  IADD3 R44, P1, R45, UR4, RZ ;  /* 0x000000042d2c7c10 */ /* 0x000fe2000ff3e0ff */
[----:B------:R-:W-:-:S05]  /*4ea0*/  FMUL.FTZ R47, R14, R47 ;  /* 0x0000002f0e2f7220 */ /* 0x000fca0000410000 */
[----:B------:R-:W-:-:S04]  /*4eb0*/  F2FP.BF16.F32.PACK_AB R47, RZ, R47 ;  /* 0x0000002fff2f723e */ /* 0x000fc800000010ff */
[----:B------:R-:W-:Y:S02]  /*4ec0*/  PRMT R36, R47, 0x7610, R36 ;  /* 0x000076102f247816 */ /* 0x000fe40000000024 */
[----:B------:R-:W-:Y:S01]  /*4ed0*/  SEL R47, RZ, 0x1, P0 ;  /* 0x00000001ff2f7807 */ /* 0x000fe20000000000 */
[----:B0-----:R-:W-:Y:S01]  /*4ee0*/  IMAD.WIDE.U32 R28, R45, 0x2, R28 ;  /* 0x000000022d1c7825 */ /* 0x001fe200078e001c */
[----:B------:R-:W-:-:S04]  /*4ef0*/  IADD3.X R45, RZ, UR5, RZ, P1, !PT ;  /* 0x00000005ff2d7c10 */ /* 0x000fc80008ffe4ff */
[----:B------:R1:W-:Y:S04]  /*4f00*/  STG.E.U16 desc[UR6][R28.64], R36 ;  /* 0x000000241c007986 */ /* 0x0003e8000c101506 */
[----:B------:R1:W-:Y:S02]  /*4f10*/  STG.E.U8 desc[UR6][R44.64], R47 ;  /* 0x0000002f2c007986 */ /* 0x0003e4000c101106 */
.L_x_4094:
[----:B------:R-:W-:Y:S05]  /*4f20*/  BSYNC B0 ;  /* 0x0000000000007941 */ /* 0x000fea0003800000 */
.L_x_4093:
[----:B-1----:R-:W-:Y:S01]  /*4f30*/  IMAD R36, R15, UR8, R0 ;  /* 0x000000080f247c24 */ /* 0x002fe2000f8e0200 */
        /* <DEDUP_REMOVED lines=15> */
.L_x_4102:
        /* <DEDUP_REMOVED lines=100> */
.L_x_4101:
        /* <DEDUP_REMOVED lines=80> */
.L_x_4100:
[----:B------:R-:W0:Y:S01]  /*5b70*/  LDC.64 R28, c[0x0][0x2e8] ;  /* 0x0000ba00ff1c7b82 */ /* 0x000e220000000a00 */
[----:B------:R-:W-:Y:S01]  /*5b80*/  ULDC UR5, c[0x0][0x49c] ;  /* 0x0001270000057ab9 */ /* 0x000fe20000000800 */
[----:B-----5:R-:W-:Y:S01]  /*5b90*/  IMAD.U32 R44, R41, 0x10000, RZ ;  /* 0x00010000292c7824 */ /* 0x020fe200078e00ff */
[C---:B------:R-:W-:Y:S01]  /*5ba0*/  FSET.BF.LT.FTZ.AND R47, R37.reuse, UR5, PT ;  /* 0x00000005252f7c0a */ /* 0x040fe2000b811000 */
[----:B------:R-:W-:Y:S01]  /*5bb0*/  ULDC UR4, c[0x0][0x354] ;  /* 0x0000d50000047ab9 */ /* 0x000fe20000000800 */
[----:B------:R-:W-:Y:S01]  /*5bc0*/  ULDC.64 UR10, c[0x0][0x3c0] ;  /* 0x0000f000000a7ab9 */ /* 0x000fe20000000a00 */
[----:B------:R-:W-:Y:S01]  /*5bd0*/  IMAD R45, R36, UR4, R45 ;  /* 0x00000004242d7c24 */ /* 0x000fe2000f8e022d */
[----:B------:R-:W-:Y:S01]  /*5be0*/  FSETP.GEU.FTZ.AND P0, PT, R37, UR5, PT ;  /* 0x0000000525007c0b */ /* 0x000fe2000bf1e000 */
[----:B------:R-:W-:-:S03]  /*5bf0*/  FMUL.FTZ R47, R44, R47 ;  /* 0x0000002f2c2f7220 */ /* 0x000fc60000410000 */
[----:B------:R-:W-:Y:S01]  /*5c00*/  IADD3 R36, P1, R45, UR10, RZ ;  /* 0x0000000a2d247c10 */ /* 0x000fe2000ff3e0ff */
[----:B------:R-:W-:-:S03]  /*5c10*/  FMUL.FTZ R47, R14, R47 ;  /* 0x0000002f0e2f7220 */ /* 0x000fc60000410000 */
[----:B------:R-:W-:Y:S02]  /*5c20*/  IADD3.X R37, RZ, UR11, RZ, P1, !PT ;  /* 0x0000000bff257c10 */ /* 0x000fe40008ffe4ff */
[----:B------:R-:W-:Y:S01]  /*5c30*/  F2FP.BF16.F32.PACK_AB R47, RZ, R47 ;  /* 0x0000002fff2f723e */ /* 0x000fe200000010ff */
[----:B0-----:R-:W-:Y:S01]  /*5c40*/  IMAD.WIDE.U32 R28, R45, 0x2, R28 ;  /* 0x000000022d1c7825 */ /* 0x001fe200078e001c */
[----:B------:R-:W-:-:S04]  /*5c50*/  SEL R45, RZ, 0x1, P0 ;  /* 0x00000001ff2d7807 */ /* 0x000fc80000000000 */
[----:B------:R1:W-:Y:S04]  /*5c60*/  STG.E.U16 desc[UR6][R28.64], R47 ;  /* 0x0000002f1c007986 */ /* 0x0003e8000c101506 */
[----:B------:R1:W-:Y:S02]  /*5c70*/  STG.E.U8 desc[UR6][R36.64], R45 ;  /* 0x0000002d24007986 */ /* 0x0003e4000c101106 */
.L_x_4099:
[----:B------:R-:W-:Y:S05]  /*5c80*/  BSYNC B0 ;  /* 0x0000000000007941 */ /* 0x000fea0003800000 */
.L_x_4098:
[----:B-1----:R-:W-:Y:S01]  /*5c90*/  IMAD R37, R17, 0x2, R0 ;  /* 0x0000000211257824 */ /* 0x002fe200078e0200 */
[----:B------:R-:W-:Y:S04]  /*5ca0*/  BSSY B0, `(.L_x_4103) ;  /* 0x00000d5000007945 */ /* 0x000fe80003800000 */
[----:B------:R-:W-:-:S13]  /*5cb0*/  ISETP.GE.U32.AND P0, PT, R37, R35, PT ;  /* 0x000000232500720c */ /* 0x000fda0003f06070 */
[----:B------:R-:W-:Y:S05]  /*5cc0*/  @P0 BRA `(.L_x_4104) ;  /* 0x0000000c00480947 */ /* 0x000fea0003800000 */
[----:B0-----:R-:W0:Y:S01]  /*5cd0*/  LDC R28, c[0x0][0x3b8] ;  /* 0x0000ee00ff1c7b82 */ /* 0x001e220000000800 */
        /* <DEDUP_REMOVED lines=11> */
.L_x_4107:
        /* <DEDUP_REMOVED lines=18> */
[----:B0-----:R-:W-:Y:S02]  /*5eb0*/  IMAD.MOV.U32 R28, RZ, RZ, RZ ;  /* 0x000000ffff1c7224 */ /* 0x001fe400078e00ff */
[----:B-1----:R-:W-:-:S04]  /*5ec0*/  IMAD R49, R49, R29, RZ ;  /* 0x0000001d31317224 */ /* 0x002fc800078e02ff */
[----:B------:R-:W-:Y:S01]  /*5ed0*/  IMAD.HI.U32 R44, R29, R49, R28 ;  /* 0x000000311d2c7227 */ /* 0x000fe200078e001c */
[----:B------:R-:W-:-:S03]  /*5ee0*/  IADD3 R49, RZ, -UR11, RZ ;  /* 0x8000000bff317c10 */ /* 0x000fc6000fffe0ff */
[----:B------:R-:W-:Y:S02]  /*5ef0*/  VIADD R29, R46, 0xffffffe ;  /* 0x0ffffffe2e1d7836 */ /* 0x000fe40000000000 */
[----:B------:R-:W-:Y:S01]  /*5f00*/  IMAD.HI.U32 R44, R44, R37, RZ ;  /* 0x000000252c2c7227 */ /* 0x000fe200078e00ff */
[----:B------:R-:W0:Y:S04]  /*5f10*/  I2F.U32.RP R46, UR11 ;  /* 0x0000000b002e7d06 */ /* 0x000e280008209000 */
[----:B------:R-:W-:-:S04]  /*5f20*/  IADD3 R48, -R44, RZ, RZ ;  /* 0x000000ff2c307210 */ /* 0x000fc80007ffe1ff */
[----:B------:R-:W1:Y:S01]  /*5f30*/  F2I.FTZ.U32.TRUNC.NTZ R29, R29 ;  /* 0x0000001d001d7305 */ /* 0x000e62000021f000 */
[----:B------:R-:W-:-:S05]  /*5f40*/  IMAD R28, R48, UR9, R37 ;  /* 0x00000009301c7c24 */ /* 0x000fca000f8e0225 */
[----:B------:R-:W-:Y:S02]  /*5f50*/  ISETP.GE.U32.AND P1, PT, R28, UR9, PT ;  /* 0x000000091c007c0c */ /* 0x000fe4000bf26070 */
[----:B0-----:R-:W-:Y:S01]  /*5f60*/  MUFU.RCP R46, R46 ;  /* 0x0000002e002e7308 */ /* 0x001fe20000001000 */
[----:B-1----:R-:W-:-:S07]  /*5f70*/  IMAD R45, R45, R29, RZ ;  /* 0x0000001d2d2d7224 */ /* 0x002fce00078e02ff */
[----:B------:R-:W0:Y:S03]  /*5f80*/  I2F.U32.RP R48, UR12 ;  /* 0x0000000c00307d06 */ /* 0x000e260008209000 */
[----:B------:R-:W-:Y:S02]  /*5f90*/  @P1 IADD3 R28, R28, -UR9, RZ ;  /* 0x800000091c1c1c10 */ /* 0x000fe4000fffe0ff */
[----:B------:R-:W-:Y:S02]  /*5fa0*/  @P1 IADD3 R44, R44, 0x1, RZ ;  /* 0x000000012c2c1810 */ /* 0x000fe40007ffe0ff */
[----:B------:R-:W-:Y:S01]  /*5fb0*/  ISETP.GE.U32.AND P2, PT, R28, UR9, PT ;  /* 0x000000091c007c0c */ /* 0x000fe2000bf46070 */
[----:B------:R-:W-:Y:S01]  /*5fc0*/  HFMA2.MMA R28, -RZ, RZ, 0, 0 ;  /* 0x00000000ff1c7435 */ /* 0x000fe200000001ff */
[----:B0-----:R-:W-:Y:S09]  /*5fd0*/  MUFU.RCP R48, R48 ;  /* 0x0000003000307308 */ /* 0x001ff20000001000 */
        /* <DEDUP_REMOVED lines=14> */
[----:B------:R-:W-:-:S10]  /*60c0*/  HFMA2.MMA R28, -RZ, RZ, 0, 0 ;  /* 0x00000000ff1c7435 */ /* 0x000fd400000001ff */
        /* <DEDUP_REMOVED lines=48> */
.L_x_4106:
        /* <DEDUP_REMOVED lines=80> */
.L_x_4105:
[----:B------:R-:W0:Y:S01]  /*68d0*/  LDC.64 R28, c[0x0][0x2e8] ;  /* 0x0000ba00ff1c7b82 */ /* 0x000e220000000a00 */
[----:B------:R-:W-:Y:S01]  /*68e0*/  ULDC UR5, c[0x0][0x49c] ;  /* 0x0001270000057ab9 */ /* 0x000fe20000000800 */
[----:B-----5:R-:W-:Y:S01]  /*68f0*/  SHF.L.U32 R44, R42, 0x10, RZ ;  /* 0x000000102a2c7819 */ /* 0x020fe200000006ff */
[----:B------:R-:W-:Y:S01]  /*6900*/  ULDC UR4, c[0x0][0x354] ;  /* 0x0000d50000047ab9 */ /* 0x000fe20000000800 */
[C---:B------:R-:W-:Y:S01]  /*6910*/  FSET.BF.LT.FTZ.AND R45, R38.reuse, UR5, PT ;  /* 0x00000005262d7c0a */ /* 0x040fe2000b811000 */
[----:B------:R-:W-:Y:S01]  /*6920*/  IMAD R37, R37, UR4, R36 ;  /* 0x0000000425257c24 */ /* 0x000fe2000f8e0224 */
[----:B------:R-:W-:Y:S01]  /*6930*/  ULDC.64 UR10, c[0x0][0x3c0] ;  /* 0x0000f000000a7ab9 */ /* 0x000fe20000000a00 */
[----:B------:R-:W-:Y:S02]  /*6940*/  FSETP.GEU.FTZ.AND P0, PT, R38, UR5, PT ;  /* 0x0000000526007c0b */ /* 0x000fe4000bf1e000 */
[----:B------:R-:W-:Y:S01]  /*6950*/  FMUL.FTZ R45, R44, R45 ;  /* 0x0000002d2c2d7220 */ /* 0x000fe20000410000 */
[----:B------:R-:W-:-:S03]  /*6960*/  IADD3 R36, P1, R37, UR10, RZ ;  /* 0x0000000a25247c10 */ /* 0x000fc6000ff3e0ff */
[----:B------:R-:W-:-:S05]  /*6970*/  FMUL.FTZ R45, R14, R45 ;  /* 0x0000002d0e2d7220 */ /* 0x000fca0000410000 */
[----:B------:R-:W-:-:S04]  /*6980*/  F2FP.BF16.F32.PACK_AB R45, RZ, R45 ;  /* 0x0000002dff2d723e */ /* 0x000fc800000010ff */
[----:B------:R-:W-:Y:S01]  /*6990*/  PRMT R38, R45, 0x7610, R38 ;  /* 0x000076102d267816 */ /* 0x000fe20000000026 */
[----:B0-----:R-:W-:Y:S01]  /*69a0*/  IMAD.WIDE.U32 R28, R37, 0x2, R28 ;  /* 0x00000002251c7825 */ /* 0x001fe200078e001c */
[----:B------:R-:W-:-:S03]  /*69b0*/  SEL R45, RZ, 0x1, P0 ;  /* 0x00000001ff2d7807 */ /* 0x000fc60000000000 */
[----:B------:R-:W-:Y:S01]  /*69c0*/  IMAD.X R37, RZ, RZ, UR11, P1 ;  /* 0x0000000bff257e24 */ /* 0x000fe200088e06ff */
[----:B------:R1:W-:Y:S04]  /*69d0*/  STG.E.U16 desc[UR6][R28.64], R38 ;  /* 0x000000261c007986 */ /* 0x0003e8000c101506 */
[----:B------:R1:W-:Y:S02]  /*69e0*/  STG.E.U8 desc[UR6][R36.64], R45 ;  /* 0x0000002d24007986 */ /* 0x0003e4000c101106 */
.L_x_4104:
[----:B------:R-:W-:Y:S05]  /*69f0*/  BSYNC B0 ;  /* 0x0000000000007941 */ /* 0x000fea0003800000 */
.L_x_4103:
[----:B-1----:R-:W-:-:S05]  /*6a00*/  IMAD R36, R17, 0x3, R0 ;  /* 0x0000000311247824 */ /* 0x002fca00078e0200 */
[----:B------:R-:W-:-:S13]  /*6a10*/  ISETP.GE.U32.AND P0, PT, R36, R35, PT ;  /* 0x000000232400720c */ /* 0x000fda0003f06070 */
[----:B------:R-:W-:Y:S05]  /*6a20*/  @P0 BRA `(.L_x_4108) ;  /* 0x0000000c00400947 */ /* 0x000fea0003800000 */
[----:B0-----:R-:W0:Y:S01]  /*6a30*/  LDC R28, c[0x0][0x3b8] ;  /* 0x0000ee00ff1c7b82 */ /* 0x001e220000000800 */
        /* <DEDUP_REMOVED lines=11> */
.L_x_4111:
        /* <DEDUP_REMOVED lines=100> */
.L_x_4110:
        /* <DEDUP_REMOVED lines=79> */
.L_x_4109:
        /* <DEDUP_REMOVED lines=10> */
[----:B------:R-:W-:-:S05]  /*76c0*/  FMUL.FTZ R37, R14, R37 ;  /* 0x000000250e257220 */ /* 0x000fca0000410000 */
[----:B------:R-:W-:Y:S02]  /*76d0*/  F2FP.BF16.F32.PACK_AB R38, RZ, R37 ;  /* 0x00000025ff26723e */ /* 0x000fe400000010ff */
[----:B------:R-:W-:Y:S01]  /*76e0*/  IADD3.X R37, RZ, UR11, RZ, P1, !PT ;  /* 0x0000000bff257c10 */ /* 0x000fe20008ffe4ff */
[----:B0-----:R-:W-:Y:S01]  /*76f0*/  IMAD.WIDE.U32 R28, R35, 0x2, R28 ;  /* 0x00000002231c7825 */ /* 0x001fe200078e001c */
[----:B------:R-:W-:-:S04]  /*7700*/  SEL R35, RZ, 0x1, P0 ;  /* 0x00000001ff237807 */ /* 0x000fc80000000000 */
[----:B------:R1:W-:Y:S04]  /*7710*/  STG.E.U16 desc[UR6][R28.64], R38 ;  /* 0x000000261c007986 */ /* 0x0003e8000c101506 */
[----:B------:R1:W-:Y:S02]  /*7720*/  STG.E.U8 desc[UR6][R36.64], R35 ;  /* 0x0000002324007986 */ /* 0x0003e4000c101106 */
.L_x_4108:
[----:B------:R-:W-:Y:S01]  /*7730*/  LEA R0, R17, R0, 0x2 ;  /* 0x0000000011007211 */ /* 0x000fe200078e10ff */
[----:B------:R-:W-:Y:S05]  /*7740*/  WARPSYNC.ALL ;  /* 0x0000000000007948 */ /* 0x000fea0003800000 */
[----:B------:R-:W-:Y:S01]  /*7750*/  BAR.SYNC.DEFER_BLOCKING 0x0 ;  /* 0x0000000000007b1d */ /* 0x000fe20000010000 */
[----:B------:R-:W-:Y:S01]  /*7760*/  ISETP.GE.U32.AND P0, PT, R0, R19, PT ;  /* 0x000000130000720c */ /* 0x000fe20003f06070 */
[----:B------:R-:W-:Y:S01]  /*7770*/  IMAD.MOV.U32 R44, RZ, RZ, R26 ;  /* 0x000000ffff2c7224 */ /* 0x000fe200078e001a */
[----:B------:R-:W-:Y:S02]  /*7780*/  MOV R39, R33 ;  /* 0x0000002100277202 */ /* 0x000fe40000000f00 */
[----:B-1----:R-:W-:-:S09]  /*7790*/  MOV R38, R34 ;  /* 0x0000002200267202 */ /* 0x002fd20000000f00 */
[----:B------:R-:W-:Y:S05]  /*77a0*/  @!P0 BRA `(.L_x_4112) ;  /* 0xffffff9000548947 */ /* 0x000fea000383ffff */
[----:B------:R-:W-:Y:S05]  /*77b0*/  EXIT ;  /* 0x000000000000794d */ /* 0x000fea0003800000 */
        .weak           $__internal_108_$__cuda_sm20_dblrcp_rn_slowpath_v3
        .type           $__internal_108_$__cuda_sm20_dblrcp_rn_slowpath_v3,@function
        .size           $__internal_108_$__cuda_sm20_dblrcp_rn_slowpath_v3,(.L_x_11708 - $__internal_108_$__cuda_sm20_dblrcp_rn_slowpath_v3)
$__internal_108_$__cuda_sm20_dblrcp_rn_slowpath_v3:
        /* <DEDUP_REMOVED lines=23> */
.L_x_4115:
        /* <DEDUP_REMOVED lines=10> */
.L_x_4113:
[----:B------:R-:W-:Y:S02]  /*79d0*/  LOP3.LUT R19, R15, 0x80000, RZ, 0xfc, !PT ;  /* 0x000800000f137812 */ /* 0x000fe400078efcff */
[----:B------:R-:W-:-:S07]  /*79e0*/  MOV R18, R14 ;  /* 0x0000000e00127202 */ /* 0x000fce0000000f00 */
.L_x_4114:
[----:B------:R-:W-:Y:S01]  /*79f0*/  MOV R17, 0x0 ;  /* 0x0000000000117802 */ /* 0x000fe20000000f00 */
[----:B------:R-:W-:Y:S01]  /*7a00*/  IMAD.MOV.U32 R22, RZ, RZ, R18 ;  /* 0x000000ffff167224 */ /* 0x000fe200078e0012 */
[----:B------:R-:W-:Y:S02]  /*7a10*/  MOV R23, R19 ;  /* 0x0000001300177202 */ /* 0x000fe40000000f00 */
[----:B------:R-:W-:Y:S05]  /*7a20*/  RET.REL.NODEC R16 `(_ZN2at6native43_GLOBAL__N__7cc8d1ed_10_Dropout_cu_0e96ed3820fused_dropout_kernelIN3c108BFloat16EfjLin1ELin1EbEEvNS_4cuda6detail10TensorInfoIKT_T1_EENS7_IS8_SA_EENS7_IT4_SA_EESA_T0_NS_15PhiloxCudaStateE) ;  /* 0xffffff8410747950 */ /* 0x000fea0003c3ffff */
.L_x_4116:
        /* <DEDUP_REMOVED lines=13> */
.L_x_11708:


//--------------------- .text._ZN2at6native43_GLOBAL__N__7cc8d1ed_10_Dropout_cu_0e96ed3820fused_dropout_kernelIN3c108BFloat16EfjLin1ELi1EbEEvNS_4cuda6detail10TensorInfoIKT_T1_EENS7_IS8_SA_EENS7_IT4_SA_EESA_T0_NS_15PhiloxCudaStateE --------------------------
	.section	.text._ZN2at6native43_GLOBAL__N__7cc8d1ed_10_Dropout_cu_0e96ed3820fused_dropout_kernelIN3c108BFloat16EfjLin1ELi1EbEEvNS_4cuda6detail10TensorInfoIKT_T1_EENS7_IS8_SA_EENS7_IT4_SA_EESA_T0_NS_15PhiloxCudaStateE,"ax",@progbits
	.align	128
.text._ZN2at6native43_GLOBAL__N__7cc8d1ed_10_Dropout_cu_0e96ed3820fused_dropout_kernelIN3c108BFloat16EfjLin1ELi1EbEEvNS_4cuda6detail10TensorInfoIKT_T1_EENS7_IS8_SA_EENS7_IT4_SA_EESA_T0_NS_15PhiloxCudaStateE:
        .type           _ZN2at6native43_GLOBAL__N__7cc8d1ed_10_Dropout_cu_0e96ed3820fused_dropout_kernelIN3c108BFloat16EfjLin1ELi1EbEEvNS_4cuda6detail10TensorInfoIKT_T1_EENS7_IS8_SA_EENS7_IT4_SA_EESA_T0_NS_15PhiloxCudaStateE,@function
        .size           _ZN2at6native43_GLOBAL__N__7cc8d1ed_10_Dropout_cu_0e96ed3820fused_dropout_kernelIN3c108BFloat16EfjLin1ELi1EbEEvNS_4cuda6detail10TensorInfoIKT_T1_EENS7_IS8_SA_EENS7_IT4_SA_EESA_T0_NS_15PhiloxCudaStateE,(.L_x_11710 - _ZN2at6native43_GLOBAL__N__7cc8d1ed_10_Dropout_cu_0e96ed3820fused_dropout_kernelIN3c108BFloat16EfjLin1ELi1EbEEvNS_4cuda6detail10TensorInfoIKT_T1_EENS7_IS8_SA_EENS7_IT4_SA_EESA_T0_NS_15PhiloxCudaStateE)
        .other          _ZN2at6native43_GLOBAL__N__7cc8d1ed_10_Dropout_cu_0e96ed3820fused_dropout_kernelIN3c108BFloat16EfjLin1ELi1EbEEvNS_4cuda6detail10TensorInfoIKT_T1_EENS7_IS8_SA_EENS7_IT4_SA_EESA_T0_NS_15PhiloxCudaStateE,@"STO_CUDA_ENTRY STV_DEFAULT"
_ZN2at6native43_GLOBAL__N__7cc8d1ed_10_Dropout_cu_0e96ed3820fused_dropout_kernelIN3c108BFloat16EfjLin1ELi1EbEEvNS_4cuda6detail10TensorInfoIKT_T1_EENS7_IS8_SA_EENS7_IT4_SA_EESA_T0_NS_15PhiloxCudaStateE:
        /* <DEDUP_REMOVED lines=95> */
[----:B------:R-:W-:Y:S05]  /*05f0*/  CALL.REL.NOINC `($__internal_109_$__cuda_sm20_dblrcp_rn_slowpath_v3) ;  /* 0x0000004000307944 */ /* 0x000fea0003c00000 */
.L_x_4117:
        /* <DEDUP_REMOVED lines=42> */
.L_x_4149:
        /* <DEDUP_REMOVED lines=13> */
.L_x_4119:
[----:B------:R-:W-:Y:S05]  /*0970*/  BSYNC B0 ;  /* 0x0000000000007941 */ /* 0x000fea0003800000 */
.L_x_4118:
        /* <DEDUP_REMOVED lines=69> */
.L_x_4121:
[----:B------:R-:W-:Y:S01]  /*0dd0*/  MOV R28, R34 ;  /* 0x00000022001c7202 */ /* 0x000fe20000000f00 */
[----:B------:R-:W-:Y:S01]  /*0de0*/  IMAD.MOV.U32 R29, RZ, RZ, R33 ;  /* 0x000000ffff1d7224 */ /* 0x000fe200078e0021 */
[----:B------:R-:W-:Y:S01]  /*0df0*/  MOV R32, R30 ;  /* 0x0000001e00207202 */ /* 0x000fe20000000f00 */
[----:B------:R-:W-:-:S07]  /*0e00*/  IMAD.MOV.U32 R41, RZ, RZ, R26 ;  /* 0x000000ffff297224 */ /* 0x000fce00078e001a */
.L_x_4120:
        /* <DEDUP_REMOVED lines=28> */
.L_x_4126:
        /* <DEDUP_REMOVED lines=99> */
.L_x_4125:
        /* <DEDUP_REMOVED lines=78> */
.L_x_4124:
[----:B------:R-:W0:Y:S01]  /*1ae0*/  LDC.64 R28, c[0x0][0x210] ;  /* 0x00008400ff1c7b82 */ /* 0x000e220000000a00 */
[----:B------:R-:W-:Y:S02]  /*1af0*/  ULDC UR4, c[0x0][0x27c] ;  /* 0x00009f0000047ab9 */ /* 0x000fe40000000800 */
[----:B------:R-:W-:-:S04]  /*1b00*/  IMAD R37, R42, UR4, R37 ;  /* 0x000000042a257c24 */ /* 0x000fc8000f8e0225 */
[----:B0-----:R-:W-:-:S05]  /*1b10*/  IMAD.WIDE.U32 R28, R37, 0x2, R28 ;  /* 0x00000002251c7825 */ /* 0x001fca00078e001c */
[----:B------:R0:W5:Y:S02]  /*1b20*/  LDG.E.U16 R37, desc[UR6][R28.64] ;  /* 0x000000061c257981 */ /* 0x000164000c1e1500 */
.L_x_4123:
[----:B------:R-:W-:Y:S05]  /*1b30*/  BSYNC B0 ;  /* 0x0000000000007941 */ /* 0x000fea0003800000 */
.L_x_4122:
        /* <DEDUP_REMOVED lines=16> */
.L_x_4131:
        /* <DEDUP_REMOVED lines=99> */
.L_x_4130:
        /* <DEDUP_REMOVED lines=79> */
.L_x_4129:
[----:B------:R-:W0:Y:S01]  /*2760*/  LDC.64 R28, c[0x0][0x210] ;  /* 0x00008400ff1c7b82 */ /* 0x000e220000000a00 */
[----:B------:R-:W-:Y:S02]  /*2770*/  ULDC UR4, c[0x0][0x27c] ;  /* 0x00009f0000047ab9 */ /* 0x000fe40000000800 */
[----:B------:R-:W-:-:S04]  /*2780*/  IMAD R41, R41, UR4, R38 ;  /* 0x0000000429297c24 */ /* 0x000fc8000f8e0226 */
[----:B0-----:R-:W-:-:S05]  /*2790*/  IMAD.WIDE.U32 R28, R41, 0x2, R28 ;  /* 0x00000002291c7825 */ /* 0x001fca00078e001c */
[----:B------:R1:W5:Y:S02]  /*27a0*/  LDG.E.U16 R38, desc[UR6][R28.64] ;  /* 0x000000061c267981 */ /* 0x000364000c1e1500 */
.L_x_4128:
[----:B------:R-:W-:Y:S05]  /*27b0*/  BSYNC B0 ;  /* 0x0000000000007941 */ /* 0x000fea0003800000 */
.L_x_4127:
        /* <DEDUP_REMOVED lines=16> */
.L_x_4136:
        /* <DEDUP_REMOVED lines=99> */
.L_x_4135:
        /* <DEDUP_REMOVED lines=78> */
.L_x_4134:
[----:B------:R-:W0:Y:S01]  /*33d0*/  LDC.64 R28, c[0x0][0x210] ;  /* 0x00008400ff1c7b82 */ /* 0x000e220000000a00 */
[----:B------:R-:W-:Y:S02]  /*33e0*/  ULDC UR4, c[0x0][0x27c] ;  /* 0x00009f0000047ab9 */ /* 0x000fe40000000800 */
[----:B------:R-:W-:-:S04]  /*33f0*/  IMAD R39, R42, UR4, R39 ;  /* 0x000000042a277c24 */ /* 0x000fc8000f8e0227 */
[----:B0-----:R-:W-:-:S05]  /*3400*/  IMAD.WIDE.U32 R28, R39, 0x2, R28 ;  /* 0x00000002271c7825 */ /* 0x001fca00078e001c */
[----:B------:R2:W5:Y:S02]  /*3410*/  LDG.E.U16 R39, desc[UR6][R28.64] ;  /* 0x000000061c277981 */ /* 0x000564000c1e1500 */
.L_x_4133:
[----:B------:R-:W-:Y:S05]  /*3420*/  BSYNC B0 ;  /* 0x0000000000007941 */ /* 0x000fea0003800000 */
.L_x_4132:
        /* <DEDUP_REMOVED lines=16> */
.L_x_4141:
        /* <DEDUP_REMOVED lines=99> */
.L_x_4140:
        /* <DEDUP_REMOVED lines=79> */
.L_x_4139:
[----:B------:R-:W0:Y:S01]  /*4050*/  LDC.64 R28, c[0x0][0x210] ;  /* 0x00008400ff1c7b82 */ /* 0x000e220000000a00 */
[----:B------:R-:W-:Y:S02]  /*4060*/  ULDC UR4, c[0x0][0x27c] ;  /* 0x00009f0000047ab9 */ /* 0x000fe40000000800 */
[----:B------:R-:W-:-:S04]  /*4070*/  IMAD R41, R41, UR4, R40 ;  /* 0x0000000429297c24 */ /* 0x000fc8000f8e0228 */
[----:B0-----:R-:W-:-:S05]  /*4080*/  IMAD.WIDE.U32 R28, R41, 0x2, R28 ;  /* 0x00000002291c7825 */ /* 0x001fca00078e001c */
[----:B------:R3:W5:Y:S02]  /*4090*/  LDG.E.U16 R40, desc[UR6][R28.64] ;  /* 0x000000061c287981 */ /* 0x000764000c1e1500 */
.L_x_4138:
[----:B------:R-:W-:Y:S05]  /*40a0*/  BSYNC B0 ;  /* 0x0000000000007941 */ /* 0x000fea0003800000 */
.L_x_4137:
        /* <DEDUP_REMOVED lines=12> */
[C---:B------:R-:W-:Y:S01]  /*4170*/  FSET.BF.LT.FTZ.AND R42, R32.reuse, UR9, PT ;  /* 0x00000009202a7c0a */ /* 0x040fe2000b811000 */
[----:B------:R-:W-:Y:S01]  /*4180*/  ULDC UR4, c[0x0][0x354] ;  /* 0x0000d50000047ab9 */ /* 0x000fe20000000800 */
[----:B------:R-:W-:Y:S01]  /*4190*/  FSETP.GEU.FTZ.AND P3, PT, R32, UR9, PT ;  /* 0x0000000920007c0b */ /* 0x000fe2000bf7e000 */
[----:B------:R-:W-:Y:S01]  /*41a0*/  IMAD R41, R0, UR4, RZ ;  /* 0x0000000400297c24 */ /* 0x000fe2000f8e02ff */
[----:B------:R-:W-:Y:S01]  /*41b0*/  ULDC.64 UR4, c[0x0][0x3c0] ;  /* 0x0000f00000047ab9 */ /* 0x000fe20000000a00 */
[----:B------:R-:W-:-:S03]  /*41c0*/  FMUL.FTZ R33, R33, R42 ;  /* 0x0000002a21217220 */ /* 0x000fc60000410000 */
[----:B------:R-:W-:Y:S01]  /*41d0*/  IADD3 R42, P4, R41, UR4, RZ ;  /* 0x00000004292a7c10 */ /* 0x000fe2000ff9e0ff */
[----:B------:R-:W-:-:S03]  /*41e0*/  FMUL.FTZ R33, R14, R33 ;  /* 0x000000210e217220 */ /* 0x000fc60000410000 */
[----:B------:R-:W-:Y:S02]  /*41f0*/  IADD3.X R43, RZ, UR5, RZ, P4, !PT ;  /* 0x00000005ff2b7c10 */ /* 0x000fe4000a7fe4ff */
[----:B------:R-:W-:-:S04]  /*4200*/  F2FP.BF16.F32.PACK_AB R33, RZ, R33 ;  /* 0x00000021ff21723e */ /* 0x000fc800000010ff */
[----:B------:R-:W-:Y:S02]  /*4210*/  PRMT R32, R33, 0x7610, R32 ;  /* 0x0000761021207816 */ /* 0x000fe40000000020 */
[----:B------:R-:W-:Y:S01]  /*4220*/  SEL R33, RZ, 0x1, P3 ;  /* 0x00000001ff217807 */ /* 0x000fe20001800000 */
[----:B0-----:R-:W-:-:S05]  /*4230*/  IMAD.WIDE.U32 R28, R41, 0x2, R28 ;  /* 0x00000002291c7825 */ /* 0x001fca00078e001c */
[----:B------:R4:W-:Y:S04]  /*4240*/  STG.E.U16 desc[UR6][R28.64], R32 ;  /* 0x000000201c007986 */ /* 0x0009e8000c101506 */
[----:B------:R4:W-:Y:S02]  /*4250*/  STG.E.U8 desc[UR6][R42.64], R33 ;  /* 0x000000212a007986 */ /* 0x0009e4000c101106 */
.L_x_4143:
[----:B------:R-:W-:Y:S05]  /*4260*/  BSYNC B0 ;  /* 0x0000000000007941 */ /* 0x000fea0003800000 */
.L_x_4142:
[----:B------:R-:W-:Y:S04]  /*4270*/  BSSY B0, `(.L_x_4144) ;  /* 0x0000014000007945 */ /* 0x000fe80003800000 */
[----:B------:R-:W-:Y:S05]  /*4280*/  @P2 BRA `(.L_x_4145) ;  /* 0x0000000000482947 */ /* 0x000fea0003800000 */
[----:B01234-:R-:W0:Y:S01]  /*4290*/  LDC.64 R28, c[0x0][0x2e8] ;  /* 0x0000ba00ff1c7b82 */ /* 0x01fe220000000a00 */
[----:B------:R-:W-:Y:S01]  /*42a0*/  ULDC UR4, c[0x0][0x49c] ;  /* 0x0001270000047ab9 */ /* 0x000fe20000000800 */
[----:B-----5:R-:W-:Y:S01]  /*42b0*/  SHF.L.U32 R32, R38, 0x10, RZ ;  /* 0x0000001026207819 */ /* 0x020fe200000006ff */
[----:B------:R-:W-:Y:S01]  /*42c0*/  ULDC UR5, c[0x0][0x354] ;  /* 0x0000d50000057ab9 */ /* 0x000fe20000000800 */
[C---:B------:R-:W-:Y:S01]  /*42d0*/  FSET.BF.LT.FTZ.AND R33, R34.reuse, UR4, PT ;  /* 0x0000000422217c0a */ /* 0x040fe2000b811000 */
[----:B------:R-:W-:Y:S01]  /*42e0*/  ULDC.64 UR10, c[0x0][0x3c0] ;  /* 0x0000f000000a7ab9 */ /* 0x000fe20000000a00 */
[----:B------:R-:W-:-:S03]  /*42f0*/  FSETP.GEU.FTZ.AND P2, PT, R34, UR4, PT ;  /* 0x0000000422007c0b */ /* 0x000fc6000bf5e000 */
[----:B------:R-:W-:Y:S01]  /*4300*/  FMUL.FTZ R41, R32, R33 ;  /* 0x0000002120297220 */ /* 0x000fe20000410000 */
[----:B------:R-:W-:-:S03]  /*4310*/  IMAD R33, R48, UR5, RZ ;  /* 0x0000000530217c24 */ /* 0x000fc6000f8e02ff */
[----:B------:R-:W-:Y:S02]  /*4320*/  FMUL.FTZ R41, R14, R41 ;  /* 0x000000290e297220 */ /* 0x000fe40000410000 */
[----:B------:R-:W-:-:S03]  /*4330*/  IADD3 R32, P3, R33, UR10, RZ ;  /* 0x0000000a21207c10 */ /* 0x000fc6000ff7e0ff */
[----:B------:R-:W-:-:S04]  /*4340*/  F2FP.BF16.F32.PACK_AB R41, RZ, R41 ;  /* 0x00000029ff29723e */ /* 0x000fc800000010ff */
[----:B------:R-:W-:Y:S01]  /*4350*/  PRMT R34, R41, 0x7610, R34 ;  /* 0x0000761029227816 */ /* 0x000fe20000000022 */
[----:B0-----:R-:W-:Y:S01]  /*4360*/  IMAD.WIDE.U32 R28, R33, 0x2, R28 ;  /* 0x00000002211c7825 */ /* 0x001fe200078e001c */
[----:B------:R-:W-:-:S03]  /*4370*/  SEL R41, RZ, 0x1, P2 ;  /* 0x00000001ff297807 */ /* 0x000fc60001000000 */
[----:B------:R-:W-:Y:S01]  /*4380*/  IMAD.X R33, RZ, RZ, UR11, P3 ;  /* 0x0000000bff217e24 */ /* 0x000fe200098e06ff */
[----:B------:R0:W-:Y:S04]  /*4390*/  STG.E.U16 desc[UR6][R28.64], R34 ;  /* 0x000000221c007986 */ /* 0x0001e8000c101506 */
[----:B------:R0:W-:Y:S02]  /*43a0*/  STG.E.U8 desc[UR6][R32.64], R41 ;  /* 0x0000002920007986 */ /* 0x0001e4000c101106 */
.L_x_4145:
[----:B------:R-:W-:Y:S05]  /*43b0*/  BSYNC B0 ;  /* 0x0000000000007941 */ /* 0x000fea0003800000 */
.L_x_4144:
        /* <DEDUP_REMOVED lines=10> */
[----:B------:R-:W-:Y:S01]  /*4460*/  IMAD R33, R46, UR5, RZ ;  /* 0x000000052e217c24 */ /* 0x000fe2000f8e02ff */
[----:B------:R-:W-:Y:S02]  /*4470*/  SEL R35, RZ, 0x1, P1 ;  /* 0x00000001ff237807 */ /* 0x000fe40000800000 */
[----:B------:R-:W-:Y:S02]  /*4480*/  FMUL.FTZ R41, R14, R41 ;  /* 0x000000290e297220 */ /* 0x000fe40000410000 */
[----:B------:R-:W-:-:S03]  /*4490*/  IADD3 R32, P2, R33, UR10, RZ ;  /* 0x0000000a21207c10 */ /* 0x000fc6000ff5e0ff */
[----:B------:R-:W-:Y:S01]  /*44a0*/  F2FP.BF16.F32.PACK_AB R41, RZ, R41 ;  /* 0x00000029ff29723e */ /* 0x000fe200000010ff */
[----:B0-----:R-:W-:Y:S01]  /*44b0*/  IMAD.WIDE.U32 R28, R33, 0x2, R28 ;  /* 0x00000002211c7825 */ /* 0x001fe200078e001c */
[----:B------:R-:W-:-:S04]  /*44c0*/  IADD3.X R33, RZ, UR11, RZ, P2, !PT ;  /* 0x0000000bff217c10 */ /* 0x000fc800097fe4ff */
[----:B------:R0:W-:Y:S04]  /*44d0*/  STG.E.U16 desc[UR6][R28.64], R41 ;  /* 0x000000291c007986 */ /* 0x0001e8000c101506 */
[----:B------:R0:W-:Y:S02]  /*44e0*/  STG.E.U8 desc[UR6][R32.64], R35 ;  /* 0x0000002320007986 */ /* 0x0001e4000c101106 */
.L_x_4147:
[----:B------:R-:W-:Y:S05]  /*44f0*/  BSYNC B0 ;  /* 0x0000000000007941 */ /* 0x000fea0003800000 */
.L_x_4146:
[----:B------:R-:W-:Y:S05]  /*4500*/  @P0 BRA `(.L_x_4148) ;  /* 0x0000000000480947 */ /* 0x000fea0003800000 */
[----:B01234-:R-:W0:Y:S01]  /*4510*/  LDC.64 R28, c[0x0][0x2e8] ;  /* 0x0000ba00ff1c7b82 */ /* 0x01fe220000000a00 */
[----:B------:R-:W-:Y:S01]  /*4520*/  ULDC UR4, c[0x0][0x49c] ;  /* 0x0001270000047ab9 */ /* 0x000fe20000000800 */
[----:B-----5:R-:W-:Y:S01]  /*4530*/  IMAD.U32 R32, R40, 0x10000, RZ ;  /* 0x0001000028207824 */ /* 0x020fe200078e00ff */
[C---:B------:R-:W-:Y:S01]  /*4540*/  FSET.BF.LT.FTZ.AND R33, R36.reuse, UR4, PT ;  /* 0x0000000424217c0a */ /* 0x040fe2000b811000 */
[----:B------:R-:W-:Y:S01]  /*4550*/  ULDC UR5, c[0x0][0x354] ;  /* 0x0000d50000057ab9 */ /* 0x000fe20000000800 */
[----:B------:R-:W-:Y:S01]  /*4560*/  ULDC.64 UR10, c[0x0][0x3c0] ;  /* 0x0000f000000a7ab9 */ /* 0x000fe20000000a00 */
[----:B------:R-:W-:Y:S02]  /*4570*/  FSETP.GEU.FTZ.AND P0, PT, R36, UR4, PT ;  /* 0x0000000424007c0b */ /* 0x000fe4000bf1e000 */
[----:B------:R-:W-:Y:S01]  /*4580*/  FMUL.FTZ R35, R32, R33 ;  /* 0x0000002120237220 */ /* 0x000fe20000410000 */
[----:B------:R-:W-:-:S03]  /*4590*/  IMAD R33, R44, UR5, RZ ;  /* 0x000000052c217c24 */ /* 0x000fc6000f8e02ff */
[----:B------:R-:W-:Y:S02]  /*45a0*/  FMUL.FTZ R35, R14, R35 ;  /* 0x000000230e237220 */ /* 0x000fe40000410000 */
[----:B------:R-:W-:-:S03]  /*45b0*/  IADD3 R32, P1, R33, UR10, RZ ;  /* 0x0000000a21207c10 */ /* 0x000fc6000ff3e0ff */
[----:B------:R-:W-:-:S04]  /*45c0*/  F2FP.BF16.F32.PACK_AB R35, RZ, R35 ;  /* 0x00000023ff23723e */ /* 0x000fc800000010ff */
[----:B------:R-:W-:Y:S02]  /*45d0*/  PRMT R34, R35, 0x7610, R34 ;  /* 0x0000761023227816 */ /* 0x000fe40000000022 */
[----:B------:R-:W-:Y:S01]  /*45e0*/  SEL R35, RZ, 0x1, P0 ;  /* 0x00000001ff237807 */ /* 0x000fe20000000000 */
[----:B0-----:R-:W-:Y:S01]  /*45f0*/  IMAD.WIDE.U32 R28, R33, 0x2, R28 ;  /* 0x00000002211c7825 */ /* 0x001fe200078e001c */
[----:B------:R-:W-:-:S04]  /*4600*/  IADD3.X R33, RZ, UR11, RZ, P1, !PT ;  /* 0x0000000bff217c10 */ /* 0x000fc80008ffe4ff */
[----:B------:R0:W-:Y:S04]  /*4610*/  STG.E.U16 desc[UR6][R28.64], R34 ;  /* 0x000000221c007986 */ /* 0x0001e8000c101506 */
[----:B------:R0:W-:Y:S02]  /*4620*/  STG.E.U8 desc[UR6][R32.64], R35 ;  /* 0x0000002320007986 */ /* 0x0001e4000c101106 */
.L_x_4148:
        /* <DEDUP_REMOVED lines=9> */
        .weak           $__internal_109_$__cuda_sm20_dblrcp_rn_slowpath_v3
        .type           $__internal_109_$__cuda_sm20_dblrcp_rn_slowpath_v3,@function
        .size           $__internal_109_$__cuda_sm20_dblrcp_rn_slowpath_v3,(.L_x_11710 - $__internal_109_$__cuda_sm20_dblrcp_rn_slowpath_v3)
$__internal_109_$__cuda_sm20_dblrcp_rn_slowpath_v3:
        /* <DEDUP_REMOVED lines=23> */
.L_x_4152:
        /* <DEDUP_REMOVED lines=10> */
.L_x_4150:
[----:B------:R-:W-:Y:S02]  /*48d0*/  LOP3.LUT R19, R15, 0x80000, RZ, 0xfc, !PT ;  /* 0x000800000f137812 */ /* 0x000fe400078efcff */
[----:B------:R-:W-:-:S07]  /*48e0*/  MOV R18, R14 ;  /* 0x0000000e00127202 */ /* 0x000fce0000000f00 */
.L_x_4151:
[----:B------:R-:W-:Y:S01]  /*48f0*/  MOV R17, 0x0 ;  /* 0x0000000000117802 */ /* 0x000fe20000000f00 */
[----:B------:R-:W-:Y:S01]  /*4900*/  IMAD.MOV.U32 R22, RZ, RZ, R18 ;  /* 0x000000ffff167224 */ /* 0x000fe200078e0012 */
[----:B------:R-:W-:Y:S02]  /*4910*/  MOV R23, R19 ;  /* 0x0000001300177202 */ /* 0x000fe40000000f00 */
[----:B------:R-:W-:Y:S05]  /*4920*/  RET.REL.NODEC R16 `(_ZN2at6native43_GLOBAL__N__7cc8d1ed_10_Dropout_cu_0e96ed3820fused_dropout_kernelIN3c108BFloat16EfjLin1ELi1EbEEvNS_4cuda6detail10TensorInfoIKT_T1_EENS7_IS8_SA_EENS7_IT4_SA_EESA_T0_NS_15PhiloxCudaStateE) ;  /* 0xffffffb410b47950 */ /* 0x000fea0003c3ffff */
.L_x_4153:
        /* <DEDUP_REMOVED lines=13> */
.L_x_11710:


//--------------------- .text._ZN2at6native43_GLOBAL__N__7cc8d1ed_10_Dropout_cu_0e96ed3820fused_dropout_kernelIN3c108BFloat16EfjLi1ELi1EbEEvNS_4cuda6detail10TensorInfoIKT_T1_EENS7_IS8_SA_EENS7_IT4_SA_EESA_T0_NS_15PhiloxCudaStateE --------------------------
	.section	.text._ZN2at6native43_GLOBAL__N__7cc8d1ed_10_Dropout_cu_0e96ed3820fused_dropout_kernelIN3c108BFloat16EfjLi1ELi1EbEEvNS_4cuda6detail10TensorInfoIKT_T1_EENS7_IS8_SA_EENS7_IT4_SA_EESA_T0_NS_15PhiloxCudaStateE,"ax",@progbits
	.align	128
.text._ZN2at6native43_GLOBAL__N__7cc8d1ed_10_Dropout_cu_0e96ed3820fused_dropout_kernelIN3c108BFloat16EfjLi1ELi1EbEEvNS_4cuda6detail10TensorInfoIKT_T1_EENS7_IS8_SA_EENS7_IT4_SA_EESA_T0_NS_15PhiloxCudaStateE:
        .type           _ZN2at6native43_GLOBAL__N__7cc8d1ed_10_Dropout_cu_0e96ed3820fused_dropout_kernelIN3c108BFloat16EfjLi1ELi1EbEEvNS_4cuda6detail10TensorInfoIKT_T1_EENS7_IS8_SA_EENS7_IT4_SA_EESA_T0_NS_15PhiloxCudaStateE,@function
        .size           _ZN2at6native43_GLOBAL__N__7cc8d1ed_10_Dropout_cu_0e96ed3820fused_dropout_kernelIN3c108BFloat16EfjLi1ELi1EbEEvNS_4cuda6detail10TensorInfoIKT_T1_EENS7_IS8_SA_EENS7_IT4_SA_EESA_T0_NS_15PhiloxCudaStateE,(.L_x_11712 - _ZN2at6native43_GLOBAL__N__7cc8d1ed_10_Dropout_cu_0e96ed3820fused_dropout_kernelIN3c108BFloat16EfjLi1ELi1EbEEvNS_4cuda6detail10TensorInfoIKT_T1_EENS7_IS8_SA_EENS7_IT4_SA_EESA_T0_NS_15PhiloxCudaStateE)
        .other          _ZN2at6native43_GLOBAL__N__7cc8d1ed_10_Dropout_cu_0e96ed3820fused_dropout_kernelIN3c108BFloat16EfjLi1ELi1EbEEvNS_4cuda6detail10TensorInfoIKT_T1_EENS7_IS8_SA_EENS7_IT4_SA_EESA_T0_NS_15PhiloxCudaStateE,@"STO_CUDA_ENTRY STV_DEFAULT"
_ZN2at6native43_GLOBAL__N__7cc8d1ed_10_Dropout_cu_0e96ed3820fused_dropout_kernelIN3c108BFloat16EfjLi1ELi1EbEEvNS_4cuda6detail10TensorInfoIKT_T1_EENS7_IS8_SA_EENS7_IT4_SA_EESA_T0_NS_15PhiloxCudaStateE:
        /* <DEDUP_REMOVED lines=21> */
[----:B---3--:R-:W-:-:S05]  /*0150*/  @P0 IADD3 R34, P1, R2, R7, RZ ;  /* 0x0000000702220210 */ /* 0x008fca0007f3e0ff */
[----:B------:R-:W-:Y:S01]  /*0160*/  @P0 IMAD.X R35, RZ, RZ, R3, P1 ;  /* 0x000000ffff230224 */ /* 0x000fe200008e0603 */
[----:B----4-:R-:W-:-:S04]  /*0170*/  IADD3 R7, R21, -0x4498517b, RZ ;  /* 0xbb67ae8515077810 */ /* 0x010fc80007ffe0ff */
[--C-:B------:R-:W-:Y:S02]  /*0180*/  SHF.R.U64 R5, R34, 0x2, R35.reuse ;  /* 0x0000000222057819 */ /* 0x100fe40000001223 */
[----:B------:R-:W-:-:S03]  /*0190*/  SHF.R.U32.HI R6, RZ, 0x2, R35 ;  /* 0x00000002ff067819 */ /* 0x000fc60000011623 */
[----:B------:R-:W-:Y:S01]  /*01a0*/  IMAD.WIDE.U32 R2, R5, -0x2daee0ad, RZ ;  /* 0xd2511f5305027825 */ /* 0x000fe200078e00ff */
[----:B------:R-:W-:-:S03]  /*01b0*/  LOP3.LUT R10, R9, R6, R20, 0x96, !PT ;  /* 0x00000006090a7212 */ /* 0x000fc600078e9614 */
[----:B------:R-:W-:Y:S01]  /*01c0*/  VIADD R9, R20, 0x3c6ef372 ;  /* 0x3c6ef37214097836 */ /* 0x000fe20000000000 */
[----:B------:R-:W-:Y:S01]  /*01d0*/  LOP3.LUT R12, R3, R21, RZ, 0x3c, !PT ;  /* 0x00000015030c7212 */ /* 0x000fe200078e3cff */
[----:B------:R-:W-:-:S04]  /*01e0*/  IMAD.WIDE.U32 R10, R10, -0x2daee0ad, RZ ;  /* 0xd2511f530a0a7825 */ /* 0x000fc800078e00ff */
[----:B------:R-:W-:Y:S01]  /*01f0*/  IMAD.WIDE.U32 R12, R12, -0x326172a9, RZ ;  /* 0xcd9e8d570c0c7825 */ /* 0x000fe200078e00ff */
[----:B------:R-:W-:-:S03]  /*0200*/  LOP3.LUT R16, R11, R2, R7, 0x96, !PT ;  /* 0x000000020b107212 */ /* 0x000fc600078e9607 */
[----:B------:R-:W-:Y:S02]  /*0210*/  VIADD R3, R20, 0x9e3779b9 ;  /* 0x9e3779b914037836 */ /* 0x000fe40000000000 */
[----:B------:R-:W-:-:S03]  /*0220*/  IMAD.WIDE.U32 R16, R16, -0x326172a9, RZ ;  /* 0xcd9e8d5710107825 */ /* 0x000fc600078e00ff */
[----:B------:R-:W-:Y:S01]  /*0230*/  LOP3.LUT R14, R13, R3, R8, 0x96, !PT ;  /* 0x000000030d0e7212 */ /* 0x000fe200078e9608 */
[----:B------:R-:W-:Y:S01]  /*0240*/  VIADD R11, R20, 0xdaa66d2b ;  /* 0xdaa66d2b140b7836 */ /* 0x000fe20000000000 */
[----:B------:R-:W0:Y:S01]  /*0250*/  F2F.F64.F32 R2, R0 ;  /* 0x0000000000027310 */ /* 0x000e220000201800 */
[----:B------:R-:W-:Y:S02]  /*0260*/  IADD3 R8, R21, 0x76cf5d0a, RZ ;  /* 0x76cf5d0a15087810 */ /* 0x000fe40007ffe0ff */
        /* <DEDUP_REMOVED lines=32> */
[----:B------:R-:W-:Y:S01]  /*0470*/  IMAD.WIDE.U32 R40, R15, -0x2daee0ad, RZ ;  /* 0xd2511f530f287825 */ /* 0x000fe200078e00ff */
[----:B------:R-:W-:Y:S02]  /*0480*/  LOP3.LUT R24, R29, R14, R12, 0x96, !PT ;  /* 0x0000000e1d187212 */ /* 0x000fe400078e960c */
[C---:B------:R-:W-:Y:S01]  /*0490*/  IADD3 R15, R20.reuse, 0x5384540f, RZ ;  /* 0x5384540f140f7810 */ /* 0x040fe20007ffe0ff */
[----:B------:R-:W-:Y:S01]  /*04a0*/  VIADD R17, R20, 0xf1bbcdc8 ;  /* 0xf1bbcdc814117836 */ /* 0x000fe20000000000 */
[----:B------:R-:W-:Y:S01]  /*04b0*/  LOP3.LUT R23, R41, R28, R13, 0x96, !PT ;  /* 0x0000001c29177212 */ /* 0x000fe200078e960d */
[----:B------:R-:W-:Y:S01]  /*04c0*/  IMAD.WIDE.U32 R24, R24, -0x326172a9, RZ ;  /* 0xcd9e8d5718187825 */ /* 0x000fe200078e00ff */
[C---:B------:R-:W-:Y:S01]  /*04d0*/  IADD3 R14, R21.reuse, -0x24c28bd8, RZ ;  /* 0xdb3d7428150e7810 */ /* 0x040fe20007ffe0ff */
[----:B------:R-:W-:Y:S02]  /*04e0*/  DFMA R26, -R2, R18, 1 ;  /* 0x3ff00000021a742b */ /* 0x000fe40000000112 */
[----:B------:R-:W-:Y:S01]  /*04f0*/  VIADD R16, R21, 0x96a522ad ;  /* 0x96a522ad15107836 */ /* 0x000fe20000000000 */
[----:B------:R-:W-:Y:S01]  /*0500*/  LOP3.LUT R15, R25, R22, R15, 0x96, !PT ;  /* 0x00000016190f7212 */ /* 0x000fe200078e960f */
[----:B------:R-:W-:-:S04]  /*0510*/  IMAD.WIDE.U32 R22, R23, -0x326172a9, RZ ;  /* 0xcd9e8d5717167825 */ /* 0x000fc800078e00ff */
[----:B------:R-:W-:Y:S01]  /*0520*/  IMAD.WIDE.U32 R32, R15, -0x2daee0ad, RZ ;  /* 0xd2511f530f207825 */ /* 0x000fe200078e00ff */
[----:B------:R-:W-:Y:S01]  /*0530*/  LOP3.LUT R15, R23, R24, R17, 0x96, !PT ;  /* 0x00000018170f7212 */ /* 0x000fe200078e9611 */
[----:B------:R-:W-:-:S03]  /*0540*/  DFMA R24, R18, R26, R18 ;  /* 0x0000001a1218722b */ /* 0x000fc60000000012 */
[----:B------:R-:W-:Y:S01]  /*0550*/  LOP3.LUT R40, R33, R40, R14, 0x96, !PT ;  /* 0x0000002821287212 */ /* 0x000fe200078e960e */
[----:B------:R-:W-:Y:S01]  /*0560*/  IMAD.HI.U32 R17, R15, -0x2daee0ad, RZ ;  /* 0xd2511f530f117827 */ /* 0x000fe200078e00ff */
[----:B------:R-:W-:-:S03]  /*0570*/  IADD3 R33, R20, -0x700cb87f, RZ ;  /* 0x8ff3478114217810 */ /* 0x000fc60007ffe0ff */
[----:B------:R-:W-:Y:S01]  /*0580*/  IMAD.HI.U32 R0, R40, -0x326172a9, RZ ;  /* 0xcd9e8d5728007827 */ /* 0x000fe200078e00ff */
[----:B------:R-:W-:-:S04]  /*0590*/  LOP3.LUT R32, R17, R32, R16, 0x96, !PT ;  /* 0x0000002011207212 */ /* 0x000fc800078e9610 */
[----:B------:R-:W-:Y:S01]  /*05a0*/  LOP3.LUT R33, R0, R22, R33, 0x96, !PT ;  /* 0x0000001600217212 */ /* 0x000fe200078e9621 */
[----:B------:R-:W-:Y:S06]  /*05b0*/  @P0 BRA `(.L_x_4154) ;  /* 0x0000000000100947 */ /* 0x000fec0003800000 */
[----:B------:R-:W-:-:S05]  /*05c0*/  LOP3.LUT R0, R3, 0x7fffffff, RZ, 0xc0, !PT ;  /* 0x7fffffff03007812 */ /* 0x000fca00078ec0ff */
[----:B------:R-:W-:Y:S01]  /*05d0*/  VIADD R22, R0, 0xfff00000 ;  /* 0xfff0000000167836 */ /* 0x000fe20000000000 */
[----:B------:R-:W-:-:S07]  /*05e0*/  MOV R0, 0x600 ;  /* 0x0000060000007802 */ /* 0x000fce0000000f00 */
[----:B------:R-:W-:Y:S05]  /*05f0*/  CALL.REL.NOINC `($__internal_110_$__cuda_sm20_dblrcp_rn_slowpath_v3) ;  /* 0x0000000c00ac7944 */ /* 0x000fea0003c00000 */
.L_x_4154:
[----:B------:R-:W0:Y:S01]  /*0600*/  LDC R17, c[0x0][0xc] ;  /* 0x00000300ff117b82 */ /* 0x000e220000000800 */
[----:B------:R-:W-:Y:S01]  /*0610*/  ULDC UR4, c[0x0][0x498] ;  /* 0x0001260000047ab9 */ /* 0x000fe20000000800 */
[----:B------:R-:W-:Y:S01]  /*0620*/  UMOV UR8, 0xf0000000 ;  /* 0xf000000000087882 */ /* 0x000fe20000000000 */
[----:B------:R-:W-:Y:S01]  /*0630*/  UIADD3 UR4, UR4, -0x1, URZ ;  /* 0xffffffff04047890 */ /* 0x000fe2000fffe03f */
[----:B------:R-:W-:Y:S01]  /*0640*/  UMOV UR9, 0x380fffff ;  /* 0x380fffff00097882 */ /* 0x000fe20000000000 */
[----:B0-----:R-:W-:-:S05]  /*0650*/  IMAD R0, R17, UR5, RZ ;  /* 0x0000000511007c24 */ /* 0x001fca000f8e02ff */
[----:B------:R-:W-:-:S04]  /*0660*/  SHF.L.U32 R0, R0, 0x2, RZ ;  /* 0x0000000200007819 */ /* 0x000fc800000006ff */
[----:B------:R-:W0:Y:S01]  /*0670*/  I2F.U32.RP R18, R0 ;  /* 0x0000000000127306 */ /* 0x000e220000209000 */
[----:B------:R-:W-:Y:S02]  /*0680*/  IADD3 R19, RZ, -R0, RZ ;  /* 0x80000000ff137210 */ /* 0x000fe40007ffe0ff */
[----:B------:R-:W-:-:S05]  /*0690*/  ISETP.NE.U32.AND P2, PT, R0, RZ, PT ;  /* 0x000000ff0000720c */ /* 0x000fca0003f45070 */
[----:B0-----:R-:W0:Y:S02]  /*06a0*/  MUFU.RCP R18, R18 ;  /* 0x0000001200127308 */ /* 0x001e240000001000 */
[----:B0-----:R-:W-:-:S06]  /*06b0*/  VIADD R2, R18, 0xffffffe ;  /* 0x0ffffffe12027836 */ /* 0x001fcc0000000000 */
[----:B------:R0:W1:Y:S08]  /*06c0*/  F2F.F32.F64 R18, R24 ;  /* 0x0000001800127310 */ /* 0x0000700000301000 */
[----:B------:R2:W3:Y:S02]  /*06d0*/  F2I.FTZ.U32.TRUNC.NTZ R3, R2 ;  /* 0x0000000200037305 */ /* 0x0004e4000021f000 */
[----:B--2---:R-:W-:-:S02]  /*06e0*/  IMAD.MOV.U32 R2, RZ, RZ, RZ ;  /* 0x000000ffff027224 */ /* 0x004fc400078e00ff */
[----:B---3--:R-:W-:-:S04]  /*06f0*/  IMAD R19, R19, R3, RZ ;  /* 0x0000000313137224 */ /* 0x008fc800078e02ff */
[----:B------:R-:W-:-:S06]  /*0700*/  IMAD.HI.U32 R3, R3, R19, R2 ;  /* 0x0000001303037227 */ /* 0x000fcc00078e0002 */
[----:B------:R-:W-:-:S05]  /*0710*/  IMAD.HI.U32 R3, R3, UR4, RZ ;  /* 0x0000000403037c27 */ /* 0x000fca000f8e00ff */
[----:B------:R-:W-:-:S05]  /*0720*/  IADD3 R19, -R3, RZ, RZ ;  /* 0x000000ff03137210 */ /* 0x000fca0007ffe1ff */
[----:B------:R-:W-:-:S05]  /*0730*/  IMAD R19, R0, R19, UR4 ;  /* 0x0000000400137e24 */ /* 0x000fca000f8e0213 */
[----:B------:R-:W-:-:S13]  /*0740*/  ISETP.GE.U32.AND P0, PT, R19, R0, PT ;  /* 0x000000001300720c */ /* 0x000fda0003f06070 */
[----:B------:R-:W-:Y:S01]  /*0750*/  @P0 IMAD.IADD R19, R19, 0x1, -R0 ;  /* 0x0000000113130824 */ /* 0x000fe200078e0a00 */
[----:B------:R-:W-:Y:S01]  /*0760*/  @P0 IADD3 R3, R3, 0x1, RZ ;  /* 0x0000000103030810 */ /* 0x000fe20007ffe0ff */
[----:B------:R-:W-:-:S03]  /*0770*/  DSETP.GEU.AND P0, PT, |R24|, UR8, PT ;  /* 0x0000000818007e2a */ /* 0x000fc6000bf0e200 */
[----:B------:R-:W-:-:S13]  /*0780*/  ISETP.GE.U32.AND P1, PT, R19, R0, PT ;  /* 0x000000001300720c */ /* 0x000fda0003f26070 */
[----:B------:R-:W-:Y:S01]  /*0790*/  @P1 VIADD R3, R3, 0x1 ;  /* 0x0000000103031836 */ /* 0x000fe20000000000 */
[----:B------:R-:W-:-:S04]  /*07a0*/  @!P2 LOP3.LUT R3, RZ, R0, RZ, 0x33, !PT ;  /* 0x00000000ff03a212 */ /* 0x000fc800078e33ff */
[----:B------:R-:W-:-:S05]  /*07b0*/  IADD3 R19, R3, 0x1, RZ ;  /* 0x0000000103137810 */ /* 0x000fca0007ffe0ff */
[----:B------:R-:W-:-:S05]  /*07c0*/  IMAD R19, R0, R19, RZ ;  /* 0x0000001300137224 */ /* 0x000fca00078e02ff */
[----:B------:R-:W-:-:S13]  /*07d0*/  ISETP.GE.U32.AND P1, PT, R4, R19, PT ;  /* 0x000000130400720c */ /* 0x000fda0003f26070 */
[----:B01----:R-:W-:Y:S05]  /*07e0*/  @P1 EXIT ;  /* 0x000000000000194d */ /* 0x003fea0003800000 */
[----:B------:R-:W0:Y:S01]  /*07f0*/  LDC.64 R22, c[0x0][0x2e8] ;  /* 0x0000ba00ff167b82 */ /* 0x000e220000000a00 */
[----:B------:R-:W-:Y:S01]  /*0800*/  @!P0 FMUL R18, R18, 1.175494350822287508e-38 ;  /* 0x0080000012128820 */ /* 0x000fe20000400000 */
[----:B------:R-:W-:Y:S01]  /*0810*/  IMAD R40, R40, -0x326172a9, RZ ;  /* 0xcd9e8d5728287824 */ /* 0x000fe200078e02ff */
[----:B------:R-:W-:Y:S01]  /*0820*/  LOP3.LUT R34, R34, 0x3, RZ, 0xc0, !PT ;  /* 0x0000000322227812 */ /* 0x000fe200078ec0ff */
[----:B------:R-:W-:Y:S01]  /*0830*/  IMAD.MOV.U32 R35, RZ, RZ, RZ ;  /* 0x000000ffff237224 */ /* 0x000fe200078e00ff */
[----:B------:R-:W-:Y:S01]  /*0840*/  MOV R36, R4 ;  /* 0x0000000400247202 */ /* 0x000fe20000000f00 */
[----:B------:R-:W-:Y:S01]  /*0850*/  ULDC UR11, c[0x0][0x49c] ;  /* 0x00012700000b7ab9 */ /* 0x000fe20000000800 */
[----:B------:R-:W-:Y:S01]  /*0860*/  ULDC UR4, c[0x0][0x354] ;  /* 0x0000d50000047ab9 */ /* 0x000fe20000000800 */
[----:B------:R-:W-:Y:S01]  /*0870*/  ULDC UR10, c[0x0][0x498] ;  /* 0x00012600000a7ab9 */ /* 0x000fe20000000800 */
[----:B------:R-:W-:-:S05]  /*0880*/  ULDC.64 UR8, c[0x0][0x3c0] ;  /* 0x0000f00000087ab9 */ /* 0x000fca0000000a00 */
.L_x_4166:
[----:B------:R-:W-:Y:S01]  /*0890*/  VIADD R5, R5, 0x1 ;  /* 0x0000000105057836 */ /* 0x000fe20000000000 */
[----:B------:R-:W-:Y:S03]  /*08a0*/  BSSY B0, `(.L_x_4155) ;  /* 0x000000c000007945 */ /* 0x000fe60003800000 */
[C---:B------:R-:W-:Y:S01]  /*08b0*/  IMAD.HI.U32 R24, R5.reuse, -0x2daee0ad, RZ ;  /* 0xd2511f5305187827 */ /* 0x040fe200078e00ff */
[----:B------:R-:W-:-:S13]  /*08c0*/  ISETP.NE.AND P0, PT, R5, RZ, PT ;  /* 0x000000ff0500720c */ /* 0x000fda0003f05270 */
[----:B-----5:R-:W-:Y:S05]  /*08d0*/  @P0 BRA `(.L_x_4156) ;  /* 0x0000000000200947 */ /* 0x020fea0003800000 */
        /* <DEDUP_REMOVED lines=8> */
.L_x_4156:
[----:B------:R-:W-:Y:S05]  /*0960*/  BSYNC B0 ;  /* 0x0000000000007941 */ /* 0x000fea0003800000 */
.L_x_4155:
[----:B------:R-:W-:Y:S01]  /*0970*/  IMAD.HI.U32 R25, R36, -0x326172a9, RZ ;  /* 0xcd9e8d5724197827 */ /* 0x000fe200078e00ff */
[----:B------:R-:W-:Y:S02]  /*0980*/  LOP3.LUT R24, R24, R35, R21, 0x96, !PT ;  /* 0x0000002318187212 */ /* 0x000fe400078e9615 */
[----:B------:R-:W-:Y:S01]  /*0990*/  IADD3 R30, R20, -0x61c88647, RZ ;  /* 0x9e3779b9141e7810 */ /* 0x000fe20007ffe0ff */
[----:B------:R-:W-:Y:S01]  /*09a0*/  IMAD R27, R36, -0x326172a9, RZ ;  /* 0xcd9e8d57241b7824 */ /* 0x000fe200078e02ff */
[----:B------:R-:W-:Y:S01]  /*09b0*/  LOP3.LUT R28, R25, R6, R20, 0x96, !PT ;  /* 0x00000006191c7212 */ /* 0x000fe200078e9614 */
[----:B------:R-:W-:Y:S01]  /*09c0*/  IMAD.WIDE.U32 R24, R24, -0x326172a9, RZ ;  /* 0xcd9e8d5718187825 */ /* 0x000fe200078e00ff */
[----:B------:R-:W-:Y:S02]  /*09d0*/  ISETP.NE.AND P0, PT, R34, 0x1, PT ;  /* 0x000000012200780c */ /* 0x000fe40003f05270 */
[----:B------:R-:W-:Y:S01]  /*09e0*/  IADD3 R37, R20, -0x700cb87f, RZ ;  /* 0x8ff3478114257810 */ /* 0x000fe20007ffe0ff */
[----:B------:R-:W-:Y:S01]  /*09f0*/  IMAD R26, R5, -0x2daee0ad, RZ ;  /* 0xd2511f53051a7824 */ /* 0x000fe200078e02ff */
[----:B------:R-:W-:Y:S01]  /*0a00*/  LOP3.LUT R27, R25, R27, R30, 0x96, !PT ;  /* 0x0000001b191b7212 */ /* 0x000fe200078e961e */
[----:B------:R-:W-:Y:S01]  /*0a10*/  IMAD.WIDE.U32 R28, R28, -0x2daee0ad, RZ ;  /* 0xd2511f531c1c7825 */ /* 0x000fe200078e00ff */
[----:B------:R-:W-:-:S03]  /*0a20*/  MOV R43, R32 ;  /* 0x00000020002b7202 */ /* 0x000fc60000000f00 */
[----:B------:R-:W-:Y:S01]  /*0a30*/  IMAD.WIDE.U32 R30, R27, -0x2daee0ad, RZ ;  /* 0xd2511f531b1e7825 */ /* 0x000fe200078e00ff */
[----:B------:R-:W-:-:S03]  /*0a40*/  LOP3.LUT R26, R29, R26, R7, 0x96, !PT ;  /* 0x0000001a1d1a7212 */ /* 0x000fc600078e9607 */
[----:B------:R-:W-:Y:S01]  /*0a50*/  VIADD R29, R20, 0x3c6ef372 ;  /* 0x3c6ef372141d7836 */ /* 0x000fe20000000000 */
[----:B------:R-:W-:Y:S01]  /*0a60*/  LOP3.LUT R25, R31, R28, R8, 0x96, !PT ;  /* 0x0000001c1f197212 */ /* 0x000fe200078e9608 */
[----:B------:R-:W-:Y:S01]  /*0a70*/  IMAD.WIDE.U32 R26, R26, -0x326172a9, RZ ;  /* 0xcd9e8d571a1a7825 */ /* 0x000fe200078e00ff */
[----:B------:R-:W-:-:S03]  /*0a80*/  IADD3 R31, R20, -0x255992d5, RZ ;  /* 0xdaa66d2b141f7810 */ /* 0x000fc60007ffe0ff */
        /* <DEDUP_REMOVED lines=9> */
[C---:B------:R-:W-:Y:S01]  /*0b20*/  IADD3 R31, R20.reuse, 0x1715609d, RZ ;  /* 0x1715609d141f7810 */ /* 0x040fe20007ffe0ff */
[----:B------:R-:W-:-:S05]  /*0b30*/  VIADD R29, R20, 0x78dde6e4 ;  /* 0x78dde6e4141d7836 */ /* 0x000fca0000000000 */
        /* <DEDUP_REMOVED lines=18> */
[----:B------:R-:W-:Y:S02]  /*0c60*/  VIADD R29, R20, 0xf1bbcdc8 ;  /* 0xf1bbcdc8141d7836 */ /* 0x000fe40000000000 */
[----:B------:R-:W-:-:S03]  /*0c70*/  IMAD R28, R15, -0x2daee0ad, RZ ;  /* 0xd2511f530f1c7824 */ /* 0x000fc600078e02ff */
        /* <DEDUP_REMOVED lines=20> */
.L_x_4158:
[----:B------:R-:W-:Y:S01]  /*0dc0*/  IMAD.MOV.U32 R46, RZ, RZ, R32 ;  /* 0x000000ffff2e7224 */ /* 0x000fe200078e0020 */
[----:B------:R-:W-:Y:S01]  /*0dd0*/  MOV R43, R28 ;  /* 0x0000001c002b7202 */ /* 0x000fe20000000f00 */
[----:B------:R-:W-:Y:S01]  /*0de0*/  IMAD.MOV.U32 R45, RZ, RZ, R37 ;  /* 0x000000ffff2d7224 */ /* 0x000fe200078e0025 */
[----:B------:R-:W-:-:S07]  /*0df0*/  MOV R39, R24 ;  /* 0x0000001800277202 */ /* 0x000fce0000000f00 */
.L_x_4157:
        /* <DEDUP_REMOVED lines=34> */
[----:B-1----:R-:W-:Y:S01]  /*1020*/  FSET.BF.LT.FTZ.AND R27, R47, UR11, PT ;  /* 0x0000000b2f1b7c0a */ /* 0x002fe2000b811000 */
[----:B------:R-:W-:Y:S01]  /*1030*/  IMAD R29, R4, UR4, RZ ;  /* 0x00000004041d7c24 */ /* 0x000fe2000f8e02ff */
[----:B-----5:R-:W-:Y:S02]  /*1040*/  SHF.L.U32 R26, R3, 0x10, RZ ;  /* 0x00000010031a7819 */ /* 0x020fe400000006ff */
[----:B------:R-:W-:-:S03]  /*1050*/  FSETP.GEU.FTZ.AND P3, PT, R47, UR11, PT ;  /* 0x0000000b2f007c0b */ /* 0x000fc6000bf7e000 */
[----:B------:R-:W-:Y:S01]  /*1060*/  FMUL.FTZ R27, R26, R27 ;  /* 0x0000001b1a1b7220 */ /* 0x000fe20000410000 */
[C---:B------:R-:W-:Y:S01]  /*1070*/  IADD3 R26, P4, R29.reuse, UR8, RZ ;  /* 0x000000081d1a7c10 */ /* 0x040fe2000ff9e0ff */
[----:B0-----:R-:W-:Y:S01]  /*1080*/  IMAD.WIDE.U32 R28, R29, 0x2, R22 ;  /* 0x000000021d1c7825 */ /* 0x001fe200078e0016 */
[----:B------:R-:W-:-:S03]  /*1090*/  SEL R31, RZ, 0x1, P3 ;  /* 0x00000001ff1f7807 */ /* 0x000fc60001800000 */
[----:B------:R-:W-:-:S05]  /*10a0*/  FMUL.FTZ R27, R18, R27 ;  /* 0x0000001b121b7220 */ /* 0x000fca0000410000 */
[----:B------:R-:W-:Y:S01]  /*10b0*/  F2FP.BF16.F32.PACK_AB R4, RZ, R27 ;  /* 0x0000001bff04723e */ /* 0x000fe200000010ff */
[----:B------:R-:W-:-:S04]  /*10c0*/  IMAD.X R27, RZ, RZ, UR9, P4 ;  /* 0x00000009ff1b7e24 */ /* 0x000fc8000a0e06ff */
[----:B------:R2:W-:Y:S04]  /*10d0*/  STG.E.U16 desc[UR6][R28.64], R4 ;  /* 0x000000041c007986 */ /* 0x0005e8000c101506 */
[----:B------:R2:W-:Y:S02]  /*10e0*/  STG.E.U8 desc[UR6][R26.64], R31 ;  /* 0x0000001f1a007986 */ /* 0x0005e4000c101106 */
.L_x_4160:
[----:B------:R-:W-:Y:S05]  /*10f0*/  BSYNC B0 ;  /* 0x0000000000007941 */ /* 0x000fea0003800000 */
.L_x_4159:
[----:B------:R-:W-:Y:S01]  /*1100*/  BSSY B0, `(.L_x_4161) ;  /* 0x0000012000007945 */ /* 0x000fe20003800000 */
[----:B-12---:R-:W-:Y:S01]  /*1110*/  I2FP.F32.U32 R31, R39 ;  /* 0x00000027001f7245 */ /* 0x006fe20000201000 */
[-C--:B------:R-:W-:Y:S01]  /*1120*/  FFMA.FTZ R4, R45, R46.reuse, 1.1641532182693481445e-10 ;  /* 0x2f0000002d047423 */ /* 0x080fe2000001002e */
[----:B------:R-:W-:Y:S01]  /*1130*/  FFMA.FTZ R43, R43, R46, 1.1641532182693481445e-10 ;  /* 0x2f0000002b2b7423 */ /* 0x000fe2000001002e */
[----:B------:R-:W-:Y:S06]  /*1140*/  @P2 BRA `(.L_x_4162) ;  /* 0x0000000000342947 */ /* 0x000fec0003800000 */
[C---:B------:R-:W-:Y:S01]  /*1150*/  FSET.BF.LT.FTZ.AND R27, R43.reuse, UR11, PT ;  /* 0x0000000b2b1b7c0a */ /* 0x040fe2000b811000 */
        /* <DEDUP_REMOVED lines=12> */
.L_x_4162:
[----:B------:R-:W-:Y:S05]  /*1220*/  BSYNC B0 ;  /* 0x0000000000007941 */ /* 0x000fea0003800000 */
.L_x_4161:
[----:B------:R-:W-:Y:S04]  /*1230*/  BSSY B0, `(.L_x_4163) ;  /* 0x000000f000007945 */ /* 0x000fe80003800000 */
[----:B------:R-:W-:Y:S05]  /*1240*/  @P1 BRA `(.L_x_4164) ;  /* 0x0000000000341947 */ /* 0x000fea0003800000 */
        /* <DEDUP_REMOVED lines=13> */
.L_x_4164:
[----:B------:R-:W-:Y:S05]  /*1320*/  BSYNC B0 ;  /* 0x0000000000007941 */ /* 0x000fea0003800000 */
.L_x_4163:
[----:B------:R-:W-:Y:S01]  /*1330*/  FFMA.FTZ R31, R31, R46, 1.1641532182693481445e-10 ;  /* 0x2f0000001f1f7423 */ /* 0x000fe2000001002e */
[----:B------:R-:W-:Y:S06]  /*1340*/  @P0 BRA `(.L_x_4165) ;  /* 0x0000000000340947 */ /* 0x000fec0003800000 */
[----:B-12---:R-:W-:Y:S01]  /*1350*/  FSET.BF.LT.FTZ.AND R27, R31, UR11, PT ;  /* 0x0000000b1f1b7c0a */ /* 0x006fe2000b811000 */
[----:B------:R-:W-:Y:S01]  /*1360*/  IMAD R29, R44, UR4, RZ ;  /* 0x000000042c1d7c24 */ /* 0x000fe2000f8e02ff */
[----:B-----5:R-:W-:Y:S02]  /*1370*/  SHF.L.U32 R4, R41, 0x10, RZ ;  /* 0x0000001029047819 */ /* 0x020fe400000006ff */
[----:B------:R-:W-:Y:S02]  /*1380*/  FSETP.GEU.FTZ.AND P0, PT, R31, UR11, PT ;  /* 0x0000000b1f007c0b */ /* 0x000fe4000bf1e000 */
[C---:B------:R-:W-:Y:S01]  /*1390*/  IADD3 R26, P1, R29.reuse, UR8, RZ ;  /* 0x000000081d1a7c10 */ /* 0x040fe2000ff3e0ff */
[----:B------:R-:W-:Y:S01]  /*13a0*/  FMUL.FTZ R27, R4, R27 ;  /* 0x0000001b041b7220 */ /* 0x000fe20000410000 */
[----:B0-----:R-:W-:Y:S01]  /*13b0*/  IMAD.WIDE.U32 R28, R29, 0x2, R22 ;  /* 0x000000021d1c7825 */ /* 0x001fe200078e0016 */
[----:B------:R-:W-:-:S03]  /*13c0*/  SEL R31, RZ, 0x1, P0 ;  /* 0x00000001ff1f7807 */ /* 0x000fc60000000000 */
[----:B------:R-:W-:-:S05]  /*13d0*/  FMUL.FTZ R27, R18, R27 ;  /* 0x0000001b121b7220 */ /* 0x000fca0000410000 */
[----:B------:R-:W-:Y:S01]  /*13e0*/  F2FP.BF16.F32.PACK_AB R4, RZ, R27 ;  /* 0x0000001bff04723e */ /* 0x000fe200000010ff */
[----:B------:R-:W-:-:S04]  /*13f0*/  IMAD.X R27, RZ, RZ, UR9, P1 ;  /* 0x00000009ff1b7e24 */ /* 0x000fc800088e06ff */
[----:B------:R3:W-:Y:S04]  /*1400*/  STG.E.U16 desc[UR6][R28.64], R4 ;  /* 0x000000041c007986 */ /* 0x0007e8000c101506 */
[----:B------:R3:W-:Y:S02]  /*1410*/  STG.E.U8 desc[UR6][R26.64], R31 ;  /* 0x0000001f1a007986 */ /* 0x0007e4000c101106 */
.L_x_4165:
[----:B---3--:R-:W-:Y:S01]  /*1420*/  IMAD R4, R17, UR5, R44 ;  /* 0x0000000511047c24 */ /* 0x008fe2000f8e022c */
[----:B------:R-:W-:Y:S05]  /*1430*/  WARPSYNC.ALL ;  /* 0x0000000000007948 */ /* 0x000fea0003800000 */
[----:B------:R-:W-:Y:S01]  /*1440*/  BAR.SYNC.DEFER_BLOCKING 0x0 ;  /* 0x0000000000007b1d */ /* 0x000fe20000010000 */
[----:B------:R-:W-:Y:S01]  /*1450*/  ISETP.GE.U32.AND P0, PT, R4, R19, PT ;  /* 0x000000130400720c */ /* 0x000fe20003f06070 */
[----:B-12---:R-:W-:Y:S01]  /*1460*/  IMAD.MOV.U32 R33, RZ, RZ, R37 ;  /* 0x000000ffff217224 */ /* 0x006fe200078e0025 */
[----:B------:R-:W-:Y:S02]  /*1470*/  MOV R40, R24 ;  /* 0x0000001800287202 */ /* 0x000fe40000000f00 */
[----:B------:R-:W-:-:S09]  /*1480*/  MOV R32, R38 ;  /* 0x0000002600207202 */ /* 0x000fd20000000f00 */
[----:B------:R-:W-:Y:S05]  /*1490*/  @!P0 BRA `(.L_x_4166) ;  /* 0xfffffff000fc8947 */ /* 0x000fea000383ffff */
[----:B------:R-:W-:Y:S05]  /*14a0*/  EXIT ;  /* 0x000000000000794d */ /* 0x000fea0003800000 */
        .weak           $__internal_110_$__cuda_sm20_dblrcp_rn_slowpath_v3
        .type           $__internal_110_$__cuda_sm20_dblrcp_rn_slowpath_v3,@function
        .size           $__internal_110_$__cuda_sm20_dblrcp_rn_slowpath_v3,(.L_x_11712 - $__internal_110_$__cuda_sm20_dblrcp_rn_slowpath_v3)
$__internal_110_$__cuda_sm20_dblrcp_rn_slowpath_v3:
        /* <DEDUP_REMOVED lines=23> */
.L_x_4169:
        /* <DEDUP_REMOVED lines=10> */
.L_x_4167:
[----:B------:R-:W-:Y:S02]  /*16c0*/  LOP3.LUT R19, R3, 0x80000, RZ, 0xfc, !PT ;  /* 0x0008000003137812 */ /* 0x000fe400078efcff */
[----:B------:R-:W-:-:S07]  /*16d0*/  MOV R18, R2 ;  /* 0x0000000200127202 */ /* 0x000fce0000000f00 */
.L_x_4168:
[----:B------:R-:W-:Y:S01]  /*16e0*/  IMAD.MOV.U32 R2, RZ, RZ, R0 ;  /* 0x000000ffff027224 */ /* 0x000fe200078e0000 */
[----:B------:R-:W-:Y:S01]  /*16f0*/  MOV R3, 0x0 ;  /* 0x0000000000037802 */ /* 0x000fe20000000f00 */
[----:B------:R-:W-:Y:S01]  /*1700*/  IMAD.MOV.U32 R24, RZ, RZ, R18 ;  /* 0x000000ffff187224 */ /* 0x000fe200078e0012 */
[----:B------:R-:W-:Y:S02]  /*1710*/  MOV R25, R19 ;  /* 0x0000001300197202 */ /* 0x000fe40000000f00 */
[----:B------:R-:W-:Y:S05]  /*1720*/  RET.REL.NODEC R2 `(_ZN2at6native43_GLOBAL__N__7cc8d1ed_10_Dropout_cu_0e96ed3820fused_dropout_kernelIN3c108BFloat16EfjLi1ELi1EbEEvNS_4cuda6detail10TensorInfoIKT_T1_EENS7_IS8_SA_EENS7_IT4_SA_EESA_T0_NS_15PhiloxCudaStateE) ;  /* 0xffffffe802347950 */ /* 0x000fea0003c3ffff */
.L_x_4170:
        /* <DEDUP_REMOVED lines=13> */
.L_x_11712:


//--------------------- .text._ZN2at6native43_GLOBAL__N__7cc8d1ed_10_Dropout_cu_0e96ed3824fused_dropout_kernel_vecIN3c108BFloat16EfjLi1ELi2EbEEvNS_4cuda6detail10TensorInfoIKT_T1_EENS7_IS8_SA_EENS7_IT4_SA_EESA_T0_NS_15PhiloxCudaStateE --------------------------
	.section	.text._ZN2at6native43_GLOBAL__N__7cc8d1ed_10_Dropout_cu_0e96ed3824fused_dropout_kernel_vecIN3c108BFloat16EfjLi1ELi2EbEEvNS_4cuda6detail10TensorInfoIKT_T1_EENS7_IS8_SA_EENS7_IT4_SA_EESA_T0_NS_15PhiloxCudaStateE,"ax",@progbits
	.align	128
.text._ZN2at6native43_GLOBAL__N__7cc8d1ed_10_Dropout_cu_0e96ed3824fused_dropout_kernel_vecIN3c108BFloat16EfjLi1ELi2EbEEvNS_4cuda6detail10TensorInfoIKT_T1_EENS7_IS8_SA_EENS7_IT4_SA_EESA_T0_NS_15PhiloxCudaStateE:
        .type           _ZN2at6native43_GLOBAL__N__7cc8d1ed_10_Dropout_cu_0e96ed3824fused_dropout_kernel_vecIN3c108BFloat16EfjLi1ELi2EbEEvNS_4cuda6detail10TensorInfoIKT_T1_EENS7_IS8_SA_EENS7_IT4_SA_EESA_T0_NS_15PhiloxCudaStateE,@function
        .size           _ZN2at6native43_GLOBAL__N__7cc8d1ed_10_Dropout_cu_0e96ed3824fused_dropout_kernel_vecIN3c108BFloat16EfjLi1ELi2EbEEvNS_4cuda6detail10TensorInfoIKT_T1_EENS7_IS8_SA_EENS7_IT4_SA_EESA_T0_NS_15PhiloxCudaStateE,(.L_x_11714 - _ZN2at6native43_GLOBAL__N__7cc8d1ed_10_Dropout_cu_0e96ed3824fused_dropout_kernel_vecIN3c108BFloat16EfjLi1ELi2EbEEvNS_4cuda6detail10TensorInfoIKT_T1_EENS7_IS8_SA_EENS7_IT4_SA_EESA_T0_NS_15PhiloxCudaStateE)
        .other          _ZN2at6native43_GLOBAL__N__7cc8d1ed_10_Dropout_cu_0e96ed3824fused_dropout_kernel_vecIN3c108BFloat16EfjLi1ELi2EbEEvNS_4cuda6detail10TensorInfoIKT_T1_EENS7_IS8_SA_EENS7_IT4_SA_EESA_T0_NS_15PhiloxCudaStateE,@"STO_CUDA_ENTRY STV_DEFAULT"
_ZN2at6native43_GLOBAL__N__7cc8d1ed_10_Dropout_cu_0e96ed3824fused_dropout_kernel_vecIN3c108BFloat16EfjLi1ELi2EbEEvNS_4cuda6detail10TensorInfoIKT_T1_EENS7_IS8_SA_EENS7_IT4_SA_EESA_T0_NS_15PhiloxCudaStateE:
        /* <DEDUP_REMOVED lines=104> */
[----:B------:R-:W-:Y:S05]  /*0680*/  CALL.REL.NOINC `($__internal_111_$__cuda_sm20_dblrcp_rn_slowpath_v3) ;  /* 0x0000000400ec7944 */ /* 0x000fea0003c00000 */
[----:B------:R-:W-:Y:S01]  /*0690*/  IMAD.MOV.U32 R24, RZ, RZ, R4 ;  /* 0x000000ffff187224 */ /* 0x000fe200078e0004 */
[----:B------:R-:W-:-:S07]  /*06a0*/  MOV R25, R5 ;  /* 0x0000000500197202 */ /* 0x000fce0000000f00 */
.L_x_4171:
        /* <DEDUP_REMOVED lines=14> */
.L_x_4176:
[----:B------:R-:W-:Y:S01]  /*0790*/  VIADD R11, R11, 0x1 ;  /* 0x000000010b0b7836 */ /* 0x000fe20000000000 */
[----:B------:R-:W-:Y:S03]  /*07a0*/  BSSY B0, `(.L_x_4172) ;  /* 0x000000c000007945 */ /* 0x000fe60003800000 */
[C---:B-1----:R-:W-:Y:S01]  /*07b0*/  IMAD.HI.U32 R25, R11.reuse, -0x2daee0ad, RZ ;  /* 0xd2511f530b197827 */ /* 0x042fe200078e00ff */
        /* <DEDUP_REMOVED lines=10> */
.L_x_4173:
[----:B------:R-:W-:Y:S05]  /*0860*/  BSYNC B0 ;  /* 0x0000000000007941 */ /* 0x000fea0003800000 */
.L_x_4172:
        /* <DEDUP_REMOVED lines=50> */
[----:B------:R-:W-:Y:S05]  /*0b90*/  @!P0 BRA `(.L_x_4174) ;  /* 0x0000000000148947 */ /* 0x000fea0003800000 */
[----:B------:R-:W-:Y:S01]  /*0ba0*/  MOV R26, R6 ;  /* 0x00000006001a7202 */ /* 0x000fe20000000f00 */
[----:B------:R-:W-:Y:S01]  /*0bb0*/  IMAD.MOV.U32 R7, RZ, RZ, R4 ;  /* 0x000000ffff077224 */ /* 0x000fe200078e0004 */
[----:B------:R-:W-:Y:S06]  /*0bc0*/  BRA `(.L_x_4174) ;  /* 0x0000000000087947 */ /* 0x000fec0003800000 */
.L_x_4175:
[----:B------:R-:W-:Y:S01]  /*0bd0*/  MOV R26, R7 ;  /* 0x00000007001a7202 */ /* 0x000fe20000000f00 */
[----:B------:R-:W-:-:S07]  /*0be0*/  IMAD.MOV.U32 R7, RZ, RZ, R0 ;  /* 0x000000ffff077224 */ /* 0x000fce00078e0000 */
.L_x_4174:
        /* <DEDUP_REMOVED lines=8> */
[C---:B------:R-:W-:Y:S02]  /*0c70*/  FSET.BF.LT.FTZ.AND R6, R0.reuse, UR5, PT ;  /* 0x0000000500067c0a */ /* 0x040fe4000b811000 */
[----:B------:R-:W-:Y:S02]  /*0c80*/  FSETP.GEU.FTZ.AND P0, PT, R0, UR5, PT ;  /* 0x0000000500007c0b */ /* 0x000fe4000bf1e000 */
[----:B------:R-:W0:Y:S01]  /*0c90*/  LDC R0, c[0x0][0xc] ;  /* 0x00000300ff007b82 */ /* 0x000e220000000800 */
[C---:B------:R-:W-:Y:S02]  /*0ca0*/  FSET.BF.LT.FTZ.AND R7, R4.reuse, UR5, PT ;  /* 0x0000000504077c0a */ /* 0x040fe4000b811000 */
[----:B------:R-:W-:Y:S02]  /*0cb0*/  FSETP.GEU.FTZ.AND P1, PT, R4, UR5, PT ;  /* 0x0000000504007c0b */ /* 0x000fe4000bf3e000 */
[----:B------:R-:W-:Y:S02]  /*0cc0*/  SEL R4, RZ, 0x1, P0 ;  /* 0x00000001ff047807 */ /* 0x000fe40000000000 */
[C---:B---3--:R-:W-:Y:S01]  /*0cd0*/  PRMT R23, R24.reuse, 0x7632, R23 ;  /* 0x0000763218177816 */ /* 0x048fe20000000017 */
[----:B------:R-:W-:Y:S01]  /*0ce0*/  IMAD.U32 R27, R24, 0x10000, RZ ;  /* 0x00010000181b7824 */ /* 0x000fe200078e00ff */
[----:B------:R-:W-:-:S02]  /*0cf0*/  IADD3 R24, P0, R9, UR8, RZ ;  /* 0x0000000809187c10 */ /* 0x000fc4000ff1e0ff */
[----:B------:R-:W-:Y:S01]  /*0d00*/  SHF.L.U32 R26, R23, 0x10, RZ ;  /* 0x00000010171a7819 */ /* 0x000fe200000006ff */
[----:B------:R-:W-:Y:S02]  /*0d10*/  FMUL.FTZ R6, R6, R27 ;  /* 0x0000001b06067220 */ /* 0x000fe40000410000 */
[----:B------:R-:W-:Y:S02]  /*0d20*/  IMAD.X R25, RZ, RZ, UR9, P0 ;  /* 0x00000009ff197e24 */ /* 0x000fe400080e06ff */
[----:B------:R-:W-:Y:S01]  /*0d30*/  FMUL.FTZ R26, R7, R26 ;  /* 0x0000001a071a7220 */ /* 0x000fe20000410000 */
[----:B------:R-:W-:-:S03]  /*0d40*/  FMUL.FTZ R6, R5, R6 ;  /* 0x0000000605067220 */ /* 0x000fc60000410000 */
[----:B------:R-:W-:Y:S01]  /*0d50*/  FMUL.FTZ R7, R5, R26 ;  /* 0x0000001a05077220 */ /* 0x000fe20000410000 */
[----:B--2---:R-:W-:-:S04]  /*0d60*/  IMAD.WIDE.U32 R26, R9, 0x2, R20 ;  /* 0x00000002091a7825 */ /* 0x004fc800078e0014 */
[----:B0-----:R-:W-:Y:S01]  /*0d70*/  IMAD R9, R0, UR4, R9 ;  /* 0x0000000400097c24 */ /* 0x001fe2000f8e0209 */
[----:B------:R-:W-:Y:S01]  /*0d80*/  F2FP.BF16.F32.PACK_AB R23, R7, R6 ;  /* 0x000000060717723e */ /* 0x000fe200000010ff */
[----:B------:R-:W-:Y:S01]  /*0d90*/  IMAD.MOV.U32 R6, RZ, RZ, R28 ;  /* 0x000000ffff067224 */ /* 0x000fe200078e001c */
[----:B------:R-:W-:Y:S02]  /*0da0*/  SEL R7, RZ, 0x1, P1 ;  /* 0x00000001ff077807 */ /* 0x000fe40000800000 */
[----:B------:R-:W-:Y:S01]  /*0db0*/  ISETP.GE.U32.AND P0, PT, R9, UR10, PT ;  /* 0x0000000a09007c0c */ /* 0x000fe2000bf06070 */
[----:B------:R1:W-:Y:S01]  /*0dc0*/  STG.E desc[UR6][R26.64], R23 ;  /* 0x000000171a007986 */ /* 0x0003e2000c101906 */
[----:B------:R-:W-:Y:S02]  /*0dd0*/  PRMT R45, R7, 0x7604, R4 ;  /* 0x00007604072d7816 */ /* 0x000fe40000000004 */
[----:B------:R-:W-:Y:S02]  /*0de0*/  MOV R4, R22 ;  /* 0x0000001600047202 */ /* 0x000fe40000000f00 */
[----:B------:R-:W-:Y:S01]  /*0df0*/  MOV R7, R29 ;  /* 0x0000001d00077202 */ /* 0x000fe20000000f00 */
[----:B------:R1:W-:Y:S01]  /*0e00*/  STG.E.U16 desc[UR6][R24.64], R45 ;  /* 0x0000002d18007986 */ /* 0x0003e2000c101506 */
[----:B------:R-:W-:Y:S06]  /*0e10*/  BAR.SYNC.DEFER_BLOCKING 0x0 ;  /* 0x0000000000007b1d */ /* 0x000fec0000010000 */
[----:B------:R-:W-:Y:S05]  /*0e20*/  @!P0 BRA `(.L_x_4176) ;  /* 0xfffffff800588947 */ /* 0x000fea000383ffff */
[----:B------:R-:W-:Y:S05]  /*0e30*/  EXIT ;  /* 0x000000000000794d */ /* 0x000fea0003800000 */
        .weak           $__internal_111_$__cuda_sm20_dblrcp_rn_slowpath_v3
        .type           $__internal_111_$__cuda_sm20_dblrcp_rn_slowpath_v3,@function
        .size           $__internal_111_$__cuda_sm20_dblrcp_rn_slowpath_v3,(.L_x_11714 - $__internal_111_$__cuda_sm20_dblrcp_rn_slowpath_v3)
$__internal_111_$__cuda_sm20_dblrcp_rn_slowpath_v3:
        /* <DEDUP_REMOVED lines=25> */
.L_x_4179:
        /* <DEDUP_REMOVED lines=9> */
.L_x_4177:
[----:B------:R-:W-:Y:S01]  /*1060*/  LOP3.LUT R3, R21, 0x80000, RZ, 0xfc, !PT ;  /* 0x0008000015037812 */ /* 0x000fe200078efcff */
[----:B------:R-:W-:-:S07]  /*1070*/  IMAD.MOV.U32 R2, RZ, RZ, R20 ;  /* 0x000000ffff027224 */ /* 0x000fce00078e0014 */
.L_x_4178:
[----:B------:R-:W-:Y:S01]  /*1080*/  MOV R25, 0x0 ;  /* 0x0000000000197802 */ /* 0x000fe20000000f00 */
[----:B------:R-:W-:Y:S01]  /*1090*/  IMAD.MOV.U32 R5, RZ, RZ, R3 ;  /* 0x000000ffff057224 */ /* 0x000fe200078e0003 */
[----:B------:R-:W-:Y:S02]  /*10a0*/  MOV R4, R2 ;  /* 0x0000000200047202 */ /* 0x000fe40000000f00 */
[----:B------:R-:W-:Y:S05]  /*10b0*/  RET.REL.NODEC R24 `(_ZN2at6native43_GLOBAL__N__7cc8d1ed_10_Dropout_cu_0e96ed3824fused_dropout_kernel_vecIN3c108BFloat16EfjLi1ELi2EbEEvNS_4cuda6detail10TensorInfoIKT_T1_EENS7_IS8_SA_EENS7_IT4_SA_EESA_T0_NS_15PhiloxCudaStateE) ;  /* 0xffffffec18d07950 */ /* 0x000fea0003c3ffff */
.L_x_4180:
        /* <DEDUP_REMOVED lines=12> */
.L_x_11714:


//--------------------- .text._ZN2at6native43_GLOBAL__N__7cc8d1ed_10_Dropout_cu_0e96ed3824fused_dropout_kernel_vecIN3c108BFloat16EfjLi1ELi4EbEEvNS_4cuda6detail10TensorInfoIKT_T1_EENS7_IS8_SA_EENS7_IT4_SA_EESA_T0_NS_15PhiloxCudaStateE --------------------------
	.section	.text._ZN2at6native43_GLOBAL__N__7cc8d1ed_10_Dropout_cu_0e96ed3824fused_dropout_kernel_vecIN3c108BFloat16EfjLi1ELi4EbEEvNS_4cuda6detail10TensorInfoIKT_T1_EENS7_IS8_SA_EENS7_IT4_SA_EESA_T0_NS_15PhiloxCudaStateE,"ax",@progbits
	.align	128
.text._ZN2at6native43_GLOBAL__N__7cc8d1ed_10_Dropout_cu_0e96ed3824fused_dropout_kernel_vecIN3c108BFloat16EfjLi1ELi4EbEEvNS_4cuda6detail10TensorInfoIKT_T1_EENS7_IS8_SA_EENS7_IT4_SA_EESA_T0_NS_15PhiloxCudaStateE:
        .type           _ZN2at6native43_GLOBAL__N__7cc8d1ed_10_Dropout_cu_0e96ed3824fused_dropout_kernel_vecIN3c108BFloat16EfjLi1ELi4EbEEvNS_4cuda6detail10TensorInfoIKT_T1_EENS7_IS8_SA_EENS7_IT4_SA_EESA_T0_NS_15PhiloxCudaStateE,@function
        .size           _ZN2at6native43_GLOBAL__N__7cc8d1ed_10_Dropout_cu_0e96ed3824fused_dropout_kernel_vecIN3c108BFloat16EfjLi1ELi4EbEEvNS_4cuda6detail10TensorInfoIKT_T1_EENS7_IS8_SA_EENS7_IT4_SA_EESA_T0_NS_15PhiloxCudaStateE,(.L_x_11716 - _ZN2at6native43_GLOBAL__N__7cc8d1ed_10_Dropout_cu_0e96ed3824fused_dropout_kernel_vecIN3c108BFloat16EfjLi1ELi4EbEEvNS_4cuda6detail10TensorInfoIKT_T1_EENS7_IS8_SA_EENS7_IT4_SA_EESA_T0_NS_15PhiloxCudaStateE)
        .other          _ZN2at6native43_GLOBAL__N__7cc8d1ed_10_Dropout_cu_0e96ed3824fused_dropout_kernel_vecIN3c108BFloat16EfjLi1ELi4EbEEvNS_4cuda6detail10TensorInfoIKT_T1_EENS7_IS8_SA_EENS7_IT4_SA_EESA_T0_NS_15PhiloxCudaStateE,@"STO_CUDA_ENTRY STV_DEFAULT"
_ZN2at6native43_GLOBAL__N__7cc8d1ed_10_Dropout_cu_0e96ed3824fused_dropout_kernel_vecIN3c108BFloat16EfjLi1ELi4EbEEvNS_4cuda6detail10TensorInfoIKT_T1_EENS7_IS8_SA_EENS7_IT4_SA_EESA_T0_NS_15PhiloxCudaStateE:
        /* <DEDUP_REMOVED lines=99> */
[----:B------:R-:W-:Y:S05]  /*0630*/  CALL.REL.NOINC `($__internal_112_$__cuda_sm20_dblrcp_rn_slowpath_v3) ;  /* 0x0000000800607944 */ /* 0x000fea0003c00000 */
[----:B------:R-:W-:Y:S01]  /*0640*/  MOV R22, R24 ;  /* 0x0000001800167202 */ /* 0x000fe20000000f00 */
[----:B------:R-:W-:-:S07]  /*0650*/  IMAD.MOV.U32 R23, RZ, RZ, R25 ;  /* 0x000000ffff177224 */ /* 0x000fce00078e0019 */
.L_x_4181:
        /* <DEDUP_REMOVED lines=13> */
.L_x_4186:
        /* <DEDUP_REMOVED lines=13> */
.L_x_4183:
[----:B------:R-:W-:Y:S05]  /*0800*/  BSYNC B0 ;  /* 0x0000000000007941 */ /* 0x000fea0003800000 */
.L_x_4182:
        /* <DEDUP_REMOVED lines=41> */
[----:B------:R-:W-:Y:S02]  /*0aa0*/  LOP3.LUT R44, R23, R32, R18, 0x96, !PT ;  /* 0x00000020172c7212 */ /* 0x000fe400078e9612 */
[----:B------:R-:W-:Y:S01]  /*0ab0*/  MOV R32, R29 ;  /* 0x0000001d00207202 */ /* 0x000fe20000000f00 */
        /* <DEDUP_REMOVED lines=17> */
.L_x_4185:
[----:B------:R-:W-:Y:S01]  /*0bd0*/  IMAD.MOV.U32 R30, RZ, RZ, R41 ;  /* 0x000000ffff1e7224 */ /* 0x000fe200078e0029 */
[----:B------:R-:W-:Y:S01]  /*0be0*/  MOV R32, R44 ;  /* 0x0000002c00207202 */ /* 0x000fe20000000f00 */
[----:B------:R-:W-:Y:S02]  /*0bf0*/  IMAD.MOV.U32 R31, RZ, RZ, R29 ;  /* 0x000000ffff1f7224 */ /* 0x000fe400078e001d */
[----:B------:R-:W-:-:S07]  /*0c00*/  IMAD.MOV.U32 R33, RZ, RZ, R22 ;  /* 0x000000ffff217224 */ /* 0x000fce00078e0016 */
.L_x_4184:
[----:B0-----:R-:W-:-:S06]  /*0c10*/  IMAD.WIDE.U32 R28, R37, 0x2, R24 ;  /* 0x00000002251c7825 */ /* 0x001fcc00078e0018 */
[----:B------:R-:W3:Y:S01]  /*0c20*/  LDG.E.64 R28, desc[UR4][R28.64] ;  /* 0x000000041c1c7981 */ /* 0x000ee2000c1e1b00 */
        /* <DEDUP_REMOVED lines=12> */
[----:B------:R-:W-:Y:S02]  /*0cf0*/  FSET.BF.LT.FTZ.AND R33, R30, UR7, PT ;  /* 0x000000071e217c0a */ /* 0x000fe4000b811000 */
[----:B------:R-:W-:Y:S02]  /*0d00*/  SEL R30, RZ, 0x1, P0 ;  /* 0x00000001ff1e7807 */ /* 0x000fe40000000000 */
[----:B------:R-:W-:Y:S02]  /*0d10*/  SEL R47, RZ, 0x1, P1 ;  /* 0x00000001ff2f7807 */ /* 0x000fe40000800000 */
[----:B------:R-:W-:-:S02]  /*0d20*/  FSET.BF.LT.FTZ.AND R41, R23, UR7, PT ;  /* 0x0000000717297c0a */ /* 0x000fc4000b811000 */
[----:B------:R-:W-:Y:S02]  /*0d30*/  PRMT R30, R47, 0x7604, R30 ;  /* 0x000076042f1e7816 */ /* 0x000fe4000000001e */
[C---:B------:R-:W-:Y:S02]  /*0d40*/  FSETP.GEU.FTZ.AND P2, PT, R32.reuse, UR7, PT ;  /* 0x0000000720007c0b */ /* 0x040fe4000bf5e000 */
[----:B------:R-:W-:Y:S02]  /*0d50*/  FSET.BF.LT.FTZ.AND R32, R32, UR7, PT ;  /* 0x0000000720207c0a */ /* 0x000fe4000b811000 */
[----:B------:R-:W-:Y:S02]  /*0d60*/  FSET.BF.LT.FTZ.AND R31, R31, UR7, PT ;  /* 0x000000071f1f7c0a */ /* 0x000fe4000b811000 */
[----:B------:R-:W-:-:S04]  /*0d70*/  FSETP.GEU.FTZ.AND P0, PT, R23, UR7, PT ;  /* 0x0000000717007c0b */ /* 0x000fc8000bf1e000 */
[----:B------:R-:W-:Y:S02]  /*0d80*/  SEL R23, RZ, 0x1, P0 ;  /* 0x00000001ff177807 */ /* 0x000fe40000000000 */
[C---:B---3--:R-:W-:Y:S01]  /*0d90*/  PRMT R43, R29.reuse, 0x7632, R43 ;  /* 0x000076321d2b7816 */ /* 0x048fe2000000002b */
[----:B------:R-:W-:Y:S01]  /*0da0*/  IMAD.U32 R29, R29, 0x10000, RZ ;  /* 0x000100001d1d7824 */ /* 0x000fe200078e00ff */
[----:B------:R-:W-:Y:S02]  /*0db0*/  PRMT R42, R28, 0x7632, R42 ;  /* 0x000076321c2a7816 */ /* 0x000fe4000000002a */
[----:B------:R-:W-:Y:S01]  /*0dc0*/  SHF.L.U32 R46, R43, 0x10, RZ ;  /* 0x000000102b2e7819 */ /* 0x000fe200000006ff */
[----:B------:R-:W-:Y:S01]  /*0dd0*/  FMUL.FTZ R29, R32, R29 ;  /* 0x0000001d201d7220 */ /* 0x000fe20000410000 */
[----:B------:R-:W-:Y:S01]  /*0de0*/  SEL R43, RZ, 0x1, P2 ;  /* 0x00000001ff2b7807 */ /* 0x000fe20001000000 */
[----:B------:R-:W-:Y:S01]  /*0df0*/  IMAD.U32 R42, R42, 0x10000, RZ ;  /* 0x000100002a2a7824 */ /* 0x000fe200078e00ff */
[----:B------:R-:W-:Y:S01]  /*0e00*/  SHF.L.U32 R28, R28, 0x10, RZ ;  /* 0x000000101c1c7819 */ /* 0x000fe200000006ff */
[----:B------:R-:W-:Y:S01]  /*0e10*/  FMUL.FTZ R47, R41, R46 ;  /* 0x0000002e292f7220 */ /* 0x000fe20000410000 */
[C---:B------:R-:W-:Y:S01]  /*0e20*/  FMUL.FTZ R29, R36.reuse, R29 ;  /* 0x0000001d241d7220 */ /* 0x040fe20000410000 */
[----:B------:R-:W0:Y:S01]  /*0e30*/  LDC R41, c[0x0][RZ] ;  /* 0x00000000ff297b82 */ /* 0x000e220000000800 */
[----:B------:R-:W-:Y:S01]  /*0e40*/  FMUL.FTZ R31, R31, R42 ;  /* 0x0000002a1f1f7220 */ /* 0x000fe20000410000 */
[----:B------:R-:W-:Y:S01]  /*0e50*/  PRMT R42, R43, 0x7054, R30 ;  /* 0x000070542b2a7816 */ /* 0x000fe2000000001e */
[C---:B------:R-:W-:Y:S01]  /*0e60*/  FMUL.FTZ R32, R36.reuse, R47 ;  /* 0x0000002f24207220 */ /* 0x040fe20000410000 */
[----:B------:R-:W-:Y:S01]  /*0e70*/  FMUL.FTZ R33, R33, R28 ;  /* 0x0000001c21217220 */ /* 0x000fe20000410000 */
[C---:B------:R-:W-:Y:S01]  /*0e80*/  FMUL.FTZ R31, R36.reuse, R31 ;  /* 0x0000001f241f7220 */ /* 0x040fe20000410000 */
[----:B------:R-:W-:Y:S01]  /*0e90*/  PRMT R23, R23, 0x654, R42 ;  /* 0x0000065417177816 */ /* 0x000fe2000000002a */
[----:B------:R-:W-:Y:S01]  /*0ea0*/  ULDC UR6, c[0x0][0xc] ;  /* 0x0000030000067ab9 */ /* 0x000fe20000000800 */
[----:B------:R-:W-:Y:S01]  /*0eb0*/  FMUL.FTZ R28, R36, R33 ;  /* 0x00000021241c7220 */ /* 0x000fe20000410000 */
[----:B------:R-:W-:Y:S01]  /*0ec0*/  F2FP.BF16.F32.PACK_AB R29, R32, R29 ;  /* 0x0000001d201d723e */ /* 0x000fe200000010ff */
[C---:B--2---:R-:W-:Y:S01]  /*0ed0*/  IMAD.WIDE.U32 R32, R37.reuse, 0x2, R26 ;  /* 0x0000000225207825 */ /* 0x044fe200078e001a */
[----:B------:R-:W-:-:S02]  /*0ee0*/  IADD3 R30, P0, R37, UR8, RZ ;  /* 0x00000008251e7c10 */ /* 0x000fc4000ff1e0ff */
[----:B------:R-:W-:Y:S02]  /*0ef0*/  F2FP.BF16.F32.PACK_AB R28, R31, R28 ;  /* 0x0000001c1f1c723e */ /* 0x000fe400000010ff */
[----:B------:R-:W-:Y:S01]  /*0f00*/  MOV R43, R22 ;  /* 0x00000016002b7202 */ /* 0x000fe20000000f00 */
[----:B------:R-:W-:Y:S02]  /*0f10*/  IMAD.X R31, RZ, RZ, UR9, P0 ;  /* 0x00000009ff1f7e24 */ /* 0x000fe400080e06ff */
[----:B------:R1:W-:Y:S04]  /*0f20*/  STG.E.64 desc[UR4][R32.64], R28 ;  /* 0x0000001c20007986 */ /* 0x0003e8000c101b04 */
[----:B------:R1:W-:Y:S01]  /*0f30*/  STG.E desc[UR4][R30.64], R23 ;  /* 0x000000171e007986 */ /* 0x0003e2000c101904 */
[----:B0-----:R-:W-:Y:S01]  /*0f40*/  IMAD.SHL.U32 R42, R41, 0x4, RZ ;  /* 0x00000004292a7824 */ /* 0x001fe200078e00ff */
[----:B------:R-:W-:-:S03]  /*0f50*/  MOV R41, R45 ;  /* 0x0000002d00297202 */ /* 0x000fc60000000f00 */
[----:B------:R-:W-:Y:S02]  /*0f60*/  IMAD R37, R42, UR6, R37 ;  /* 0x000000062a257c24 */ /* 0x000fe4000f8e0225 */
[----:B------:R-:W-:Y:S01]  /*0f70*/  IMAD.MOV.U32 R42, RZ, RZ, R44 ;  /* 0x000000ffff2a7224 */ /* 0x000fe200078e002c */
[----:B------:R-:W-:Y:S02]  /*0f80*/  BAR.SYNC.DEFER_BLOCKING 0x0 ;  /* 0x0000000000007b1d */ /* 0x000fe40000010000 */
[----:B------:R-:W-:-:S13]  /*0f90*/  ISETP.GE.U32.AND P0, PT, R37, UR10, PT ;  /* 0x0000000a25007c0c */ /* 0x000fda000bf06070 */
[----:B-1----:R-:W-:Y:S05]  /*0fa0*/  @!P0 BRA `(.L_x_4186) ;  /* 0xfffffff400e08947 */ /* 0x002fea000383ffff */
[----:B------:R-:W-:Y:S05]  /*0fb0*/  EXIT ;  /* 0x000000000000794d */ /* 0x000fea0003800000 */
        .weak           $__internal_112_$__cuda_sm20_dblrcp_rn_slowpath_v3
        .type           $__internal_112_$__cuda_sm20_dblrcp_rn_slowpath_v3,@function
        .size           $__internal_112_$__cuda_sm20_dblrcp_rn_slowpath_v3,(.L_x_11716 - $__internal_112_$__cuda_sm20_dblrcp_rn_slowpath_v3)
$__internal_112_$__cuda_sm20_dblrcp_rn_slowpath_v3:
        /* <DEDUP_REMOVED lines=26> */
.L_x_4189:
        /* <DEDUP_REMOVED lines=10> */
.L_x_4187:
[----:B------:R-:W-:Y:S01]  /*1200*/  LOP3.LUT R23, R29, 0x80000, RZ, 0xfc, !PT ;  /* 0x000800001d177812 */ /* 0x000fe200078efcff */
[----:B------:R-:W-:-:S07]  /*1210*/  IMAD.MOV.U32 R22, RZ, RZ, R28 ;  /* 0x000000ffff167224 */ /* 0x000fce00078e001c */
.L_x_4188:
[----:B------:R-:W-:Y:S01]  /*1220*/  MOV R31, 0x0 ;  /* 0x00000000001f7802 */ /* 0x000fe20000000f00 */
[----:B------:R-:W-:Y:S01]  /*1230*/  IMAD.MOV.U32 R25, RZ, RZ, R23 ;  /* 0x000000ffff197224 */ /* 0x000fe200078e0017 */
[----:B------:R-:W-:Y:S02]  /*1240*/  MOV R24, R22 ;  /* 0x0000001600187202 */ /* 0x000fe40000000f00 */
[----:B------:R-:W-:Y:S05]  /*1250*/  RET.REL.NODEC R30 `(_ZN2at6native43_GLOBAL__N__7cc8d1ed_10_Dropout_cu_0e96ed3824fused_dropout_kernel_vecIN3c108BFloat16EfjLi1ELi4EbEEvNS_4cuda6detail10TensorInfoIKT_T1_EENS7_IS8_SA_EENS7_IT4_SA_EESA_T0_NS_15PhiloxCudaStateE) ;  /* 0xffffffec1e687950 */ /* 0x000fea0003c3ffff */
.L_x_4190:
        /* <DEDUP_REMOVED lines=10> */
.L_x_11716:


//--------------------- .text._ZN2at6native43_GLOBAL__N__7cc8d1ed_10_Dropout_cu_0e96ed3824fused_dropout_kernel_vecIN3c108BFloat16EfjLi1ELi8EbEEvNS_4cuda6detail10TensorInfoIKT_T1_EENS7_IS8_SA_EENS7_IT4_SA_EESA_T0_NS_15PhiloxCudaStateE --------------------------
	.section	.text._ZN2at6native43_GLOBAL__N__7cc8d1ed_10_Dropout_cu_0e96ed3824fused_dropout_kernel_vecIN3c108BFloat16EfjLi1ELi8EbEEvNS_4cuda6detail10TensorInfoIKT_T1_EENS7_IS8_SA_EENS7_IT4_SA_EESA_T0_NS_15PhiloxCudaStateE,"ax",@progbits
	.align	128
.text._ZN2at6native43_GLOBAL__N__7cc8d1ed_10_Dropout_cu_0e96ed3824fused_dropout_kernel_vecIN3c108BFloat16EfjLi1ELi8EbEEvNS_4cuda6detail10TensorInfoIKT_T1_EENS7_IS8_SA_EENS7_IT4_SA_EESA_T0_NS_15PhiloxCudaStateE:
        .type           _ZN2at6native43_GLOBAL__N__7cc8d1ed_10_Dropout_cu_0e96ed3824fused_dropout_kernel_vecIN3c108BFloat16EfjLi1ELi8EbEEvNS_4cuda6detail10TensorInfoIKT_T1_EENS7_IS8_SA_EENS7_IT4_SA_EESA_T0_NS_15PhiloxCudaStateE,@function
        .size           _ZN2at6native43_GLOBAL__N__7cc8d1ed_10_Dropout_cu_0e96ed3824fused_dropout_kernel_vecIN3c108BFloat16EfjLi1ELi8EbEEvNS_4cuda6detail10TensorInfoIKT_T1_EENS7_IS8_SA_EENS7_IT4_SA_EESA_T0_NS_15PhiloxCudaStateE,(.L_x_11718 - _ZN2at6native43_GLOBAL__N__7cc8d1ed_10_Dropout_cu_0e96ed3824fused_dropout_kernel_vecIN3c108BFloat16EfjLi1ELi8EbEEvNS_4cuda6detail10TensorInfoIKT_T1_EENS7_IS8_SA_EENS7_IT4_SA_EESA_T0_NS_15PhiloxCudaStateE)
        .other          _ZN2at6native43_GLOBAL__N__7cc8d1ed_10_Dropout_cu_0e96ed3824fused_dropout_kernel_vecIN3c108BFloat16EfjLi1ELi8EbEEvNS_4cuda6detail10TensorInfoIKT_T1_EENS7_IS8_SA_EENS7_IT4_SA_EESA_T0_NS_15PhiloxCudaStateE,@"STO_CUDA_ENTRY STV_DEFAULT"
_ZN2at6native43_GLOBAL__N__7cc8d1ed_10_Dropout_cu_0e96ed3824fused_dropout_kernel_vecIN3c108BFloat16EfjLi1ELi8EbEEvNS_4cuda6detail10TensorInfoIKT_T1_EENS7_IS8_SA_EENS7_IT4_SA_EESA_T0_NS_15PhiloxCudaStateE:
        /* <DEDUP_REMOVED lines=102> */
[----:B------:R-:W-:Y:S05]  /*0660*/  CALL.REL.NOINC `($__internal_113_$__cuda_sm20_dblrcp_rn_slowpath_v3) ;  /* 0x00000018008c7944 */ /* 0x000fea0003c00000 */
[----:B------:R-:W-:Y:S01]  /*0670*/  MOV R12, R14 ;  /* 0x0000000e000c7202 */ /* 0x000fe20000000f00 */
[----:B------:R-:W-:-:S07]  /*0680*/  IMAD.MOV.U32 R13, RZ, RZ, R15 ;  /* 0x000000ffff0d7224 */ /* 0x000fce00078e000f */
.L_x_4191:
        /* <DEDUP_REMOVED lines=11> */
.L_x_4203:
        /* <DEDUP_REMOVED lines=18> */
.L_x_4194:
[----:B------:R-:W-:Y:S05]  /*0860*/  BSYNC B0 ;  /* 0x0000000000007941 */ /* 0x000fea0003800000 */
.L_x_4193:
        /* <DEDUP_REMOVED lines=58> */
.L_x_4195:
        /* <DEDUP_REMOVED lines=21> */
.L_x_4197:
[----:B------:R-:W-:Y:S05]  /*0d60*/  BSYNC B0 ;  /* 0x0000000000007941 */ /* 0x000fea0003800000 */
.L_x_4196:
        /* <DEDUP_REMOVED lines=38> */
[----:B------:R-:W-:-:S04]  /*0fd0*/  IMAD.HI.U32 R31, R30, -0x2daee0ad, RZ ;  /* 0xd2511f531e1f7827 */ /* 0x000fc800078e00ff */
[----:B------:R-:W-:Y:S01]  /*0fe0*/  IMAD.WIDE.U32 R28, R28, -0x326172a9, RZ ;  /* 0xcd9e8d571c1c7825 */ /* 0x000fe200078e00ff */
[----:B------:R-:W-:-:S03]  /*0ff0*/  LOP3.LUT R31, R31, R14, R21, 0x96, !PT ;  /* 0x0000000e1f1f7212 */ /* 0x000fc600078e9615 */
[----:B------:R-:W-:Y:S01]  /*1000*/  IMAD.MOV.U32 R45, RZ, RZ, R13 ;  /* 0x000000ffff2d7224 */ /* 0x000fe200078e000d */
[----:B------:R-:W-:Y:S02]  /*1010*/  LOP3.LUT R29, R29, R12, R22, 0x96, !PT ;  /* 0x0000000c1d1d7212 */ /* 0x000fe400078e9616 */
[----:B------:R-:W-:-:S03]  /*1020*/  MOV R40, R28 ;  /* 0x0000001c00287202 */ /* 0x000fc60000000f00 */
        /* <DEDUP_REMOVED lines=17> */
.L_x_4192:
        /* <DEDUP_REMOVED lines=15> */
.L_x_4200:
[----:B------:R-:W-:Y:S05]  /*1230*/  BSYNC B0 ;  /* 0x0000000000007941 */ /* 0x000fea0003800000 */
.L_x_4199:
        /* <DEDUP_REMOVED lines=27> */
.L_x_4202:
[----:B------:R-:W-:Y:S05]  /*13f0*/  BSYNC B0 ;  /* 0x0000000000007941 */ /* 0x000fea0003800000 */
.L_x_4201:
        /* <DEDUP_REMOVED lines=88> */
[----:B------:R-:W-:Y:S02]  /*1980*/  LOP3.LUT R36, R39, R43, R22, 0x96, !PT ;  /* 0x0000002b27247212 */ /* 0x000fe400078e9616 */
[----:B------:R-:W-:Y:S01]  /*1990*/  MOV R43, R29 ;  /* 0x0000001d002b7202 */ /* 0x000fe20000000f00 */
[----:B------:R-:W-:Y:S01]  /*19a0*/  IMAD R46, R37, -0x2daee0ad, RZ ;  /* 0xd2511f53252e7824 */ /* 0x000fe200078e02ff */
[--C-:B------:R-:W-:Y:S01]  /*19b0*/  LOP3.LUT R31, R31, R44, R21.reuse, 0x96, !PT ;  /* 0x0000002c1f1f7212 */ /* 0x100fe200078e9615 */
[----:B------:R-:W-:Y:S01]  /*19c0*/  IMAD.HI.U32 R45, R15, -0x2daee0ad, RZ ;  /* 0xd2511f530f2d7827 */ /* 0x000fe200078e00ff */
[----:B------:R-:W-:Y:S02]  /*19d0*/  MOV R37, R41 ;  /* 0x0000002900257202 */ /* 0x000fe40000000f00 */
[----:B------:R-:W-:Y:S01]  /*19e0*/  MOV R29, R14 ;  /* 0x0000000e001d7202 */ /* 0x000fe20000000f00 */
[----:B------:R-:W-:Y:S01]  /*19f0*/  IMAD.MOV.U32 R39, RZ, RZ, R28 ;  /* 0x000000ffff277224 */ /* 0x000fe200078e001c */
[----:B------:R-:W-:Y:S01]  /*1a00*/  LOP3.LUT R45, R45, R46, R21, 0x96, !PT ;  /* 0x0000002e2d2d7212 */ /* 0x000fe200078e9615 */
[----:B------:R-:W-:-:S02]  /*1a10*/  IMAD.MOV.U32 R40, RZ, RZ, R12 ;  /* 0x000000ffff287224 */ /* 0x000fc400078e000c */
[----:B------:R-:W-:Y:S02]  /*1a20*/  IMAD.MOV.U32 R44, RZ, RZ, R42 ;  /* 0x000000ffff2c7224 */ /* 0x000fe400078e002a */
[----:B------:R-:W-:-:S07]  /*1a30*/  IMAD R28, R15, -0x2daee0ad, RZ ;  /* 0xd2511f530f1c7824 */ /* 0x000fce00078e02ff */
.L_x_4198:
[----:B------:R-:W0:Y:S02]  /*1a40*/  LDC.64 R12, c[0x0][0x210] ;  /* 0x00008400ff0c7b82 */ /* 0x000e240000000a00 */
[----:B0-----:R-:W-:-:S06]  /*1a50*/  IMAD.WIDE.U32 R12, R25, 0x2, R12 ;  /* 0x00000002190c7825 */ /* 0x001fcc00078e000c */
[----:B------:R-:W2:Y:S01]  /*1a60*/  LDG.E.128 R12, desc[UR4][R12.64] ;  /* 0x000000040c0c7981 */ /* 0x000ea2000c1e1d00 */
[----:B------:R-:W-:Y:S01]  /*1a70*/  I2FP.F32.U32 R48, R38 ;  /* 0x0000002600307245 */ /* 0x000fe20000201000 */
[----:B------:R-:W-:Y:S01]  /*1a80*/  IMAD.MOV.U32 R41, RZ, RZ, 0x2f800000 ;  /* 0x2f800000ff297424 */ /* 0x000fe200078e00ff */
[----:B------:R-:W-:Y:S01]  /*1a90*/  I2FP.F32.U32 R38, R39 ;  /* 0x0000002700267245 */ /* 0x000fe20000201000 */
[----:B------:R-:W-:Y:S05]  /*1aa0*/  WARPSYNC.ALL ;  /* 0x0000000000007948 */ /* 0x000fea0003800000 */
        /* <DEDUP_REMOVED lines=8> */
[----:B------:R-:W-:Y:S01]  /*1b30*/  FSETP.GEU.FTZ.AND P1, PT, R39, UR7, PT ;  /* 0x0000000727007c0b */ /* 0x000fe2000bf3e000 */
[----:B------:R-:W-:Y:S01]  /*1b40*/  FFMA.FTZ R38, R52, R41, 1.1641532182693481445e-10 ;  /* 0x2f00000034267423 */ /* 0x000fe20000010029 */
[----:B------:R-:W-:-:S02]  /*1b50*/  FSETP.GEU.FTZ.AND P3, PT, R42, UR7, PT ;  /* 0x000000072a007c0b */ /* 0x000fc4000bf7e000 */
[----:B------:R-:W-:Y:S02]  /*1b60*/  I2FP.F32.U32 R50, R36 ;  /* 0x0000002400327245 */ /* 0x000fe40000201000 */
[----:B------:R-:W-:Y:S02]  /*1b70*/  SEL R47, RZ, 0xffffffff, P1 ;  /* 0xffffffffff2f7807 */ /* 0x000fe40000800000 */
[----:B------:R-:W-:Y:S02]  /*1b80*/  FSETP.GEU.FTZ.AND P2, PT, R43, UR7, PT ;  /* 0x000000072b007c0b */ /* 0x000fe4000bf5e000 */
[----:B------:R-:W-:Y:S01]  /*1b90*/  SEL R45, RZ, 0xffffffff, P3 ;  /* 0xffffffffff2d7807 */ /* 0x000fe20001800000 */
[----:B------:R-:W-:Y:S01]  /*1ba0*/  IMAD.SHL.U32 R47, R47, 0x100, RZ ;  /* 0x000001002f2f7824 */ /* 0x000fe200078e00ff */
[----:B------:R-:W-:Y:S01]  /*1bb0*/  I2FP.F32.U32 R36, R44 ;  /* 0x0000002c00247245 */ /* 0x000fe20000201000 */
[----:B------:R-:W-:Y:S01]  /*1bc0*/  FFMA.FTZ R44, R50, R41, 1.1641532182693481445e-10 ;  /* 0x2f000000322c7423 */ /* 0x000fe20000010029 */
[----:B------:R-:W-:-:S02]  /*1bd0*/  FSETP.GEU.FTZ.AND P0, PT, R38, UR7, PT ;  /* 0x0000000726007c0b */ /* 0x000fc4000bf1e000 */
[----:B------:R-:W-:Y:S01]  /*1be0*/  SEL R37, RZ, 0x1, P2 ;  /* 0x00000001ff257807 */ /* 0x000fe20001000000 */
[-C--:B------:R-:W-:Y:S01]  /*1bf0*/  FFMA.FTZ R36, R36, R41.reuse, 1.1641532182693481445e-10 ;  /* 0x2f00000024247423 */ /* 0x080fe20000010029 */
[----:B------:R-:W-:Y:S01]  /*1c00*/  SHF.L.U32 R50, R45, 0x8, RZ ;  /* 0x000000082d327819 */ /* 0x000fe200000006ff */
[----:B------:R-:W-:Y:S01]  /*1c10*/  FFMA.FTZ R41, R28, R41, 1.1641532182693481445e-10 ;  /* 0x2f0000001c297423 */ /* 0x000fe20000010029 */
[----:B------:R-:W-:Y:S02]  /*1c20*/  SEL R46, RZ, 0x1, P0 ;  /* 0x00000001ff2e7807 */ /* 0x000fe40000000000 */
[----:B------:R-:W-:Y:S02]  /*1c30*/  LOP3.LUT R28, R50, 0x100, R37, 0xe2, !PT ;  /* 0x00000100321c7812 */ /* 0x000fe400078ee225 */
[----:B------:R-:W-:Y:S02]  /*1c40*/  LOP3.LUT R37, R47, 0x100, R46, 0xe2, !PT ;  /* 0x000001002f257812 */ /* 0x000fe400078ee22e */
[----:B------:R-:W-:-:S02]  /*1c50*/  FSETP.GEU.FTZ.AND P2, PT, R44, UR7, PT ;  /* 0x000000072c007c0b */ /* 0x000fc4000bf5e000 */
[----:B------:R-:W-:Y:S02]  /*1c60*/  FSET.BF.LT.FTZ.AND R49, R44, UR7, PT ;  /* 0x000000072c317c0a */ /* 0x000fe4000b811000 */
[----:B------:R-:W-:Y:S02]  /*1c70*/  FSET.BF.LT.FTZ.AND R38, R38, UR7, PT ;  /* 0x0000000726267c0a */ /* 0x000fe4000b811000 */
[----:B------:R-:W-:Y:S02]  /*1c80*/  FSET.BF.LT.FTZ.AND R39, R39, UR7, PT ;  /* 0x0000000727277c0a */ /* 0x000fe4000b811000 */
[----:B------:R-:W-:Y:S02]  /*1c90*/  FSET.BF.LT.FTZ.AND R42, R42, UR7, PT ;  /* 0x000000072a2a7c0a */ /* 0x000fe4000b811000 */
[C---:B------:R-:W-:Y:S02]  /*1ca0*/  FSETP.GEU.FTZ.AND P0, PT, R41.reuse, UR7, PT ;  /* 0x0000000729007c0b */ /* 0x040fe4000bf1e000 */
[----:B------:R-:W-:-:S02]  /*1cb0*/  FSET.BF.LT.FTZ.AND R41, R41, UR7, PT ;  /* 0x0000000729297c0a */ /* 0x000fc4000b811000 */
[----:B------:R-:W-:Y:S02]  /*1cc0*/  FSETP.GEU.FTZ.AND P1, PT, R36, UR7, PT ;  /* 0x0000000724007c0b */ /* 0x000fe4000bf3e000 */
[----:B------:R-:W-:Y:S02]  /*1cd0*/  FSETP.GEU.FTZ.AND P3, PT, R48, UR7, PT ;  /* 0x0000000730007c0b */ /* 0x000fe4000bf7e000 */
[----:B------:R-:W-:Y:S02]  /*1ce0*/  FSET.BF.LT.FTZ.AND R36, R36, UR7, PT ;  /* 0x0000000724247c0a */ /* 0x000fe4000b811000 */
[----:B------:R-:W-:Y:S02]  /*1cf0*/  FSET.BF.LT.FTZ.AND R48, R48, UR7, PT ;  /* 0x0000000730307c0a */ /* 0x000fe4000b811000 */
[----:B--2---:R-:W-:Y:S01]  /*1d00*/  SHF.L.U32 R50, R14, 0x10, RZ ;  /* 0x000000100e327819 */ /* 0x004fe200000006ff */
[----:B------:R-:W-:Y:S01]  /*1d10*/  IMAD.U32 R45, R15, 0x10000, RZ ;  /* 0x000100000f2d7824 */ /* 0x000fe200078e00ff */
[----:B------:R-:W-:-:S02]  /*1d20*/  PRMT R46, R13, 0x7632, R46 ;  /* 0x000076320d2e7816 */ /* 0x000fc4000000002e */
[----:B------:R-:W-:Y:S02]  /*1d30*/  PRMT R44, R14, 0x7632, R44 ;  /* 0x000076320e2c7816 */ /* 0x000fe4000000002c */
[----:B------:R-:W-:Y:S01]  /*1d40*/  PRMT R14, R15, 0x7632, R14 ;  /* 0x000076320f0e7816 */ /* 0x000fe2000000000e */
[----:B------:R-:W-:Y:S01]  /*1d50*/  FMUL.FTZ R15, R49, R50 ;  /* 0x00000032310f7220 */ /* 0x000fe20000410000 */
[----:B------:R-:W-:Y:S02]  /*1d60*/  SHF.L.U32 R47, R13, 0x10, RZ ;  /* 0x000000100d2f7819 */ /* 0x000fe400000006ff */
[----:B------:R-:W-:Y:S02]  /*1d70*/  SHF.L.U32 R46, R46, 0x10, RZ ;  /* 0x000000102e2e7819 */ /* 0x000fe400000006ff */
[----:B------:R-:W-:Y:S01]  /*1d80*/  FSET.BF.LT.FTZ.AND R50, R43, UR7, PT ;  /* 0x000000072b327c0a */ /* 0x000fe2000b811000 */
[----:B------:R-:W-:Y:S02]  /*1d90*/  IMAD.U32 R43, R14, 0x10000, RZ ;  /* 0x000100000e2b7824 */ /* 0x000fe400078e00ff */
[----:B------:R-:W-:Y:S01]  /*1da0*/  FMUL.FTZ R47, R38, R47 ;  /* 0x0000002f262f7220 */ /* 0x000fe20000410000 */
[----:B------:R-:W-:Y:S01]  /*1db0*/  FMUL.FTZ R51, R39, R46 ;  /* 0x0000002e27337220 */ /* 0x000fe20000410000 */
[----:B------:R-:W-:Y:S01]  /*1dc0*/  PRMT R13, R12, 0x7632, R13 ;  /* 0x000076320c0d7816 */ /* 0x000fe2000000000d */
[----:B------:R-:W0:Y:S01]  /*1dd0*/  LDC.64 R38, c[0x0][0x2e8] ;  /* 0x0000ba00ff267b82 */ /* 0x000e220000000a00 */
[----:B------:R-:W-:Y:S01]  /*1de0*/  FMUL.FTZ R43, R42, R43 ;  /* 0x0000002b2a2b7220 */ /* 0x000fe20000410000 */
[----:B------:R-:W-:Y:S01]  /*1df0*/  IMAD.U32 R12, R12, 0x10000, RZ ;  /* 0x000100000c0c7824 */ /* 0x000fe200078e00ff */
[----:B------:R-:W-:Y:S01]  /*1e00*/  SHF.L.U32 R49, R44, 0x10, RZ ;  /* 0x000000102c317819 */ /* 0x000fe200000006ff */
[----:B------:R-:W-:Y:S01]  /*1e10*/  FMUL.FTZ R45, R50, R45 ;  /* 0x0000002d322d7220 */ /* 0x000fe20000410000 */
[C---:B------:R-:W-:Y:S01]  /*1e20*/  FMUL.FTZ R44, R32.reuse, R43 ;  /* 0x0000002b202c7220 */ /* 0x040fe20000410000 */
[----:B------:R-:W-:Y:S01]  /*1e30*/  FMUL.FTZ R43, R41, R12 ;  /* 0x0000000c292b7220 */ /* 0x000fe20000410000 */
[----:B------:R-:W-:Y:S01]  /*1e40*/  IMAD.U32 R13, R13, 0x10000, RZ ;  /* 0x000100000d0d7824 */ /* 0x000fe200078e00ff */
[----:B------:R-:W1:Y:S01]  /*1e50*/  LDC R41, c[0x0][RZ] ;  /* 0x00000000ff297b82 */ /* 0x000e620000000800 */
[C---:B------:R-:W-:Y:S01]  /*1e60*/  FMUL.FTZ R14, R32.reuse, R15 ;  /* 0x0000000f200e7220 */ /* 0x040fe20000410000 */
[C---:B------:R-:W-:Y:S01]  /*1e70*/  FMUL.FTZ R47, R32.reuse, R47 ;  /* 0x0000002f202f7220 */ /* 0x040fe20000410000 */
[C---:B------:R-:W-:Y:S01]  /*1e80*/  FMUL.FTZ R42, R32.reuse, R51 ;  /* 0x00000033202a7220 */ /* 0x040fe20000410000 */
[----:B------:R-:W-:Y:S01]  /*1e90*/  FMUL.FTZ R15, R32, R45 ;  /* 0x0000002d200f7220 */ /* 0x000fe20000410000 */
[----:B------:R-:W-:Y:S01]  /*1ea0*/  FMUL.FTZ R45, R36, R13 ;  /* 0x0000000d242d7220 */ /* 0x000fe20000410000 */
[----:B------:R-:W-:Y:S01]  /*1eb0*/  FMUL.FTZ R49, R48, R49 ;  /* 0x0000003130317220 */ /* 0x000fe20000410000 */
[----:B------:R-:W-:Y:S01]  /*1ec0*/  FMUL.FTZ R12, R32, R43 ;  /* 0x0000002b200c7220 */ /* 0x000fe20000410000 */
[----:B------:R-:W-:Y:S01]  /*1ed0*/  F2FP.BF16.F32.PACK_AB R13, R42, R47 ;  /* 0x0000002f2a0d723e */ /* 0x000fe200000010ff */
[----:B------:R-:W-:Y:S01]  /*1ee0*/  FMUL.FTZ R45, R32, R45 ;  /* 0x0000002d202d7220 */ /* 0x000fe20000410000 */
[----:B------:R-:W-:Y:S01]  /*1ef0*/  F2FP.BF16.F32.PACK_AB R15, R44, R15 ;  /* 0x0000000f2c0f723e */ /* 0x000fe200000010ff */
[----:B------:R-:W-:Y:S01]  /*1f00*/  FMUL.FTZ R49, R32, R49 ;  /* 0x0000003120317220 */ /* 0x000fe20000410000 */
[----:B------:R-:W-:Y:S01]  /*1f10*/  SEL R42, RZ, 0xffffffff, P3 ;  /* 0xffffffffff2a7807 */ /* 0x000fe20001800000 */
[----:B------:R-:W-:Y:S01]  /*1f20*/  ULDC UR6, c[0x0][0xc] ;  /* 0x0000030000067ab9 */ /* 0x000fe20000000800 */
[----:B------:R-:W-:-:S02]  /*1f30*/  SEL R44, RZ, 0xffffffff, P1 ;  /* 0xffffffffff2c7807 */ /* 0x000fc40000800000 */
[----:B------:R-:W-:Y:S01]  /*1f40*/  SEL R43, RZ, 0x1, P0 ;  /* 0x00000001ff2b7807 */ /* 0x000fe20000000000 */
[----:B------:R-:W-:Y:S01]  /*1f50*/  IMAD.SHL.U32 R47, R42, 0x100, RZ ;  /* 0x000001002a2f7824 */ /* 0x000fe200078e00ff */
[----:B------:R-:W-:Y:S01]  /*1f60*/  SHF.L.U32 R44, R44, 0x8, RZ ;  /* 0x000000082c2c7819 */ /* 0x000fe200000006ff */
[----:B0-----:R-:W-:Y:S01]  /*1f70*/  IMAD.WIDE.U32 R38, R25, 0x2, R38 ;  /* 0x0000000219267825 */ /* 0x001fe200078e0026 */
[----:B------:R-:W-:Y:S02]  /*1f80*/  SEL R36, RZ, 0x1, P2 ;  /* 0x00000001ff247807 */ /* 0x000fe40001000000 */
[----:B------:R-:W-:Y:S02]  /*1f90*/  F2FP.BF16.F32.PACK_AB R14, R49, R14 ;  /* 0x0000000e310e723e */ /* 0x000fe400000010ff */
[----:B------:R-:W-:Y:S02]  /*1fa0*/  F2FP.BF16.F32.PACK_AB R12, R45, R12 ;  /* 0x0000000c2d0c723e */ /* 0x000fe400000010ff */
[----:B------:R-:W-:-:S02]  /*1fb0*/  LOP3.LUT R42, R44, 0x100, R43, 0xe2, !PT ;  /* 0x000001002c2a7812 */ /* 0x000fc400078ee22b */
[----:B------:R-:W-:Y:S01]  /*1fc0*/  LOP3.LUT R43, R47, 0x100, R36, 0xe2, !PT ;  /* 0x000001002f2b7812 */ /* 0x000fe200078ee224 */
[----:B------:R0:W-:Y:S01]  /*1fd0*/  STG.E.128 desc[UR4][R38.64], R12 ;  /* 0x0000000c26007986 */ /* 0x0001e2000c101d04 */
[----:B------:R-:W-:Y:S02]  /*1fe0*/  IADD3 R36, P0, R25, UR8, RZ ;  /* 0x0000000819247c10 */ /* 0x000fe4000ff1e0ff */
        /* <DEDUP_REMOVED lines=11> */
        .weak           $__internal_113_$__cuda_sm20_dblrcp_rn_slowpath_v3
        .type           $__internal_113_$__cuda_sm20_dblrcp_rn_slowpath_v3,@function
        .size           $__internal_113_$__cuda_sm20_dblrcp_rn_slowpath_v3,(.L_x_11718 - $__internal_113_$__cuda_sm20_dblrcp_rn_slowpath_v3)
$__internal_113_$__cuda_sm20_dblrcp_rn_slowpath_v3:
        /* <DEDUP_REMOVED lines=26> */
.L_x_4206:
        /* <DEDUP_REMOVED lines=10> */
.L_x_4204:
[----:B------:R-:W-:Y:S01]  /*22e0*/  LOP3.LUT R13, R35, 0x80000, RZ, 0xfc, !PT ;  /* 0x00080000230d7812 */ /* 0x000fe200078efcff */
[----:B------:R-:W-:-:S07]  /*22f0*/  IMAD.MOV.U32 R12, RZ, RZ, R34 ;  /* 0x000000ffff0c7224 */ /* 0x000fce00078e0022 */
.L_x_4205:
[----:B------:R-:W-:Y:S01]  /*2300*/  MOV R37, 0x0 ;  /* 0x0000000000257802 */ /* 0x000fe20000000f00 */
[----:B------:R-:W-:Y:S01]  /*2310*/  IMAD.MOV.U32 R15, RZ, RZ, R13 ;  /* 0x000000ffff0f7224 */ /* 0x000fe200078e000d */
[----:B------:R-:W-:Y:S02]  /*2320*/  MOV R14, R12 ;  /* 0x0000000c000e7202 */ /* 0x000fe40000000f00 */
[----:B------:R-:W-:Y:S05]  /*2330*/  RET.REL.NODEC R36 `(_ZN2at6native43_GLOBAL__N__7cc8d1ed_10_Dropout_cu_0e96ed3824fused_dropout_kernel_vecIN3c108BFloat16EfjLi1ELi8EbEEvNS_4cuda6detail10TensorInfoIKT_T1_EENS7_IS8_SA_EENS7_IT4_SA_EESA_T0_NS_15PhiloxCudaStateE) ;  /* 0xffffffdc24307950 */ /* 0x000fea0003c3ffff */
.L_x_4207:
        /* <DEDUP_REMOVED lines=12> */
.L_x_11718:


//--------------------- .text._ZN2at6native43_GLOBAL__N__7cc8d1ed_10_Dropout_cu_0e96ed3824fused_dropout_kernel_vecIN3c108BFloat16EfjLi1ELi16EbEEvNS_4cuda6detail10TensorInfoIKT_T1_EENS7_IS8_SA_EENS7_IT4_SA_EESA_T0_NS_15PhiloxCudaStateE --------------------------
	.section	.text._ZN2at6native43_GLOBAL__N__7cc8d1ed_10_Dropout_cu_0e96ed3824fused_dropout_kernel_vecIN3c108BFloat16EfjLi1ELi16EbEEvNS_4cuda6detail10TensorInfoIKT_T1_EENS7_IS8_SA_EENS7_IT4_SA_EESA_T0_NS_15PhiloxCudaStateE,"ax",@progbits
	.align	128
.text._ZN2at6native43_GLOBAL__N__7cc8d1ed_10_Dropout_cu_0e96ed3824fused_dropout_kernel_vecIN3c108BFloat16EfjLi1ELi16EbEEvNS_4cuda6detail10TensorInfoIKT_T1_EENS7_IS8_SA_EENS7_IT4_SA_EESA_T0_NS_15PhiloxCudaStateE:
        .type           _ZN2at6native43_GLOBAL__N__7cc8d1ed_10_Dropout_cu_0e96ed3824fused_dropout_kernel_vecIN3c108BFloat16EfjLi1ELi16EbEEvNS_4cuda6detail10TensorInfoIKT_T1_EENS7_IS8_SA_EENS7_IT4_SA_EESA_T0_NS_15PhiloxCudaStateE,@function
        .size           _ZN2at6native43_GLOBAL__N__7cc8d1ed_10_Dropout_cu_0e96ed3824fused_dropout_kernel_vecIN3c108BFloat16EfjLi1ELi16EbEEvNS_4cuda6detail10TensorInfoIKT_T1_EENS7_IS8_SA_EENS7_IT4_SA_EESA_T0_NS_15PhiloxCudaStateE,(.L_x_11720 - _ZN2at6native43_GLOBAL__N__7cc8d1ed_10_Dropout_cu_0e96ed3824fused_dropout_kernel_vecIN3c108BFloat16EfjLi1ELi16EbEEvNS_4cuda6detail10TensorInfoIKT_T1_EENS7_IS8_SA_EENS7_IT4_SA_EESA_T0_NS_15PhiloxCudaStateE)
        .other          _ZN2at6native43_GLOBAL__N__7cc8d1ed_10_Dropout_cu_0e96ed3824fused_dropout_kernel_vecIN3c108BFloat16EfjLi1ELi16EbEEvNS_4cuda6detail10TensorInfoIKT_T1_EENS7_IS8_SA_EENS7_IT4_SA_EESA_T0_NS_15PhiloxCudaStateE,@"STO_CUDA_ENTRY STV_DEFAULT"
_ZN2at6native43_GLOBAL__N__7cc8d1ed_10_Dropout_cu_0e96ed3824fused_dropout_kernel_vecIN3c108BFloat16EfjLi1ELi16EbEEvNS_4cuda6detail10TensorInfoIKT_T1_EENS7_IS8_SA_EENS7_IT4_SA_EESA_T0_NS_15PhiloxCudaStateE:
        /* <DEDUP_REMOVED lines=100> */
[----:B------:R-:W-:Y:S05]  /*0640*/  CALL.REL.NOINC `($__internal_114_$__cuda_sm20_dblrcp_rn_slowpath_v3) ;  /* 0x0000003000c87944 */ /* 0x000fea0003c00000 */
.L_x_4208:
        /* <DEDUP_REMOVED lines=16> */
.L_x_4230:
        /* <DEDUP_REMOVED lines=18> */
.L_x_4211:
[----:B------:R-:W-:Y:S05]  /*0870*/  BSYNC B0 ;  /* 0x0000000000007941 */ /* 0x000fea0003800000 */
.L_x_4210:
        /* <DEDUP_REMOVED lines=58> */
.L_x_4212:
        /* <DEDUP_REMOVED lines=23> */
.L_x_4214:
[----:B------:R-:W-:Y:S05]  /*0d90*/  BSYNC B0 ;  /* 0x0000000000007941 */ /* 0x000fea0003800000 */
.L_x_4213:
        /* <DEDUP_REMOVED lines=55> */
.L_x_4215:
        /* <DEDUP_REMOVED lines=17> */
.L_x_4217:
[----:B------:R-:W-:Y:S05]  /*1220*/  BSYNC B0 ;  /* 0x0000000000007941 */ /* 0x000fea0003800000 */
.L_x_4216:
        /* <DEDUP_REMOVED lines=55> */
.L_x_4218:
[----:B------:R-:W-:Y:S04]  /*15a0*/  BSSY B0, `(.L_x_4219) ;  /* 0x0000011000007945 */ /* 0x000fe80003800000 */
[----:B------:R-:W-:Y:S05]  /*15b0*/  @P1 BRA `(.L_x_4220) ;  /* 0x00000000003c1947 */ /* 0x000fea0003800000 */
[----:B------:R-:W-:-:S04]  /*15c0*/  IADD3 R2, R2, 0x1, RZ ;  /* 0x0000000102027810 */ /* 0x000fc80007ffe0ff */
[----:B------:R-:W-:-:S13]  /*15d0*/  ISETP.NE.AND P1, PT, R2, RZ, PT ;  /* 0x000000ff0200720c */ /* 0x000fda0003f25270 */
[----:B------:R-:W-:Y:S05]  /*15e0*/  @P1 BRA `(.L_x_4220) ;  /* 0x0000000000301947 */ /* 0x000fea0003800000 */
[----:B------:R-:W-:Y:S01]  /*15f0*/  VIADD R16, R0, 0x1 ;  /* 0x0000000100107836 */ /* 0x000fe20000000000 */
[----:B------:R-:W-:Y:S01]  /*1600*/  IADD3 R18, R5, 0x1, RZ ;  /* 0x0000000105127810 */ /* 0x000fe20007ffe0ff */
[----:B------:R-:W-:Y:S02]  /*1610*/  IMAD.MOV.U32 R17, RZ, RZ, -0x326172a9 ;  /* 0xcd9e8d57ff117424 */ /* 0x000fe400078e00ff */
[C---:B------:R-:W-:Y:S01]  /*1620*/  IMAD.HI.U32 R19, R16.reuse, -0x326172a9, RZ ;  /* 0xcd9e8d5710137827 */ /* 0x040fe200078e00ff */
[----:B------:R-:W-:-:S03]  /*1630*/  ISETP.NE.AND P1, PT, R16, RZ, PT ;  /* 0x000000ff1000720c */ /* 0x000fc60003f25270 */
[----:B------:R-:W-:Y:S01]  /*1640*/  IMAD R17, R0, R17, -0x326172a9 ;  /* 0xcd9e8d5700117424 */ /* 0x000fe200078e0211 */
[----:B------:R-:W-:Y:S01]  /*1650*/  MOV R0, R16 ;  /* 0x0000001000007202 */ /* 0x000fe20000000f00 */
[----:B------:R-:W-:-:S03]  /*1660*/  IMAD.MOV.U32 R2, RZ, RZ, RZ ;  /* 0x000000ffff027224 */ /* 0x000fc600078e00ff */
[----:B------:R-:W-:-:S05]  /*1670*/  LOP3.LUT R17, R17, UR12, RZ, 0x3c, !PT ;  /* 0x0000000c11117c12 */ /* 0x000fca000f8e3cff */
[----:B------:R-:W-:-:S04]  /*1680*/  @P1 IMAD.MOV R18, RZ, RZ, R5 ;  /* 0x000000ffff121224 */ /* 0x000fc800078e0205 */
[----:B------:R-:W-:Y:S01]  /*1690*/  IMAD.MOV.U32 R5, RZ, RZ, R18 ;  /* 0x000000ffff057224 */ /* 0x000fe200078e0012 */
[----:B------:R-:W-:-:S07]  /*16a0*/  LOP3.LUT R16, R18, UR5, RZ, 0x3c, !PT ;  /* 0x0000000512107c12 */ /* 0x000fce000f8e3cff */
.L_x_4220:
[----:B------:R-:W-:Y:S05]  /*16b0*/  BSYNC B0 ;  /* 0x0000000000007941 */ /* 0x000fea0003800000 */
.L_x_4219:
[----:B------:R-:W-:Y:S01]  /*16c0*/  LOP3.LUT R19, R19, UR4, R2, 0x96, !PT ;  /* 0x0000000413137c12 */ /* 0x000fe2000f8e9602 */
[----:B------:R-:W-:Y:S01]  /*16d0*/  IMAD.MOV.U32 R34, RZ, RZ, R13 ;  /* 0x000000ffff227224 */ /* 0x000fe200078e000d */
[----:B------:R-:W-:Y:S01]  /*16e0*/  LOP3.LUT R18, R16, R31, RZ, 0x3c, !PT ;  /* 0x0000001f10127212 */ /* 0x000fe200078e3cff */
[----:B------:R-:W-:Y:S02]  /*16f0*/  IMAD R31, R14, R15, 0x76f35df9 ;  /* 0x76f35df90e1f7424 */ /* 0x000fe400078e020f */
        /* <DEDUP_REMOVED lines=57> */
.L_x_4209:
[C---:B------:R-:W-:Y:S01]  /*1a90*/  ISETP.NE.AND P0, PT, R34.reuse, -0x1, PT ;  /* 0xffffffff2200780c */ /* 0x040fe20003f05270 */
[----:B------:R-:W-:Y:S01]  /*1aa0*/  VIADD R6, R34, 0x1 ;  /* 0x0000000122067836 */ /* 0x000fe20000000000 */
[----:B------:R-:W-:Y:S01]  /*1ab0*/  BSSY B0, `(.L_x_4222) ;  /* 0x000000c000007945 */ /* 0x000fe20003800000 */
[----:B------:R-:W-:Y:S02]  /*1ac0*/  IMAD.MOV.U32 R11, RZ, RZ, R2 ;  /* 0x000000ffff0b7224 */ /* 0x000fe400078e0002 */
        /* <DEDUP_REMOVED lines=10> */
.L_x_4223:
[----:B------:R-:W-:Y:S05]  /*1b70*/  BSYNC B0 ;  /* 0x0000000000007941 */ /* 0x000fea0003800000 */
.L_x_4222:
[----:B------:R-:W-:Y:S01]  /*1b80*/  IADD3 R33, R34, 0x2, RZ ;  /* 0x0000000222217810 */ /* 0x000fe20007ffe0ff */
[----:B------:R-:W-:Y:S01]  /*1b90*/  IMAD.WIDE.U32 R6, R0, -0x326172a9, RZ ;  /* 0xcd9e8d5700067825 */ /* 0x000fe200078e00ff */
[----:B------:R-:W-:Y:S01]  /*1ba0*/  LOP3.LUT R8, R5, UR5, RZ, 0x3c, !PT ;  /* 0x0000000505087c12 */ /* 0x000fe2000f8e3cff */
[----:B------:R-:W-:Y:S01]  /*1bb0*/  BSSY B0, `(.L_x_4224) ;  /* 0x000001b000007945 */ /* 0x000fe20003800000 */
[----:B------:R-:W-:Y:S01]  /*1bc0*/  ISETP.NE.AND P0, PT, R33, RZ, PT ;  /* 0x000000ff2100720c */ /* 0x000fe20003f05270 */
[----:B------:R-:W-:Y:S01]  /*1bd0*/  VIADD R32, R34, 0x3 ;  /* 0x0000000322207836 */ /* 0x000fe20000000000 */
[----:B------:R-:W-:Y:S01]  /*1be0*/  LOP3.LUT R15, R8, R15, RZ, 0x3c, !PT ;  /* 0x0000000f080f7212 */ /* 0x000fe200078e3cff */
[----:B------:R-:W-:Y:S01]  /*1bf0*/  VIADD R28, R34, 0x4 ;  /* 0x00000004221c7836 */ /* 0x000fe20000000000 */
[----:B------:R-:W-:Y:S01]  /*1c00*/  LOP3.LUT R17, R6, UR12, RZ, 0x3c, !PT ;  /* 0x0000000c06117c12 */ /* 0x000fe2000f8e3cff */
[----:B------:R-:W-:Y:S01]  /*1c10*/  IMAD.MOV.U32 R10, RZ, RZ, R7 ;  /* 0x000000ffff0a7224 */ /* 0x000fe200078e0007 */
        /* <DEDUP_REMOVED lines=20> */
.L_x_4225:
[----:B------:R-:W-:Y:S05]  /*1d60*/  BSYNC B0 ;  /* 0x0000000000007941 */ /* 0x000fea0003800000 */
.L_x_4224:
        /* <DEDUP_REMOVED lines=25> */
.L_x_4227:
[----:B------:R-:W-:Y:S05]  /*1f00*/  BSYNC B0 ;  /* 0x0000000000007941 */ /* 0x000fea0003800000 */
.L_x_4226:
        /* <DEDUP_REMOVED lines=24> */
.L_x_4229:
[----:B------:R-:W-:Y:S05]  /*2090*/  BSYNC B0 ;  /* 0x0000000000007941 */ /* 0x000fea0003800000 */
.L_x_4228:
        /* <DEDUP_REMOVED lines=187> */
[----:B------:R-:W-:Y:S02]  /*2c50*/  LOP3.LUT R6, R27, UR28, R37, 0x96, !PT ;  /* 0x0000001c1b067c12 */ /* 0x000fe4000f8e9625 */
[----:B------:R-:W-:Y:S01]  /*2c60*/  MOV R8, R26 ;  /* 0x0000001a00087202 */ /* 0x000fe20000000f00 */
[----:B------:R-:W-:Y:S01]  /*2c70*/  IMAD R34, R34, -0x2daee0ad, RZ ;  /* 0xd2511f5322227824 */ /* 0x000fe200078e02ff */
[----:B------:R-:W-:Y:S01]  /*2c80*/  LOP3.LUT R19, R39, UR28, R10, 0x96, !PT ;  /* 0x0000001c27137c12 */ /* 0x000fe2000f8e960a */
[----:B------:R-:W-:-:S04]  /*2c90*/  IMAD.HI.U32 R27, R15, -0x2daee0ad, RZ ;  /* 0xd2511f530f1b7827 */ /* 0x000fc800078e00ff */
[----:B------:R-:W-:Y:S01]  /*2ca0*/  IMAD R9, R9, -0x326172a9, RZ ;  /* 0xcd9e8d5709097824 */ /* 0x000fe200078e02ff */
[----:B------:R-:W-:Y:S01]  /*2cb0*/  LOP3.LUT R27, R27, UR29, R34, 0x96, !PT ;  /* 0x0000001d1b1b7c12 */ /* 0x000fe2000f8e9622 */
[----:B------:R-:W-:Y:S02]  /*2cc0*/  IMAD R31, R18, -0x326172a9, RZ ;  /* 0xcd9e8d57121f7824 */ /* 0x000fe400078e02ff */
[----:B------:R-:W-:-:S04]  /*2cd0*/  IMAD.WIDE.U32 R10, R11, -0x326172a9, RZ ;  /* 0xcd9e8d570b0a7825 */ /* 0x000fc800078e00ff */
[----:B------:R-:W-:Y:S02]  /*2ce0*/  IMAD R17, R17, -0x2daee0ad, RZ ;  /* 0xd2511f5311117824 */ /* 0x000fe400078e02ff */
[----:B------:R-:W-:-:S04]  /*2cf0*/  IMAD.HI.U32 R26, R14, -0x2daee0ad, RZ ;  /* 0xd2511f530e1a7827 */ /* 0x000fc800078e00ff */
[----:B------:R-:W-:Y:S01]  /*2d00*/  IMAD R7, R7, -0x2daee0ad, RZ ;  /* 0xd2511f5307077824 */ /* 0x000fe200078e02ff */
[----:B------:R-:W-:Y:S01]  /*2d10*/  LOP3.LUT R39, R26, UR29, R17, 0x96, !PT ;  /* 0x0000001d1a277c12 */ /* 0x000fe2000f8e9611 */
[----:B------:R-:W-:-:S04]  /*2d20*/  IMAD.HI.U32 R18, R21, -0x2daee0ad, RZ ;  /* 0xd2511f5315127827 */ /* 0x000fc800078e00ff */
[----:B------:R-:W-:Y:S01]  /*2d30*/  IMAD.WIDE.U32 R32, R20, -0x326172a9, RZ ;  /* 0xcd9e8d5714207825 */ /* 0x000fe200078e00ff */
[----:B------:R-:W-:Y:S02]  /*2d40*/  LOP3.LUT R20, R11, UR28, R9, 0x96, !PT ;  /* 0x0000001c0b147c12 */ /* 0x000fe4000f8e9609 */
[----:B------:R-:W-:Y:S01]  /*2d50*/  LOP3.LUT R11, R18, UR29, R7, 0x96, !PT ;  /* 0x0000001d120b7c12 */ /* 0x000fe2000f8e9607 */
[----:B------:R-:W-:Y:S01]  /*2d60*/  IMAD.MOV.U32 R34, RZ, RZ, R29 ;  /* 0x000000ffff227224 */ /* 0x000fe200078e001d */
[----:B------:R-:W-:Y:S01]  /*2d70*/  LOP3.LUT R26, R33, UR28, R31, 0x96, !PT ;  /* 0x0000001c211a7c12 */ /* 0x000fe2000f8e961f */
[----:B------:R-:W-:Y:S01]  /*2d80*/  IMAD.MOV.U32 R7, RZ, RZ, R12 ;  /* 0x000000ffff077224 */ /* 0x000fe200078e000c */
[----:B------:R-:W-:Y:S01]  /*2d90*/  MOV R31, R13 ;  /* 0x0000000d001f7202 */ /* 0x000fe20000000f00 */
[----:B------:R-:W-:Y:S01]  /*2da0*/  IMAD R33, R15, -0x2daee0ad, RZ ;  /* 0xd2511f530f217824 */ /* 0x000fe200078e02ff */
[----:B------:R-:W-:Y:S01]  /*2db0*/  MOV R9, R16 ;  /* 0x0000001000097202 */ /* 0x000fe20000000f00 */
[----:B------:R-:W-:-:S02]  /*2dc0*/  IMAD R21, R21, -0x2daee0ad, RZ ;  /* 0xd2511f5315157824 */ /* 0x000fc400078e02ff */
[----:B------:R-:W-:Y:S02]  /*2dd0*/  IMAD R40, R14, -0x2daee0ad, RZ ;  /* 0xd2511f530e287824 */ /* 0x000fe400078e02ff */
[----:B------:R-:W-:-:S07]  /*2de0*/  IMAD.MOV.U32 R29, RZ, RZ, R19 ;  /* 0x000000ffff1d7224 */ /* 0x000fce00078e0013 */
.L_x_4221:
        /* <DEDUP_REMOVED lines=9> */
[----:B------:R-:W-:Y:S01]  /*2e80*/  FFMA.FTZ R10, R31, R26, 1.1641532182693481445e-10 ;  /* 0x2f0000001f0a7423 */ /* 0x000fe2000001001a */
[----:B------:R-:W-:Y:S02]  /*2e90*/  I2FP.F32.U32 R33, R33 ;  /* 0x0000002100217245 */ /* 0x000fe40000201000 */
[----:B0-----:R-:W-:Y:S01]  /*2ea0*/  I2FP.F32.U32 R37, R34 ;  /* 0x0000002200257245 */ /* 0x001fe20000201000 */
[-C--:B------:R-:W-:Y:S01]  /*2eb0*/  FFMA.FTZ R34, R39, R26.reuse, 1.1641532182693481445e-10 ;  /* 0x2f00000027227423 */ /* 0x080fe2000001001a */
[----:B------:R-:W-:Y:S02]  /*2ec0*/  I2FP.F32.U32 R47, R27 ;  /* 0x0000001b002f7245 */ /* 0x000fe40000201000 */
[----:B------:R-:W-:Y:S01]  /*2ed0*/  I2FP.F32.U32 R27, R11 ;  /* 0x0000000b001b7245 */ /* 0x000fe20000201000 */
[-C--:B------:R-:W-:Y:S01]  /*2ee0*/  FFMA.FTZ R11, R33, R26.reuse, 1.1641532182693481445e-10 ;  /* 0x2f000000210b7423 */ /* 0x080fe2000001001a */
[----:B------:R-:W-:Y:S01]  /*2ef0*/  I2FP.F32.U32 R46, R7 ;  /* 0x00000007002e7245 */ /* 0x000fe20000201000 */
[----:B------:R-:W-:Y:S01]  /*2f00*/  FFMA.FTZ R33, R37, R26, 1.1641532182693481445e-10 ;  /* 0x2f00000025217423 */ /* 0x000fe2000001001a */
[----:B------:R-:W-:Y:S01]  /*2f10*/  I2FP.F32.U32 R43, R20 ;  /* 0x00000014002b7245 */ /* 0x000fe20000201000 */
[-C--:B------:R-:W-:Y:S01]  /*2f20*/  FFMA.FTZ R44, R27, R26.reuse, 1.1641532182693481445e-10 ;  /* 0x2f0000001b2c7423 */ /* 0x080fe2000001001a */
[----:B------:R-:W-:Y:S01]  /*2f30*/  FSETP.GEU.FTZ.AND P1, PT, R10, UR30, PT ;  /* 0x0000001e0a007c0b */ /* 0x000fe2000bf3e000 */
[----:B------:R-:W-:Y:S01]  /*2f40*/  FFMA.FTZ R46, R46, R26, 1.1641532182693481445e-10 ;  /* 0x2f0000002e2e7423 */ /* 0x000fe2000001001a */
[----:B------:R-:W-:Y:S01]  /*2f50*/  I2FP.F32.U32 R20, R8 ;  /* 0x0000000800147245 */ /* 0x000fe20000201000 */
[-C--:B------:R-:W-:Y:S01]  /*2f60*/  FFMA.FTZ R7, R53, R26.reuse, 1.1641532182693481445e-10 ;  /* 0x2f00000035077423 */ /* 0x080fe2000001001a */
[----:B------:R-:W-:Y:S01]  /*2f70*/  I2FP.F32.U32 R45, R9 ;  /* 0x00000009002d7245 */ /* 0x000fe20000201000 */
[----:B------:R-:W-:Y:S01]  /*2f80*/  FFMA.FTZ R9, R49, R26, 1.1641532182693481445e-10 ;  /* 0x2f00000031097423 */ /* 0x000fe2000001001a */
[----:B------:R-:W-:Y:S01]  /*2f90*/  I2FP.F32.U32 R40, R40 ;  /* 0x0000002800287245 */ /* 0x000fe20000201000 */
[----:B------:R-:W-:Y:S01]  /*2fa0*/  FFMA.FTZ R42, R20, R26, 1.1641532182693481445e-10 ;  /* 0x2f000000142a7423 */ /* 0x000fe2000001001a */
[----:B------:R-:W-:Y:S01]  /*2fb0*/  I2FP.F32.U32 R51, R32 ;  /* 0x0000002000337245 */ /* 0x000fe20000201000 */
[-C--:B------:R-:W-:Y:S01]  /*2fc0*/  FFMA.FTZ R39, R45, R26.reuse, 1.1641532182693481445e-10 ;  /* 0x2f0000002d277423 */ /* 0x080fe2000001001a */
[----:B------:R-:W-:Y:S01]  /*2fd0*/  I2FP.F32.U32 R41, R21 ;  /* 0x0000001500297245 */ /* 0x000fe20000201000 */
[-C--:B------:R-:W-:Y:S01]  /*2fe0*/  FFMA.FTZ R32, R47, R26.reuse, 1.1641532182693481445e-10 ;  /* 0x2f0000002f207423 */ /* 0x080fe2000001001a */
[----:B------:R-:W-:Y:S01]  /*2ff0*/  SEL R31, RZ, 0xffffffff, P1 ;  /* 0xffffffffff1f7807 */ /* 0x000fe20000800000 */
[-C--:B------:R-:W-:Y:S01]  /*3000*/  FFMA.FTZ R8, R51, R26.reuse, 1.1641532182693481445e-10 ;  /* 0x2f00000033087423 */ /* 0x080fe2000001001a */
[----:B------:R-:W-:Y:S01]  /*3010*/  FSETP.GEU.FTZ.AND P0, PT, R33, UR30, PT ;  /* 0x0000001e21007c0b */ /* 0x000fe2000bf1e000 */
[----:B------:R-:W-:Y:S01]  /*3020*/  FFMA.FTZ R37, R41, R26, 1.1641532182693481445e-10 ;  /* 0x2f00000029257423 */ /* 0x000fe2000001001a */
[----:B------:R-:W-:Y:S01]  /*3030*/  I2FP.F32.U32 R21, R6 ;  /* 0x0000000600157245 */ /* 0x000fe20000201000 */
[-C--:B------:R-:W-:Y:S01]  /*3040*/  FFMA.FTZ R6, R40, R26.reuse, 1.1641532182693481445e-10 ;  /* 0x2f00000028067423 */ /* 0x080fe2000001001a */
[----:B------:R-:W-:Y:S01]  /*3050*/  IMAD.SHL.U32 R40, R31, 0x100, RZ ;  /* 0x000001001f287824 */ /* 0x000fe200078e00ff */
[----:B------:R-:W-:Y:S01]  /*3060*/  FSETP.GEU.FTZ.AND P6, PT, R46, UR30, PT ;  /* 0x0000001e2e007c0b */ /* 0x000fe2000bfde000 */
[-C--:B------:R-:W-:Y:S01]  /*3070*/  FFMA.FTZ R36, R43, R26.reuse, 1.1641532182693481445e-10 ;  /* 0x2f0000002b247423 */ /* 0x080fe2000001001a */
[----:B------:R-:W-:Y:S01]  /*3080*/  SEL R27, RZ, 0x1, P0 ;  /* 0x00000001ff1b7807 */ /* 0x000fe20000000000 */
[----:B------:R-:W-:Y:S01]  /*3090*/  FFMA.FTZ R45, R21, R26, 1.1641532182693481445e-10 ;  /* 0x2f000000152d7423 */ /* 0x000fe2000001001a */
[----:B------:R-:W-:-:S02]  /*30a0*/  FSETP.GEU.FTZ.AND P3, PT, R42, UR30, PT ;  /* 0x0000001e2a007c0b */ /* 0x000fc4000bf7e000 */
[----:B------:R-:W-:Y:S02]  /*30b0*/  FSETP.GEU.FTZ.AND P5, PT, R39, UR30, PT ;  /* 0x0000001e27007c0b */ /* 0x000fe4000bfbe000 */
[----:B------:R-:W-:Y:S02]  /*30c0*/  SEL R21, RZ, 0x1, P6 ;  /* 0x00000001ff157807 */ /* 0x000fe40003000000 */
[----:B------:R-:W-:Y:S02]  /*30d0*/  LOP3.LUT R20, R40, 0x100, R27, 0xe2, !PT ;  /* 0x0000010028147812 */ /* 0x000fe400078ee21b */
[----:B------:R-:W-:Y:S02]  /*30e0*/  FSETP.GEU.FTZ.AND P1, PT, R37, UR30, PT ;  /* 0x0000001e25007c0b */ /* 0x000fe4000bf3e000 */
[----:B------:R-:W-:Y:S02]  /*30f0*/  FSETP.GEU.FTZ.AND P6, PT, R8, UR30, PT ;  /* 0x0000001e08007c0b */ /* 0x000fe4000bfde000 */
[----:B------:R-:W-:-:S02]  /*3100*/  SEL R40, RZ, 0xffffffff, P3 ;  /* 0xffffffffff287807 */ /* 0x000fc40001800000 */
[----:B------:R-:W-:Y:S02]  /*3110*/  SEL R26, RZ, 0xffffffff, P5 ;  /* 0xffffffffff1a7807 */ /* 0x000fe40002800000 */
[----:B------:R-:W-:Y:S01]  /*3120*/  FSETP.GEU.FTZ.AND P4, PT, R45, UR30, PT ;  /* 0x0000001e2d007c0b */ /* 0x000fe2000bf9e000 */
[----:B------:R-:W-:Y:S01]  /*3130*/  IMAD.SHL.U32 R40, R40, 0x100, RZ ;  /* 0x0000010028287824 */ /* 0x000fe200078e00ff */
[----:B------:R-:W-:Y:S02]  /*3140*/  FSETP.GEU.FTZ.AND P2, PT, R44, UR30, PT ;  /* 0x0000001e2c007c0b */ /* 0x000fe4000bf5e000 */
[----:B------:R-:W-:Y:S02]  /*3150*/  SEL R43, RZ, 0xffffffff, P1 ;  /* 0xffffffffff2b7807 */ /* 0x000fe40000800000 */
[----:B------:R-:W-:Y:S02]  /*3160*/  SEL R47, RZ, 0xffffffff, P6 ;  /* 0xffffffffff2f7807 */ /* 0x000fe40003000000 */
[----:B------:R-:W-:-:S02]  /*3170*/  FSETP.GEU.FTZ.AND P0, PT, R9, UR30, PT ;  /* 0x0000001e09007c0b */ /* 0x000fc4000bf1e000 */
[----:B------:R-:W-:Y:S01]  /*3180*/  SHF.L.U32 R26, R26, 0x8, RZ ;  /* 0x000000081a1a7819 */ /* 0x000fe200000006ff */
[----:B------:R-:W-:Y:S01]  /*3190*/  IMAD.SHL.U32 R50, R47, 0x100, RZ ;  /* 0x000001002f327824 */ /* 0x000fe200078e00ff */
[----:B------:R-:W-:Y:S02]  /*31a0*/  SEL R27, RZ, 0x1, P4 ;  /* 0x00000001ff1b7807 */ /* 0x000fe40002000000 */
[----:B------:R-:W-:Y:S02]  /*31b0*/  SEL R41, RZ, 0x1, P2 ;  /* 0x00000001ff297807 */ /* 0x000fe40001000000 */
[----:B------:R-:W-:Y:S02]  /*31c0*/  SHF.L.U32 R48, R43, 0x8, RZ ;  /* 0x000000082b307819 */ /* 0x000fe400000006ff */
[----:B------:R-:W-:Y:S02]  /*31d0*/  SEL R31, RZ, 0x1, P0 ;  /* 0x00000001ff1f7807 */ /* 0x000fe40000000000 */
[----:B------:R-:W-:-:S02]  /*31e0*/  LOP3.LUT R21, R26, 0x100, R21, 0xe2, !PT ;  /* 0x000001001a157812 */ /* 0x000fc400078ee215 */
[----:B------:R-:W-:Y:S02]  /*31f0*/  LOP3.LUT R26, R40, 0x100, R27, 0xe2, !PT ;  /* 0x00000100281a7812 */ /* 0x000fe400078ee21b */
[----:B------:R-:W-:Y:S02]  /*3200*/  LOP3.LUT R27, R48, 0x100, R41, 0xe2, !PT ;  /* 0x00000100301b7812 */ /* 0x000fe400078ee229 */
[----:B------:R-:W-:Y:S02]  /*3210*/  LOP3.LUT R31, R50, 0x100, R31, 0xe2, !PT ;  /* 0x00000100321f7812 */ /* 0x000fe400078ee21f */
[----:B------:R-:W-:Y:S02]  /*3220*/  FSET.BF.LT.FTZ.AND R39, R39, UR30, PT ;  /* 0x0000001e27277c0a */ /* 0x000fe4000b811000 */
[----:B------:R-:W-:Y:S02]  /*3230*/  FSET.BF.LT.FTZ.AND R42, R42, UR30, PT ;  /* 0x0000001e2a2a7c0a */ /* 0x000fe4000b811000 */
[----:B------:R-:W-:-:S02]  /*3240*/  FSET.BF.LT.FTZ.AND R33, R33, UR30, PT ;  /* 0x0000001e21217c0a */ /* 0x000fc4000b811000 */
[----:B------:R-:W-:Y:S02]  /*3250*/  FSETP.GEU.FTZ.AND P0, PT, R36, UR30, PT ;  /* 0x0000001e24007c0b */ /* 0x000fe4000bf1e000 */
[C---:B------:R-:W-:Y:S02]  /*3260*/  FSETP.GEU.FTZ.AND P1, PT, R34.reuse, UR30, PT ;  /* 0x0000001e22007c0b */ /* 0x040fe4000bf3e000 */
[----:B------:R-:W-:Y:S02]  /*3270*/  FSET.BF.LT.FTZ.AND R34, R34, UR30, PT ;  /* 0x0000001e22227c0a */ /* 0x000fe4000b811000 */
[----:B------:R-:W-:Y:S02]  /*3280*/  FSETP.GEU.FTZ.AND P3, PT, R11, UR30, PT ;  /* 0x0000001e0b007c0b */ /* 0x000fe4000bf7e000 */
[----:B------:R-:W-:Y:S02]  /*3290*/  FSET.BF.LT.FTZ.AND R9, R9, UR30, PT ;  /* 0x0000001e09097c0a */ /* 0x000fe4000b811000 */
[----:B------:R-:W-:-:S02]  /*32a0*/  FSET.BF.LT.FTZ.AND R11, R11, UR30, PT ;  /* 0x0000001e0b0b7c0a */ /* 0x000fc4000b811000 */
[C---:B------:R-:W-:Y:S02]  /*32b0*/  FSETP.GEU.FTZ.AND P4, PT, R7.reuse, UR30, PT ;  /* 0x0000001e07007c0b */ /* 0x040fe4000bf9e000 */
[----:B------:R-:W-:Y:S02]  /*32c0*/  FSET.BF.LT.FTZ.AND R8, R8, UR30, PT ;  /* 0x0000001e08087c0a */ /* 0x000fe4000b811000 */
[----:B------:R-:W-:Y:S02]  /*32d0*/  FSETP.GEU.FTZ.AND P5, PT, R6, UR30, PT ;  /* 0x0000001e06007c0b */ /* 0x000fe4000bfbe000 */
[----:B------:R-:W-:Y:S02]  /*32e0*/  FSET.BF.LT.FTZ.AND R7, R7, UR30, PT ;  /* 0x0000001e07077c0a */ /* 0x000fe4000b811000 */
[----:B------:R-:W-:Y:S02]  /*32f0*/  FSETP.GEU.FTZ.AND P2, PT, R32, UR30, PT ;  /* 0x0000001e20007c0b */ /* 0x000fe4000bf5e000 */
[----:B------:R-:W-:-:S02]  /*3300*/  FSET.BF.LT.FTZ.AND R6, R6, UR30, PT ;  /* 0x0000001e06067c0a */ /* 0x000fc4000b811000 */
[C---:B---3--:R-:W-:Y:S01]  /*3310*/  PRMT R41, R14.reuse, 0x7632, R41 ;  /* 0x000076320e297816 */ /* 0x048fe20000000029 */
[----:B------:R-:W-:Y:S01]  /*3320*/  IMAD.U32 R47, R14, 0x10000, RZ ;  /* 0x000100000e2f7824 */ /* 0x000fe200078e00ff */
[----:B------:R-:W-:Y:S02]  /*3330*/  FSET.BF.LT.FTZ.AND R14, R45, UR30, PT ;  /* 0x0000001e2d0e7c0a */ /* 0x000fe4000b811000 */
[----:B------:R-:W-:Y:S01]  /*3340*/  SHF.L.U32 R50, R15, 0x10, RZ ;  /* 0x000000100f327819 */ /* 0x000fe200000006ff */
[----:B------:R-:W-:Y:S01]  /*3350*/  IMAD.U32 R41, R41, 0x10000, RZ ;  /* 0x0001000029297824 */ /* 0x000fe200078e00ff */
[----:B------:R-:W-:Y:S01]  /*3360*/  FSET.BF.LT.FTZ.AND R45, R44, UR30, PT ;  /* 0x0000001e2c2d7c0a */ /* 0x000fe2000b811000 */
[----:B------:R-:W-:Y:S01]  /*3370*/  IMAD.U32 R44, R12, 0x10000, RZ ;  /* 0x000100000c2c7824 */ /* 0x000fe200078e00ff */
[----:B------:R-:W-:Y:S01]  /*3380*/  PRMT R43, R15, 0x7632, R43 ;  /* 0x000076320f2b7816 */ /* 0x000fe2000000002b */
[----:B------:R-:W-:Y:S01]  /*3390*/  FMUL.FTZ R14, R14, R47 ;  /* 0x0000002f0e0e7220 */ /* 0x000fe20000410000 */
[----:B------:R-:W-:-:S02]  /*33a0*/  PRMT R40, R13, 0x7632, R40 ;  /* 0x000076320d287816 */ /* 0x000fc40000000028 */
[----:B------:R-:W-:Y:S01]  /*33b0*/  PRMT R15, R12, 0x7632, R15 ;  /* 0x000076320c0f7816 */ /* 0x000fe2000000000f */
[----:B------:R-:W-:Y:S01]  /*33c0*/  FMUL.FTZ R12, R45, R50 ;  /* 0x000000322d0c7220 */ /* 0x000fe20000410000 */
[----:B------:R-:W-:Y:S01]  /*33d0*/  FSET.BF.LT.FTZ.AND R45, R37, UR30, PT ;  /* 0x0000001e252d7c0a */ /* 0x000fe2000b811000 */
[----:B------:R-:W-:Y:S01]  /*33e0*/  FMUL.FTZ R14, R14, UR6 ;  /* 0x000000060e0e7c20 */ /* 0x000fe20008410000 */
[----:B------:R-:W-:Y:S02]  /*33f0*/  FSET.BF.LT.FTZ.AND R37, R10, UR30, PT ;  /* 0x0000001e0a257c0a */ /* 0x000fe4000b811000 */
[----:B------:R-:W-:Y:S01]  /*3400*/  SHF.L.U32 R10, R40, 0x10, RZ ;  /* 0x00000010280a7819 */ /* 0x000fe200000006ff */
[----:B------:R-:W-:Y:S01]  /*3410*/  IMAD.U32 R40, R15, 0x10000, RZ ;  /* 0x000100000f287824 */ /* 0x000fe200078e00ff */
[----:B------:R-:W-:Y:S01]  /*3420*/  SHF.L.U32 R48, R13, 0x10, RZ ;  /* 0x000000100d307819 */ /* 0x000fe200000006ff */
[----:B------:R-:W-:Y:S01]  /*3430*/  FMUL.FTZ R15, R33, R44 ;  /* 0x0000002c210f7220 */ /* 0x000fe20000410000 */
[----:B------:R-:W-:Y:S01]  /*3440*/  FSET.BF.LT.FTZ.AND R13, R46, UR30, PT ;  /* 0x0000001e2e0d7c0a */ /* 0x000fe2000b811000 */
[----:B------:R-:W-:Y:S01]  /*3450*/  FMUL.FTZ R10, R39, R10 ;  /* 0x0000000a270a7220 */ /* 0x000fe20000410000 */
[----:B------:R-:W-:Y:S01]  /*3460*/  SHF.L.U32 R46, R43, 0x10, RZ ;  /* 0x000000102b2e7819 */ /* 0x000fe200000006ff */
[----:B------:R-:W-:Y:S01]  /*3470*/  FMUL.FTZ R39, R42, R41 ;  /* 0x000000292a277220 */ /* 0x000fe20000410000 */
[C---:B----4-:R-:W-:Y:S01]  /*3480*/  PRMT R41, R16.reuse, 0x7632, R41 ;  /* 0x0000763210297816 */ /* 0x050fe20000000029 */
[----:B------:R-:W-:Y:S01]  /*3490*/  IMAD.U32 R42, R17, 0x10000, RZ ;  /* 0x00010000112a7824 */ /* 0x000fe200078e00ff */
[----:B------:R-:W-:Y:S01]  /*34a0*/  SHF.L.U32 R43, R16, 0x10, RZ ;  /* 0x00000010102b7819 */ /* 0x000fe200000006ff */
[----:B------:R-:W-:Y:S01]  /*34b0*/  FMUL.FTZ R33, R45, R46 ;  /* 0x0000002e2d217220 */ /* 0x000fe20000410000 */
[----:B------:R-:W-:Y:S01]  /*34c0*/  PRMT R16, R17, 0x7632, R16 ;  /* 0x0000763211107816 */ /* 0x000fe20000000010 */
[----:B------:R-:W-:Y:S01]  /*34d0*/  FMUL.FTZ R37, R37, R40 ;  /* 0x0000002825257220 */ /* 0x000fe20000410000 */
[C---:B------:R-:W-:Y:S01]  /*34e0*/  PRMT R17, R18.reuse, 0x7632, R17 ;  /* 0x0000763212117816 */ /* 0x040fe20000000011 */
[----:B------:R-:W-:Y:S01]  /*34f0*/  IMAD.U32 R46, R19, 0x10000, RZ ;  /* 0x00010000132e7824 */ /* 0x000fe200078e00ff */
[----:B------:R-:W-:Y:S01]  /*3500*/  SHF.L.U32 R44, R18, 0x10, RZ ;  /* 0x00000010122c7819 */ /* 0x000fe200000006ff */
[----:B------:R-:W-:Y:S01]  /*3510*/  IMAD.U32 R16, R16, 0x10000, RZ ;  /* 0x0001000010107824 */ /* 0x000fe200078e00ff */
[----:B------:R-:W-:Y:S01]  /*3520*/  FSET.BF.LT.FTZ.AND R18, R36, UR30, PT ;  /* 0x0000001e24127c0a */ /* 0x000fe2000b811000 */
[----:B------:R-:W-:Y:S01]  /*3530*/  FMUL.FTZ R13, R13, R48 ;  /* 0x000000300d0d7220 */ /* 0x000fe20000410000 */
[----:B------:R-:W0:Y:S01]  /*3540*/  LDC R36, c[0x0][RZ] ;  /* 0x00000000ff247b82 */ /* 0x000e220000000800 */
[----:B------:R-:W-:Y:S01]  /*3550*/  PRMT R40, R19, 0x7632, R40 ;  /* 0x0000763213287816 */ /* 0x000fe20000000028 */
[----:B------:R-:W-:Y:S01]  /*3560*/  FMUL.FTZ R16, R11, R16 ;  /* 0x000000100b107220 */ /* 0x000fe20000410000 */
[----:B------:R-:W-:Y:S01]  /*3570*/  SHF.L.U32 R41, R41, 0x10, RZ ;  /* 0x0000001029297819 */ /* 0x000fe200000006ff */
[----:B------:R-:W-:Y:S01]  /*3580*/  FMUL.FTZ R18, R18, R43 ;  /* 0x0000002b12127220 */ /* 0x000fe20000410000 */
[----:B------:R-:W-:Y:S01]  /*3590*/  FSET.BF.LT.FTZ.AND R19, R32, UR30, PT ;  /* 0x0000001e20137c0a */ /* 0x000fe2000b811000 */
[----:B------:R-:W-:Y:S01]  /*35a0*/  FMUL.FTZ R32, R9, R44 ;  /* 0x0000002c09207220 */ /* 0x000fe20000410000 */
[----:B------:R-:W-:Y:S01]  /*35b0*/  SHF.L.U32 R17, R17, 0x10, RZ ;  /* 0x0000001011117819 */ /* 0x000fe200000006ff */
[----:B------:R-:W-:Y:S01]  /*35c0*/  FMUL.FTZ R34, R34, R41 ;  /* 0x0000002922227220 */ /* 0x000fe20000410000 */
[----:B------:R-:W-:-:S02]  /*35d0*/  IMAD.U32 R41, R40, 0x10000, RZ ;  /* 0x0001000028297824 */ /* 0x000fc400078e00ff */
[----:B------:R-:W-:Y:S01]  /*35e0*/  FMUL.FTZ R19, R19, R42 ;  /* 0x0000002a13137220 */ /* 0x000fe20000410000 */
[----:B------:R-:W-:Y:S01]  /*35f0*/  FMUL.FTZ R9, R13, UR6 ;  /* 0x000000060d097c20 */ /* 0x000fe20008410000 */
[----:B------:R-:W-:Y:S01]  /*3600*/  FMUL.FTZ R10, R10, UR6 ;  /* 0x000000060a0a7c20 */ /* 0x000fe20008410000 */
[----:B------:R-:W-:Y:S01]  /*3610*/  FMUL.FTZ R11, R12, UR6 ;  /* 0x000000060c0b7c20 */ /* 0x000fe20008410000 */
[----:B------:R-:W-:Y:S01]  /*3620*/  FMUL.FTZ R39, R39, UR6 ;  /* 0x0000000627277c20 */ /* 0x000fe20008410000 */
[----:B------:R-:W-:Y:S01]  /*3630*/  FMUL.FTZ R12, R33, UR6 ;  /* 0x00000006210c7c20 */ /* 0x000fe20008410000 */
[----:B------:R-:W-:Y:S01]  /*3640*/  FMUL.FTZ R17, R8, R17 ;  /* 0x0000001108117220 */ /* 0x000fe20000410000 */
[----:B------:R-:W-:Y:S01]  /*3650*/  FMUL.FTZ R18, R18, UR6 ;  /* 0x0000000612127c20 */ /* 0x000fe20008410000 */
[----:B------:R-:W-:Y:S01]  /*3660*/  FMUL.FTZ R13, R34, UR6 ;  /* 0x00000006220d7c20 */ /* 0x000fe20008410000 */
[----:B------:R-:W-:Y:S01]  /*3670*/  FMUL.FTZ R7, R7, R46 ;  /* 0x0000002e07077220 */ /* 0x000fe20000410000 */
[----:B------:R-:W-:Y:S01]  /*3680*/  FMUL.FTZ R6, R6, R41 ;  /* 0x0000002906067220 */ /* 0x000fe20000410000 */
[----:B------:R-:W-:Y:S01]  /*3690*/  FMUL.FTZ R8, R15, UR6 ;  /* 0x000000060f087c20 */ /* 0x000fe20008410000 */
[----:B------:R-:W-:Y:S01]  /*36a0*/  FMUL.FTZ R19, R19, UR6 ;  /* 0x0000000613137c20 */ /* 0x000fe20008410000 */
[----:B------:R-:W-:Y:S01]  /*36b0*/  FMUL.FTZ R37, R37, UR6 ;  /* 0x0000000625257c20 */ /* 0x000fe20008410000 */
[----:B------:R-:W-:Y:S01]  /*36c0*/  FMUL.FTZ R16, R16, UR6 ;  /* 0x0000000610107c20 */ /* 0x000fe20008410000 */
[----:B------:R-:W-:Y:S01]  /*36d0*/  F2FP.BF16.F32.PACK_AB R9, R10, R9 ;  /* 0x000000090a09723e */ /* 0x000fe200000010ff */
[----:B------:R-:W-:Y:S01]  /*36e0*/  FMUL.FTZ R7, R7, UR6 ;  /* 0x0000000607077c20 */ /* 0x000fe20008410000 */
[----:B------:R-:W-:Y:S01]  /*36f0*/  SEL R34, RZ, 0xffffffff, P5 ;  /* 0xffffffffff227807 */ /* 0x000fe20002800000 */
[----:B------:R-:W-:Y:S01]  /*3700*/  FMUL.FTZ R6, R6, UR6 ;  /* 0x0000000606067c20 */ /* 0x000fe20008410000 */
[----:B------:R-:W-:Y:S01]  /*3710*/  F2FP.BF16.F32.PACK_AB R10, R39, R14 ;  /* 0x0000000e270a723e */ /* 0x000fe200000010ff */
[----:B------:R-:W-:Y:S01]  /*3720*/  FMUL.FTZ R14, R32, UR6 ;  /* 0x00000006200e7c20 */ /* 0x000fe20008410000 */
[----:B------:R-:W-:Y:S01]  /*3730*/  F2FP.BF16.F32.PACK_AB R11, R12, R11 ;  /* 0x0000000b0c0b723e */ /* 0x000fe200000010ff */
[----:B--2---:R-:W-:Y:S01]  /*3740*/  IMAD.WIDE.U32 R32, R3, 0x2, R24 ;  /* 0x0000000203207825 */ /* 0x004fe200078e0018 */
[----:B------:R-:W-:-:S03]  /*3750*/  SEL R15, RZ, 0xffffffff, P1 ;  /* 0xffffffffff0f7807 */ /* 0x000fc60000800000 */
[----:B------:R-:W-:Y:S01]  /*3760*/  FMUL.FTZ R17, R17, UR6 ;  /* 0x0000000611117c20 */ /* 0x000fe20008410000 */
[----:B------:R-:W-:Y:S01]  /*3770*/  F2FP.BF16.F32.PACK_AB R12, R13, R18 ;  /* 0x000000120d0c723e */ /* 0x000fe200000010ff */
[----:B------:R-:W-:Y:S01]  /*3780*/  ULDC UR7, c[0x0][0xc] ;  /* 0x0000030000077ab9 */ /* 0x000fe20000000800 */
[----:B------:R-:W-:Y:S01]  /*3790*/  F2FP.BF16.F32.PACK_AB R8, R37, R8 ;  /* 0x000000082508723e */ /* 0x000fe200000010ff */
[----:B------:R-:W-:Y:S01]  /*37a0*/  IMAD.SHL.U32 R37, R15, 0x100, RZ ;  /* 0x000001000f257824 */ /* 0x000fe200078e00ff */
[----:B------:R-:W-:Y:S02]  /*37b0*/  F2FP.BF16.F32.PACK_AB R13, R16, R19 ;  /* 0x00000013100d723e */ /* 0x000fe400000010ff */
[----:B------:R-:W-:Y:S01]  /*37c0*/  SEL R19, RZ, 0x1, P4 ;  /* 0x00000001ff137807 */ /* 0x000fe20002000000 */
[----:B------:R0:W-:Y:S01]  /*37d0*/  STG.E.128 desc[UR8][R32.64], R8 ;  /* 0x0000000820007986 */ /* 0x0001e2000c101d08 */
[----:B------:R-:W-:Y:S02]  /*37e0*/  SHF.L.U32 R34, R34, 0x8, RZ ;  /* 0x0000000822227819 */ /* 0x000fe400000006ff */
[----:B------:R-:W-:-:S02]  /*37f0*/  F2FP.BF16.F32.PACK_AB R15, R6, R7 ;  /* 0x00000007060f723e */ /* 0x000fc400000010ff */
[----:B------:R-:W-:Y:S01]  /*3800*/  LOP3.LUT R6, R34, 0x100, R19, 0xe2, !PT ;  /* 0x0000010022067812 */ /* 0x000fe200078ee213 */
[----:B------:R-:W-:Y:S01]  /*3810*/  IMAD.MOV.U32 R34, RZ, RZ, R28 ;  /* 0x000000ffff227224 */ /* 0x000fe200078e001c */
[----:B------:R-:W-:Y:S02]  /*3820*/  SEL R16, RZ, 0x1, P0 ;  /* 0x00000001ff107807 */ /* 0x000fe40000000000 */
[----:B------:R-:W-:Y:S02]  /*3830*/  SEL R18, RZ, 0xffffffff, P3 ;  /* 0xffffffffff127807 */ /* 0x000fe40001800000 */
[----:B------:R-:W-:Y:S02]  /*3840*/  PRMT R19, R6, 0x1054, R31 ;  /* 0x0000105406137816 */ /* 0x000fe4000000001f */
[----:B------:R-:W-:Y:S02]  /*3850*/  IADD3 R6, P0, R3, UR10, RZ ;  /* 0x0000000a03067c10 */ /* 0x000fe4000ff1e0ff */
[----:B------:R-:W-:-:S02]  /*3860*/  F2FP.BF16.F32.PACK_AB R14, R17, R14 ;  /* 0x0000000e110e723e */ /* 0x000fc400000010ff */
[----:B------:R-:W-:Y:S01]  /*3870*/  SEL R17, RZ, 0x1, P2 ;  /* 0x00000001ff117807 */ /* 0x000fe20001000000 */
[----:B------:R-:W-:Y:S01]  /*3880*/  IMAD.X R7, RZ, RZ, UR11, P0 ;  /* 0x0000000bff077e24 */ /* 0x000fe200080e06ff */
[----:B0-----:R-:W-:Y:S01]  /*3890*/  SHF.L.U32 R8, R36, 0x4, RZ ;  /* 0x0000000424087819 */ /* 0x001fe200000006ff */
[----:B------:R0:W-:Y:S01]  /*38a0*/  STG.E.128 desc[UR8][R32.64+0x10], R12 ;  /* 0x0000100c20007986 */ /* 0x0001e2000c101d08 */
[----:B------:R-:W-:Y:S02]  /*38b0*/  SHF.L.U32 R18, R18, 0x8, RZ ;  /* 0x0000000812127819 */ /* 0x000fe400000006ff */
[----:B------:R-:W-:Y:S01]  /*38c0*/  LOP3.LUT R16, R37, 0x100, R16, 0xe2, !PT ;  /* 0x0000010025107812 */ /* 0x000fe200078ee210 */
[----:B------:R-:W-:Y:S01]  /*38d0*/  IMAD R3, R8, UR7, R3 ;  /* 0x0000000708037c24 */ /* 0x000fe2000f8e0203 */
[----:B------:R-:W-:-:S04]  /*38e0*/  LOP3.LUT R17, R18, 0x100, R17, 0xe2, !PT ;  /* 0x0000010012117812 */ /* 0x000fc800078ee211 */
[----:B------:R-:W-:Y:S02]  /*38f0*/  ISETP.GE.U32.AND P0, PT, R3, UR31, PT ;  /* 0x0000001f03007c0c */ /* 0x000fe4000bf06070 */
[----:B------:R-:W-:Y:S02]  /*3900*/  PRMT R18, R17, 0x1054, R16 ;  /* 0x0000105411127816 */ /* 0x000fe40000000010 */
[----:B------:R-:W-:Y:S02]  /*3910*/  PRMT R17, R27, 0x1054, R26 ;  /* 0x000010541b117816 */ /* 0x000fe4000000001a */
[----:B------:R-:W-:-:S05]  /*3920*/  PRMT R16, R21, 0x1054, R20 ;  /* 0x0000105415107816 */ /* 0x000fca0000000014 */
[----:B------:R0:W-:Y:S01]  /*3930*/  STG.E.128 desc[UR8][R6.64], R16 ;  /* 0x0000001006007986 */ /* 0x0001e2000c101d08 */
[----:B------:R-:W-:Y:S06]  /*3940*/  BAR.SYNC.DEFER_BLOCKING 0x0 ;  /* 0x0000000000007b1d */ /* 0x000fec0000010000 */
[----:B------:R-:W-:Y:S05]  /*3950*/  @!P0 BRA `(.L_x_4230) ;  /* 0xffffffcc007c8947 */ /* 0x000fea000383ffff */
[----:B------:R-:W-:Y:S05]  /*3960*/  EXIT ;  /* 0x000000000000794d */ /* 0x000fea0003800000 */
        .weak           $__internal_114_$__cuda_sm20_dblrcp_rn_slowpath_v3
        .type           $__internal_114_$__cuda_sm20_dblrcp_rn_slowpath_v3,@function
        .size           $__internal_114_$__cuda_sm20_dblrcp_rn_slowpath_v3,(.L_x_11720 - $__internal_114_$__cuda_sm20_dblrcp_rn_slowpath_v3)
$__internal_114_$__cuda_sm20_dblrcp_rn_slowpath_v3:
        /* <DEDUP_REMOVED lines=23> */
.L_x_4233:
        /* <DEDUP_REMOVED lines=10> */
.L_x_4231:
[----:B------:R-:W-:Y:S01]  /*3b80*/  LOP3.LUT R11, R9, 0x80000, RZ, 0xfc, !PT ;  /* 0x00080000090b7812 */ /* 0x000fe200078efcff */
[----:B------:R-:W-:-:S07]  /*3b90*/  IMAD.MOV.U32 R10, RZ, RZ, R8 ;  /* 0x000000ffff0a7224 */ /* 0x000fce00078e0008 */
.L_x_4232:
[----:B------:R-:W-:-:S04]  /*3ba0*/  MOV R7, 0x0 ;  /* 0x0000000000077802 */ /* 0x000fc80000000f00 */
[----:B------:R-:W-:Y:S05]  /*3bb0*/  RET.REL.NODEC R6 `(_ZN2at6native43_GLOBAL__N__7cc8d1ed_10_Dropout_cu_0e96ed3824fused_dropout_kernel_vecIN3c108BFloat16EfjLi1ELi16EbEEvNS_4cuda6detail10TensorInfoIKT_T1_EENS7_IS8_SA_EENS7_IT4_SA_EESA_T0_NS_15PhiloxCudaStateE) ;  /* 0xffffffc406107950 */ /* 0x000fea0003c3ffff */
.L_x_4234:
        /* <DEDUP_REMOVED lines=12> */
.L_x_11720:


//--------------------- .text._ZN2at6native43_GLOBAL__N__7cc8d1ed_10_Dropout_cu_0e96ed3820fused_dropout_kernelIN3c104HalfEfjLin1ELin1EbEEvNS_4cuda6detail10TensorInfoIKT_T1_EENS7_IS8_SA_EENS7_IT4_SA_EESA_T0_NS_15PhiloxCudaStateE --------------------------
	.section	.text._ZN2at6native43_GLOBAL__N__7cc8d1ed_10_Dropout_cu_0e96ed3820fused_dropout_kernelIN3c104HalfEfjLin1ELin1EbEEvNS_4cuda6detail10TensorInfoIKT_T1_EENS7_IS8_SA_EENS7_IT4_SA_EESA_T0_NS_15PhiloxCudaStateE,"ax",@progbits
	.align	128
.text._ZN2at6native43_GLOBAL__N__7cc8d1ed_10_Dropout_cu_0e96ed3820fused_dropout_kernelIN3c104HalfEfjLin1ELin1EbEEvNS_4cuda6detail10TensorInfoIKT_T1_EENS7_IS8_SA_EENS7_IT4_SA_EESA_T0_NS_15PhiloxCudaStateE:
        .type           _ZN2at6native43_GLOBAL__N__7cc8d1ed_10_Dropout_cu_0e96ed3820fused_dropout_kernelIN3c104HalfEfjLin1ELin1EbEEvNS_4cuda6detail10TensorInfoIKT_T1_EENS7_IS8_SA_EENS7_IT4_SA_EESA_T0_NS_15PhiloxCudaStateE,@function
        .size           _ZN2at6native43_GLOBAL__N__7cc8d1ed_10_Dropout_cu_0e96ed3820fused_dropout_kernelIN3c104HalfEfjLin1ELin1EbEEvNS_4cuda6detail10TensorInfoIKT_T1_EENS7_IS8_SA_EENS7_IT4_SA_EESA_T0_NS_15PhiloxCudaStateE,(.L_x_11722 - _ZN2at6native43_GLOBAL__N__7cc8d1ed_10_Dropout_cu_0e96ed3820fused_dropout_kernelIN3c104HalfEfjLin1ELin1EbEEvNS_4cuda6detail10TensorInfoIKT_T1_EENS7_IS8_SA_EENS7_IT4_SA_EESA_T0_NS_15PhiloxCudaStateE)
        .other          _ZN2at6native43_GLOBAL__N__7cc8d1ed_10_Dropout_cu_0e96ed3820fused_dropout_kernelIN3c104HalfEfjLin1ELin1EbEEvNS_4cuda6detail10TensorInfoIKT_T1_EENS7_IS8_SA_EENS7_IT4_SA_EESA_T0_NS_15PhiloxCudaStateE,@"STO_CUDA_ENTRY STV_DEFAULT"
_ZN2at6native43_GLOBAL__N__7cc8d1ed_10_Dropout_cu_0e96ed3820fused_dropout_kernelIN3c104HalfEfjLin1ELin1EbEEvNS_4cuda6detail10TensorInfoIKT_T1_EENS7_IS8_SA_EENS7_IT4_SA_EESA_T0_NS_15PhiloxCudaStateE:
        /* <DEDUP_REMOVED lines=95> */
[----:B------:R-:W-:Y:S05]  /*05f0*/  CALL.REL.NOINC `($__internal_115_$__cuda_sm20_dblrcp_rn_slowpath_v3) ;  /* 0x0000007000707944 */ /* 0x000fea0003c00000 */
.L_x_4235:
        /* <DEDUP_REMOVED lines=48> */
.L_x_4279:
        /* <DEDUP_REMOVED lines=13> */
.L_x_4237:
[----:B------:R-:W-:Y:S05]  /*09d0*/  BSYNC B0 ;  /* 0x0000000000007941 */ /* 0x000fea0003800000 */
.L_x_4236:
        /* <DEDUP_REMOVED lines=69> */
.L_x_4239:
[----:B------:R-:W-:Y:S01]  /*0e30*/  MOV R28, R38 ;  /* 0x00000026001c7202 */ /* 0x000fe20000000f00 */
[----:B------:R-:W-:Y:S01]  /*0e40*/  IMAD.MOV.U32 R29, RZ, RZ, R35 ;  /* 0x000000ffff1d7224 */ /* 0x000fe200078e0023 */
[----:B------:R-:W-:Y:S01]  /*0e50*/  MOV R36, R33 ;  /* 0x0000002100247202 */ /* 0x000fe20000000f00 */
[----:B------:R-:W-:-:S07]  /*0e60*/  IMAD.MOV.U32 R37, RZ, RZ, R26 ;  /* 0x000000ffff257224 */ /* 0x000fce00078e001a */
.L_x_4238:
        /* <DEDUP_REMOVED lines=28> */
.L_x_4244:
        /* <DEDUP_REMOVED lines=99> */
.L_x_4243:
        /* <DEDUP_REMOVED lines=79> */
.L_x_4242:
[----:B------:R-:W0:Y:S01]  /*1b50*/  LDC.64 R28, c[0x0][0x210] ;  /* 0x00008400ff1c7b82 */ /* 0x000e220000000a00 */
[----:B------:R-:W-:Y:S02]  /*1b60*/  ULDC UR4, c[0x0][0x27c] ;  /* 0x00009f0000047ab9 */ /* 0x000fe40000000800 */
[----:B------:R-:W-:-:S04]  /*1b70*/  IMAD R45, R40, UR4, R45 ;  /* 0x00000004282d7c24 */ /* 0x000fc8000f8e022d */
[----:B0-----:R-:W-:-:S05]  /*1b80*/  IMAD.WIDE.U32 R28, R45, 0x2, R28 ;  /* 0x000000022d1c7825 */ /* 0x001fca00078e001c */
[----:B------:R0:W5:Y:S02]  /*1b90*/  LDG.E.U16 R40, desc[UR6][R28.64] ;  /* 0x000000061c287981 */ /* 0x000164000c1e1500 */
.L_x_4241:
[----:B------:R-:W-:Y:S05]  /*1ba0*/  BSYNC B0 ;  /* 0x0000000000007941 */ /* 0x000fea0003800000 */
.L_x_4240:
        /* <DEDUP_REMOVED lines=19> */
.L_x_4249:
        /* <DEDUP_REMOVED lines=99> */
.L_x_4248:
        /* <DEDUP_REMOVED lines=78> */
.L_x_4247:
[----:B------:R-:W0:Y:S01]  /*27f0*/  LDC.64 R28, c[0x0][0x210] ;  /* 0x00008400ff1c7b82 */ /* 0x000e220000000a00 */
[----:B------:R-:W-:Y:S02]  /*2800*/  ULDC UR4, c[0x0][0x27c] ;  /* 0x00009f0000047ab9 */ /* 0x000fe40000000800 */
[----:B------:R-:W-:-:S04]  /*2810*/  IMAD R41, R41, UR4, R44 ;  /* 0x0000000429297c24 */ /* 0x000fc8000f8e022c */
[----:B0-----:R-:W-:-:S05]  /*2820*/  IMAD.WIDE.U32 R28, R41, 0x2, R28 ;  /* 0x00000002291c7825 */ /* 0x001fca00078e001c */
[----:B------:R0:W5:Y:S02]  /*2830*/  LDG.E.U16 R41, desc[UR6][R28.64] ;  /* 0x000000061c297981 */ /* 0x000164000c1e1500 */
.L_x_4246:
[----:B------:R-:W-:Y:S05]  /*2840*/  BSYNC B0 ;  /* 0x0000000000007941 */ /* 0x000fea0003800000 */
.L_x_4245:
        /* <DEDUP_REMOVED lines=19> */
.L_x_4254:
        /* <DEDUP_REMOVED lines=99> */
.L_x_4253:
        /* <DEDUP_REMOVED lines=79> */
.L_x_4252:
[----:B------:R-:W0:Y:S01]  /*34a0*/  LDC.64 R28, c[0x0][0x210] ;  /* 0x00008400ff1c7b82 */ /* 0x000e220000000a00 */
[----:B------:R-:W-:Y:S02]  /*34b0*/  ULDC UR4, c[0x0][0x27c] ;  /* 0x00009f0000047ab9 */ /* 0x000fe40000000800 */
[----:B------:R-:W-:-:S04]  /*34c0*/  IMAD R45, R42, UR4, R45 ;  /* 0x000000042a2d7c24 */ /* 0x000fc8000f8e022d */
[----:B0-----:R-:W-:-:S05]  /*34d0*/  IMAD.WIDE.U32 R28, R45, 0x2, R28 ;  /* 0x000000022d1c7825 */ /* 0x001fca00078e001c */
[----:B------:R0:W5:Y:S02]  /*34e0*/  LDG.E.U16 R42, desc[UR6][R28.64] ;  /* 0x000000061c2a7981 */ /* 0x000164000c1e1500 */
.L_x_4251:
[----:B------:R-:W-:Y:S05]  /*34f0*/  BSYNC B0 ;  /* 0x0000000000007941 */ /* 0x000fea0003800000 */
.L_x_4250:
        /* <DEDUP_REMOVED lines=19> */
.L_x_4259:
        /* <DEDUP_REMOVED lines=99> */
.L_x_4258:
        /* <DEDUP_REMOVED lines=78> */
.L_x_4257:
[----:B------:R-:W0:Y:S01]  /*4140*/  LDC.64 R28, c[0x0][0x210] ;  /* 0x00008400ff1c7b82 */ /* 0x000e220000000a00 */
[----:B------:R-:W-:Y:S02]  /*4150*/  ULDC UR4, c[0x0][0x27c] ;  /* 0x00009f0000047ab9 */ /* 0x000fe40000000800 */
[----:B------:R-:W-:-:S04]  /*4160*/  IMAD R43, R43, UR4, R44 ;  /* 0x000000042b2b7c24 */ /* 0x000fc8000f8e022c */
[----:B0-----:R-:W-:-:S05]  /*4170*/  IMAD.WIDE.U32 R28, R43, 0x2, R28 ;  /* 0x000000022b1c7825 */ /* 0x001fca00078e001c */
[----:B------:R0:W5:Y:S02]  /*4180*/  LDG.E.U16 R43, desc[UR6][R28.64] ;  /* 0x000000061c2b7981 */ /* 0x000164000c1e1500 */
.L_x_4256:
[----:B------:R-:W-:Y:S05]  /*4190*/  BSYNC B0 ;  /* 0x0000000000007941 */ /* 0x000fea0003800000 */
.L_x_4255:
        /* <DEDUP_REMOVED lines=18> */
.L_x_4264:
        /* <DEDUP_REMOVED lines=100> */
.L_x_4263:
        /* <DEDUP_REMOVED lines=80> */
.L_x_4262:
[----:B------:R-:W0:Y:S01]  /*4e00*/  LDC.64 R28, c[0x0][0x2e8] ;  /* 0x0000ba00ff1c7b82 */ /* 0x000e220000000a00 */
[----:B------:R-:W-:Y:S01]  /*4e10*/  ULDC UR9, c[0x0][0x49c] ;  /* 0x0001270000097ab9 */ /* 0x000fe20000000800 */
[----:B-----5:R-:W-:Y:S01]  /*4e20*/  HADD2.F32 R46, -RZ, R40.H0_H0 ;  /* 0x20000028ff2e7230 */ /* 0x020fe20000004100 */
        /* <DEDUP_REMOVED lines=8> */
[----:B------:R-:W-:-:S04]  /*4eb0*/  F2FP.F16.F32.PACK_AB R47, RZ, R47 ;  /* 0x0000002fff2f723e */ /* 0x000fc800000000ff */
[----:B------:R-:W-:Y:S02]  /*4ec0*/  PRMT R36, R47, 0x7610, R36 ;  /* 0x000076102f247816 */ /* 0x000fe40000000024 */
[----:B------:R-:W-:Y:S01]  /*4ed0*/  SEL R47, RZ, 0x1, P0 ;  /* 0x00000001ff2f7807 */ /* 0x000fe20000000000 */
[----:B0-----:R-:W-:-:S04]  /*4ee0*/  IMAD.WIDE.U32 R28, R45, 0x2, R28 ;  /* 0x000000022d1c7825 */ /* 0x001fc800078e001c */
[----:B------:R-:W-:Y:S01]  /*4ef0*/  IMAD.X R45, RZ, RZ, UR5, P1 ;  /* 0x00000005ff2d7e24 */ /* 0x000fe200088e06ff */
[----:B------:R1:W-:Y:S04]  /*4f00*/  STG.E.U16 desc[UR6][R28.64], R36 ;  /* 0x000000241c007986 */ /* 0x0003e8000c101506 */
[----:B------:R1:W-:Y:S02]  /*4f10*/  STG.E.U8 desc[UR6][R44.64], R47 ;  /* 0x0000002f2c007986 */ /* 0x0003e4000c101106 */
.L_x_4261:
[----:B------:R-:W-:Y:S05]  /*4f20*/  BSYNC B0 ;  /* 0x0000000000007941 */ /* 0x000fea0003800000 */
.L_x_4260:
[----:B-1----:R-:W-:Y:S01]  /*4f30*/  IMAD R36, R15, UR8, R0 ;  /* 0x000000080f247c24 */ /* 0x002fe2000f8e0200 */
        /* <DEDUP_REMOVED lines=15> */
.L_x_4269:
        /* <DEDUP_REMOVED lines=100> */
.L_x_4268:
        /* <DEDUP_REMOVED lines=80> */
.L_x_4267:
[----:B------:R-:W0:Y:S01]  /*5b70*/  LDC.64 R28, c[0x0][0x2e8] ;  /* 0x0000ba00ff1c7b82 */ /* 0x000e220000000a00 */
[----:B------:R-:W-:Y:S01]  /*5b80*/  ULDC UR5, c[0x0][0x49c] ;  /* 0x0001270000057ab9 */ /* 0x000fe20000000800 */
[----:B-----5:R-:W-:Y:S01]  /*5b90*/  HADD2.F32 R44, -RZ, R41.H0_H0 ;  /* 0x20000029ff2c7230 */ /* 0x020fe20000004100 */
        /* <DEDUP_REMOVED lines=9> */
[----:B------:R-:W-:Y:S01]  /*5c30*/  F2FP.F16.F32.PACK_AB R47, RZ, R47 ;  /* 0x0000002fff2f723e */ /* 0x000fe200000000ff */
[----:B0-----:R-:W-:Y:S01]  /*5c40*/  IMAD.WIDE.U32 R28, R45, 0x2, R28 ;  /* 0x000000022d1c7825 */ /* 0x001fe200078e001c */
[----:B------:R-:W-:-:S04]  /*5c50*/  SEL R45, RZ, 0x1, P0 ;  /* 0x00000001ff2d7807 */ /* 0x000fc80000000000 */
[----:B------:R1:W-:Y:S04]  /*5c60*/  STG.E.U16 desc[UR6][R28.64], R47 ;  /* 0x0000002f1c007986 */ /* 0x0003e8000c101506 */
[----:B------:R1:W-:Y:S02]  /*5c70*/  STG.E.U8 desc[UR6][R36.64], R45 ;  /* 0x0000002d24007986 */ /* 0x0003e4000c101106 */
.L_x_4266:
[----:B------:R-:W-:Y:S05]  /*5c80*/  BSYNC B0 ;  /* 0x0000000000007941 */ /* 0x000fea0003800000 */
.L_x_4265:
        /* <DEDUP_REMOVED lines=16> */
.L_x_4274:
        /* <DEDUP_REMOVED lines=100> */
.L_x_4273:
        /* <DEDUP_REMOVED lines=80> */
.L_x_4272:
        /* <DEDUP_REMOVED lines=11> */
[----:B------:R-:W-:-:S04]  /*6980*/  F2FP.F16.F32.PACK_AB R45, RZ, R45 ;  /* 0x0000002dff2d723e */ /* 0x000fc800000000ff */
[----:B------:R-:W-:Y:S02]  /*6990*/  PRMT R38, R45, 0x7610, R38 ;  /* 0x000076102d267816 */ /* 0x000fe40000000026 */
[----:B------:R-:W-:Y:S01]  /*69a0*/  SEL R45, RZ, 0x1, P0 ;  /* 0x00000001ff2d7807 */ /* 0x000fe20000000000 */
[----:B0-----:R-:W-:Y:S01]  /*69b0*/  IMAD.WIDE.U32 R28, R37, 0x2, R28 ;  /* 0x00000002251c7825 */ /* 0x001fe200078e001c */
[----:B------:R-:W-:-:S04]  /*69c0*/  IADD3.X R37, RZ, UR11, RZ, P1, !PT ;  /* 0x0000000bff257c10 */ /* 0x000fc80008ffe4ff */
[----:B------:R1:W-:Y:S04]  /*69d0*/  STG.E.U16 desc[UR6][R28.64], R38 ;  /* 0x000000261c007986 */ /* 0x0003e8000c101506 */
[----:B------:R1:W-:Y:S02]  /*69e0*/  STG.E.U8 desc[UR6][R36.64], R45 ;  /* 0x0000002d24007986 */ /* 0x0003e4000c101106 */
.L_x_4271:
[----:B------:R-:W-:Y:S05]  /*69f0*/  BSYNC B0 ;  /* 0x0000000000007941 */ /* 0x000fea0003800000 */
.L_x_4270:
[----:B-1----:R-:W-:-:S05]  /*6a00*/  IMAD R36, R17, 0x3, R0 ;  /* 0x0000000311247824 */ /* 0x002fca00078e0200 */
        /* <DEDUP_REMOVED lines=14> */
.L_x_4278:
        /* <DEDUP_REMOVED lines=100> */
.L_x_4277:
        /* <DEDUP_REMOVED lines=79> */
.L_x_4276:
        /* <DEDUP_REMOVED lines=11> */
[----:B------:R-:W-:Y:S02]  /*76d0*/  F2FP.F16.F32.PACK_AB R38, RZ, R37 ;  /* 0x00000025ff26723e */ /* 0x000fe400000000ff */
[----:B------:R-:W-:Y:S01]  /*76e0*/  IADD3.X R37, RZ, UR11, RZ, P1, !PT ;  /* 0x0000000bff257c10 */ /* 0x000fe20008ffe4ff */
[----:B0-----:R-:W-:Y:S01]  /*76f0*/  IMAD.WIDE.U32 R28, R35, 0x2, R28 ;  /* 0x00000002231c7825 */ /* 0x001fe200078e001c */
[----:B------:R-:W-:-:S04]  /*7700*/  SEL R35, RZ, 0x1, P0 ;  /* 0x00000001ff237807 */ /* 0x000fc80000000000 */
[----:B------:R1:W-:Y:S04]  /*7710*/  STG.E.U16 desc[UR6][R28.64], R38 ;  /* 0x000000261c007986 */ /* 0x0003e8000c101506 */
[----:B------:R1:W-:Y:S02]  /*7720*/  STG.E.U8 desc[UR6][R36.64], R35 ;  /* 0x0000002324007986 */ /* 0x0003e4000c101106 */
.L_x_4275:
        /* <DEDUP_REMOVED lines=9> */
        .weak           $__internal_115_$__cuda_sm20_dblrcp_rn_slowpath_v3
        .type           $__internal_115_$__cuda_sm20_dblrcp_rn_slowpath_v3,@function
        .size           $__internal_115_$__cuda_sm20_dblrcp_rn_slowpath_v3,(.L_x_11722 - $__internal_115_$__cuda_sm20_dblrcp_rn_slowpath_v3)
$__internal_115_$__cuda_sm20_dblrcp_rn_slowpath_v3:
        /* <DEDUP_REMOVED lines=23> */
.L_x_4282:
        /* <DEDUP_REMOVED lines=10> */
.L_x_4280:
[----:B------:R-:W-:Y:S02]  /*79d0*/  LOP3.LUT R19, R15, 0x80000, RZ, 0xfc, !PT ;  /* 0x000800000f137812 */ /* 0x000fe400078efcff */
[----:B------:R-:W-:-:S07]  /*79e0*/  MOV R18, R14 ;  /* 0x0000000e00127202 */ /* 0x000fce0000000f00 */
.L_x_4281:
[----:B------:R-:W-:Y:S01]  /*79f0*/  MOV R17, 0x0 ;  /* 0x0000000000117802 */ /* 0x000fe20000000f00 */
[----:B------:R-:W-:Y:S01]  /*7a00*/  IMAD.MOV.U32 R22, RZ, RZ, R18 ;  /* 0x000000ffff167224 */ /* 0x000fe200078e0012 */
[----:B------:R-:W-:Y:S02]  /*7a10*/  MOV R23, R19 ;  /* 0x0000001300177202 */ /* 0x000fe40000000f00 */
[----:B------:R-:W-:Y:S05]  /*7a20*/  RET.REL.NODEC R16 `(_ZN2at6native43_GLOBAL__N__7cc8d1ed_10_Dropout_cu_0e96ed3820fused_dropout_kernelIN3c104HalfEfjLin1ELin1EbEEvNS_4cuda6detail10TensorInfoIKT_T1_EENS7_IS8_SA_EENS7_IT4_SA_EESA_T0_NS_15PhiloxCudaStateE) ;  /* 0xffffff8410747950 */ /* 0x000fea0003c3ffff */
.L_x_4283:
        /* <DEDUP_REMOVED lines=13> */
.L_x_11722:


//--------------------- .text._ZN2at6native43_GLOBAL__N__7cc8d1ed_10_Dropout_cu_0e96ed3820fused_dropout_kernelIN3c104HalfEfjLin1ELi1EbEEvNS_4cuda6detail10TensorInfoIKT_T1_EENS7_IS8_SA_EENS7_IT4_SA_EESA_T0_NS_15PhiloxCudaStateE --------------------------
	.section	.text._ZN2at6native43_GLOBAL__N__7cc8d1ed_10_Dropout_cu_0e96ed3820fused_dropout_kernelIN3c104HalfEfjLin1ELi1EbEEvNS_4cuda6detail10TensorInfoIKT_T1_EENS7_IS8_SA_EENS7_IT4_SA_EESA_T0_NS_15PhiloxCudaStateE,"ax",@progbits
	.align	128
.text._ZN2at6native43_GLOBAL__N__7cc8d1ed_10_Dropout_cu_0e96ed3820fused_dropout_kernelIN3c104HalfEfjLin1ELi1EbEEvNS_4cuda6detail10TensorInfoIKT_T1_EENS7_IS8_SA_EENS7_IT4_SA_EESA_T0_NS_15PhiloxCudaStateE:
        .type           _ZN2at6native43_GLOBAL__N__7cc8d1ed_10_Dropout_cu_0e96ed3820fused_dropout_kernelIN3c104HalfEfjLin1ELi1EbEEvNS_4cuda6detail10TensorInfoIKT_T1_EENS7_IS8_SA_EENS7_IT4_SA_EESA_T0_NS_15PhiloxCudaStateE,@function
        .size           _ZN2at6native43_GLOBAL__N__7cc8d1ed_10_Dropout_cu_0e96ed3820fused_dropout_kernelIN3c104HalfEfjLin1ELi1EbEEvNS_4cuda6detail10TensorInfoIKT_T1_EENS7_IS8_SA_EENS7_IT4_SA_EESA_T0_NS_15PhiloxCudaStateE,(.L_x_11724 - _ZN2at6native43_GLOBAL__N__7cc8d1ed_10_Dropout_cu_0e96ed3820fused_dropout_kernelIN3c104HalfEfjLin1ELi1EbEEvNS_4cuda6detail10TensorInfoIKT_T1_EENS7_IS8_SA_EENS7_IT4_SA_EESA_T0_NS_15PhiloxCudaStateE)
        .other          _ZN2at6native43_GLOBAL__N__7cc8d1ed_10_Dropout_cu_0e96ed3820fused_dropout_kernelIN3c104HalfEfjLin1ELi1EbEEvNS_4cuda6detail10TensorInfoIKT_T1_EENS7_IS8_SA_EENS7_IT4_SA_EESA_T0_NS_15PhiloxCudaStateE,@"STO_CUDA_ENTRY STV_DEFAULT"
_ZN2at6native43_GLOBAL__N__7cc8d1ed_10_Dropout_cu_0e96ed3820fused_dropout_kernelIN3c104HalfEfjLin1ELi1EbEEvNS_4cuda6detail10TensorInfoIKT_T1_EENS7_IS8_SA_EENS7_IT4_SA_EESA_T0_NS_15PhiloxCudaStateE:
        /* <DEDUP_REMOVED lines=95> */
[----:B------:R-:W-:Y:S05]  /*05f0*/  CALL.REL.NOINC `($__internal_116_$__cuda_sm20_dblrcp_rn_slowpath_v3) ;  /* 0x0000004000307944 */ /* 0x000fea0003c00000 */
.L_x_4284:
        /* <DEDUP_REMOVED lines=42> */
.L_x_4316:
        /* <DEDUP_REMOVED lines=13> */
.L_x_4286:
[----:B------:R-:W-:Y:S05]  /*0970*/  BSYNC B0 ;  /* 0x0000000000007941 */ /* 0x000fea0003800000 */
.L_x_4285:
        /* <DEDUP_REMOVED lines=69> */
.L_x_4288:
[----:B------:R-:W-:Y:S01]  /*0dd0*/  MOV R28, R34 ;  /* 0x00000022001c7202 */ /* 0x000fe20000000f00 */
[----:B------:R-:W-:Y:S01]  /*0de0*/  IMAD.MOV.U32 R29, RZ, RZ, R33 ;  /* 0x000000ffff1d7224 */ /* 0x000fe200078e0021 */
[----:B------:R-:W-:Y:S01]  /*0df0*/  MOV R32, R30 ;  /* 0x0000001e00207202 */ /* 0x000fe20000000f00 */
[----:B------:R-:W-:-:S07]  /*0e00*/  IMAD.MOV.U32 R41, RZ, RZ, R26 ;  /* 0x000000ffff297224 */ /* 0x000fce00078e001a */
.L_x_4287:
        /* <DEDUP_REMOVED lines=28> */
.L_x_4293:
        /* <DEDUP_REMOVED lines=99> */
.L_x_4292:
        /* <DEDUP_REMOVED lines=78> */
.L_x_4291:
[----:B------:R-:W0:Y:S01]  /*1ae0*/  LDC.64 R28, c[0x0][0x210] ;  /* 0x00008400ff1c7b82 */ /* 0x000e220000000a00 */
[----:B------:R-:W-:Y:S02]  /*1af0*/  ULDC UR4, c[0x0][0x27c] ;  /* 0x00009f0000047ab9 */ /* 0x000fe40000000800 */
[----:B------:R-:W-:-:S04]  /*1b00*/  IMAD R37, R42, UR4, R37 ;  /* 0x000000042a257c24 */ /* 0x000fc8000f8e0225 */
[----:B0-----:R-:W-:-:S05]  /*1b10*/  IMAD.WIDE.U32 R28, R37, 0x2, R28 ;  /* 0x00000002251c7825 */ /* 0x001fca00078e001c */
[----:B------:R0:W5:Y:S02]  /*1b20*/  LDG.E.U16 R37, desc[UR6][R28.64] ;  /* 0x000000061c257981 */ /* 0x000164000c1e1500 */
.L_x_4290:
[----:B------:R-:W-:Y:S05]  /*1b30*/  BSYNC B0 ;  /* 0x0000000000007941 */ /* 0x000fea0003800000 */
.L_x_4289:
        /* <DEDUP_REMOVED lines=16> */
.L_x_4298:
        /* <DEDUP_REMOVED lines=99> */
.L_x_4297:
        /* <DEDUP_REMOVED lines=79> */
.L_x_4296:
[----:B------:R-:W0:Y:S01]  /*2760*/  LDC.64 R28, c[0x0][0x210] ;  /* 0x00008400ff1c7b82 */ /* 0x000e220000000a00 */
[----:B------:R-:W-:Y:S02]  /*2770*/  ULDC UR4, c[0x0][0x27c] ;  /* 0x00009f0000047ab9 */ /* 0x000fe40000000800 */
[----:B------:R-:W-:-:S04]  /*2780*/  IMAD R41, R41, UR4, R38 ;  /* 0x0000000429297c24 */ /* 0x000fc8000f8e0226 */
[----:B0-----:R-:W-:-:S05]  /*2790*/  IMAD.WIDE.U32 R28, R41, 0x2, R28 ;  /* 0x00000002291c7825 */ /* 0x001fca00078e001c */
[----:B------:R1:W5:Y:S02]  /*27a0*/  LDG.E.U16 R38, desc[UR6][R28.64] ;  /* 0x000000061c267981 */ /* 0x000364000c1e1500 */
.L_x_4295:
[----:B------:R-:W-:Y:S05]  /*27b0*/  BSYNC B0 ;  /* 0x0000000000007941 */ /* 0x000fea0003800000 */
.L_x_4294:
        /* <DEDUP_REMOVED lines=16> */
.L_x_4303:
        /* <DEDUP_REMOVED lines=99> */
.L_x_4302:
        /* <DEDUP_REMOVED lines=78> */
.L_x_4301:
[----:B------:R-:W0:Y:S01]  /*33d0*/  LDC.64 R28, c[0x0][0x210] ;  /* 0x00008400ff1c7b82 */ /* 0x000e220000000a00 */
[----:B------:R-:W-:Y:S02]  /*33e0*/  ULDC UR4, c[0x0][0x27c] ;  /* 0x00009f0000047ab9 */ /* 0x000fe40000000800 */
[----:B------:R-:W-:-:S04]  /*33f0*/  IMAD R39, R42, UR4, R39 ;  /* 0x000000042a277c24 */ /* 0x000fc8000f8e0227 */
[----:B0-----:R-:W-:-:S05]  /*3400*/  IMAD.WIDE.U32 R28, R39, 0x2, R28 ;  /* 0x00000002271c7825 */ /* 0x001fca00078e001c */
[----:B------:R2:W5:Y:S02]  /*3410*/  LDG.E.U16 R39, desc[UR6][R28.64] ;  /* 0x000000061c277981 */ /* 0x000564000c1e1500 */
.L_x_4300:
[----:B------:R-:W-:Y:S05]  /*3420*/  BSYNC B0 ;  /* 0x0000000000007941 */ /* 0x000fea0003800000 */
.L_x_4299:
        /* <DEDUP_REMOVED lines=16> */
.L_x_4308:
        /* <DEDUP_REMOVED lines=99> */
.L_x_4307:
        /* <DEDUP_REMOVED lines=79> */
.L_x_4306:
[----:B------:R-:W0:Y:S01]  /*4050*/  LDC.64 R28, c[0x0][0x210] ;  /* 0x00008400ff1c7b82 */ /* 0x000e220000000a00 */
[----:B------:R-:W-:Y:S02]  /*4060*/  ULDC UR4, c[0x0][0x27c] ;  /* 0x00009f0000047ab9 */ /* 0x000fe40000000800 */
[----:B------:R-:W-:-:S04]  /*4070*/  IMAD R41, R41, UR4, R40 ;  /* 0x0000000429297c24 */ /* 0x000fc8000f8e0228 */
[----:B0-----:R-:W-:-:S05]  /*4080*/  IMAD.WIDE.U32 R28, R41, 0x2, R28 ;  /* 0x00000002291c7825 */ /* 0x001fca00078e001c */
[----:B------:R3:W5:Y:S02]  /*4090*/  LDG.E.U16 R40, desc[UR6][R28.64] ;  /* 0x000000061c287981 */ /* 0x000764000c1e1500 */
.L_x_4305:
[----:B------:R-:W-:Y:S05]  /*40a0*/  BSYNC B0 ;  /* 0x0000000000007941 */ /* 0x000fea0003800000 */
.L_x_4304:
        /* <DEDUP_REMOVED lines=21> */
[----:B------:R-:W-:-:S04]  /*4200*/  F2FP.F16.F32.PACK_AB R33, RZ, R33 ;  /* 0x00000021ff21723e */ /* 0x000fc800000000ff */
[----:B------:R-:W-:Y:S02]  /*4210*/  PRMT R32, R33, 0x7610, R32 ;  /* 0x0000761021207816 */ /* 0x000fe40000000020 */
[----:B------:R-:W-:Y:S01]  /*4220*/  SEL R33, RZ, 0x1, P3 ;  /* 0x00000001ff217807 */ /* 0x000fe20001800000 */
[----:B0-----:R-:W-:-:S05]  /*4230*/  IMAD.WIDE.U32 R28, R41, 0x2, R28 ;  /* 0x00000002291c7825 */ /* 0x001fca00078e001c */
[----:B------:R4:W-:Y:S04]  /*4240*/  STG.E.U16 desc[UR6][R28.64], R32 ;  /* 0x000000201c007986 */ /* 0x0009e8000c101506 */
[----:B------:R4:W-:Y:S02]  /*4250*/  STG.E.U8 desc[UR6][R42.64], R33 ;  /* 0x000000212a007986 */ /* 0x0009e4000c101106 */
.L_x_4310:
[----:B------:R-:W-:Y:S05]  /*4260*/  BSYNC B0 ;  /* 0x0000000000007941 */ /* 0x000fea0003800000 */
.L_x_4309:
[----:B------:R-:W-:Y:S04]  /*4270*/  BSSY B0, `(.L_x_4311) ;  /* 0x0000014000007945 */ /* 0x000fe80003800000 */
[----:B------:R-:W-:Y:S05]  /*4280*/  @P2 BRA `(.L_x_4312) ;  /* 0x0000000000482947 */ /* 0x000fea0003800000 */
[----:B01234-:R-:W0:Y:S01]  /*4290*/  LDC.64 R28, c[0x0][0x2e8] ;  /* 0x0000ba00ff1c7b82 */ /* 0x01fe220000000a00 */
[----:B------:R-:W-:Y:S01]  /*42a0*/  ULDC UR4, c[0x0][0x49c] ;  /* 0x0001270000047ab9 */ /* 0x000fe20000000800 */
[----:B-----5:R-:W-:Y:S01]  /*42b0*/  HADD2.F32 R32, -RZ, R38.H0_H0 ;  /* 0x20000026ff207230 */ /* 0x020fe20000004100 */
        /* <DEDUP_REMOVED lines=8> */
[----:B------:R-:W-:-:S04]  /*4340*/  F2FP.F16.F32.PACK_AB R41, RZ, R41 ;  /* 0x00000029ff29723e */ /* 0x000fc800000000ff */
[----:B------:R-:W-:Y:S02]  /*4350*/  PRMT R34, R41, 0x7610, R34 ;  /* 0x0000761029227816 */ /* 0x000fe40000000022 */
[----:B------:R-:W-:Y:S01]  /*4360*/  SEL R41, RZ, 0x1, P2 ;  /* 0x00000001ff297807 */ /* 0x000fe20001000000 */
[----:B0-----:R-:W-:Y:S01]  /*4370*/  IMAD.WIDE.U32 R28, R33, 0x2, R28 ;  /* 0x00000002211c7825 */ /* 0x001fe200078e001c */
[----:B------:R-:W-:-:S04]  /*4380*/  IADD3.X R33, RZ, UR11, RZ, P3, !PT ;  /* 0x0000000bff217c10 */ /* 0x000fc80009ffe4ff */
[----:B------:R0:W-:Y:S04]  /*4390*/  STG.E.U16 desc[UR6][R28.64], R34 ;  /* 0x000000221c007986 */ /* 0x0001e8000c101506 */
[----:B------:R0:W-:Y:S02]  /*43a0*/  STG.E.U8 desc[UR6][R32.64], R41 ;  /* 0x0000002920007986 */ /* 0x0001e4000c101106 */
.L_x_4312:
[----:B------:R-:W-:Y:S05]  /*43b0*/  BSYNC B0 ;  /* 0x0000000000007941 */ /* 0x000fea0003800000 */
.L_x_4311:
        /* <DEDUP_REMOVED lines=10> */
[----:B------:R-:W-:Y:S01]  /*4460*/  IMAD R33, R46, UR5, RZ ;  /* 0x000000052e217c24 */ /* 0x000fe2000f8e02ff */
[----:B------:R-:W-:-:S02]  /*4470*/  SEL R35, RZ, 0x1, P1 ;  /* 0x00000001ff237807 */ /* 0x000fc40000800000 */
[----:B------:R-:W-:Y:S02]  /*4480*/  FMUL.FTZ R41, R14, R41 ;  /* 0x000000290e297220 */ /* 0x000fe40000410000 */
[----:B------:R-:W-:-:S03]  /*4490*/  IADD3 R32, P2, R33, UR10, RZ ;  /* 0x0000000a21207c10 */ /* 0x000fc6000ff5e0ff */
[----:B------:R-:W-:Y:S01]  /*44a0*/  F2FP.F16.F32.PACK_AB R41, RZ, R41 ;  /* 0x00000029ff29723e */ /* 0x000fe200000000ff */
[----:B0-----:R-:W-:-:S04]  /*44b0*/  IMAD.WIDE.U32 R28, R33, 0x2, R28 ;  /* 0x00000002211c7825 */ /* 0x001fc800078e001c */
[----:B------:R-:W-:Y:S01]  /*44c0*/  IMAD.X R33, RZ, RZ, UR11, P2 ;  /* 0x0000000bff217e24 */ /* 0x000fe200090e06ff */
[----:B------:R0:W-:Y:S04]  /*44d0*/  STG.E.U16 desc[UR6][R28.64], R41 ;  /* 0x000000291c007986 */ /* 0x0001e8000c101506 */
[----:B------:R0:W-:Y:S02]  /*44e0*/  STG.E.U8 desc[UR6][R32.64], R35 ;  /* 0x0000002320007986 */ /* 0x0001e4000c101106 */
.L_x_4314:
[----:B------:R-:W-:Y:S05]  /*44f0*/  BSYNC B0 ;  /* 0x0000000000007941 */ /* 0x000fea0003800000 */
.L_x_4313:
        /* <DEDUP_REMOVED lines=19> */
.L_x_4315:
        /* <DEDUP_REMOVED lines=9> */
        .weak           $__internal_116_$__cuda_sm20_dblrcp_rn_slowpath_v3
        .type           $__internal_116_$__cuda_sm20_dblrcp_rn_slowpath_v3,@function
        .size           $__internal_116_$__cuda_sm20_dblrcp_rn_slowpath_v3,(.L_x_11724 - $__internal_116_$__cuda_sm20_dblrcp_rn_slowpath_v3)
$__internal_116_$__cuda_sm20_dblrcp_rn_slowpath_v3:
        /* <DEDUP_REMOVED lines=23> */
.L_x_4319:
        /* <DEDUP_REMOVED lines=10> */
.L_x_4317:
[----:B------:R-:W-:Y:S02]  /*48d0*/  LOP3.LUT R19, R15, 0x80000, RZ, 0xfc, !PT ;  /* 0x000800000f137812 */ /* 0x000fe400078efcff */
[----:B------:R-:W-:-:S07]  /*48e0*/  MOV R18, R14 ;  /* 0x0000000e00127202 */ /* 0x000fce0000000f00 */
.L_x_4318:
[----:B------:R-:W-:Y:S01]  /*48f0*/  MOV R17, 0x0 ;  /* 0x0000000000117802 */ /* 0x000fe20000000f00 */
[----:B------:R-:W-:Y:S01]  /*4900*/  IMAD.MOV.U32 R22, RZ, RZ, R18 ;  /* 0x000000ffff167224 */ /* 0x000fe200078e0012 */
[----:B------:R-:W-:Y:S02]  /*4910*/  MOV R23, R19 ;  /* 0x0000001300177202 */ /* 0x000fe40000000f00 */
[----:B------:R-:W-:Y:S05]  /*4920*/  RET.REL.NODEC R16 `(_ZN2at6native43_GLOBAL__N__7cc8d1ed_10_Dropout_cu_0e96ed3820fused_dropout_kernelIN3c104HalfEfjLin1ELi1EbEEvNS_4cuda6detail10TensorInfoIKT_T1_EENS7_IS8_SA_EENS7_IT4_SA_EESA_T0_NS_15PhiloxCudaStateE) ;  /* 0xffffffb410b47950 */ /* 0x000fea0003c3ffff */
.L_x_4320:
        /* <DEDUP_REMOVED lines=13> */
.L_x_11724:


//--------------------- .text._ZN2at6native43_GLOBAL__N__7cc8d1ed_10_Dropout_cu_0e96ed3820fused_dropout_kernelIN3c104HalfEfjLi1ELi1EbEEvNS_4cuda6detail10TensorInfoIKT_T1_EENS7_IS8_SA_EENS7_IT4_SA_EESA_T0_NS_15PhiloxCudaStateE --------------------------
	.section	.text._ZN2at6native43_GLOBAL__N__7cc8d1ed_10_Dropout_cu_0e96ed3820fused_dropout_kernelIN3c104HalfEfjLi1ELi1EbEEvNS_4cuda6detail10TensorInfoIKT_T1_EENS7_IS8_SA_EENS7_IT4_SA_EESA_T0_NS_15PhiloxCudaStateE,"ax",@progbits
	.align	128
.text._ZN2at6native43_GLOBAL__N__7cc8d1ed_10_Dropout_cu_0e96ed3820fused_dropout_kernelIN3c104HalfEfjLi1ELi1EbEEvNS_4cuda6detail10TensorInfoIKT_T1_EENS7_IS8_SA_EENS7_IT4_SA_EESA_T0_NS_15PhiloxCudaStateE:
        .type           _ZN2at6native43_GLOBAL__N__7cc8d1ed_10_Dropout_cu_0e96ed3820fused_dropout_kernelIN3c104HalfEfjLi1ELi1EbEEvNS_4cuda6detail10TensorInfoIKT_T1_EENS7_IS8_SA_EENS7_IT4_SA_EESA_T0_NS_15PhiloxCudaStateE,@function
        .size           _ZN2at6native43_GLOBAL__N__7cc8d1ed_10_Dropout_cu_0e96ed3820fused_dropout_kernelIN3c104HalfEfjLi1ELi1EbEEvNS_4cuda6detail10TensorInfoIKT_T1_EENS7_IS8_SA_EENS7_IT4_SA_EESA_T0_NS_15PhiloxCudaStateE,(.L_x_11726 - _ZN2at6native43_GLOBAL__N__7cc8d1ed_10_Dropout_cu_0e96ed3820fused_dropout_kernelIN3c104HalfEfjLi1ELi1EbEEvNS_4cuda6detail10TensorInfoIKT_T1_EENS7_IS8_SA_EENS7_IT4_SA_EESA_T0_NS_15PhiloxCudaStateE)
        .other          _ZN2at6native43_GLOBAL__N__7cc8d1ed_10_Dropout_cu_0e96ed3820fused_dropout_kernelIN3c104HalfEfjLi1ELi1EbEEvNS_4cuda6detail10TensorInfoIKT_T1_EENS7_IS8_SA_EENS7_IT4_SA_EESA_T0_NS_15PhiloxCudaStateE,@"STO_CUDA_ENTRY STV_DEFAULT"
_ZN2at6native43_GLOBAL__N__7cc8d1ed_10_Dropout_cu_0e96ed3820fused_dropout_kernelIN3c104HalfEfjLi1ELi1EbEEvNS_4cuda6detail10TensorInfoIKT_T1_EENS7_IS8_SA_EENS7_IT4_SA_EESA_T0_NS_15PhiloxCudaStateE:
        /* <DEDUP_REMOVED lines=27> */
[----:B------:R-:W-:Y:S02]  /*01b0*/  LOP3.LUT R10, R9, R6, R20, 0x96, !PT ;  /* 0x00000006090a7212 */ /* 0x000fe400078e9614 */
[----:B------:R-:W-:Y:S02]  /*01c0*/  IADD3 R9, R20, 0x3c6ef372, RZ ;  /* 0x3c6ef37214097810 */ /* 0x000fe40007ffe0ff */
[----:B------:R-:W-:Y:S01]  /*01d0*/  LOP3.LUT R12, R3, R21, RZ, 0x3c, !PT ;  /* 0x00000015030c7212 */ /* 0x000fe200078e3cff */
[----:B------:R-:W-:-:S04]  /*01e0*/  IMAD.WIDE.U32 R10, R10, -0x2daee0ad, RZ ;  /* 0xd2511f530a0a7825 */ /* 0x000fc800078e00ff */
[----:B------:R-:W-:Y:S01]  /*01f0*/  IMAD.WIDE.U32 R12, R12, -0x326172a9, RZ ;  /* 0xcd9e8d570c0c7825 */ /* 0x000fe200078e00ff */
[----:B------:R-:W-:Y:S02]  /*0200*/  LOP3.LUT R16, R11, R2, R7, 0x96, !PT ;  /* 0x000000020b107212 */ /* 0x000fe400078e9607 */
[C---:B------:R-:W-:Y:S01]  /*0210*/  IADD3 R11, R20.reuse, -0x255992d5, RZ ;  /* 0xdaa66d2b140b7810 */ /* 0x040fe20007ffe0ff */
[----:B------:R-:W-:Y:S02]  /*0220*/  VIADD R3, R20, 0x9e3779b9 ;  /* 0x9e3779b914037836 */ /* 0x000fe40000000000 */
[----:B------:R-:W-:-:S03]  /*0230*/  IMAD.WIDE.U32 R16, R16, -0x326172a9, RZ ;  /* 0xcd9e8d5710107825 */ /* 0x000fc600078e00ff */
[----:B------:R-:W-:Y:S01]  /*0240*/  LOP3.LUT R14, R13, R3, R8, 0x96, !PT ;  /* 0x000000030d0e7212 */ /* 0x000fe200078e9608 */
[----:B------:R-:W-:Y:S01]  /*0250*/  VIADD R8, R21, 0x76cf5d0a ;  /* 0x76cf5d0a15087836 */ /* 0x000fe20000000000 */
[----:B------:R-:W0:Y:S01]  /*0260*/  F2F.F64.F32 R2, R0 ;  /* 0x0000000000027310 */ /* 0x000e220000201800 */
[----:B------:R-:W-:Y:S01]  /*0270*/  LOP3.LUT R12, R17, R12, R9, 0x96, !PT ;  /* 0x0000000c110c7212 */ /* 0x000fe200078e9609 */
[----:B------:R-:W-:Y:S02]  /*0280*/  VIADD R9, R21, 0x32370b8f ;  /* 0x32370b8f15097836 */ /* 0x000fe40000000000 */
[----:B------:R-:W-:-:S04]  /*0290*/  IMAD.WIDE.U32 R14, R14, -0x2daee0ad, RZ ;  /* 0xd2511f530e0e7825 */ /* 0x000fc800078e00ff */
[----:B------:R-:W-:Y:S01]  /*02a0*/  IMAD.WIDE.U32 R12, R12, -0x2daee0ad, RZ ;  /* 0xd2511f530c0c7825 */ /* 0x000fe200078e00ff */
[----:B------:R-:W-:-:S03]  /*02b0*/  LOP3.LUT R18, R15, R10, R8, 0x96, !PT ;  /* 0x0000000a0f127212 */ /* 0x000fc600078e9608 */
[----:B------:R-:W-:Y:S01]  /*02c0*/  VIADD R10, R21, 0xed9eba14 ;  /* 0xed9eba14150a7836 */ /* 0x000fe20000000000 */
[----:B------:R-:W-:Y:S01]  /*02d0*/  LOP3.LUT R24, R13, R14, R9, 0x96, !PT ;  /* 0x0000000e0d187212 */ /* 0x000fe200078e9609 */
[----:B------:R-:W-:Y:S01]  /*02e0*/  IMAD.WIDE.U32 R18, R18, -0x326172a9, RZ ;  /* 0xcd9e8d5712127825 */ /* 0x000fe200078e00ff */
[----:B0-----:R-:W0:Y:S01]  /*02f0*/  MUFU.RCP64H R17, R3 ;  /* 0x0000000300117308 */ /* 0x001e220000001800 */
[----:B------:R-:W-:Y:S02]  /*0300*/  IADD3 R13, R20, 0x78dde6e4, RZ ;  /* 0x78dde6e4140d7810 */ /* 0x000fe40007ffe0ff */
[----:B------:R-:W-:Y:S01]  /*0310*/  IMAD.WIDE.U32 R24, R24, -0x326172a9, RZ ;  /* 0xcd9e8d5718187825 */ /* 0x000fe200078e00ff */
[----:B------:R-:W-:Y:S02]  /*0320*/  LOP3.LUT R11, R19, R16, R11, 0x96, !PT ;  /* 0x00000010130b7212 */ /* 0x000fe400078e960b */
[----:B------:R-:W-:Y:S02]  /*0330*/  IADD3 R16, R3, 0x300402, RZ ;  /* 0x0030040203107810 */ /* 0x000fe40007ffe0ff */
[----:B------:R-:W-:Y:S01]  /*0340*/  LOP3.LUT R14, R25, R18, R13, 0x96, !PT ;  /* 0x00000012190e7212 */ /* 0x000fe200078e960d */
[----:B------:R-:W-:Y:S01]  /*0350*/  IMAD.WIDE.U32 R22, R11, -0x2daee0ad, RZ ;  /* 0xd2511f530b167825 */ /* 0x000fe200078e00ff */
[----:B------:R-:W-:-:S02]  /*0360*/  IADD3 R19, R20, 0x1715609d, RZ ;  /* 0x1715609d14137810 */ /* 0x000fc40007ffe0ff */
[----:B------:R-:W-:Y:S01]  /*0370*/  FSETP.GEU.AND P0, PT, |R16|, 5.8789094863358348022e-39, PT ;  /* 0x004004021000780b */ /* 0x000fe20003f0e200 */
        /* <DEDUP_REMOVED lines=8> */
[----:B------:R-:W-:Y:S01]  /*0400*/  DFMA R18, R12, R12, R12 ;  /* 0x0000000c0c12722b */ /* 0x000fe2000000000c */
[----:B------:R-:W-:Y:S01]  /*0410*/  IMAD.WIDE.U32 R22, R22, -0x326172a9, RZ ;  /* 0xcd9e8d5716167825 */ /* 0x000fe200078e00ff */
[----:B------:R-:W-:-:S03]  /*0420*/  IADD3 R12, R21, 0x646e171e, RZ ;  /* 0x646e171e150c7810 */ /* 0x000fc60007ffe0ff */
[----:B------:R-:W-:Y:S01]  /*0430*/  IMAD.WIDE.U32 R28, R28, -0x2daee0ad, RZ ;  /* 0xd2511f531c1c7825 */ /* 0x000fe200078e00ff */
[----:B------:R-:W-:Y:S02]  /*0440*/  LOP3.LUT R15, R23, R26, R15, 0x96, !PT ;  /* 0x0000001a170f7212 */ /* 0x000fe400078e960f */
[----:B------:R-:W-:Y:S01]  /*0450*/  DFMA R18, R16, R18, R16 ;  /* 0x000000121012722b */ /* 0x000fe20000000010 */
[----:B------:R-:W-:Y:S01]  /*0460*/  VIADD R13, R21, 0x1fd5c5a3 ;  /* 0x1fd5c5a3150d7836 */ /* 0x000fe20000000000 */
[----:B------:R-:W-:Y:S01]  /*0470*/  LOP3.LUT R24, R29, R14, R12, 0x96, !PT ;  /* 0x0000000e1d187212 */ /* 0x000fe200078e960c */
[----:B------:R-:W-:Y:S01]  /*0480*/  IMAD.WIDE.U32 R40, R15, -0x2daee0ad, RZ ;  /* 0xd2511f530f287825 */ /* 0x000fe200078e00ff */
[----:B------:R-:W-:Y:S02]  /*0490*/  IADD3 R15, R20, 0x5384540f, RZ ;  /* 0x5384540f140f7810 */ /* 0x000fe40007ffe0ff */
[----:B------:R-:W-:Y:S01]  /*04a0*/  IADD3 R14, R21, -0x24c28bd8, RZ ;  /* 0xdb3d7428150e7810 */ /* 0x000fe20007ffe0ff */
[----:B------:R-:W-:Y:S01]  /*04b0*/  IMAD.WIDE.U32 R24, R24, -0x326172a9, RZ ;  /* 0xcd9e8d5718187825 */ /* 0x000fe200078e00ff */
[----:B------:R-:W-:Y:S01]  /*04c0*/  LOP3.LUT R23, R41, R28, R13, 0x96, !PT ;  /* 0x0000001c29177212 */ /* 0x000fe200078e960d */
[----:B------:R-:W-:-:S02]  /*04d0*/  DFMA R26, -R2, R18, 1 ;  /* 0x3ff00000021a742b */ /* 0x000fc40000000112 */
        /* <DEDUP_REMOVED lines=17> */
[----:B------:R-:W-:Y:S05]  /*05f0*/  CALL.REL.NOINC `($__internal_117_$__cuda_sm20_dblrcp_rn_slowpath_v3) ;  /* 0x0000000c00ac7944 */ /* 0x000fea0003c00000 */
.L_x_4321:
        /* <DEDUP_REMOVED lines=41> */
.L_x_4333:
        /* <DEDUP_REMOVED lines=13> */
.L_x_4323:
[----:B------:R-:W-:Y:S05]  /*0960*/  BSYNC B0 ;  /* 0x0000000000007941 */ /* 0x000fea0003800000 */
.L_x_4322:
        /* <DEDUP_REMOVED lines=69> */
.L_x_4325:
[----:B------:R-:W-:Y:S01]  /*0dc0*/  IMAD.MOV.U32 R46, RZ, RZ, R32 ;  /* 0x000000ffff2e7224 */ /* 0x000fe200078e0020 */
[----:B------:R-:W-:Y:S01]  /*0dd0*/  MOV R43, R28 ;  /* 0x0000001c002b7202 */ /* 0x000fe20000000f00 */
[----:B------:R-:W-:Y:S01]  /*0de0*/  IMAD.MOV.U32 R45, RZ, RZ, R37 ;  /* 0x000000ffff2d7224 */ /* 0x000fe200078e0025 */
[----:B------:R-:W-:-:S07]  /*0df0*/  MOV R39, R24 ;  /* 0x0000001800277202 */ /* 0x000fce0000000f00 */
.L_x_4324:
        /* <DEDUP_REMOVED lines=34> */
[C---:B-1----:R-:W-:Y:S01]  /*1020*/  FSET.BF.LT.FTZ.AND R27, R47.reuse, UR11, PT ;  /* 0x0000000b2f1b7c0a */ /* 0x042fe2000b811000 */
[----:B-----5:R-:W-:Y:S01]  /*1030*/  HADD2.F32 R26, -RZ, R3.H0_H0 ;  /* 0x20000003ff1a7230 */ /* 0x020fe20000004100 */
[----:B------:R-:W-:Y:S01]  /*1040*/  FSETP.GEU.FTZ.AND P3, PT, R47, UR11, PT ;  /* 0x0000000b2f007c0b */ /* 0x000fe2000bf7e000 */
[----:B------:R-:W-:-:S03]  /*1050*/  IMAD R29, R4, UR4, RZ ;  /* 0x00000004041d7c24 */ /* 0x000fc6000f8e02ff */
[----:B------:R-:W-:Y:S01]  /*1060*/  FMUL.FTZ R27, R26, R27 ;  /* 0x0000001b1a1b7220 */ /* 0x000fe20000410000 */
[----:B------:R-:W-:Y:S02]  /*1070*/  SEL R31, RZ, 0x1, P3 ;  /* 0x00000001ff1f7807 */ /* 0x000fe40001800000 */
[C---:B------:R-:W-:Y:S01]  /*1080*/  IADD3 R26, P4, R29.reuse, UR8, RZ ;  /* 0x000000081d1a7c10 */ /* 0x040fe2000ff9e0ff */
[----:B------:R-:W-:Y:S01]  /*1090*/  FMUL.FTZ R27, R18, R27 ;  /* 0x0000001b121b7220 */ /* 0x000fe20000410000 */
[----:B0-----:R-:W-:-:S04]  /*10a0*/  IMAD.WIDE.U32 R28, R29, 0x2, R22 ;  /* 0x000000021d1c7825 */ /* 0x001fc800078e0016 */
[----:B------:R-:W-:Y:S02]  /*10b0*/  F2FP.F16.F32.PACK_AB R4, RZ, R27 ;  /* 0x0000001bff04723e */ /* 0x000fe400000000ff */
[----:B------:R-:W-:-:S03]  /*10c0*/  IADD3.X R27, RZ, UR9, RZ, P4, !PT ;  /* 0x00000009ff1b7c10 */ /* 0x000fc6000a7fe4ff */
[----:B------:R2:W-:Y:S04]  /*10d0*/  STG.E.U16 desc[UR6][R28.64], R4 ;  /* 0x000000041c007986 */ /* 0x0005e8000c101506 */
[----:B------:R2:W-:Y:S02]  /*10e0*/  STG.E.U8 desc[UR6][R26.64], R31 ;  /* 0x0000001f1a007986 */ /* 0x0005e4000c101106 */
.L_x_4327:
[----:B------:R-:W-:Y:S05]  /*10f0*/  BSYNC B0 ;  /* 0x0000000000007941 */ /* 0x000fea0003800000 */
.L_x_4326:
[----:B------:R-:W-:Y:S01]  /*1100*/  BSSY B0, `(.L_x_4328) ;  /* 0x0000012000007945 */ /* 0x000fe20003800000 */
[----:B-12---:R-:W-:Y:S01]  /*1110*/  I2FP.F32.U32 R31, R39 ;  /* 0x00000027001f7245 */ /* 0x006fe20000201000 */
[-C--:B------:R-:W-:Y:S01]  /*1120*/  FFMA.FTZ R4, R45, R46.reuse, 1.1641532182693481445e-10 ;  /* 0x2f0000002d047423 */ /* 0x080fe2000001002e */
[----:B------:R-:W-:Y:S01]  /*1130*/  FFMA.FTZ R43, R43, R46, 1.1641532182693481445e-10 ;  /* 0x2f0000002b2b7423 */ /* 0x000fe2000001002e */
[----:B------:R-:W-:Y:S06]  /*1140*/  @P2 BRA `(.L_x_4329) ;  /* 0x0000000000342947 */ /* 0x000fec0003800000 */
[C---:B------:R-:W-:Y:S01]  /*1150*/  FSET.BF.LT.FTZ.AND R27, R43.reuse, UR11, PT ;  /* 0x0000000b2b1b7c0a */ /* 0x040fe2000b811000 */
        /* <DEDUP_REMOVED lines=8> */
[----:B------:R-:W-:Y:S01]  /*11e0*/  F2FP.F16.F32.PACK_AB R30, RZ, R27 ;  /* 0x0000001bff1e723e */ /* 0x000fe200000000ff */
[----:B------:R-:W-:-:S04]  /*11f0*/  IMAD.X R27, RZ, RZ, UR9, P3 ;  /* 0x00000009ff1b7e24 */ /* 0x000fc800098e06ff */
[----:B------:R1:W-:Y:S04]  /*1200*/  STG.E.U16 desc[UR6][R28.64], R30 ;  /* 0x0000001e1c007986 */ /* 0x0003e8000c101506 */
[----:B------:R1:W-:Y:S02]  /*1210*/  STG.E.U8 desc[UR6][R26.64], R33 ;  /* 0x000000211a007986 */ /* 0x0003e4000c101106 */
.L_x_4329:
[----:B------:R-:W-:Y:S05]  /*1220*/  BSYNC B0 ;  /* 0x0000000000007941 */ /* 0x000fea0003800000 */
.L_x_4328:
[----:B------:R-:W-:Y:S04]  /*1230*/  BSSY B0, `(.L_x_4330) ;  /* 0x000000f000007945 */ /* 0x000fe80003800000 */
[----:B------:R-:W-:Y:S05]  /*1240*/  @P1 BRA `(.L_x_4331) ;  /* 0x0000000000341947 */ /* 0x000fea0003800000 */
        /* <DEDUP_REMOVED lines=13> */
.L_x_4331:
[----:B------:R-:W-:Y:S05]  /*1320*/  BSYNC B0 ;  /* 0x0000000000007941 */ /* 0x000fea0003800000 */
.L_x_4330:
[----:B------:R-:W-:Y:S01]  /*1330*/  FFMA.FTZ R31, R31, R46, 1.1641532182693481445e-10 ;  /* 0x2f0000001f1f7423 */ /* 0x000fe2000001002e */
[----:B------:R-:W-:Y:S06]  /*1340*/  @P0 BRA `(.L_x_4332) ;  /* 0x0000000000340947 */ /* 0x000fec0003800000 */
[C---:B-12---:R-:W-:Y:S01]  /*1350*/  FSET.BF.LT.FTZ.AND R27, R31.reuse, UR11, PT ;  /* 0x0000000b1f1b7c0a */ /* 0x046fe2000b811000 */
        /* <DEDUP_REMOVED lines=12> */
.L_x_4332:
        /* <DEDUP_REMOVED lines=9> */
        .weak           $__internal_117_$__cuda_sm20_dblrcp_rn_slowpath_v3
        .type           $__internal_117_$__cuda_sm20_dblrcp_rn_slowpath_v3,@function
        .size           $__internal_117_$__cuda_sm20_dblrcp_rn_slowpath_v3,(.L_x_11726 - $__internal_117_$__cuda_sm20_dblrcp_rn_slowpath_v3)
$__internal_117_$__cuda_sm20_dblrcp_rn_slowpath_v3:
        /* <DEDUP_REMOVED lines=23> */
.L_x_4336:
        /* <DEDUP_REMOVED lines=10> */
.L_x_4334:
[----:B------:R-:W-:Y:S02]  /*16c0*/  LOP3.LUT R19, R3, 0x80000, RZ, 0xfc, !PT ;  /* 0x0008000003137812 */ /* 0x000fe400078efcff */
[----:B------:R-:W-:-:S07]  /*16d0*/  MOV R18, R2 ;  /* 0x0000000200127202 */ /* 0x000fce0000000f00 */
.L_x_4335:
[----:B------:R-:W-:Y:S01]  /*16e0*/  IMAD.MOV.U32 R2, RZ, RZ, R0 ;  /* 0x000000ffff027224 */ /* 0x000fe200078e0000 */
[----:B------:R-:W-:Y:S01]  /*16f0*/  MOV R3, 0x0 ;  /* 0x0000000000037802 */ /* 0x000fe20000000f00 */
[----:B------:R-:W-:Y:S01]  /*1700*/  IMAD.MOV.U32 R24, RZ, RZ, R18 ;  /* 0x000000ffff187224 */ /* 0x000fe200078e0012 */
[----:B------:R-:W-:Y:S02]  /*1710*/  MOV R25, R19 ;  /* 0x0000001300197202 */ /* 0x000fe40000000f00 */
[----:B------:R-:W-:Y:S05]  /*1720*/  RET.REL.NODEC R2 `(_ZN2at6native43_GLOBAL__N__7cc8d1ed_10_Dropout_cu_0e96ed3820fused_dropout_kernelIN3c104HalfEfjLi1ELi1EbEEvNS_4cuda6detail10TensorInfoIKT_T1_EENS7_IS8_SA_EENS7_IT4_SA_EESA_T0_NS_15PhiloxCudaStateE) ;  /* 0xffffffe802347950 */ /* 0x000fea0003c3ffff */
.L_x_4337:
        /* <DEDUP_REMOVED lines=13> */
.L_x_11726:


//--------------------- .text._ZN2at6native43_GLOBAL__N__7cc8d1ed_10_Dropout_cu_0e96ed3824fused_dropout_kernel_vecIN3c104HalfEfjLi1ELi2EbEEvNS_4cuda6detail10TensorInfoIKT_T1_EENS7_IS8_SA_EENS7_IT4_SA_EESA_T0_NS_15PhiloxCudaStateE --------------------------
	.section	.text._ZN2at6native43_GLOBAL__N__7cc8d1ed_10_Dropout_cu_0e96ed3824fused_dropout_kernel_vecIN3c104HalfEfjLi1ELi2EbEEvNS_4cuda6detail10TensorInfoIKT_T1_EENS7_IS8_SA_EENS7_IT4_SA_EESA_T0_NS_15PhiloxCudaStateE,"ax",@progbits
	.align	128
.text._ZN2at6native43_GLOBAL__N__7cc8d1ed_10_Dropout_cu_0e96ed3824fused_dropout_kernel_vecIN3c104HalfEfjLi1ELi2EbEEvNS_4cuda6detail10TensorInfoIKT_T1_EENS7_IS8_SA_EENS7_IT4_SA_EESA_T0_NS_15PhiloxCudaStateE:
        .type           _ZN2at6native43_GLOBAL__N__7cc8d1ed_10_Dropout_cu_0e96ed3824fused_dropout_kernel_vecIN3c104HalfEfjLi1ELi2EbEEvNS_4cuda6detail10TensorInfoIKT_T1_EENS7_IS8_SA_EENS7_IT4_SA_EESA_T0_NS_15PhiloxCudaStateE,@function
        .size           _ZN2at6native43_GLOBAL__N__7cc8d1ed_10_Dropout_cu_0e96ed3824fused_dropout_kernel_vecIN3c104HalfEfjLi1ELi2EbEEvNS_4cuda6detail10TensorInfoIKT_T1_EENS7_IS8_SA_EENS7_IT4_SA_EESA_T0_NS_15PhiloxCudaStateE,(.L_x_11728 - _ZN2at6native43_GLOBAL__N__7cc8d1ed_10_Dropout_cu_0e96ed3824fused_dropout_kernel_vecIN3c104HalfEfjLi1ELi2EbEEvNS_4cuda6detail10TensorInfoIKT_T1_EENS7_IS8_SA_EENS7_IT4_SA_EESA_T0_NS_15PhiloxCudaStateE)
        .other          _ZN2at6native43_GLOBAL__N__7cc8d1ed_10_Dropout_cu_0e96ed3824fused_dropout_kernel_vecIN3c104HalfEfjLi1ELi2EbEEvNS_4cuda6detail10TensorInfoIKT_T1_EENS7_IS8_SA_EENS7_IT4_SA_EESA_T0_NS_15PhiloxCudaStateE,@"STO_CUDA_ENTRY STV_DEFAULT"
_ZN2at6native43_GLOBAL__N__7cc8d1ed_10_Dropout_cu_0e96ed3824fused_dropout_kernel_vecIN3c104HalfEfjLi1ELi2EbEEvNS_4cuda6detail10TensorInfoIKT_T1_EENS7_IS8_SA_EENS7_IT4_SA_EESA_T0_NS_15PhiloxCudaStateE:
        /* <DEDUP_REMOVED lines=104> */
[----:B------:R-:W-:Y:S05]  /*0680*/  CALL.REL.NOINC `($__internal_118_$__cuda_sm20_dblrcp_rn_slowpath_v3) ;  /* 0x0000000400e87944 */ /* 0x000fea0003c00000 */
[----:B------:R-:W-:Y:S01]  /*0690*/  IMAD.MOV.U32 R24, RZ, RZ, R4 ;  /* 0x000000ffff187224 */ /* 0x000fe200078e0004 */
[----:B------:R-:W-:-:S07]  /*06a0*/  MOV R25, R5 ;  /* 0x0000000500197202 */ /* 0x000fce0000000f00 */
.L_x_4338:
        /* <DEDUP_REMOVED lines=14> */
.L_x_4343:
        /* <DEDUP_REMOVED lines=13> */
.L_x_4340:
[----:B------:R-:W-:Y:S05]  /*0860*/  BSYNC B0 ;  /* 0x0000000000007941 */ /* 0x000fea0003800000 */
.L_x_4339:
        /* <DEDUP_REMOVED lines=54> */
.L_x_4342:
[----:B------:R-:W-:Y:S01]  /*0bd0*/  MOV R26, R7 ;  /* 0x00000007001a7202 */ /* 0x000fe20000000f00 */
[----:B------:R-:W-:-:S07]  /*0be0*/  IMAD.MOV.U32 R7, RZ, RZ, R0 ;  /* 0x000000ffff077224 */ /* 0x000fce00078e0000 */
.L_x_4341:
        /* <DEDUP_REMOVED lines=13> */
[----:B------:R-:W-:Y:S01]  /*0cc0*/  SEL R4, RZ, 0x1, P0 ;  /* 0x00000001ff047807 */ /* 0x000fe20000000000 */
[----:B---3--:R-:W-:-:S02]  /*0cd0*/  HADD2.F32 R26, -RZ, R24.H1_H1 ;  /* 0x30000018ff1a7230 */ /* 0x008fc40000004100 */
[----:B------:R-:W-:Y:S01]  /*0ce0*/  HADD2.F32 R23, -RZ, R24.H0_H0 ;  /* 0x20000018ff177230 */ /* 0x000fe20000004100 */
[----:B------:R-:W-:Y:S02]  /*0cf0*/  IADD3 R24, P0, R9, UR8, RZ ;  /* 0x0000000809187c10 */ /* 0x000fe4000ff1e0ff */
[----:B------:R-:W-:Y:S02]  /*0d00*/  FMUL.FTZ R26, R7, R26 ;  /* 0x0000001a071a7220 */ /* 0x000fe40000410000 */
[----:B------:R-:W-:Y:S01]  /*0d10*/  FMUL.FTZ R6, R6, R23 ;  /* 0x0000001706067220 */ /* 0x000fe20000410000 */
[----:B------:R-:W-:Y:S02]  /*0d20*/  IMAD.X R25, RZ, RZ, UR9, P0 ;  /* 0x00000009ff197e24 */ /* 0x000fe400080e06ff */
[----:B------:R-:W-:Y:S01]  /*0d30*/  FMUL.FTZ R7, R5, R26 ;  /* 0x0000001a05077220 */ /* 0x000fe20000410000 */
[----:B--2---:R-:W-:-:S04]  /*0d40*/  IMAD.WIDE.U32 R26, R9, 0x2, R20 ;  /* 0x00000002091a7825 */ /* 0x004fc800078e0014 */
[----:B------:R-:W-:Y:S01]  /*0d50*/  FMUL.FTZ R6, R5, R6 ;  /* 0x0000000605067220 */ /* 0x000fe20000410000 */
[----:B0-----:R-:W-:-:S04]  /*0d60*/  IMAD R9, R0, UR4, R9 ;  /* 0x0000000400097c24 */ /* 0x001fc8000f8e0209 */
[----:B------:R-:W-:Y:S01]  /*0d70*/  F2FP.F16.F32.PACK_AB R23, R7, R6 ;  /* 0x000000060717723e */ /* 0x000fe200000000ff */
        /* <DEDUP_REMOVED lines=11> */
        .weak           $__internal_118_$__cuda_sm20_dblrcp_rn_slowpath_v3
        .type           $__internal_118_$__cuda_sm20_dblrcp_rn_slowpath_v3,@function
        .size           $__internal_118_$__cuda_sm20_dblrcp_rn_slowpath_v3,(.L_x_11728 - $__internal_118_$__cuda_sm20_dblrcp_rn_slowpath_v3)
$__internal_118_$__cuda_sm20_dblrcp_rn_slowpath_v3:
        /* <DEDUP_REMOVED lines=25> */
.L_x_4346:
        /* <DEDUP_REMOVED lines=9> */
.L_x_4344:
[----:B------:R-:W-:Y:S01]  /*1050*/  LOP3.LUT R3, R21, 0x80000, RZ, 0xfc, !PT ;  /* 0x0008000015037812 */ /* 0x000fe200078efcff */
[----:B------:R-:W-:-:S07]  /*1060*/  IMAD.MOV.U32 R2, RZ, RZ, R20 ;  /* 0x000000ffff027224 */ /* 0x000fce00078e0014 */
.L_x_4345:
[----:B------:R-:W-:Y:S01]  /*1070*/  MOV R25, 0x0 ;  /* 0x0000000000197802 */ /* 0x000fe20000000f00 */
[----:B------:R-:W-:Y:S01]  /*1080*/  IMAD.MOV.U32 R5, RZ, RZ, R3 ;  /* 0x000000ffff057224 */ /* 0x000fe200078e0003 */
[----:B------:R-:W-:Y:S02]  /*1090*/  MOV R4, R2 ;  /* 0x0000000200047202 */ /* 0x000fe40000000f00 */
[----:B------:R-:W-:Y:S05]  /*10a0*/  RET.REL.NODEC R24 `(_ZN2at6native43_GLOBAL__N__7cc8d1ed_10_Dropout_cu_0e96ed3824fused_dropout_kernel_vecIN3c104HalfEfjLi1ELi2EbEEvNS_4cuda6detail10TensorInfoIKT_T1_EENS7_IS8_SA_EENS7_IT4_SA_EESA_T0_NS_15PhiloxCudaStateE) ;  /* 0xffffffec18d47950 */ /* 0x000fea0003c3ffff */
.L_x_4347:
        /* <DEDUP_REMOVED lines=13> */
.L_x_11728:


//--------------------- .text._ZN2at6native43_GLOBAL__N__7cc8d1ed_10_Dropout_cu_0e96ed3824fused_dropout_kernel_vecIN3c104HalfEfjLi1ELi4EbEEvNS_4cuda6detail10TensorInfoIKT_T1_EENS7_IS8_SA_EENS7_IT4_SA_EESA_T0_NS_15PhiloxCudaStateE --------------------------
	.section	.text._ZN2at6native43_GLOBAL__N__7cc8d1ed_10_Dropout_cu_0e96ed3824fused_dropout_kernel_vecIN3c104HalfEfjLi1ELi4EbEEvNS_4cuda6detail10TensorInfoIKT_T1_EENS7_IS8_SA_EENS7_IT4_SA_EESA_T0_NS_15PhiloxCudaStateE,"ax",@progbits
	.align	128
.text._ZN2at6native43_GLOBAL__N__7cc8d1ed_10_Dropout_cu_0e96ed3824fused_dropout_kernel_vecIN3c104HalfEfjLi1ELi4EbEEvNS_4cuda6detail10TensorInfoIKT_T1_EENS7_IS8_SA_EENS7_IT4_SA_EESA_T0_NS_15PhiloxCudaStateE:
        .type           _ZN2at6native43_GLOBAL__N__7cc8d1ed_10_Dropout_cu_0e96ed3824fused_dropout_kernel_vecIN3c104HalfEfjLi1ELi4EbEEvNS_4cuda6detail10TensorInfoIKT_T1_EENS7_IS8_SA_EENS7_IT4_SA_EESA_T0_NS_15PhiloxCudaStateE,@function
        .size           _ZN2at6native43_GLOBAL__N__7cc8d1ed_10_Dropout_cu_0e96ed3824fused_dropout_kernel_vecIN3c104HalfEfjLi1ELi4EbEEvNS_4cuda6detail10TensorInfoIKT_T1_EENS7_IS8_SA_EENS7_IT4_SA_EESA_T0_NS_15PhiloxCudaStateE,(.L_x_11730 - _ZN2at6native43_GLOBAL__N__7cc8d1ed_10_Dropout_cu_0e96ed3824fused_dropout_kernel_vecIN3c104HalfEfjLi1ELi4EbEEvNS_4cuda6detail10TensorInfoIKT_T1_EENS7_IS8_SA_EENS7_IT4_SA_EESA_T0_NS_15PhiloxCudaStateE)
        .other          _ZN2at6native43_GLOBAL__N__7cc8d1ed_10_Dropout_cu_0e96ed3824fused_dropout_kernel_vecIN3c104HalfEfjLi1ELi4EbEEvNS_4cuda6detail10TensorInfoIKT_T1_EENS7_IS8_SA_EENS7_IT4_SA_EESA_T0_NS_15PhiloxCudaStateE,@"STO_CUDA_ENTRY STV_DEFAULT"
_ZN2at6native43_GLOBAL__N__7cc8d1ed_10_Dropout_cu_0e96ed3824fused_dropout_kernel_vecIN3c104HalfEfjLi1ELi4EbEEvNS_4cuda6detail10TensorInfoIKT_T1_EENS7_IS8_SA_EENS7_IT4_SA_EESA_T0_NS_15PhiloxCudaStateE:
        /* <DEDUP_REMOVED lines=99> */
[----:B------:R-:W-:Y:S05]  /*0630*/  CALL.REL.NOINC `($__internal_119_$__cuda_sm20_dblrcp_rn_slowpath_v3) ;  /* 0x0000000800587944 */ /* 0x000fea0003c00000 */
[----:B------:R-:W-:Y:S01]  /*0640*/  MOV R22, R24 ;  /* 0x0000001800167202 */ /* 0x000fe20000000f00 */
[----:B------:R-:W-:-:S07]  /*0650*/  IMAD.MOV.U32 R23, RZ, RZ, R25 ;  /* 0x000000ffff177224 */ /* 0x000fce00078e0019 */
.L_x_4348:
        /* <DEDUP_REMOVED lines=13> */
.L_x_4353:
        /* <DEDUP_REMOVED lines=13> */
.L_x_4350:
[----:B------:R-:W-:Y:S05]  /*0800*/  BSYNC B0 ;  /* 0x0000000000007941 */ /* 0x000fea0003800000 */
.L_x_4349:
        /* <DEDUP_REMOVED lines=60> */
.L_x_4352:
[----:B------:R-:W-:Y:S01]  /*0bd0*/  IMAD.MOV.U32 R30, RZ, RZ, R41 ;  /* 0x000000ffff1e7224 */ /* 0x000fe200078e0029 */
[----:B------:R-:W-:Y:S01]  /*0be0*/  MOV R31, R29 ;  /* 0x0000001d001f7202 */ /* 0x000fe20000000f00 */
[----:B------:R-:W-:Y:S01]  /*0bf0*/  IMAD.MOV.U32 R32, RZ, RZ, R44 ;  /* 0x000000ffff207224 */ /* 0x000fe200078e002c */
[----:B------:R-:W-:-:S07]  /*0c00*/  MOV R33, R22 ;  /* 0x0000001600217202 */ /* 0x000fce0000000f00 */
.L_x_4351:
        /* <DEDUP_REMOVED lines=11> */
[C---:B------:R-:W-:Y:S02]  /*0cc0*/  FSETP.GEU.FTZ.AND P0, PT, R30.reuse, UR7, PT ;  /* 0x000000071e007c0b */ /* 0x040fe4000bf1e000 */
[----:B------:R-:W-:Y:S01]  /*0cd0*/  FSETP.GEU.FTZ.AND P1, PT, R31, UR7, PT ;  /* 0x000000071f007c0b */ /* 0x000fe2000bf3e000 */
[----:B------:R-:W-:Y:S01]  /*0ce0*/  FFMA.FTZ R23, R33, R41, 1.1641532182693481445e-10 ;  /* 0x2f00000021177423 */ /* 0x000fe20000010029 */
[----:B------:R-:W-:Y:S02]  /*0cf0*/  FSET.BF.LT.FTZ.AND R33, R30, UR7, PT ;  /* 0x000000071e217c0a */ /* 0x000fe4000b811000 */
[----:B------:R-:W-:Y:S02]  /*0d00*/  SEL R30, RZ, 0x1, P0 ;  /* 0x00000001ff1e7807 */ /* 0x000fe40000000000 */
[----:B------:R-:W-:Y:S02]  /*0d10*/  SEL R43, RZ, 0x1, P1 ;  /* 0x00000001ff2b7807 */ /* 0x000fe40000800000 */
[----:B------:R-:W-:-:S02]  /*0d20*/  FSET.BF.LT.FTZ.AND R41, R32, UR7, PT ;  /* 0x0000000720297c0a */ /* 0x000fc4000b811000 */
[----:B------:R-:W-:Y:S02]  /*0d30*/  PRMT R30, R43, 0x7604, R30 ;  /* 0x000076042b1e7816 */ /* 0x000fe4000000001e */
[----:B------:R-:W-:Y:S02]  /*0d40*/  FSETP.GEU.FTZ.AND P0, PT, R32, UR7, PT ;  /* 0x0000000720007c0b */ /* 0x000fe4000bf1e000 */
[C---:B------:R-:W-:Y:S02]  /*0d50*/  FSET.BF.LT.FTZ.AND R32, R23.reuse, UR7, PT ;  /* 0x0000000717207c0a */ /* 0x040fe4000b811000 */
[----:B------:R-:W-:Y:S02]  /*0d60*/  SEL R47, RZ, 0x1, P0 ;  /* 0x00000001ff2f7807 */ /* 0x000fe40000000000 */
[----:B------:R-:W-:Y:S02]  /*0d70*/  FSETP.GEU.FTZ.AND P0, PT, R23, UR7, PT ;  /* 0x0000000717007c0b */ /* 0x000fe4000bf1e000 */
[----:B------:R-:W-:-:S02]  /*0d80*/  FSET.BF.LT.FTZ.AND R31, R31, UR7, PT ;  /* 0x000000071f1f7c0a */ /* 0x000fc4000b811000 */
[----:B------:R-:W-:Y:S01]  /*0d90*/  SEL R23, RZ, 0x1, P0 ;  /* 0x00000001ff177807 */ /* 0x000fe20000000000 */
[--C-:B---3--:R-:W-:Y:S02]  /*0da0*/  HADD2.F32 R42, -RZ, R28.reuse.H0_H0 ;  /* 0x2000001cff2a7230 */ /* 0x108fe40000004100 */
[----:B------:R-:W-:Y:S02]  /*0db0*/  HADD2.F32 R46, -RZ, R28.H1_H1 ;  /* 0x3000001cff2e7230 */ /* 0x000fe40000004100 */
[--C-:B------:R-:W-:Y:S02]  /*0dc0*/  HADD2.F32 R28, -RZ, R29.reuse.H0_H0 ;  /* 0x2000001dff1c7230 */ /* 0x100fe40000004100 */
[----:B------:R-:W-:Y:S01]  /*0dd0*/  FMUL.FTZ R33, R33, R42 ;  /* 0x0000002a21217220 */ /* 0x000fe20000410000 */
[----:B------:R-:W-:Y:S01]  /*0de0*/  HADD2.F32 R29, -RZ, R29.H1_H1 ;  /* 0x3000001dff1d7230 */ /* 0x000fe20000004100 */
[----:B------:R-:W-:Y:S01]  /*0df0*/  PRMT R42, R47, 0x7054, R30 ;  /* 0x000070542f2a7816 */ /* 0x000fe2000000001e */
[----:B------:R-:W-:Y:S01]  /*0e00*/  FMUL.FTZ R31, R31, R46 ;  /* 0x0000002e1f1f7220 */ /* 0x000fe20000410000 */
[----:B------:R-:W-:Y:S01]  /*0e10*/  FMUL.FTZ R43, R41, R28 ;  /* 0x0000001c292b7220 */ /* 0x000fe20000410000 */
[----:B------:R-:W-:Y:S01]  /*0e20*/  FMUL.FTZ R28, R36, R33 ;  /* 0x00000021241c7220 */ /* 0x000fe20000410000 */
[----:B------:R-:W0:Y:S01]  /*0e30*/  LDC R41, c[0x0][RZ] ;  /* 0x00000000ff297b82 */ /* 0x000e220000000800 */
[----:B------:R-:W-:Y:S01]  /*0e40*/  FMUL.FTZ R49, R32, R29 ;  /* 0x0000001d20317220 */ /* 0x000fe20000410000 */
[C---:B------:R-:W-:Y:S01]  /*0e50*/  FMUL.FTZ R29, R36.reuse, R43 ;  /* 0x0000002b241d7220 */ /* 0x040fe20000410000 */
[----:B------:R-:W-:Y:S01]  /*0e60*/  PRMT R23, R23, 0x654, R42 ;  /* 0x0000065417177816 */ /* 0x000fe2000000002a */
[C---:B------:R-:W-:Y:S01]  /*0e70*/  FMUL.FTZ R31, R36.reuse, R31 ;  /* 0x0000001f241f7220 */ /* 0x040fe20000410000 */
[----:B------:R-:W-:Y:S01]  /*0e80*/  FMUL.FTZ R32, R36, R49 ;  /* 0x0000003124207220 */ /* 0x000fe20000410000 */
[----:B------:R-:W-:Y:S01]  /*0e90*/  ULDC UR6, c[0x0][0xc] ;  /* 0x0000030000067ab9 */ /* 0x000fe20000000800 */
[----:B------:R-:W-:-:S02]  /*0ea0*/  IADD3 R30, P0, R37, UR8, RZ ;  /* 0x00000008251e7c10 */ /* 0x000fc4000ff1e0ff */
[----:B------:R-:W-:Y:S02]  /*0eb0*/  F2FP.F16.F32.PACK_AB R28, R31, R28 ;  /* 0x0000001c1f1c723e */ /* 0x000fe400000000ff */
[----:B------:R-:W-:Y:S01]  /*0ec0*/  F2FP.F16.F32.PACK_AB R29, R32, R29 ;  /* 0x0000001d201d723e */ /* 0x000fe200000000ff */
[----:B--2---:R-:W-:Y:S01]  /*0ed0*/  IMAD.WIDE.U32 R32, R37, 0x2, R26 ;  /* 0x0000000225207825 */ /* 0x004fe200078e001a */
[----:B------:R-:W-:Y:S02]  /*0ee0*/  IADD3.X R31, RZ, UR9, RZ, P0, !PT ;  /* 0x00000009ff1f7c10 */ /* 0x000fe400087fe4ff */
[----:B------:R-:W-:Y:S02]  /*0ef0*/  MOV R43, R22 ;  /* 0x00000016002b7202 */ /* 0x000fe40000000f00 */
        /* <DEDUP_REMOVED lines=10> */
        .weak           $__internal_119_$__cuda_sm20_dblrcp_rn_slowpath_v3
        .type           $__internal_119_$__cuda_sm20_dblrcp_rn_slowpath_v3,@function
        .size           $__internal_119_$__cuda_sm20_dblrcp_rn_slowpath_v3,(.L_x_11730 - $__internal_119_$__cuda_sm20_dblrcp_rn_slowpath_v3)
$__internal_119_$__cuda_sm20_dblrcp_rn_slowpath_v3:
        /* <DEDUP_REMOVED lines=26> */
.L_x_4356:
        /* <DEDUP_REMOVED lines=10> */
.L_x_4354:
[----:B------:R-:W-:Y:S01]  /*11e0*/  LOP3.LUT R23, R29, 0x80000, RZ, 0xfc, !PT ;  /* 0x000800001d177812 */ /* 0x000fe200078efcff */
[----:B------:R-:W-:-:S07]  /*11f0*/  IMAD.MOV.U32 R22, RZ, RZ, R28 ;  /* 0x000000ffff167224 */ /* 0x000fce00078e001c */
.L_x_4355:
[----:B------:R-:W-:Y:S01]  /*1200*/  MOV R31, 0x0 ;  /* 0x00000000001f7802 */ /* 0x000fe20000000f00 */
[----:B------:R-:W-:Y:S01]  /*1210*/  IMAD.MOV.U32 R25, RZ, RZ, R23 ;  /* 0x000000ffff197224 */ /* 0x000fe200078e0017 */
[----:B------:R-:W-:Y:S02]  /*1220*/  MOV R24, R22 ;  /* 0x0000001600187202 */ /* 0x000fe40000000f00 */
[----:B------:R-:W-:Y:S05]  /*1230*/  RET.REL.NODEC R30 `(_ZN2at6native43_GLOBAL__N__7cc8d1ed_10_Dropout_cu_0e96ed3824fused_dropout_kernel_vecIN3c104HalfEfjLi1ELi4EbEEvNS_4cuda6detail10TensorInfoIKT_T1_EENS7_IS8_SA_EENS7_IT4_SA_EESA_T0_NS_15PhiloxCudaStateE) ;  /* 0xffffffec1e707950 */ /* 0x000fea0003c3ffff */
.L_x_4357:
        /* <DEDUP_REMOVED lines=12> */
.L_x_11730:


//--------------------- .text._ZN2at6native43_GLOBAL__N__7cc8d1ed_10_Dropout_cu_0e96ed3824fused_dropout_kernel_vecIN3c104HalfEfjLi1ELi8EbEEvNS_4cuda6detail10TensorInfoIKT_T1_EENS7_IS8_SA_EENS7_IT4_SA_EESA_T0_NS_15PhiloxCudaStateE --------------------------
	.section	.text._ZN2at6native43_GLOBAL__N__7cc8d1ed_10_Dropout_cu_0e96ed3824fused_dropout_kernel_vecIN3c104HalfEfjLi1ELi8EbEEvNS_4cuda6detail10TensorInfoIKT_T1_EENS7_IS8_SA_EENS7_IT4_SA_EESA_T0_NS_15PhiloxCudaStateE,"ax",@progbits
	.align	128
.text._ZN2at6native43_GLOBAL__N__7cc8d1ed_10_Dropout_cu_0e96ed3824fused_dropout_kernel_vecIN3c104HalfEfjLi1ELi8EbEEvNS_4cuda6detail10TensorInfoIKT_T1_EENS7_IS8_SA_EENS7_IT4_SA_EESA_T0_NS_15PhiloxCudaStateE:
        .type           _ZN2at6native43_GLOBAL__N__7cc8d1ed_10_Dropout_cu_0e96ed3824fused_dropout_kernel_vecIN3c104HalfEfjLi1ELi8EbEEvNS_4cuda6detail10TensorInfoIKT_T1_EENS7_IS8_SA_EENS7_IT4_SA_EESA_T0_NS_15PhiloxCudaStateE,@function
        .size           _ZN2at6native43_GLOBAL__N__7cc8d1ed_10_Dropout_cu_0e96ed3824fused_dropout_kernel_vecIN3c104HalfEfjLi1ELi8EbEEvNS_4cuda6detail10TensorInfoIKT_T1_EENS7_IS8_SA_EENS7_IT4_SA_EESA_T0_NS_15PhiloxCudaStateE,(.L_x_11732 - _ZN2at6native43_GLOBAL__N__7cc8d1ed_10_Dropout_cu_0e96ed3824fused_dropout_kernel_vecIN3c104HalfEfjLi1ELi8EbEEvNS_4cuda6detail10TensorInfoIKT_T1_EENS7_IS8_SA_EENS7_IT4_SA_EESA_T0_NS_15PhiloxCudaStateE)
        .other          _ZN2at6native43_GLOBAL__N__7cc8d1ed_10_Dropout_cu_0e96ed3824fused_dropout_kernel_vecIN3c104HalfEfjLi1ELi8EbEEvNS_4cuda6detail10TensorInfoIKT_T1_EENS7_IS8_SA_EENS7_IT4_SA_EESA_T0_NS_15PhiloxCudaStateE,@"STO_CUDA_ENTRY STV_DEFAULT"
_ZN2at6native43_GLOBAL__N__7cc8d1ed_10_Dropout_cu_0e96ed3824fused_dropout_kernel_vecIN3c104HalfEfjLi1ELi8EbEEvNS_4cuda6detail10TensorInfoIKT_T1_EENS7_IS8_SA_EENS7_IT4_SA_EESA_T0_NS_15PhiloxCudaStateE:
        /* <DEDUP_REMOVED lines=67> */
[----:B0-----:R-:W-:Y:S01]  /*0430*/  DFMA R12, -R14, R30, 1 ;  /* 0x3ff000000e0c742b */ /* 0x001fe2000000011e */
[----:B------:R-:W-:-:S02]  /*0440*/  IADD3 R9, R25, 0x1fd5c5a3, RZ ;  /* 0x1fd5c5a319097810 */ /* 0x000fc40007ffe0ff */
        /* <DEDUP_REMOVED lines=16> */
[----:B------:R-:W-:Y:S01]  /*0550*/  LOP3.LUT R33, R27, R4, R6, 0x96, !PT ;  /* 0x000000041b217212 */ /* 0x000fe200078e9606 */
[----:B------:R-:W-:Y:S01]  /*0560*/  DFMA R28, -R14, R12, 1 ;  /* 0x3ff000000e1c742b */ /* 0x000fe2000000010c */
[----:B------:R-:W-:-:S04]  /*0570*/  IMAD.HI.U32 R3, R31, -0x2daee0ad, RZ ;  /* 0xd2511f531f037827 */ /* 0x000fc800078e00ff */
[----:B------:R-:W-:Y:S01]  /*0580*/  IMAD.HI.U32 R27, R33, -0x326172a9, RZ ;  /* 0xcd9e8d57211b7827 */ /* 0x000fe200078e00ff */
[----:B------:R-:W-:Y:S02]  /*0590*/  LOP3.LUT R26, R3, R26, R5, 0x96, !PT ;  /* 0x0000001a031a7212 */ /* 0x000fe400078e9605 */
[----:B------:R-:W-:Y:S01]  /*05a0*/  DFMA R12, R12, R28, R12 ;  /* 0x0000001c0c0c722b */ /* 0x000fe2000000000c */
[----:B------:R-:W-:Y:S01]  /*05b0*/  VIADD R4, R24, 0x8ff34781 ;  /* 0x8ff3478118047836 */ /* 0x000fe20000000000 */
[----:B------:R-:W-:Y:S01]  /*05c0*/  MOV R3, R32 ;  /* 0x0000002000037202 */ /* 0x000fe20000000f00 */
[----:B------:R-:W-:-:S03]  /*05d0*/  IMAD.MOV.U32 R32, RZ, RZ, R26 ;  /* 0x000000ffff207224 */ /* 0x000fc600078e001a */
[----:B------:R-:W-:Y:S01]  /*05e0*/  LOP3.LUT R27, R27, R2, R4, 0x96, !PT ;  /* 0x000000021b1b7212 */ /* 0x000fe200078e9604 */
[----:B------:R-:W-:-:S03]  /*05f0*/  IMAD.MOV.U32 R2, RZ, RZ, R37 ;  /* 0x000000ffff027224 */ /* 0x000fc600078e0025 */
[----:B------:R-:W-:Y:S01]  /*0600*/  MOV R30, R27 ;  /* 0x0000001b001e7202 */ /* 0x000fe20000000f00 */
[----:B------:R-:W-:Y:S06]  /*0610*/  @P0 BRA `(.L_x_4358) ;  /* 0x0000000000180947 */ /* 0x000fec0003800000 */
[----:B------:R-:W-:Y:S02]  /*0620*/  LOP3.LUT R12, R15, 0x7fffffff, RZ, 0xc0, !PT ;  /* 0x7fffffff0f0c7812 */ /* 0x000fe400078ec0ff */
[----:B------:R-:W-:-:S03]  /*0630*/  MOV R36, 0x660 ;  /* 0x0000066000247802 */ /* 0x000fc60000000f00 */
[----:B------:R-:W-:-:S07]  /*0640*/  VIADD R37, R12, 0xfff00000 ;  /* 0xfff000000c257836 */ /* 0x000fce0000000000 */
[----:B------:R-:W-:Y:S05]  /*0650*/  CALL.REL.NOINC `($__internal_120_$__cuda_sm20_dblrcp_rn_slowpath_v3) ;  /* 0x00000018007c7944 */ /* 0x000fea0003c00000 */
[----:B------:R-:W-:Y:S01]  /*0660*/  IMAD.MOV.U32 R12, RZ, RZ, R14 ;  /* 0x000000ffff0c7224 */ /* 0x000fe200078e000e */
[----:B------:R-:W-:-:S07]  /*0670*/  MOV R13, R15 ;  /* 0x0000000f000d7202 */ /* 0x000fce0000000f00 */
.L_x_4358:
        /* <DEDUP_REMOVED lines=13> */
.L_x_4370:
[----:B------:R-:W-:Y:S01]  /*0750*/  ISETP.NE.AND P0, PT, R37, RZ, PT ;  /* 0x000000ff2500720c */ /* 0x000fe20003f05270 */
[----:B------:R-:W-:Y:S01]  /*0760*/  IMAD R47, R31, -0x2daee0ad, RZ ;  /* 0xd2511f531f2f7824 */ /* 0x000fe200078e02ff */
[----:B------:R-:W-:Y:S01]  /*0770*/  MOV R46, R33 ;  /* 0x00000021002e7202 */ /* 0x000fe20000000f00 */
[----:B------:R-:W-:-:S10]  /*0780*/  IMAD.MOV.U32 R45, RZ, RZ, R32 ;  /* 0x000000ffff2d7224 */ /* 0x000fd400078e0020 */
[----:B-1----:R-:W-:Y:S05]  /*0790*/  @!P0 BRA `(.L_x_4359) ;  /* 0x00000008006c8947 */ /* 0x002fea0003800000 */
        /* <DEDUP_REMOVED lines=13> */
.L_x_4361:
[----:B------:R-:W-:Y:S05]  /*0870*/  BSYNC B0 ;  /* 0x0000000000007941 */ /* 0x000fea0003800000 */
.L_x_4360:
        /* <DEDUP_REMOVED lines=58> */
.L_x_4362:
        /* <DEDUP_REMOVED lines=21> */
.L_x_4364:
[----:B------:R-:W-:Y:S05]  /*0d70*/  BSYNC B0 ;  /* 0x0000000000007941 */ /* 0x000fea0003800000 */
.L_x_4363:
        /* <DEDUP_REMOVED lines=61> */
.L_x_4359:
        /* <DEDUP_REMOVED lines=15> */
.L_x_4367:
[----:B------:R-:W-:Y:S05]  /*1240*/  BSYNC B0 ;  /* 0x0000000000007941 */ /* 0x000fea0003800000 */
.L_x_4366:
        /* <DEDUP_REMOVED lines=27> */
.L_x_4369:
[----:B------:R-:W-:Y:S05]  /*1400*/  BSYNC B0 ;  /* 0x0000000000007941 */ /* 0x000fea0003800000 */
.L_x_4368:
[----:B------:R-:W-:Y:S01]  /*1410*/  LOP3.LUT R12, R12, R49, RZ, 0x3c, !PT ;  /* 0x000000310c0c7212 */ /* 0x000fe200078e3cff */
[----:B------:R-:W-:Y:S01]  /*1420*/  IMAD R44, R48, -0x2daee0ad, RZ ;  /* 0xd2511f53302c7824 */ /* 0x000fe200078e02ff */
[--C-:B------:R-:W-:Y:S01]  /*1430*/  LOP3.LUT R40, R13, R2, R24.reuse, 0x96, !PT ;  /* 0x000000020d287212 */ /* 0x100fe200078e9618 */
[----:B------:R-:W-:Y:S01]  /*1440*/  IMAD R42, R42, -0x326172a9, RZ ;  /* 0xcd9e8d572a2a7824 */ /* 0x000fe200078e02ff */
[----:B------:R-:W-:Y:S01]  /*1450*/  LOP3.LUT R43, R32, R43, RZ, 0x3c, !PT ;  /* 0x0000002b202b7212 */ /* 0x000fe200078e3cff */
[----:B------:R-:W-:Y:S01]  /*1460*/  IMAD.WIDE.U32 R12, R12, -0x326172a9, RZ ;  /* 0xcd9e8d570c0c7825 */ /* 0x000fe200078e00ff */
[----:B------:R-:W-:-:S03]  /*1470*/  LOP3.LUT R14, R15, R33, R24, 0x96, !PT ;  /* 0x000000210f0e7212 */ /* 0x000fc600078e9618 */
[----:B------:R-:W-:Y:S01]  /*1480*/  IMAD.WIDE.U32 R40, R40, -0x2daee0ad, RZ ;  /* 0xd2511f5328287825 */ /* 0x000fe200078e00ff */
[----:B------:R-:W-:-:S03]  /*1490*/  LOP3.LUT R32, R31, R13, RZ, 0x3c, !PT ;  /* 0x0000000d1f207212 */ /* 0x000fc600078e3cff */
[C---:B------:R-:W-:Y:S01]  /*14a0*/  VIADD R48, R44.reuse, 0xa4a23ea6 ;  /* 0xa4a23ea62c307836 */ /* 0x040fe20000000000 */
[----:B------:R-:W-:Y:S01]  /*14b0*/  IADD3 R44, R44, -0x2daee0ad, RZ ;  /* 0xd2511f532c2c7810 */ /* 0x000fe20007ffe0ff */
[----:B------:R-:W-:-:S03]  /*14c0*/  IMAD.HI.U32 R13, R14, -0x2daee0ad, RZ ;  /* 0xd2511f530e0d7827 */ /* 0x000fc600078e00ff */
[--C-:B------:R-:W-:Y:S01]  /*14d0*/  LOP3.LUT R15, R41, R48, R35.reuse, 0x96, !PT ;  /* 0x00000030290f7212 */ /* 0x100fe200078e9623 */
        /* <DEDUP_REMOVED lines=39> */
[----:B------:R-:W-:Y:S02]  /*1750*/  IMAD R49, R15, -0x2daee0ad, RZ ;  /* 0xd2511f530f317824 */ /* 0x000fe400078e02ff */
[----:B------:R-:W-:-:S04]  /*1760*/  IMAD.HI.U32 R44, R31, -0x2daee0ad, RZ ;  /* 0xd2511f531f2c7827 */ /* 0x000fc800078e00ff */
[----:B------:R-:W-:-:S04]  /*1770*/  IMAD.WIDE.U32 R32, R32, -0x2daee0ad, RZ ;  /* 0xd2511f5320207825 */ /* 0x000fc800078e00ff */
[----:B------:R-:W-:Y:S01]  /*1780*/  IMAD.WIDE.U32 R14, R41, -0x326172a9, RZ ;  /* 0xcd9e8d57290e7825 */ /* 0x000fe200078e00ff */
[----:B------:R-:W-:Y:S02]  /*1790*/  LOP3.LUT R41, R13, R42, R17, 0x96, !PT ;  /* 0x0000002a0d297212 */ /* 0x000fe400078e9611 */
[--C-:B------:R-:W-:Y:S02]  /*17a0*/  LOP3.LUT R42, R44, R49, R10.reuse, 0x96, !PT ;  /* 0x000000312c2a7212 */ /* 0x100fe400078e960a */
[----:B------:R-:W-:Y:S01]  /*17b0*/  LOP3.LUT R13, R33, R40, R10, 0x96, !PT ;  /* 0x00000028210d7212 */ /* 0x000fe200078e960a */
        /* <DEDUP_REMOVED lines=25> */
[----:B------:R-:W-:Y:S01]  /*1950*/  IMAD.WIDE.U32 R12, R40, -0x326172a9, RZ ;  /* 0xcd9e8d57280c7825 */ /* 0x000fe200078e00ff */
[----:B------:R-:W-:-:S03]  /*1960*/  MOV R41, R45 ;  /* 0x0000002d00297202 */ /* 0x000fc60000000f00 */
[----:B------:R-:W-:Y:S01]  /*1970*/  IMAD.WIDE.U32 R42, R43, -0x326172a9, RZ ;  /* 0xcd9e8d572b2a7825 */ /* 0x000fe200078e00ff */
[----:B------:R-:W-:-:S03]  /*1980*/  LOP3.LUT R14, R13, R14, R4, 0x96, !PT ;  /* 0x0000000e0d0e7212 */ /* 0x000fc600078e9604 */
[----:B------:R-:W-:Y:S01]  /*1990*/  IMAD R44, R44, -0x2daee0ad, RZ ;  /* 0xd2511f532c2c7824 */ /* 0x000fe200078e02ff */
[----:B------:R-:W-:Y:S01]  /*19a0*/  LOP3.LUT R40, R43, R49, R4, 0x96, !PT ;  /* 0x000000312b287212 */ /* 0x000fe200078e9604 */
[----:B------:R-:W-:-:S04]  /*19b0*/  IMAD.HI.U32 R50, R15, -0x2daee0ad, RZ ;  /* 0xd2511f530f327827 */ /* 0x000fc800078e00ff */
[----:B------:R-:W-:Y:S01]  /*19c0*/  IMAD.HI.U32 R33, R31, -0x2daee0ad, RZ ;  /* 0xd2511f531f217827 */ /* 0x000fe200078e00ff */
[----:B------:R-:W-:Y:S02]  /*19d0*/  LOP3.LUT R50, R50, R44, R5, 0x96, !PT ;  /* 0x0000002c32327212 */ /* 0x000fe400078e9605 */
[----:B------:R-:W-:Y:S01]  /*19e0*/  MOV R44, R30 ;  /* 0x0000001e002c7202 */ /* 0x000fe20000000f00 */
[----:B------:R-:W-:Y:S01]  /*19f0*/  IMAD.MOV.U32 R43, RZ, RZ, R47 ;  /* 0x000000ffff2b7224 */ /* 0x000fe200078e002f */
[----:B------:R-:W-:Y:S01]  /*1a00*/  LOP3.LUT R32, R33, R32, R5, 0x96, !PT ;  /* 0x0000002021207212 */ /* 0x000fe200078e9605 */
[----:B------:R-:W-:Y:S01]  /*1a10*/  IMAD.MOV.U32 R33, RZ, RZ, R12 ;  /* 0x000000ffff217224 */ /* 0x000fe200078e000c */
[----:B------:R-:W-:Y:S01]  /*1a20*/  MOV R30, R14 ;  /* 0x0000000e001e7202 */ /* 0x000fe20000000f00 */
[----:B------:R-:W-:Y:S02]  /*1a30*/  IMAD.MOV.U32 R48, RZ, RZ, R46 ;  /* 0x000000ffff307224 */ /* 0x000fe400078e002e */
[----:B------:R-:W-:-:S07]  /*1a40*/  IMAD R47, R15, -0x2daee0ad, RZ ;  /* 0xd2511f530f2f7824 */ /* 0x000fce00078e02ff */
.L_x_4365:
[----:B0-----:R-:W-:-:S06]  /*1a50*/  IMAD.WIDE.U32 R12, R0, 0x2, R26 ;  /* 0x00000002000c7825 */ /* 0x001fcc00078e001a */
[----:B------:R-:W3:Y:S01]  /*1a60*/  LDG.E.128 R12, desc[UR4][R12.64] ;  /* 0x000000040c0c7981 */ /* 0x000ee2000c1e1d00 */
[----:B------:R-:W-:Y:S01]  /*1a70*/  I2FP.F32.U32 R49, R47 ;  /* 0x0000002f00317245 */ /* 0x000fe20000201000 */
[----:B------:R-:W-:Y:S05]  /*1a80*/  WARPSYNC.ALL ;  /* 0x0000000000007948 */ /* 0x000fea0003800000 */
[----:B------:R-:W-:Y:S01]  /*1a90*/  I2FP.F32.U32 R47, R42 ;  /* 0x0000002a002f7245 */ /* 0x000fe20000201000 */
[----:B------:R-:W-:Y:S01]  /*1aa0*/  IMAD.MOV.U32 R42, RZ, RZ, 0x2f800000 ;  /* 0x2f800000ff2a7424 */ /* 0x000fe200078e00ff */
        /* <DEDUP_REMOVED lines=8> */
[-C--:B------:R-:W-:Y:S01]  /*1b30*/  FFMA.FTZ R46, R43, R42.reuse, 1.1641532182693481445e-10 ;  /* 0x2f0000002b2e7423 */ /* 0x080fe2000001002a */
[----:B------:R-:W-:Y:S01]  /*1b40*/  I2FP.F32.U32 R41, R41 ;  /* 0x0000002900297245 */ /* 0x000fe20000201000 */
[-C--:B------:R-:W-:Y:S01]  /*1b50*/  FFMA.FTZ R43, R47, R42.reuse, 1.1641532182693481445e-10 ;  /* 0x2f0000002f2b7423 */ /* 0x080fe2000001002a */
[----:B------:R-:W-:Y:S01]  /*1b60*/  FSETP.GEU.FTZ.AND P2, PT, R49, UR7, PT ;  /* 0x0000000731007c0b */ /* 0x000fe2000bf5e000 */
[-C--:B------:R-:W-:Y:S01]  /*1b70*/  FFMA.FTZ R53, R53, R42.reuse, 1.1641532182693481445e-10 ;  /* 0x2f00000035357423 */ /* 0x080fe2000001002a */
[----:B------:R-:W-:Y:S01]  /*1b80*/  SEL R40, RZ, 0xffffffff, P3 ;  /* 0xffffffffff287807 */ /* 0x000fe20001800000 */
[----:B------:R-:W-:Y:S01]  /*1b90*/  FFMA.FTZ R47, R41, R42, 1.1641532182693481445e-10 ;  /* 0x2f000000292f7423 */ /* 0x000fe2000001002a */
[----:B------:R-:W-:-:S02]  /*1ba0*/  I2FP.F32.U32 R50, R44 ;  /* 0x0000002c00327245 */ /* 0x000fc40000201000 */
[----:B------:R-:W-:Y:S02]  /*1bb0*/  SEL R41, RZ, 0x1, P2 ;  /* 0x00000001ff297807 */ /* 0x000fe40001000000 */
[----:B------:R-:W-:Y:S01]  /*1bc0*/  SHF.L.U32 R40, R40, 0x8, RZ ;  /* 0x0000000828287819 */ /* 0x000fe200000006ff */
[----:B------:R-:W-:Y:S01]  /*1bd0*/  FFMA.FTZ R42, R50, R42, 1.1641532182693481445e-10 ;  /* 0x2f000000322a7423 */ /* 0x000fe2000001002a */
[C---:B------:R-:W-:Y:S02]  /*1be0*/  FSETP.GEU.FTZ.AND P2, PT, R53.reuse, UR7, PT ;  /* 0x0000000735007c0b */ /* 0x040fe4000bf5e000 */
[----:B------:R-:W-:Y:S02]  /*1bf0*/  LOP3.LUT R41, R40, 0x100, R41, 0xe2, !PT ;  /* 0x0000010028297812 */ /* 0x000fe400078ee229 */
[----:B------:R-:W-:Y:S02]  /*1c00*/  FSETP.GEU.FTZ.AND P1, PT, R46, UR7, PT ;  /* 0x000000072e007c0b */ /* 0x000fe4000bf3e000 */
[----:B------:R-:W-:-:S02]  /*1c10*/  FSET.BF.LT.FTZ.AND R53, R53, UR7, PT ;  /* 0x0000000735357c0a */ /* 0x000fc4000b811000 */
[C---:B------:R-:W-:Y:S02]  /*1c20*/  FSETP.GEU.FTZ.AND P3, PT, R43.reuse, UR7, PT ;  /* 0x000000072b007c0b */ /* 0x040fe4000bf7e000 */
[----:B------:R-:W-:Y:S02]  /*1c30*/  FSET.BF.LT.FTZ.AND R43, R43, UR7, PT ;  /* 0x000000072b2b7c0a */ /* 0x000fe4000b811000 */
[----:B------:R-:W-:Y:S02]  /*1c40*/  FSET.BF.LT.FTZ.AND R49, R49, UR7, PT ;  /* 0x0000000731317c0a */ /* 0x000fe4000b811000 */
[----:B------:R-:W-:Y:S02]  /*1c50*/  SEL R51, RZ, 0xffffffff, P1 ;  /* 0xffffffffff337807 */ /* 0x000fe40000800000 */
[C---:B------:R-:W-:Y:S02]  /*1c60*/  FSETP.GEU.FTZ.AND P1, PT, R45.reuse, UR7, PT ;  /* 0x000000072d007c0b */ /* 0x040fe4000bf3e000 */
[----:B------:R-:W-:Y:S01]  /*1c70*/  FSET.BF.LT.FTZ.AND R45, R45, UR7, PT ;  /* 0x000000072d2d7c0a */ /* 0x000fe2000b811000 */
[----:B------:R-:W-:Y:S01]  /*1c80*/  IMAD.SHL.U32 R51, R51, 0x100, RZ ;  /* 0x0000010033337824 */ /* 0x000fe200078e00ff */
[----:B------:R-:W-:-:S02]  /*1c90*/  FSETP.GEU.FTZ.AND P0, PT, R47, UR7, PT ;  /* 0x000000072f007c0b */ /* 0x000fc4000bf1e000 */
[----:B------:R-:W-:Y:S02]  /*1ca0*/  FSET.BF.LT.FTZ.AND R48, R48, UR7, PT ;  /* 0x0000000730307c0a */ /* 0x000fe4000b811000 */
[----:B------:R-:W-:Y:S02]  /*1cb0*/  SEL R44, RZ, 0x1, P0 ;  /* 0x00000001ff2c7807 */ /* 0x000fe40000000000 */
[----:B------:R-:W-:Y:S02]  /*1cc0*/  FSET.BF.LT.FTZ.AND R46, R46, UR7, PT ;  /* 0x000000072e2e7c0a */ /* 0x000fe4000b811000 */
[----:B------:R-:W-:Y:S02]  /*1cd0*/  LOP3.LUT R44, R51, 0x100, R44, 0xe2, !PT ;  /* 0x00000100332c7812 */ /* 0x000fe400078ee22c */
[----:B------:R-:W-:Y:S01]  /*1ce0*/  FSETP.GEU.FTZ.AND P0, PT, R42, UR7, PT ;  /* 0x000000072a007c0b */ /* 0x000fe2000bf1e000 */
[--C-:B---3--:R-:W-:Y:S02]  /*1cf0*/  HADD2.F32 R40, -RZ, R14.reuse.H0_H0 ;  /* 0x2000000eff287230 */ /* 0x108fe40000004100 */
[----:B------:R-:W-:-:S02]  /*1d00*/  HADD2.F32 R50, -RZ, R14.H1_H1 ;  /* 0x3000000eff327230 */ /* 0x000fc40000004100 */
[--C-:B------:R-:W-:Y:S02]  /*1d10*/  HADD2.F32 R14, -RZ, R15.reuse.H0_H0 ;  /* 0x2000000fff0e7230 */ /* 0x100fe40000004100 */
[----:B------:R-:W-:Y:S01]  /*1d20*/  FMUL.FTZ R53, R53, R40 ;  /* 0x0000002835357220 */ /* 0x000fe20000410000 */
[--C-:B------:R-:W-:Y:S02]  /*1d30*/  HADD2.F32 R52, -RZ, R12.reuse.H0_H0 ;  /* 0x2000000cff347230 */ /* 0x100fe40000004100 */
[----:B------:R-:W-:Y:S01]  /*1d40*/  FMUL.FTZ R43, R43, R50 ;  /* 0x000000322b2b7220 */ /* 0x000fe20000410000 */
[----:B------:R-:W-:Y:S02]  /*1d50*/  HADD2.F32 R12, -RZ, R12.H1_H1 ;  /* 0x3000000cff0c7230 */ /* 0x000fe40000004100 */
[----:B------:R-:W-:Y:S01]  /*1d60*/  FMUL.FTZ R49, R49, R14 ;  /* 0x0000000e31317220 */ /* 0x000fe20000410000 */
[C---:B------:R-:W-:Y:S01]  /*1d70*/  FMUL.FTZ R14, R36.reuse, R53 ;  /* 0x00000035240e7220 */ /* 0x040fe20000410000 */
[----:B------:R-:W-:Y:S01]  /*1d80*/  FMUL.FTZ R53, R36, R43 ;  /* 0x0000002b24357220 */ /* 0x000fe20000410000 */
[----:B------:R-:W-:-:S02]  /*1d90*/  HADD2.F32 R15, -RZ, R15.H1_H1 ;  /* 0x3000000fff0f7230 */ /* 0x000fc40000004100 */
[----:B------:R-:W-:Y:S01]  /*1da0*/  FMUL.FTZ R43, R45, R12 ;  /* 0x0000000c2d2b7220 */ /* 0x000fe20000410000 */
[--C-:B------:R-:W-:Y:S01]  /*1db0*/  HADD2.F32 R51, -RZ, R13.reuse.H0_H0 ;  /* 0x2000000dff337230 */ /* 0x100fe20000004100 */
[----:B------:R-:W0:Y:S01]  /*1dc0*/  LDC R45, c[0x0][RZ] ;  /* 0x00000000ff2d7b82 */ /* 0x000e220000000800 */
[----:B------:R-:W-:Y:S02]  /*1dd0*/  HADD2.F32 R13, -RZ, R13.H1_H1 ;  /* 0x3000000dff0d7230 */ /* 0x000fe40000004100 */
[----:B------:R-:W-:Y:S01]  /*1de0*/  FMUL.FTZ R15, R48, R15 ;  /* 0x0000000f300f7220 */ /* 0x000fe20000410000 */
[----:B------:R-:W-:Y:S01]  /*1df0*/  FSET.BF.LT.FTZ.AND R40, R47, UR7, PT ;  /* 0x000000072f287c0a */ /* 0x000fe2000b811000 */
[----:B------:R-:W-:Y:S01]  /*1e00*/  FMUL.FTZ R49, R36, R49 ;  /* 0x0000003124317220 */ /* 0x000fe20000410000 */
[----:B------:R-:W-:Y:S01]  /*1e10*/  FSET.BF.LT.FTZ.AND R47, R42, UR7, PT ;  /* 0x000000072a2f7c0a */ /* 0x000fe2000b811000 */
[----:B------:R-:W-:Y:S01]  /*1e20*/  FMUL.FTZ R42, R36, R15 ;  /* 0x0000000f242a7220 */ /* 0x000fe20000410000 */
[----:B------:R-:W-:Y:S01]  /*1e30*/  FMUL.FTZ R13, R46, R13 ;  /* 0x0000000d2e0d7220 */ /* 0x000fe20000410000 */
[----:B------:R-:W-:Y:S01]  /*1e40*/  FMUL.FTZ R51, R40, R51 ;  /* 0x0000003328337220 */ /* 0x000fe20000410000 */
[----:B------:R-:W-:Y:S01]  /*1e50*/  SEL R48, RZ, 0xffffffff, P1 ;  /* 0xffffffffff307807 */ /* 0x000fe20000800000 */
[----:B------:R-:W-:Y:S01]  /*1e60*/  FMUL.FTZ R47, R47, R52 ;  /* 0x000000342f2f7220 */ /* 0x000fe20000410000 */
[----:B------:R-:W-:Y:S01]  /*1e70*/  F2FP.F16.F32.PACK_AB R15, R42, R49 ;  /* 0x000000312a0f723e */ /* 0x000fe200000000ff */
[C---:B------:R-:W-:Y:S01]  /*1e80*/  FMUL.FTZ R51, R36.reuse, R51 ;  /* 0x0000003324337220 */ /* 0x040fe20000410000 */
[C---:B------:R-:W-:Y:S01]  /*1e90*/  FMUL.FTZ R40, R36.reuse, R13 ;  /* 0x0000000d24287220 */ /* 0x040fe20000410000 */
[----:B------:R-:W-:Y:S01]  /*1ea0*/  SEL R42, RZ, 0xffffffff, P3 ;  /* 0xffffffffff2a7807 */ /* 0x000fe20001800000 */
[C---:B------:R-:W-:Y:S01]  /*1eb0*/  FMUL.FTZ R12, R36.reuse, R47 ;  /* 0x0000002f240c7220 */ /* 0x040fe20000410000 */
[----:B------:R-:W-:Y:S01]  /*1ec0*/  FMUL.FTZ R43, R36, R43 ;  /* 0x0000002b242b7220 */ /* 0x000fe20000410000 */
[----:B------:R-:W-:Y:S01]  /*1ed0*/  SEL R46, RZ, 0x1, P0 ;  /* 0x00000001ff2e7807 */ /* 0x000fe20000000000 */
[----:B------:R-:W-:Y:S01]  /*1ee0*/  ULDC UR6, c[0x0][0xc] ;  /* 0x0000030000067ab9 */ /* 0x000fe20000000800 */
[----:B------:R-:W-:Y:S01]  /*1ef0*/  F2FP.F16.F32.PACK_AB R13, R40, R51 ;  /* 0x00000033280d723e */ /* 0x000fe200000000ff */
[----:B------:R-:W-:Y:S01]  /*1f00*/  IMAD.SHL.U32 R49, R42, 0x100, RZ ;  /* 0x000001002a317824 */ /* 0x000fe200078e00ff */
[----:B------:R-:W-:-:S02]  /*1f10*/  SHF.L.U32 R47, R48, 0x8, RZ ;  /* 0x00000008302f7819 */ /* 0x000fc400000006ff */
[----:B------:R-:W-:Y:S01]  /*1f20*/  SEL R40, RZ, 0x1, P2 ;  /* 0x00000001ff287807 */ /* 0x000fe20001000000 */
[----:B0-----:R-:W-:Y:S01]  /*1f30*/  IMAD.SHL.U32 R45, R45, 0x8, RZ ;  /* 0x000000082d2d7824 */ /* 0x001fe200078e00ff */
[----:B------:R-:W-:Y:S01]  /*1f40*/  F2FP.F16.F32.PACK_AB R12, R43, R12 ;  /* 0x0000000c2b0c723e */ /* 0x000fe200000000ff */
[C---:B--2---:R-:W-:Y:S01]  /*1f50*/  IMAD.WIDE.U32 R42, R0.reuse, 0x2, R28 ;  /* 0x00000002002a7825 */ /* 0x044fe200078e001c */
[----:B------:R-:W-:Y:S02]  /*1f60*/  F2FP.F16.F32.PACK_AB R14, R53, R14 ;  /* 0x0000000e350e723e */ /* 0x000fe400000000ff */
[----:B------:R-:W-:Y:S02]  /*1f70*/  LOP3.LUT R47, R47, 0x100, R46, 0xe2, !PT ;  /* 0x000001002f2f7812 */ /* 0x000fe400078ee22e */
[----:B------:R-:W-:Y:S01]  /*1f80*/  LOP3.LUT R46, R49, 0x100, R40, 0xe2, !PT ;  /* 0x00000100312e7812 */ /* 0x000fe200078ee228 */
[----:B------:R0:W-:Y:S01]  /*1f90*/  STG.E.128 desc[UR4][R42.64], R12 ;  /* 0x0000000c2a007986 */ /* 0x0001e2000c101d04 */
[----:B------:R-:W-:Y:S01]  /*1fa0*/  IADD3 R40, P0, R0, UR8, RZ ;  /* 0x0000000800287c10 */ /* 0x000fe2000ff1e0ff */
[----:B------:R-:W-:Y:S01]  /*1fb0*/  IMAD R0, R45, UR6, R0 ;  /* 0x000000062d007c24 */ /* 0x000fe2000f8e0200 */
[----:B------:R-:W-:-:S02]  /*1fc0*/  MOV R48, R38 ;  /* 0x0000002600307202 */ /* 0x000fc40000000f00 */
[----:B0-----:R-:W-:Y:S02]  /*1fd0*/  PRMT R13, R46, 0x5410, R41 ;  /* 0x000054102e0d7816 */ /* 0x001fe40000000029 */
[----:B------:R-:W-:Y:S02]  /*1fe0*/  IADD3.X R41, RZ, UR9, RZ, P0, !PT ;  /* 0x00000009ff297c10 */ /* 0x000fe400087fe4ff */
[----:B------:R-:W-:Y:S02]  /*1ff0*/  ISETP.GE.U32.AND P0, PT, R0, UR10, PT ;  /* 0x0000000a00007c0c */ /* 0x000fe4000bf06070 */
[----:B------:R-:W-:-:S05]  /*2000*/  PRMT R12, R47, 0x5410, R44 ;  /* 0x000054102f0c7816 */ /* 0x000fca000000002c */
[----:B------:R1:W-:Y:S01]  /*2010*/  STG.E.64 desc[UR4][R40.64], R12 ;  /* 0x0000000c28007986 */ /* 0x0003e2000c101b04 */
[----:B------:R-:W-:Y:S06]  /*2020*/  BAR.SYNC.DEFER_BLOCKING 0x0 ;  /* 0x0000000000007b1d */ /* 0x000fec0000010000 */
[----:B------:R-:W-:Y:S05]  /*2030*/  @!P0 BRA `(.L_x_4370) ;  /* 0xffffffe400c48947 */ /* 0x000fea000383ffff */
[----:B------:R-:W-:Y:S05]  /*2040*/  EXIT ;  /* 0x000000000000794d */ /* 0x000fea0003800000 */
        .weak           $__internal_120_$__cuda_sm20_dblrcp_rn_slowpath_v3
        .type           $__internal_120_$__cuda_sm20_dblrcp_rn_slowpath_v3,@function
        .size           $__internal_120_$__cuda_sm20_dblrcp_rn_slowpath_v3,(.L_x_11732 - $__internal_120_$__cuda_sm20_dblrcp_rn_slowpath_v3)
$__internal_120_$__cuda_sm20_dblrcp_rn_slowpath_v3:
        /* <DEDUP_REMOVED lines=26> */
.L_x_4373:
        /* <DEDUP_REMOVED lines=10> */
.L_x_4371:
[----:B------:R-:W-:Y:S01]  /*2290*/  LOP3.LUT R13, R29, 0x80000, RZ, 0xfc, !PT ;  /* 0x000800001d0d7812 */ /* 0x000fe200078efcff */
[----:B------:R-:W-:-:S07]  /*22a0*/  IMAD.MOV.U32 R12, RZ, RZ, R28 ;  /* 0x000000ffff0c7224 */ /* 0x000fce00078e001c */
.L_x_4372:
[----:B------:R-:W-:Y:S01]  /*22b0*/  MOV R37, 0x0 ;  /* 0x0000000000257802 */ /* 0x000fe20000000f00 */
[----:B------:R-:W-:Y:S01]  /*22c0*/  IMAD.MOV.U32 R15, RZ, RZ, R13 ;  /* 0x000000ffff0f7224 */ /* 0x000fe200078e000d */
[----:B------:R-:W-:Y:S02]  /*22d0*/  MOV R14, R12 ;  /* 0x0000000c000e7202 */ /* 0x000fe40000000f00 */
[----:B------:R-:W-:Y:S05]  /*22e0*/  RET.REL.NODEC R36 `(_ZN2at6native43_GLOBAL__N__7cc8d1ed_10_Dropout_cu_0e96ed3824fused_dropout_kernel_vecIN3c104HalfEfjLi1ELi8EbEEvNS_4cuda6detail10TensorInfoIKT_T1_EENS7_IS8_SA_EENS7_IT4_SA_EESA_T0_NS_15PhiloxCudaStateE) ;  /* 0xffffffdc24447950 */ /* 0x000fea0003c3ffff */
.L_x_4374:
        /* <DEDUP_REMOVED lines=9> */
.L_x_11732:


//--------------------- .text._ZN2at6native43_GLOBAL__N__7cc8d1ed_10_Dropout_cu_0e96ed3824fused_dropout_kernel_vecIN3c104HalfEfjLi1ELi16EbEEvNS_4cuda6detail10TensorInfoIKT_T1_EENS7_IS8_SA_EENS7_IT4_SA_EESA_T0_NS_15PhiloxCudaStateE --------------------------
	.section	.text._ZN2at6native43_GLOBAL__N__7cc8d1ed_10_Dropout_cu_0e96ed3824fused_dropout_kernel_vecIN3c104HalfEfjLi1ELi16EbEEvNS_4cuda6detail10TensorInfoIKT_T1_EENS7_IS8_SA_EENS7_IT4_SA_EESA_T0_NS_15PhiloxCudaStateE,"ax",@progbits
	.align	128
.text._ZN2at6native43_GLOBAL__N__7cc8d1ed_10_Dropout_cu_0e96ed3824fused_dropout_kernel_vecIN3c104HalfEfjLi1ELi16EbEEvNS_4cuda6detail10TensorInfoIKT_T1_EENS7_IS8_SA_EENS7_IT4_SA_EESA_T0_NS_15PhiloxCudaStateE:
        .type           _ZN2at6native43_GLOBAL__N__7cc8d1ed_10_Dropout_cu_0e96ed3824fused_dropout_kernel_vecIN3c104HalfEfjLi1ELi16EbEEvNS_4cuda6detail10TensorInfoIKT_T1_EENS7_IS8_SA_EENS7_IT4_SA_EESA_T0_NS_15PhiloxCudaStateE,@function
        .size           _ZN2at6native43_GLOBAL__N__7cc8d1ed_10_Dropout_cu_0e96ed3824fused_dropout_kernel_vecIN3c104HalfEfjLi1ELi16EbEEvNS_4cuda6detail10TensorInfoIKT_T1_EENS7_IS8_SA_EENS7_IT4_SA_EESA_T0_NS_15PhiloxCudaStateE,(.L_x_11734 - _ZN2at6native43_GLOBAL__N__7cc8d1ed_10_Dropout_cu_0e96ed3824fused_dropout_kernel_vecIN3c104HalfEfjLi1ELi16EbEEvNS_4cuda6detail10TensorInfoIKT_T1_EENS7_IS8_SA_EENS7_IT4_SA_EESA_T0_NS_15PhiloxCudaStateE)
        .other          _ZN2at6native43_GLOBAL__N__7cc8d1ed_10_Dropout_cu_0e96ed3824fused_dropout_kernel_vecIN3c104HalfEfjLi1ELi16EbEEvNS_4cuda6detail10TensorInfoIKT_T1_EENS7_IS8_SA_EENS7_IT4_SA_EESA_T0_NS_15PhiloxCudaStateE,@"STO_CUDA_ENTRY STV_DEFAULT"
_ZN2at6native43_GLOBAL__N__7cc8d1ed_10_Dropout_cu_0e96ed3824fused_dropout_kernel_vecIN3c104HalfEfjLi1ELi16EbEEvNS_4cuda6detail10TensorInfoIKT_T1_EENS7_IS8_SA_EENS7_IT4_SA_EESA_T0_NS_15PhiloxCudaStateE:
        /* <DEDUP_REMOVED lines=100> */
[----:B------:R-:W-:Y:S05]  /*0640*/  CALL.REL.NOINC `($__internal_121_$__cuda_sm20_dblrcp_rn_slowpath_v3) ;  /* 0x0000003000a87944 */ /* 0x000fea0003c00000 */
.L_x_4375:
        /* <DEDUP_REMOVED lines=16> */
.L_x_4397:
[----:B------:R-:W-:Y:S01]  /*0750*/  ISETP.NE.AND P0, PT, R4, RZ, PT ;  /* 0x000000ff0400720c */ /* 0x000fe20003f05270 */
[----:B---3--:R-:W-:Y:S02]  /*0760*/  IMAD R16, R35, -0x2daee0ad, RZ ;  /* 0xd2511f5323107824 */ /* 0x008fe400078e02ff */
        /* <DEDUP_REMOVED lines=16> */
.L_x_4378:
[----:B------:R-:W-:Y:S05]  /*0870*/  BSYNC B0 ;  /* 0x0000000000007941 */ /* 0x000fea0003800000 */
.L_x_4377:
        /* <DEDUP_REMOVED lines=58> */
.L_x_4379:
        /* <DEDUP_REMOVED lines=23> */
.L_x_4381:
[----:B------:R-:W-:Y:S05]  /*0d90*/  BSYNC B0 ;  /* 0x0000000000007941 */ /* 0x000fea0003800000 */
.L_x_4380:
        /* <DEDUP_REMOVED lines=55> */
.L_x_4382:
        /* <DEDUP_REMOVED lines=17> */
.L_x_4384:
[----:B------:R-:W-:Y:S05]  /*1220*/  BSYNC B0 ;  /* 0x0000000000007941 */ /* 0x000fea0003800000 */
.L_x_4383:
        /* <DEDUP_REMOVED lines=55> */
.L_x_4385:
        /* <DEDUP_REMOVED lines=17> */
.L_x_4387:
[----:B------:R-:W-:Y:S05]  /*16b0*/  BSYNC B0 ;  /* 0x0000000000007941 */ /* 0x000fea0003800000 */
.L_x_4386:
[----:B------:R-:W-:Y:S02]  /*16c0*/  LOP3.LUT R19, R19, UR4, R2, 0x96, !PT ;  /* 0x0000000413137c12 */ /* 0x000fe4000f8e9602 */
        /* <DEDUP_REMOVED lines=40> */
[----:B------:R-:W-:Y:S01]  /*1950*/  IMAD.MOV.U32 R31, RZ, RZ, R12 ;  /* 0x000000ffff1f7224 */ /* 0x000fe200078e000c */
        /* <DEDUP_REMOVED lines=19> */
.L_x_4376:
        /* <DEDUP_REMOVED lines=14> */
.L_x_4390:
[----:B------:R-:W-:Y:S05]  /*1b70*/  BSYNC B0 ;  /* 0x0000000000007941 */ /* 0x000fea0003800000 */
.L_x_4389:
        /* <DEDUP_REMOVED lines=30> */
.L_x_4392:
[----:B------:R-:W-:Y:S05]  /*1d60*/  BSYNC B0 ;  /* 0x0000000000007941 */ /* 0x000fea0003800000 */
.L_x_4391:
        /* <DEDUP_REMOVED lines=25> */
.L_x_4394:
[----:B------:R-:W-:Y:S05]  /*1f00*/  BSYNC B0 ;  /* 0x0000000000007941 */ /* 0x000fea0003800000 */
.L_x_4393:
        /* <DEDUP_REMOVED lines=24> */
.L_x_4396:
[----:B------:R-:W-:Y:S05]  /*2090*/  BSYNC B0 ;  /* 0x0000000000007941 */ /* 0x000fea0003800000 */
.L_x_4395:
        /* <DEDUP_REMOVED lines=213> */
.L_x_4388:
        /* <DEDUP_REMOVED lines=9> */
[----:B0-----:R-:W-:Y:S01]  /*2e80*/  FFMA.FTZ R37, R42, R21, 1.1641532182693481445e-10 ;  /* 0x2f0000002a257423 */ /* 0x001fe20000010015 */
[----:B------:R-:W-:Y:S02]  /*2e90*/  I2FP.F32.U32 R36, R31 ;  /* 0x0000001f00247245 */ /* 0x000fe40000201000 */
[----:B------:R-:W-:Y:S01]  /*2ea0*/  I2FP.F32.U32 R26, R11 ;  /* 0x0000000b001a7245 */ /* 0x000fe20000201000 */
[-C--:B------:R-:W-:Y:S01]  /*2eb0*/  FFMA.FTZ R11, R32, R21.reuse, 1.1641532182693481445e-10 ;  /* 0x2f000000200b7423 */ /* 0x080fe20000010015 */
[----:B------:R-:W-:Y:S01]  /*2ec0*/  I2FP.F32.U32 R41, R40 ;  /* 0x0000002800297245 */ /* 0x000fe20000201000 */
[-C--:B------:R-:W-:Y:S01]  /*2ed0*/  FFMA.FTZ R32, R36, R21.reuse, 1.1641532182693481445e-10 ;  /* 0x2f00000024207423 */ /* 0x080fe20000010015 */
[----:B------:R-:W-:Y:S02]  /*2ee0*/  I2FP.F32.U32 R34, R34 ;  /* 0x0000002200227245 */ /* 0x000fe40000201000 */
[----:B------:R-:W-:Y:S01]  /*2ef0*/  I2FP.F32.U32 R40, R10 ;  /* 0x0000000a00287245 */ /* 0x000fe20000201000 */
[-C--:B------:R-:W-:Y:S01]  /*2f00*/  FFMA.FTZ R10, R39, R21.reuse, 1.1641532182693481445e-10 ;  /* 0x2f000000270a7423 */ /* 0x080fe20000010015 */
[----:B------:R-:W-:Y:S01]  /*2f10*/  FSETP.GEU.FTZ.AND P1, PT, R32, UR30, PT ;  /* 0x0000001e20007c0b */ /* 0x000fe2000bf3e000 */
[----:B------:R-:W-:Y:S01]  /*2f20*/  FFMA.FTZ R36, R34, R21, 1.1641532182693481445e-10 ;  /* 0x2f00000022247423 */ /* 0x000fe20000010015 */
[----:B------:R-:W-:Y:S01]  /*2f30*/  I2FP.F32.U32 R50, R33 ;  /* 0x0000002100327245 */ /* 0x000fe20000201000 */
[----:B------:R-:W-:Y:S01]  /*2f40*/  FFMA.FTZ R33, R40, R21, 1.1641532182693481445e-10 ;  /* 0x2f00000028217423 */ /* 0x000fe20000010015 */
[----:B------:R-:W-:Y:S01]  /*2f50*/  I2FP.F32.U32 R7, R7 ;  /* 0x0000000700077245 */ /* 0x000fe20000201000 */
[----:B------:R-:W-:Y:S01]  /*2f60*/  FFMA.FTZ R39, R26, R21, 1.1641532182693481445e-10 ;  /* 0x2f0000001a277423 */ /* 0x000fe20000010015 */
[----:B------:R-:W-:-:S02]  /*2f70*/  I2FP.F32.U32 R44, R20 ;  /* 0x00000014002c7245 */ /* 0x000fc40000201000 */
[----:B------:R-:W-:Y:S02]  /*2f80*/  SEL R40, RZ, 0xffffffff, P1 ;  /* 0xffffffffff287807 */ /* 0x000fe40000800000 */
[----:B------:R-:W-:Y:S01]  /*2f90*/  I2FP.F32.U32 R20, R8 ;  /* 0x0000000800147245 */ /* 0x000fe20000201000 */
[----:B------:R-:W-:Y:S01]  /*2fa0*/  FFMA.FTZ R8, R41, R21, 1.1641532182693481445e-10 ;  /* 0x2f00000029087423 */ /* 0x000fe20000010015 */
[----:B------:R-:W-:Y:S01]  /*2fb0*/  I2FP.F32.U32 R48, R9 ;  /* 0x0000000900307245 */ /* 0x000fe20000201000 */
[-C--:B------:R-:W-:Y:S01]  /*2fc0*/  FFMA.FTZ R41, R7, R21.reuse, 1.1641532182693481445e-10 ;  /* 0x2f00000007297423 */ /* 0x080fe20000010015 */
[----:B------:R-:W-:Y:S01]  /*2fd0*/  FSETP.GEU.FTZ.AND P0, PT, R36, UR30, PT ;  /* 0x0000001e24007c0b */ /* 0x000fe2000bf1e000 */
[----:B------:R-:W-:Y:S01]  /*2fe0*/  IMAD.SHL.U32 R26, R40, 0x100, RZ ;  /* 0x00000100281a7824 */ /* 0x000fe200078e00ff */
        /* <DEDUP_REMOVED lines=8> */
[----:B------:R-:W-:Y:S01]  /*3070*/  LOP3.LUT R6, R26, 0x100, R7, 0xe2, !PT ;  /* 0x000001001a067812 */ /* 0x000fe200078ee207 */
[-C--:B------:R-:W-:Y:S01]  /*3080*/  FFMA.FTZ R9, R52, R21.reuse, 1.1641532182693481445e-10 ;  /* 0x2f00000034097423 */ /* 0x080fe20000010015 */
[----:B------:R-:W-:Y:S01]  /*3090*/  FSETP.GEU.FTZ.AND P3, PT, R40, UR30, PT ;  /* 0x0000001e28007c0b */ /* 0x000fe2000bf7e000 */
[-C--:B------:R-:W-:Y:S01]  /*30a0*/  FFMA.FTZ R31, R46, R21.reuse, 1.1641532182693481445e-10 ;  /* 0x2f0000002e1f7423 */ /* 0x080fe20000010015 */
[----:B------:R-:W-:Y:S01]  /*30b0*/  FSETP.GEU.FTZ.AND P5, PT, R48, UR30, PT ;  /* 0x0000001e30007c0b */ /* 0x000fe2000bfbe000 */
[----:B------:R-:W-:Y:S01]  /*30c0*/  FFMA.FTZ R27, R50, R21, 1.1641532182693481445e-10 ;  /* 0x2f000000321b7423 */ /* 0x000fe20000010015 */
[----:B------:R-:W-:-:S02]  /*30d0*/  SEL R7, RZ, 0x1, P6 ;  /* 0x00000001ff077807 */ /* 0x000fc40003000000 */
[----:B------:R-:W-:Y:S02]  /*30e0*/  FSETP.GEU.FTZ.AND P6, PT, R10, UR30, PT ;  /* 0x0000001e0a007c0b */ /* 0x000fe4000bfde000 */
[----:B------:R-:W-:Y:S02]  /*30f0*/  FSETP.GEU.FTZ.AND P1, PT, R37, UR30, PT ;  /* 0x0000001e25007c0b */ /* 0x000fe4000bf3e000 */
[----:B------:R-:W-:Y:S02]  /*3100*/  SEL R42, RZ, 0xffffffff, P3 ;  /* 0xffffffffff2a7807 */ /* 0x000fe40001800000 */
[----:B------:R-:W-:Y:S02]  /*3110*/  SEL R20, RZ, 0xffffffff, P5 ;  /* 0xffffffffff147807 */ /* 0x000fe40002800000 */
[----:B------:R-:W-:Y:S01]  /*3120*/  FSETP.GEU.FTZ.AND P4, PT, R45, UR30, PT ;  /* 0x0000001e2d007c0b */ /* 0x000fe2000bf9e000 */
[----:B------:R-:W-:Y:S01]  /*3130*/  IMAD.SHL.U32 R42, R42, 0x100, RZ ;  /* 0x000001002a2a7824 */ /* 0x000fe200078e00ff */
[----:B------:R-:W-:-:S02]  /*3140*/  SEL R46, RZ, 0xffffffff, P6 ;  /* 0xffffffffff2e7807 */ /* 0x000fc40003000000 */
[----:B------:R-:W-:Y:S02]  /*3150*/  FSETP.GEU.FTZ.AND P2, PT, R39, UR30, PT ;  /* 0x0000001e27007c0b */ /* 0x000fe4000bf5e000 */
[----:B------:R-:W-:Y:S01]  /*3160*/  SEL R44, RZ, 0xffffffff, P1 ;  /* 0xffffffffff2c7807 */ /* 0x000fe20000800000 */
[----:B------:R-:W-:Y:S01]  /*3170*/  IMAD.SHL.U32 R47, R46, 0x100, RZ ;  /* 0x000001002e2f7824 */ /* 0x000fe200078e00ff */
[----:B------:R-:W-:Y:S02]  /*3180*/  FSETP.GEU.FTZ.AND P0, PT, R11, UR30, PT ;  /* 0x0000001e0b007c0b */ /* 0x000fe4000bf1e000 */
[----:B------:R-:W-:Y:S02]  /*3190*/  SHF.L.U32 R20, R20, 0x8, RZ ;  /* 0x0000000814147819 */ /* 0x000fe400000006ff */
[----:B------:R-:W-:Y:S02]  /*31a0*/  SEL R21, RZ, 0x1, P4 ;  /* 0x00000001ff157807 */ /* 0x000fe40002000000 */
[----:B------:R-:W-:-:S02]  /*31b0*/  SEL R43, RZ, 0x1, P2 ;  /* 0x00000001ff2b7807 */ /* 0x000fc40001000000 */
[----:B------:R-:W-:Y:S02]  /*31c0*/  SHF.L.U32 R44, R44, 0x8, RZ ;  /* 0x000000082c2c7819 */ /* 0x000fe400000006ff */
[----:B------:R-:W-:Y:S02]  /*31d0*/  SEL R26, RZ, 0x1, P0 ;  /* 0x00000001ff1a7807 */ /* 0x000fe40000000000 */
[----:B------:R-:W-:Y:S02]  /*31e0*/  LOP3.LUT R7, R20, 0x100, R7, 0xe2, !PT ;  /* 0x0000010014077812 */ /* 0x000fe400078ee207 */
[----:B------:R-:W-:Y:S02]  /*31f0*/  LOP3.LUT R20, R42, 0x100, R21, 0xe2, !PT ;  /* 0x000001002a147812 */ /* 0x000fe400078ee215 */
[----:B------:R-:W-:Y:S02]  /*3200*/  LOP3.LUT R21, R44, 0x100, R43, 0xe2, !PT ;  /* 0x000001002c157812 */ /* 0x000fe400078ee22b */
[----:B------:R-:W-:-:S02]  /*3210*/  LOP3.LUT R26, R47, 0x100, R26, 0xe2, !PT ;  /* 0x000001002f1a7812 */ /* 0x000fc400078ee21a */
[----:B------:R-:W-:Y:S02]  /*3220*/  FSET.BF.LT.FTZ.AND R48, R48, UR30, PT ;  /* 0x0000001e30307c0a */ /* 0x000fe4000b811000 */
[----:B------:R-:W-:Y:S02]  /*3230*/  FSET.BF.LT.FTZ.AND R37, R37, UR30, PT ;  /* 0x0000001e25257c0a */ /* 0x000fe4000b811000 */
[----:B------:R-:W-:Y:S02]  /*3240*/  FSET.BF.LT.FTZ.AND R36, R36, UR30, PT ;  /* 0x0000001e24247c0a */ /* 0x000fe4000b811000 */
[----:B------:R-:W-:Y:S02]  /*3250*/  FSETP.GEU.FTZ.AND P2, PT, R31, UR30, PT ;  /* 0x0000001e1f007c0b */ /* 0x000fe4000bf5e000 */
[----:B------:R-:W-:Y:S02]  /*3260*/  FSETP.GEU.FTZ.AND P1, PT, R33, UR30, PT ;  /* 0x0000001e21007c0b */ /* 0x000fe4000bf3e000 */
[----:B------:R-:W-:-:S02]  /*3270*/  FSET.BF.LT.FTZ.AND R31, R31, UR30, PT ;  /* 0x0000001e1f1f7c0a */ /* 0x000fc4000b811000 */
[C---:B------:R-:W-:Y:S02]  /*3280*/  FSETP.GEU.FTZ.AND P5, PT, R8.reuse, UR30, PT ;  /* 0x0000001e08007c0b */ /* 0x040fe4000bfbe000 */
[----:B------:R-:W-:Y:S02]  /*3290*/  FSET.BF.LT.FTZ.AND R8, R8, UR30, PT ;  /* 0x0000001e08087c0a */ /* 0x000fe4000b811000 */
[----:B------:R-:W-:Y:S02]  /*32a0*/  FSETP.GEU.FTZ.AND P3, PT, R27, UR30, PT ;  /* 0x0000001e1b007c0b */ /* 0x000fe4000bf7e000 */
[C---:B------:R-:W-:Y:S02]  /*32b0*/  FSETP.GEU.FTZ.AND P4, PT, R9.reuse, UR30, PT ;  /* 0x0000001e09007c0b */ /* 0x040fe4000bf9e000 */
[----:B------:R-:W-:Y:S02]  /*32c0*/  FSET.BF.LT.FTZ.AND R9, R9, UR30, PT ;  /* 0x0000001e09097c0a */ /* 0x000fe4000b811000 */
[----:B------:R-:W-:-:S02]  /*32d0*/  FSETP.GEU.FTZ.AND P0, PT, R34, UR30, PT ;  /* 0x0000001e22007c0b */ /* 0x000fc4000bf1e000 */
[----:B------:R-:W-:Y:S01]  /*32e0*/  FSET.BF.LT.FTZ.AND R34, R34, UR30, PT ;  /* 0x0000001e22227c0a */ /* 0x000fe2000b811000 */
[--C-:B---3--:R-:W-:Y:S02]  /*32f0*/  HADD2.F32 R46, -RZ, R14.reuse.H0_H0 ;  /* 0x2000000eff2e7230 */ /* 0x108fe40000004100 */
[----:B------:R-:W-:Y:S01]  /*3300*/  HADD2.F32 R44, -RZ, R14.H1_H1 ;  /* 0x3000000eff2c7230 */ /* 0x000fe20000004100 */
[----:B------:R-:W-:Y:S01]  /*3310*/  FSET.BF.LT.FTZ.AND R14, R41, UR30, PT ;  /* 0x0000001e290e7c0a */ /* 0x000fe2000b811000 */
[----:B------:R-:W-:Y:S02]  /*3320*/  HADD2.F32 R47, -RZ, R13.H0_H0 ;  /* 0x2000000dff2f7230 */ /* 0x000fe40000004100 */
[--C-:B------:R-:W-:Y:S02]  /*3330*/  HADD2.F32 R43, -RZ, R15.reuse.H0_H0 ;  /* 0x2000000fff2b7230 */ /* 0x100fe40000004100 */
[----:B------:R-:W-:Y:S01]  /*3340*/  HADD2.F32 R42, -RZ, R15.H1_H1 ;  /* 0x3000000fff2a7230 */ /* 0x000fe20000004100 */
[----:B------:R-:W-:Y:S01]  /*3350*/  FSET.BF.LT.FTZ.AND R15, R45, UR30, PT ;  /* 0x0000001e2d0f7c0a */ /* 0x000fe2000b811000 */
[----:B------:R-:W-:-:S02]  /*3360*/  HADD2.F32 R41, -RZ, R12.H0_H0 ;  /* 0x2000000cff297230 */ /* 0x000fc40000004100 */
[----:B------:R-:W-:Y:S02]  /*3370*/  HADD2.F32 R45, -RZ, R12.H1_H1 ;  /* 0x3000000cff2d7230 */ /* 0x000fe40000004100 */
[----:B------:R-:W-:Y:S01]  /*3380*/  FMUL.FTZ R12, R14, R47 ;  /* 0x0000002f0e0c7220 */ /* 0x000fe20000410000 */
[----:B------:R-:W-:Y:S01]  /*3390*/  FMUL.FTZ R14, R15, R46 ;  /* 0x0000002e0f0e7220 */ /* 0x000fe20000410000 */
[----:B------:R-:W-:Y:S01]  /*33a0*/  FSET.BF.LT.FTZ.AND R15, R40, UR30, PT ;  /* 0x0000001e280f7c0a */ /* 0x000fe2000b811000 */
[----:B------:R-:W-:Y:S01]  /*33b0*/  HADD2.F32 R13, -RZ, R13.H1_H1 ;  /* 0x3000000dff0d7230 */ /* 0x000fe20000004100 */
[----:B------:R-:W-:Y:S01]  /*33c0*/  FSET.BF.LT.FTZ.AND R46, R39, UR30, PT ;  /* 0x0000001e272e7c0a */ /* 0x000fe2000b811000 */
[--C-:B----4-:R-:W-:Y:S01]  /*33d0*/  HADD2.F32 R39, -RZ, R16.reuse.H0_H0 ;  /* 0x20000010ff277230 */ /* 0x110fe20000004100 */
[----:B------:R-:W-:Y:S01]  /*33e0*/  FSET.BF.LT.FTZ.AND R40, R32, UR30, PT ;  /* 0x0000001e20287c0a */ /* 0x000fe2000b811000 */
[----:B------:R-:W-:Y:S01]  /*33f0*/  FMUL.FTZ R44, R15, R44 ;  /* 0x0000002c0f2c7220 */ /* 0x000fe20000410000 */
[----:B------:R-:W-:Y:S01]  /*3400*/  FMUL.FTZ R13, R48, R13 ;  /* 0x0000000d300d7220 */ /* 0x000fe20000410000 */
[----:B------:R-:W-:Y:S01]  /*3410*/  FMUL.FTZ R15, R46, R43 ;  /* 0x0000002b2e0f7220 */ /* 0x000fe20000410000 */
[----:B------:R-:W-:Y:S01]  /*3420*/  FMUL.FTZ R32, R37, R42 ;  /* 0x0000002a25207220 */ /* 0x000fe20000410000 */
[----:B------:R-:W-:-:S02]  /*3430*/  HADD2.F32 R42, -RZ, R16.H1_H1 ;  /* 0x30000010ff2a7230 */ /* 0x000fc40000004100 */
[----:B------:R-:W-:Y:S01]  /*3440*/  FMUL.FTZ R45, R40, R45 ;  /* 0x0000002d282d7220 */ /* 0x000fe20000410000 */
[--C-:B------:R-:W-:Y:S02]  /*3450*/  HADD2.F32 R46, -RZ, R17.reuse.H0_H0 ;  /* 0x20000011ff2e7230 */ /* 0x100fe40000004100 */
[----:B------:R-:W-:Y:S01]  /*3460*/  FMUL.FTZ R36, R36, R41 ;  /* 0x0000002924247220 */ /* 0x000fe20000410000 */
[----:B------:R-:W-:Y:S01]  /*3470*/  HADD2.F32 R48, -RZ, R17.H1_H1 ;  /* 0x30000011ff307230 */ /* 0x000fe20000004100 */
[----:B------:R-:W-:Y:S01]  /*3480*/  FSET.BF.LT.FTZ.AND R17, R33, UR30, PT ;  /* 0x0000001e21117c0a */ /* 0x000fe2000b811000 */
[--C-:B------:R-:W-:Y:S01]  /*3490*/  HADD2.F32 R16, -RZ, R19.reuse.H0_H0 ;  /* 0x20000013ff107230 */ /* 0x100fe20000004100 */
[----:B------:R-:W-:Y:S01]  /*34a0*/  FSET.BF.LT.FTZ.AND R33, R27, UR30, PT ;  /* 0x0000001e1b217c0a */ /* 0x000fe2000b811000 */
[----:B------:R-:W-:Y:S01]  /*34b0*/  HADD2.F32 R19, -RZ, R19.H1_H1 ;  /* 0x30000013ff137230 */ /* 0x000fe20000004100 */
[----:B------:R-:W-:Y:S01]  /*34c0*/  FSET.BF.LT.FTZ.AND R40, R11, UR30, PT ;  /* 0x0000001e0b287c0a */ /* 0x000fe2000b811000 */
[----:B------:R-:W-:-:S02]  /*34d0*/  HADD2.F32 R37, -RZ, R18.H0_H0 ;  /* 0x20000012ff257230 */ /* 0x000fc40000004100 */
[----:B------:R-:W-:Y:S01]  /*34e0*/  FMUL.FTZ R27, R31, R46 ;  /* 0x0000002e1f1b7220 */ /* 0x000fe20000410000 */
[----:B------:R-:W-:Y:S01]  /*34f0*/  FMUL.FTZ R31, R33, R48 ;  /* 0x00000030211f7220 */ /* 0x000fe20000410000 */
[----:B------:R-:W-:Y:S01]  /*3500*/  FMUL.FTZ R19, R8, R19 ;  /* 0x0000001308137220 */ /* 0x000fe20000410000 */
[----:B------:R-:W-:Y:S01]  /*3510*/  FMUL.FTZ R8, R36, UR6 ;  /* 0x0000000624087c20 */ /* 0x000fe20008410000 */
[----:B------:R-:W-:Y:S01]  /*3520*/  FMUL.FTZ R33, R40, R37 ;  /* 0x0000002528217220 */ /* 0x000fe20000410000 */
[----:B------:R-:W-:Y:S01]  /*3530*/  HADD2.F32 R18, -RZ, R18.H1_H1 ;  /* 0x30000012ff127230 */ /* 0x000fe20000004100 */
[----:B------:R-:W-:Y:S01]  /*3540*/  FSET.BF.LT.FTZ.AND R37, R10, UR30, PT ;  /* 0x0000001e0a257c0a */ /* 0x000fe2000b811000 */
[----:B------:R-:W0:Y:S01]  /*3550*/  LDC R36, c[0x0][RZ] ;  /* 0x00000000ff247b82 */ /* 0x000e220000000800 */
[----:B------:R-:W-:Y:S01]  /*3560*/  FMUL.FTZ R12, R12, UR6 ;  /* 0x000000060c0c7c20 */ /* 0x000fe20008410000 */
[----:B------:R-:W-:Y:S01]  /*3570*/  FMUL.FTZ R13, R13, UR6 ;  /* 0x000000060d0d7c20 */ /* 0x000fe20008410000 */
[----:B------:R-:W-:Y:S01]  /*3580*/  FMUL.FTZ R16, R9, R16 ;  /* 0x0000001009107220 */ /* 0x000fe20000410000 */
[----:B------:R-:W-:Y:S01]  /*3590*/  FMUL.FTZ R18, R37, R18 ;  /* 0x0000001225127220 */ /* 0x000fe20000410000 */
[----:B------:R-:W-:Y:S01]  /*35a0*/  FMUL.FTZ R10, R14, UR6 ;  /* 0x000000060e0a7c20 */ /* 0x000fe20008410000 */
[----:B------:R-:W-:Y:S01]  /*35b0*/  FMUL.FTZ R14, R31, UR6 ;  /* 0x000000061f0e7c20 */ /* 0x000fe20008410000 */
[----:B------:R-:W-:Y:S01]  /*35c0*/  F2FP.F16.F32.PACK_AB R9, R13, R12 ;  /* 0x0000000c0d09723e */ /* 0x000fe200000000ff */
[----:B------:R-:W-:Y:S01]  /*35d0*/  FMUL.FTZ R13, R27, UR6 ;  /* 0x000000061b0d7c20 */ /* 0x000fe20008410000 */
[----:B------:R-:W-:Y:S01]  /*35e0*/  FMUL.FTZ R33, R33, UR6 ;  /* 0x0000000621217c20 */ /* 0x000fe20008410000 */
[----:B------:R-:W-:Y:S01]  /*35f0*/  FMUL.FTZ R18, R18, UR6 ;  /* 0x0000000612127c20 */ /* 0x000fe20008410000 */
[----:B------:R-:W-:Y:S01]  /*3600*/  FMUL.FTZ R11, R34, R39 ;  /* 0x00000027220b7220 */ /* 0x000fe20000410000 */
[----:B------:R-:W-:Y:S01]  /*3610*/  FMUL.FTZ R15, R15, UR6 ;  /* 0x000000060f0f7c20 */ /* 0x000fe20008410000 */
[----:B------:R-:W-:Y:S01]  /*3620*/  FMUL.FTZ R32, R32, UR6 ;  /* 0x0000000620207c20 */ /* 0x000fe20008410000 */
[----:B------:R-:W-:Y:S01]  /*3630*/  FMUL.FTZ R17, R17, R42 ;  /* 0x0000002a11117220 */ /* 0x000fe20000410000 */
[----:B------:R-:W-:Y:S01]  /*3640*/  F2FP.F16.F32.PACK_AB R13, R14, R13 ;  /* 0x0000000d0e0d723e */ /* 0x000fe200000000ff */
[----:B------:R-:W-:Y:S01]  /*3650*/  FMUL.FTZ R12, R11, UR6 ;  /* 0x000000060b0c7c20 */ /* 0x000fe20008410000 */
[----:B------:R-:W-:Y:S01]  /*3660*/  F2FP.F16.F32.PACK_AB R14, R18, R33 ;  /* 0x00000021120e723e */ /* 0x000fe200000000ff */
[----:B------:R-:W-:Y:S01]  /*3670*/  FMUL.FTZ R17, R17, UR6 ;  /* 0x0000000611117c20 */ /* 0x000fe20008410000 */
[----:B------:R-:W-:Y:S01]  /*3680*/  F2FP.F16.F32.PACK_AB R11, R32, R15 ;  /* 0x0000000f200b723e */ /* 0x000fe200000000ff */
[----:B------:R-:W-:Y:S01]  /*3690*/  FMUL.FTZ R15, R16, UR6 ;  /* 0x00000006100f7c20 */ /* 0x000fe20008410000 */
[----:B------:R-:W-:Y:S01]  /*36a0*/  SEL R34, RZ, 0xffffffff, P5 ;  /* 0xffffffffff227807 */ /* 0x000fe20002800000 */
[----:B------:R-:W-:Y:S01]  /*36b0*/  FMUL.FTZ R16, R19, UR6 ;  /* 0x0000000613107c20 */ /* 0x000fe20008410000 */
[----:B------:R-:W-:Y:S01]  /*36c0*/  SEL R18, RZ, 0xffffffff, P1 ;  /* 0xffffffffff127807 */ /* 0x000fe20000800000 */
[----:B------:R-:W-:Y:S01]  /*36d0*/  ULDC UR7, c[0x0][0xc] ;  /* 0x0000030000077ab9 */ /* 0x000fe20000000800 */
[----:B------:R-:W-:Y:S01]  /*36e0*/  SEL R27, RZ, 0xffffffff, P3 ;  /* 0xffffffffff1b7807 */ /* 0x000fe20001800000 */
[----:B--2---:R-:W-:Y:S01]  /*36f0*/  IMAD.WIDE.U32 R32, R3, 0x2, R24 ;  /* 0x0000000203207825 */ /* 0x004fe200078e0018 */
[----:B------:R-:W-:-:S03]  /*3700*/  SEL R31, RZ, 0x1, P4 ;  /* 0x00000001ff1f7807 */ /* 0x000fc60002000000 */
[----:B------:R-:W-:Y:S01]  /*3710*/  FMUL.FTZ R39, R44, UR6 ;  /* 0x000000062c277c20 */ /* 0x000fe20008410000 */
[----:B------:R-:W-:Y:S01]  /*3720*/  SHF.L.U32 R40, R34, 0x8, RZ ;  /* 0x0000000822287819 */ /* 0x000fe200000006ff */
[----:B------:R-:W-:Y:S01]  /*3730*/  IMAD.SHL.U32 R18, R18, 0x100, RZ ;  /* 0x0000010012127824 */ /* 0x000fe200078e00ff */
[----:B------:R-:W-:Y:S01]  /*3740*/  F2FP.F16.F32.PACK_AB R12, R17, R12 ;  /* 0x0000000c110c723e */ /* 0x000fe200000000ff */
[----:B------:R-:W-:Y:S01]  /*3750*/  FMUL.FTZ R45, R45, UR6 ;  /* 0x000000062d2d7c20 */ /* 0x000fe20008410000 */
[----:B------:R-:W-:Y:S02]  /*3760*/  SEL R17, RZ, 0x1, P0 ;  /* 0x00000001ff117807 */ /* 0x000fe40000000000 */
[----:B------:R-:W-:Y:S02]  /*3770*/  SEL R19, RZ, 0x1, P2 ;  /* 0x00000001ff137807 */ /* 0x000fe40001000000 */
[----:B------:R-:W-:Y:S02]  /*3780*/  SHF.L.U32 R34, R27, 0x8, RZ ;  /* 0x000000081b227819 */ /* 0x000fe400000006ff */
[----:B------:R-:W-:-:S02]  /*3790*/  F2FP.F16.F32.PACK_AB R15, R16, R15 ;  /* 0x0000000f100f723e */ /* 0x000fc400000000ff */
[----:B------:R-:W-:Y:S02]  /*37a0*/  LOP3.LUT R31, R40, 0x100, R31, 0xe2, !PT ;  /* 0x00000100281f7812 */ /* 0x000fe400078ee21f */
[----:B------:R-:W-:Y:S01]  /*37b0*/  PRMT R16, R7, 0x1054, R6 ;  /* 0x0000105407107816 */ /* 0x000fe20000000006 */
[----:B------:R3:W-:Y:S01]  /*37c0*/  STG.E.128 desc[UR8][R32.64+0x10], R12 ;  /* 0x0000100c20007986 */ /* 0x0007e2000c101d08 */
[----:B0-----:R-:W-:Y:S02]  /*37d0*/  SHF.L.U32 R6, R36, 0x4, RZ ;  /* 0x0000000424067819 */ /* 0x001fe400000006ff */
[----:B------:R-:W-:Y:S02]  /*37e0*/  LOP3.LUT R17, R18, 0x100, R17, 0xe2, !PT ;  /* 0x0000010012117812 */ /* 0x000fe400078ee211 */
[----:B------:R-:W-:Y:S01]  /*37f0*/  LOP3.LUT R18, R34, 0x100, R19, 0xe2, !PT ;  /* 0x0000010022127812 */ /* 0x000fe200078ee213 */
[----:B------:R-:W-:Y:S01]  /*3800*/  IMAD.MOV.U32 R34, RZ, RZ, R28 ;  /* 0x000000ffff227224 */ /* 0x000fe200078e001c */
[----:B------:R-:W-:-:S02]  /*3810*/  PRMT R19, R31, 0x1054, R26 ;  /* 0x000010541f137816 */ /* 0x000fc4000000001a */
[----:B------:R-:W-:Y:S01]  /*3820*/  IADD3 R26, P0, R3, UR10, RZ ;  /* 0x0000000a031a7c10 */ /* 0x000fe2000ff1e0ff */
[----:B------:R-:W-:Y:S01]  /*3830*/  IMAD R3, R6, UR7, R3 ;  /* 0x0000000706037c24 */ /* 0x000fe2000f8e0203 */
[----:B------:R-:W-:Y:S02]  /*3840*/  F2FP.F16.F32.PACK_AB R10, R39, R10 ;  /* 0x0000000a270a723e */ /* 0x000fe400000000ff */
[----:B------:R-:W-:Y:S01]  /*3850*/  F2FP.F16.F32.PACK_AB R8, R45, R8 ;  /* 0x000000082d08723e */ /* 0x000fe200000000ff */
[----:B------:R-:W-:Y:S01]  /*3860*/  IMAD.X R27, RZ, RZ, UR11, P0 ;  /* 0x0000000bff1b7e24 */ /* 0x000fe200080e06ff */
[----:B------:R-:W-:Y:S02]  /*3870*/  ISETP.GE.U32.AND P0, PT, R3, UR31, PT ;  /* 0x0000001f03007c0c */ /* 0x000fe4000bf06070 */
[----:B------:R-:W-:Y:S01]  /*3880*/  PRMT R18, R18, 0x1054, R17 ;  /* 0x0000105412127816 */ /* 0x000fe20000000011 */
[----:B------:R3:W-:Y:S01]  /*3890*/  STG.E.128 desc[UR8][R32.64], R8 ;  /* 0x0000000820007986 */ /* 0x0007e2000c101d08 */
[----:B------:R-:W-:-:S05]  /*38a0*/  PRMT R17, R21, 0x1054, R20 ;  /* 0x0000105415117816 */ /* 0x000fca0000000014 */
[----:B------:R3:W-:Y:S01]  /*38b0*/  STG.E.128 desc[UR8][R26.64], R16 ;  /* 0x000000101a007986 */ /* 0x0007e2000c101d08 */
[----:B------:R-:W-:Y:S06]  /*38c0*/  BAR.SYNC.DEFER_BLOCKING 0x0 ;  /* 0x0000000000007b1d */ /* 0x000fec0000010000 */
[----:B------:R-:W-:Y:S05]  /*38d0*/  @!P0 BRA `(.L_x_4397) ;  /* 0xffffffcc009c8947 */ /* 0x000fea000383ffff */
[----:B------:R-:W-:Y:S05]  /*38e0*/  EXIT ;  /* 0x000000000000794d */ /* 0x000fea0003800000 */
        .weak           $__internal_121_$__cuda_sm20_dblrcp_rn_slowpath_v3
        .type           $__internal_121_$__cuda_sm20_dblrcp_rn_slowpath_v3,@function
        .size           $__internal_121_$__cuda_sm20_dblrcp_rn_slowpath_v3,(.L_x_11734 - $__internal_121_$__cuda_sm20_dblrcp_rn_slowpath_v3)
$__internal_121_$__cuda_sm20_dblrcp_rn_slowpath_v3:
        /* <DEDUP_REMOVED lines=23> */
.L_x_4400:
        /* <DEDUP_REMOVED lines=10> */
.L_x_4398:
[----:B------:R-:W-:Y:S01]  /*3b00*/  LOP3.LUT R11, R9, 0x80000, RZ, 0xfc, !PT ;  /* 0x00080000090b7812 */ /* 0x000fe200078efcff */
[----:B------:R-:W-:-:S07]  /*3b10*/  IMAD.MOV.U32 R10, RZ, RZ, R8 ;  /* 0x000000ffff0a7224 */ /* 0x000fce00078e0008 */
.L_x_4399:
[----:B------:R-:W-:-:S04]  /*3b20*/  MOV R7, 0x0 ;  /* 0x0000000000077802 */ /* 0x000fc80000000f00 */
[----:B------:R-:W-:Y:S05]  /*3b30*/  RET.REL.NODEC R6 `(_ZN2at6native43_GLOBAL__N__7cc8d1ed_10_Dropout_cu_0e96ed3824fused_dropout_kernel_vecIN3c104HalfEfjLi1ELi16EbEEvNS_4cuda6detail10TensorInfoIKT_T1_EENS7_IS8_SA_EENS7_IT4_SA_EESA_T0_NS_15PhiloxCudaStateE) ;  /* 0xffffffc406307950 */ /* 0x000fea0003c3ffff */
.L_x_4401:
        /* <DEDUP_REMOVED lines=12> */
.L_x_11734:


//--------------------- .text._ZN2at6native43_GLOBAL__N__7cc8d1ed_10_Dropout_cu_0e96ed3820fused_dropout_kernelIffjLin1ELin1EbEEvNS_4cuda6detail10TensorInfoIKT_T1_EENS5_IS6_S8_EENS5_IT4_S8_EES8_T0_NS_15PhiloxCudaStateE --------------------------
	.section	.text._ZN2at6native43_GLOBAL__N__7cc8d1ed_10_Dropout_cu_0e96ed3820fused_dropout_kernelIffjLin1ELin1EbEEvNS_4cuda6detail10TensorInfoIKT_T1_EENS5_IS6_S8_EENS5_IT4_S8_EES8_T0_NS_15PhiloxCudaStateE,"ax",@progbits
	.align	128
.text._ZN2at6native43_GLOBAL__N__7cc8d1ed_10_Dropout_cu_0e96ed3820fused_dropout_kernelIffjLin1ELin1EbEEvNS_4cuda6detail10TensorInfoIKT_T1_EENS5_IS6_S8_EENS5_IT4_S8_EES8_T0_NS_15PhiloxCudaStateE:
        .type           _ZN2at6native43_GLOBAL__N__7cc8d1ed_10_Dropout_cu_0e96ed3820fused_dropout_kernelIffjLin1ELin1EbEEvNS_4cuda6detail10TensorInfoIKT_T1_EENS5_IS6_S8_EENS5_IT4_S8_EES8_T0_NS_15PhiloxCudaStateE,@function
        .size           _ZN2at6native43_GLOBAL__N__7cc8d1ed_10_Dropout_cu_0e96ed3820fused_dropout_kernelIffjLin1ELin1EbEEvNS_4cuda6detail10TensorInfoIKT_T1_EENS5_IS6_S8_EENS5_IT4_S8_EES8_T0_NS_15PhiloxCudaStateE,(.L_x_11736 - _ZN2at6native43_GLOBAL__N__7cc8d1ed_10_Dropout_cu_0e96ed3820fused_dropout_kernelIffjLin1ELin1EbEEvNS_4cuda6detail10TensorInfoIKT_T1_EENS5_IS6_S8_EENS5_IT4_S8_EES8_T0_NS_15PhiloxCudaStateE)
        .other          _ZN2at6native43_GLOBAL__N__7cc8d1ed_10_Dropout_cu_0e96ed3820fused_dropout_kernelIffjLin1ELin1EbEEvNS_4cuda6detail10TensorInfoIKT_T1_EENS5_IS6_S8_EENS5_IT4_S8_EES8_T0_NS_15PhiloxCudaStateE,@"STO_CUDA_ENTRY STV_DEFAULT"
_ZN2at6native43_GLOBAL__N__7cc8d1ed_10_Dropout_cu_0e96ed3820fused_dropout_kernelIffjLin1ELin1EbEEvNS_4cuda6detail10TensorInfoIKT_T1_EENS5_IS6_S8_EENS5_IT4_S8_EES8_T0_NS_15PhiloxCudaStateE:
        /* <DEDUP_REMOVED lines=95> */
[----:B------:R-:W-:Y:S05]  /*05f0*/  CALL.REL.NOINC `($__internal_122_$__cuda_sm20_dblrcp_rn_slowpath_v3) ;  /* 0x0000007000487944 */ /* 0x000fea0003c00000 */
.L_x_4402:
        /* <DEDUP_REMOVED lines=48> */
.L_x_4446:
        /* <DEDUP_REMOVED lines=13> */
.L_x_4404:
[----:B------:R-:W-:Y:S05]  /*09d0*/  BSYNC B0 ;  /* 0x0000000000007941 */ /* 0x000fea0003800000 */
.L_x_4403:
        /* <DEDUP_REMOVED lines=69> */
.L_x_4406:
[----:B------:R-:W-:Y:S01]  /*0e30*/  MOV R28, R38 ;  /* 0x00000026001c7202 */ /* 0x000fe20000000f00 */
[----:B------:R-:W-:Y:S01]  /*0e40*/  IMAD.MOV.U32 R29, RZ, RZ, R35 ;  /* 0x000000ffff1d7224 */ /* 0x000fe200078e0023 */
[----:B------:R-:W-:Y:S01]  /*0e50*/  MOV R36, R33 ;  /* 0x0000002100247202 */ /* 0x000fe20000000f00 */
[----:B------:R-:W-:-:S07]  /*0e60*/  IMAD.MOV.U32 R37, RZ, RZ, R26 ;  /* 0x000000ffff257224 */ /* 0x000fce00078e001a */
.L_x_4405:
        /* <DEDUP_REMOVED lines=28> */
.L_x_4411:
        /* <DEDUP_REMOVED lines=99> */
.L_x_4410:
        /* <DEDUP_REMOVED lines=79> */
.L_x_4409:
[----:B------:R-:W0:Y:S01]  /*1b50*/  LDC.64 R28, c[0x0][0x210] ;  /* 0x00008400ff1c7b82 */ /* 0x000e220000000a00 */
[----:B------:R-:W-:Y:S02]  /*1b60*/  ULDC UR4, c[0x0][0x27c] ;  /* 0x00009f0000047ab9 */ /* 0x000fe40000000800 */
[----:B------:R-:W-:-:S04]  /*1b70*/  IMAD R45, R40, UR4, R45 ;  /* 0x00000004282d7c24 */ /* 0x000fc8000f8e022d */
[----:B0-----:R-:W-:-:S05]  /*1b80*/  IMAD.WIDE.U32 R28, R45, 0x4, R28 ;  /* 0x000000042d1c7825 */ /* 0x001fca00078e001c */
[----:B------:R0:W5:Y:S02]  /*1b90*/  LDG.E R40, desc[UR6][R28.64] ;  /* 0x000000061c287981 */ /* 0x000164000c1e1900 */
.L_x_4408:
[----:B------:R-:W-:Y:S05]  /*1ba0*/  BSYNC B0 ;  /* 0x0000000000007941 */ /* 0x000fea0003800000 */
.L_x_4407:
        /* <DEDUP_REMOVED lines=19> */
.L_x_4416:
        /* <DEDUP_REMOVED lines=99> */
.L_x_4415:
        /* <DEDUP_REMOVED lines=78> */
.L_x_4414:
[----:B------:R-:W0:Y:S01]  /*27f0*/  LDC.64 R28, c[0x0][0x210] ;  /* 0x00008400ff1c7b82 */ /* 0x000e220000000a00 */
[----:B------:R-:W-:Y:S02]  /*2800*/  ULDC UR4, c[0x0][0x27c] ;  /* 0x00009f0000047ab9 */ /* 0x000fe40000000800 */
[----:B------:R-:W-:-:S04]  /*2810*/  IMAD R41, R41, UR4, R44 ;  /* 0x0000000429297c24 */ /* 0x000fc8000f8e022c */
[----:B0-----:R-:W-:-:S05]  /*2820*/  IMAD.WIDE.U32 R28, R41, 0x4, R28 ;  /* 0x00000004291c7825 */ /* 0x001fca00078e001c */
[----:B------:R0:W5:Y:S02]  /*2830*/  LDG.E R41, desc[UR6][R28.64] ;  /* 0x000000061c297981 */ /* 0x000164000c1e1900 */
.L_x_4413:
[----:B------:R-:W-:Y:S05]  /*2840*/  BSYNC B0 ;  /* 0x0000000000007941 */ /* 0x000fea0003800000 */
.L_x_4412:
        /* <DEDUP_REMOVED lines=19> */
.L_x_4421:
        /* <DEDUP_REMOVED lines=99> */
.L_x_4420:
        /* <DEDUP_REMOVED lines=79> */
.L_x_4419:
[----:B------:R-:W0:Y:S01]  /*34a0*/  LDC.64 R28, c[0x0][0x210] ;  /* 0x00008400ff1c7b82 */ /* 0x000e220000000a00 */
[----:B------:R-:W-:Y:S02]  /*34b0*/  ULDC UR4, c[0x0][0x27c] ;  /* 0x00009f0000047ab9 */ /* 0x000fe40000000800 */
[----:B------:R-:W-:-:S04]  /*34c0*/  IMAD R45, R42, UR4, R45 ;  /* 0x000000042a2d7c24 */ /* 0x000fc8000f8e022d */
[----:B0-----:R-:W-:-:S05]  /*34d0*/  IMAD.WIDE.U32 R28, R45, 0x4, R28 ;  /* 0x000000042d1c7825 */ /* 0x001fca00078e001c */
[----:B------:R0:W5:Y:S02]  /*34e0*/  LDG.E R42, desc[UR6][R28.64] ;  /* 0x000000061c2a7981 */ /* 0x000164000c1e1900 */
.L_x_4418:
[----:B------:R-:W-:Y:S05]  /*34f0*/  BSYNC B0 ;  /* 0x0000000000007941 */ /* 0x000fea0003800000 */
.L_x_4417:
        /* <DEDUP_REMOVED lines=19> */
.L_x_4426:
        /* <DEDUP_REMOVED lines=99> */
.L_x_4425:
        /* <DEDUP_REMOVED lines=78> */
.L_x_4424:
[----:B------:R-:W0:Y:S01]  /*4140*/  LDC.64 R28, c[0x0][0x210] ;  /* 0x00008400ff1c7b82 */ /* 0x000e220000000a00 */
[----:B------:R-:W-:Y:S02]  /*4150*/  ULDC UR4, c[0x0][0x27c] ;  /* 0x00009f0000047ab9 */ /* 0x000fe40000000800 */
[----:B------:R-:W-:-:S04]  /*4160*/  IMAD R43, R43, UR4, R44 ;  /* 0x000000042b2b7c24 */ /* 0x000fc8000f8e022c */
[----:B0-----:R-:W-:-:S05]  /*4170*/  IMAD.WIDE.U32 R28, R43, 0x4, R28 ;  /* 0x000000042b1c7825 */ /* 0x001fca00078e001c */
[----:B------:R0:W5:Y:S02]  /*4180*/  LDG.E R43, desc[UR6][R28.64] ;  /* 0x000000061c2b7981 */ /* 0x000164000c1e1900 */
.L_x_4423:
[----:B------:R-:W-:Y:S05]  /*4190*/  BSYNC B0 ;  /* 0x0000000000007941 */ /* 0x000fea0003800000 */
.L_x_4422:
        /* <DEDUP_REMOVED lines=18> */
.L_x_4431:
        /* <DEDUP_REMOVED lines=100> */
.L_x_4430:
        /* <DEDUP_REMOVED lines=80> */
.L_x_4429:
[----:B------:R-:W0:Y:S01]  /*4e00*/  LDC.64 R28, c[0x0][0x2e8] ;  /* 0x0000ba00ff1c7b82 */ /* 0x000e220000000a00 */
[----:B------:R-:W-:Y:S01]  /*4e10*/  ULDC UR9, c[0x0][0x49c] ;  /* 0x0001270000097ab9 */ /* 0x000fe20000000800 */
[----:B------:R-:W-:Y:S01]  /*4e20*/  ULDC UR4, c[0x0][0x354] ;  /* 0x0000d50000047ab9 */ /* 0x000fe20000000800 */
[----:B------:R-:W-:Y:S01]  /*4e30*/  FSET.BF.LT.FTZ.AND R47, R36, UR9, PT ;  /* 0x00000009242f7c0a */ /* 0x000fe2000b811000 */
[----:B------:R-:W-:Y:S01]  /*4e40*/  IMAD R45, R44, UR4, R45 ;  /* 0x000000042c2d7c24 */ /* 0x000fe2000f8e022d */
[----:B------:R-:W-:Y:S01]  /*4e50*/  ULDC.64 UR4, c[0x0][0x3c0] ;  /* 0x0000f00000047ab9 */ /* 0x000fe20000000a00 */
[----:B------:R-:W-:Y:S02]  /*4e60*/  FSETP.GEU.FTZ.AND P0, PT, R36, UR9, PT ;  /* 0x0000000924007c0b */ /* 0x000fe4000bf1e000 */
[----:B-----5:R-:W-:Y:S01]  /*4e70*/  FMUL.FTZ R47, R40, R47 ;  /* 0x0000002f282f7220 */ /* 0x020fe20000410000 */
[C---:B------:R-:W-:Y:S02]  /*4e80*/  IADD3 R44, P1, R45.reuse, UR4, RZ ;  /* 0x000000042d2c7c10 */ /* 0x040fe4000ff3e0ff */
[----:B------:R-:W-:Y:S01]  /*4e90*/  SEL R49, RZ, 0x1, P0 ;  /* 0x00000001ff317807 */ /* 0x000fe20000000000 */
[----:B------:R-:W-:Y:S01]  /*4ea0*/  FMUL.FTZ R47, R14, R47 ;  /* 0x0000002f0e2f7220 */ /* 0x000fe20000410000 */
[----:B0-----:R-:W-:-:S04]  /*4eb0*/  IMAD.WIDE.U32 R28, R45, 0x4, R28 ;  /* 0x000000042d1c7825 */ /* 0x001fc800078e001c */
[----:B------:R-:W-:Y:S01]  /*4ec0*/  IMAD.X R45, RZ, RZ, UR5, P1 ;  /* 0x00000005ff2d7e24 */ /* 0x000fe200088e06ff */
[----:B------:R1:W-:Y:S04]  /*4ed0*/  STG.E desc[UR6][R28.64], R47 ;  /* 0x0000002f1c007986 */ /* 0x0003e8000c101906 */
[----:B------:R1:W-:Y:S02]  /*4ee0*/  STG.E.U8 desc[UR6][R44.64], R49 ;  /* 0x000000312c007986 */ /* 0x0003e4000c101106 */
.L_x_4428:
[----:B------:R-:W-:Y:S05]  /*4ef0*/  BSYNC B0 ;  /* 0x0000000000007941 */ /* 0x000fea0003800000 */
.L_x_4427:
[----:B------:R-:W-:Y:S01]  /*4f00*/  IMAD R36, R15, UR8, R0 ;  /* 0x000000080f247c24 */ /* 0x000fe2000f8e0200 */
        /* <DEDUP_REMOVED lines=15> */
.L_x_4436:
        /* <DEDUP_REMOVED lines=100> */
.L_x_4435:
        /* <DEDUP_REMOVED lines=80> */
.L_x_4434:
[----:B------:R-:W0:Y:S01]  /*5b40*/  LDC.64 R28, c[0x0][0x2e8] ;  /* 0x0000ba00ff1c7b82 */ /* 0x000e220000000a00 */
[----:B------:R-:W-:Y:S01]  /*5b50*/  ULDC UR5, c[0x0][0x49c] ;  /* 0x0001270000057ab9 */ /* 0x000fe20000000800 */
[----:B------:R-:W-:Y:S01]  /*5b60*/  ULDC UR4, c[0x0][0x354] ;  /* 0x0000d50000047ab9 */ /* 0x000fe20000000800 */
[C---:B------:R-:W-:Y:S01]  /*5b70*/  FSET.BF.LT.FTZ.AND R44, R37.reuse, UR5, PT ;  /* 0x00000005252c7c0a */ /* 0x040fe2000b811000 */
[----:B------:R-:W-:Y:S01]  /*5b80*/  IMAD R45, R36, UR4, R45 ;  /* 0x00000004242d7c24 */ /* 0x000fe2000f8e022d */
[----:B------:R-:W-:Y:S01]  /*5b90*/  ULDC.64 UR10, c[0x0][0x3c0] ;  /* 0x0000f000000a7ab9 */ /* 0x000fe20000000a00 */
[----:B------:R-:W-:Y:S02]  /*5ba0*/  FSETP.GEU.FTZ.AND P0, PT, R37, UR5, PT ;  /* 0x0000000525007c0b */ /* 0x000fe4000bf1e000 */
[----:B-----5:R-:W-:Y:S01]  /*5bb0*/  FMUL.FTZ R47, R41, R44 ;  /* 0x0000002c292f7220 */ /* 0x020fe20000410000 */
[----:B------:R-:W-:-:S03]  /*5bc0*/  IADD3 R36, P1, R45, UR10, RZ ;  /* 0x0000000a2d247c10 */ /* 0x000fc6000ff3e0ff */
[----:B------:R-:W-:Y:S01]  /*5bd0*/  FMUL.FTZ R47, R14, R47 ;  /* 0x0000002f0e2f7220 */ /* 0x000fe20000410000 */
[----:B------:R-:W-:Y:S01]  /*5be0*/  IADD3.X R37, RZ, UR11, RZ, P1, !PT ;  /* 0x0000000bff257c10 */ /* 0x000fe20008ffe4ff */
[----:B0-----:R-:W-:Y:S01]  /*5bf0*/  IMAD.WIDE.U32 R28, R45, 0x4, R28 ;  /* 0x000000042d1c7825 */ /* 0x001fe200078e001c */
[----:B------:R-:W-:-:S04]  /*5c00*/  SEL R45, RZ, 0x1, P0 ;  /* 0x00000001ff2d7807 */ /* 0x000fc80000000000 */
[----:B------:R2:W-:Y:S04]  /*5c10*/  STG.E desc[UR6][R28.64], R47 ;  /* 0x0000002f1c007986 */ /* 0x0005e8000c101906 */
[----:B------:R2:W-:Y:S02]  /*5c20*/  STG.E.U8 desc[UR6][R36.64], R45 ;  /* 0x0000002d24007986 */ /* 0x0005e4000c101106 */
.L_x_4433:
[----:B------:R-:W-:Y:S05]  /*5c30*/  BSYNC B0 ;  /* 0x0000000000007941 */ /* 0x000fea0003800000 */
.L_x_4432:
[----:B--2---:R-:W-:Y:S01]  /*5c40*/  IMAD R37, R17, 0x2, R0 ;  /* 0x0000000211257824 */ /* 0x004fe200078e0200 */
[----:B------:R-:W-:Y:S04]  /*5c50*/  BSSY B0, `(.L_x_4437) ;  /* 0x00000d2000007945 */ /* 0x000fe80003800000 */
[----:B------:R-:W-:-:S13]  /*5c60*/  ISETP.GE.U32.AND P0, PT, R37, R35, PT ;  /* 0x000000232500720c */ /* 0x000fda0003f06070 */
[----:B------:R-:W-:Y:S05]  /*5c70*/  @P0 BRA `(.L_x_4438) ;  /* 0x0000000c003c0947 */ /* 0x000fea0003800000 */
[----:B01----:R-:W0:Y:S01]  /*5c80*/  LDC R28, c[0x0][0x3b8] ;  /* 0x0000ee00ff1c7b82 */ /* 0x003e220000000800 */
        /* <DEDUP_REMOVED lines=11> */
.L_x_4441:
        /* <DEDUP_REMOVED lines=100> */
.L_x_4440:
        /* <DEDUP_REMOVED lines=80> */
.L_x_4439:
        /* <DEDUP_REMOVED lines=8> */
[C---:B------:R-:W-:Y:S02]  /*6900*/  IADD3 R36, P1, R37.reuse, UR10, RZ ;  /* 0x0000000a25247c10 */ /* 0x040fe4000ff3e0ff */
[----:B------:R-:W-:Y:S01]  /*6910*/  SEL R47, RZ, 0x1, P0 ;  /* 0x00000001ff2f7807 */ /* 0x000fe20000000000 */
[----:B------:R-:W-:Y:S01]  /*6920*/  FMUL.FTZ R45, R14, R45 ;  /* 0x0000002d0e2d7220 */ /* 0x000fe20000410000 */
[----:B0-----:R-:W-:Y:S01]  /*6930*/  IMAD.WIDE.U32 R28, R37, 0x4, R28 ;  /* 0x00000004251c7825 */ /* 0x001fe200078e001c */
[----:B------:R-:W-:-:S04]  /*6940*/  IADD3.X R37, RZ, UR11, RZ, P1, !PT ;  /* 0x0000000bff257c10 */ /* 0x000fc80008ffe4ff */
[----:B------:R2:W-:Y:S04]  /*6950*/  STG.E desc[UR6][R28.64], R45 ;  /* 0x0000002d1c007986 */ /* 0x0005e8000c101906 */
[----:B------:R2:W-:Y:S02]  /*6960*/  STG.E.U8 desc[UR6][R36.64], R47 ;  /* 0x0000002f24007986 */ /* 0x0005e4000c101106 */
.L_x_4438:
[----:B------:R-:W-:Y:S05]  /*6970*/  BSYNC B0 ;  /* 0x0000000000007941 */ /* 0x000fea0003800000 */
.L_x_4437:
[----:B--2---:R-:W-:-:S05]  /*6980*/  IMAD R36, R17, 0x3, R0 ;  /* 0x0000000311247824 */ /* 0x004fca00078e0200 */
        /* <DEDUP_REMOVED lines=14> */
.L_x_4445:
        /* <DEDUP_REMOVED lines=100> */
.L_x_4444:
        /* <DEDUP_REMOVED lines=79> */
.L_x_4443:
        /* <DEDUP_REMOVED lines=10> */
[----:B0-----:R-:W-:-:S04]  /*7640*/  IMAD.WIDE.U32 R28, R35, 0x4, R28 ;  /* 0x00000004231c7825 */ /* 0x001fc800078e001c */
[----:B------:R-:W-:Y:S01]  /*7650*/  FMUL.FTZ R35, R14, R37 ;  /* 0x000000250e237220 */ /* 0x000fe20000410000 */
[----:B------:R-:W-:-:S04]  /*7660*/  IADD3.X R37, RZ, UR11, RZ, P1, !PT ;  /* 0x0000000bff257c10 */ /* 0x000fc80008ffe4ff */
[----:B------:R2:W-:Y:S04]  /*7670*/  STG.E desc[UR6][R28.64], R35 ;  /* 0x000000231c007986 */ /* 0x0005e8000c101906 */
[----:B------:R2:W-:Y:S02]  /*7680*/  STG.E.U8 desc[UR6][R36.64], R39 ;  /* 0x0000002724007986 */ /* 0x0005e4000c101106 */
.L_x_4442:
[----:B------:R-:W-:Y:S01]  /*7690*/  LEA R0, R17, R0, 0x2 ;  /* 0x0000000011007211 */ /* 0x000fe200078e10ff */
[----:B------:R-:W-:Y:S05]  /*76a0*/  WARPSYNC.ALL ;  /* 0x0000000000007948 */ /* 0x000fea0003800000 */
[----:B------:R-:W-:Y:S01]  /*76b0*/  BAR.SYNC.DEFER_BLOCKING 0x0 ;  /* 0x0000000000007b1d */ /* 0x000fe20000010000 */
[----:B------:R-:W-:Y:S01]  /*76c0*/  ISETP.GE.U32.AND P0, PT, R0, R19, PT ;  /* 0x000000130000720c */ /* 0x000fe20003f06070 */
[----:B-1----:R-:W-:Y:S01]  /*76d0*/  IMAD.MOV.U32 R44, RZ, RZ, R26 ;  /* 0x000000ffff2c7224 */ /* 0x002fe200078e001a */
[----:B--2---:R-:W-:Y:S02]  /*76e0*/  MOV R39, R33 ;  /* 0x0000002100277202 */ /* 0x004fe40000000f00 */
[----:B------:R-:W-:-:S09]  /*76f0*/  MOV R38, R34 ;  /* 0x0000002200267202 */ /* 0x000fd20000000f00 */
[----:B------:R-:W-:Y:S05]  /*7700*/  @!P0 BRA `(.L_x_4446) ;  /* 0xffffff90007c8947 */ /* 0x000fea000383ffff */
[----:B------:R-:W-:Y:S05]  /*7710*/  EXIT ;  /* 0x000000000000794d */ /* 0x000fea0003800000 */
        .weak           $__internal_122_$__cuda_sm20_dblrcp_rn_slowpath_v3
        .type           $__internal_122_$__cuda_sm20_dblrcp_rn_slowpath_v3,@function
        .size           $__internal_122_$__cuda_sm20_dblrcp_rn_slowpath_v3,(.L_x_11736 - $__internal_122_$__cuda_sm20_dblrcp_rn_slowpath_v3)
$__internal_122_$__cuda_sm20_dblrcp_rn_slowpath_v3:
        /* <DEDUP_REMOVED lines=23> */
.L_x_4449:
        /* <DEDUP_REMOVED lines=10> */
.L_x_4447:
[----:B------:R-:W-:Y:S02]  /*7930*/  LOP3.LUT R19, R15, 0x80000, RZ, 0xfc, !PT ;  /* 0x000800000f137812 */ /* 0x000fe400078efcff */
[----:B------:R-:W-:-:S07]  /*7940*/  MOV R18, R14 ;  /* 0x0000000e00127202 */ /* 0x000fce0000000f00 */
.L_x_4448:
[----:B------:R-:W-:Y:S01]  /*7950*/  MOV R17, 0x0 ;  /* 0x0000000000117802 */ /* 0x000fe20000000f00 */
[----:B------:R-:W-:Y:S01]  /*7960*/  IMAD.MOV.U32 R22, RZ, RZ, R18 ;  /* 0x000000ffff167224 */ /* 0x000fe200078e0012 */
[----:B------:R-:W-:Y:S02]  /*7970*/  MOV R23, R19 ;  /* 0x0000001300177202 */ /* 0x000fe40000000f00 */
[----:B------:R-:W-:Y:S05]  /*7980*/  RET.REL.NODEC R16 `(_ZN2at6native43_GLOBAL__N__7cc8d1ed_10_Dropout_cu_0e96ed3820fused_dropout_kernelIffjLin1ELin1EbEEvNS_4cuda6detail10TensorInfoIKT_T1_EENS5_IS6_S8_EENS5_IT4_S8_EES8_T0_NS_15PhiloxCudaStateE) ;  /* 0xffffff84109c7950 */ /* 0x000fea0003c3ffff */
.L_x_4450:
        /* <DEDUP_REMOVED lines=15> */
.L_x_11736:


//--------------------- .text._ZN2at6native43_GLOBAL__N__7cc8d1ed_10_Dropout_cu_0e96ed3820fused_dropout_kernelIffjLin1ELi1EbEEvNS_4cuda6detail10TensorInfoIKT_T1_EENS5_IS6_S8_EENS5_IT4_S8_EES8_T0_NS_15PhiloxCudaStateE --------------------------
	.section	.text._ZN2at6native43_GLOBAL__N__7cc8d1ed_10_Dropout_cu_0e96ed3820fused_dropout_kernelIffjLin1ELi1EbEEvNS_4cuda6detail10TensorInfoIKT_T1_EENS5_IS6_S8_EENS5_IT4_S8_EES8_T0_NS_15PhiloxCudaStateE,"ax",@progbits
	.align	128
.text._ZN2at6native43_GLOBAL__N__7cc8d1ed_10_Dropout_cu_0e96ed3820fused_dropout_kernelIffjLin1ELi1EbEEvNS_4cuda6detail10TensorInfoIKT_T1_EENS5_IS6_S8_EENS5_IT4_S8_EES8_T0_NS_15PhiloxCudaStateE:
        .type           _ZN2at6native43_GLOBAL__N__7cc8d1ed_10_Dropout_cu_0e96ed3820fused_dropout_kernelIffjLin1ELi1EbEEvNS_4cuda6detail10TensorInfoIKT_T1_EENS5_IS6_S8_EENS5_IT4_S8_EES8_T0_NS_15PhiloxCudaStateE,@function
        .size           _ZN2at6native43_GLOBAL__N__7cc8d1ed_10_Dropout_cu_0e96ed3820fused_dropout_kernelIffjLin1ELi1EbEEvNS_4cuda6detail10TensorInfoIKT_T1_EENS5_IS6_S8_EENS5_IT4_S8_EES8_T0_NS_15PhiloxCudaStateE,(.L_x_11738 - _ZN2at6native43_GLOBAL__N__7cc8d1ed_10_Dropout_cu_0e96ed3820fused_dropout_kernelIffjLin1ELi1EbEEvNS_4cuda6detail10TensorInfoIKT_T1_EENS5_IS6_S8_EENS5_IT4_S8_EES8_T0_NS_15PhiloxCudaStateE)
        .other          _ZN2at6native43_GLOBAL__N__7cc8d1ed_10_Dropout_cu_0e96ed3820fused_dropout_kernelIffjLin1ELi1EbEEvNS_4cuda6detail10TensorInfoIKT_T1_EENS5_IS6_S8_EENS5_IT4_S8_EES8_T0_NS_15PhiloxCudaStateE,@"STO_CUDA_ENTRY STV_DEFAULT"
_ZN2at6native43_GLOBAL__N__7cc8d1ed_10_Dropout_cu_0e96ed3820fused_dropout_kernelIffjLin1ELi1EbEEvNS_4cuda6detail10TensorInfoIKT_T1_EENS5_IS6_S8_EENS5_IT4_S8_EES8_T0_NS_15PhiloxCudaStateE:
        /* <DEDUP_REMOVED lines=95> */
[----:B------:R-:W-:Y:S05]  /*05f0*/  CALL.REL.NOINC `($__internal_123_$__cuda_sm20_dblrcp_rn_slowpath_v3) ;  /* 0x0000004000047944 */ /* 0x000fea0003c00000 */
.L_x_4451:
        /* <DEDUP_REMOVED lines=42> */
.L_x_4483:
        /* <DEDUP_REMOVED lines=13> */
.L_x_4453:
[----:B------:R-:W-:Y:S05]  /*0970*/  BSYNC B0 ;  /* 0x0000000000007941 */ /* 0x000fea0003800000 */
.L_x_4452:
        /* <DEDUP_REMOVED lines=69> */
.L_x_4455:
[----:B------:R-:W-:Y:S01]  /*0dd0*/  MOV R28, R34 ;  /* 0x00000022001c7202 */ /* 0x000fe20000000f00 */
[----:B------:R-:W-:Y:S01]  /*0de0*/  IMAD.MOV.U32 R29, RZ, RZ, R33 ;  /* 0x000000ffff1d7224 */ /* 0x000fe200078e0021 */
[----:B------:R-:W-:Y:S01]  /*0df0*/  MOV R32, R30 ;  /* 0x0000001e00207202 */ /* 0x000fe20000000f00 */
[----:B------:R-:W-:-:S07]  /*0e00*/  IMAD.MOV.U32 R41, RZ, RZ, R26 ;  /* 0x000000ffff297224 */ /* 0x000fce00078e001a */
.L_x_4454:
        /* <DEDUP_REMOVED lines=28> */
.L_x_4460:
        /* <DEDUP_REMOVED lines=99> */
.L_x_4459:
        /* <DEDUP_REMOVED lines=78> */
.L_x_4458:
[----:B------:R-:W0:Y:S01]  /*1ae0*/  LDC.64 R28, c[0x0][0x210] ;  /* 0x00008400ff1c7b82 */ /* 0x000e220000000a00 */
[----:B------:R-:W-:Y:S02]  /*1af0*/  ULDC UR4, c[0x0][0x27c] ;  /* 0x00009f0000047ab9 */ /* 0x000fe40000000800 */
[----:B------:R-:W-:-:S04]  /*1b00*/  IMAD R37, R42, UR4, R37 ;  /* 0x000000042a257c24 */ /* 0x000fc8000f8e0225 */
[----:B0-----:R-:W-:-:S05]  /*1b10*/  IMAD.WIDE.U32 R28, R37, 0x4, R28 ;  /* 0x00000004251c7825 */ /* 0x001fca00078e001c */
[----:B------:R0:W5:Y:S02]  /*1b20*/  LDG.E R37, desc[UR6][R28.64] ;  /* 0x000000061c257981 */ /* 0x000164000c1e1900 */
.L_x_4457:
[----:B------:R-:W-:Y:S05]  /*1b30*/  BSYNC B0 ;  /* 0x0000000000007941 */ /* 0x000fea0003800000 */
.L_x_4456:
        /* <DEDUP_REMOVED lines=16> */
.L_x_4465:
        /* <DEDUP_REMOVED lines=99> */
.L_x_4464:
        /* <DEDUP_REMOVED lines=79> */
.L_x_4463:
[----:B------:R-:W0:Y:S01]  /*2760*/  LDC.64 R28, c[0x0][0x210] ;  /* 0x00008400ff1c7b82 */ /* 0x000e220000000a00 */
[----:B------:R-:W-:Y:S02]  /*2770*/  ULDC UR4, c[0x0][0x27c] ;  /* 0x00009f0000047ab9 */ /* 0x000fe40000000800 */
[----:B------:R-:W-:-:S04]  /*2780*/  IMAD R41, R41, UR4, R38 ;  /* 0x0000000429297c24 */ /* 0x000fc8000f8e0226 */
[----:B0-----:R-:W-:-:S05]  /*2790*/  IMAD.WIDE.U32 R28, R41, 0x4, R28 ;  /* 0x00000004291c7825 */ /* 0x001fca00078e001c */
[----:B------:R1:W5:Y:S02]  /*27a0*/  LDG.E R38, desc[UR6][R28.64] ;  /* 0x000000061c267981 */ /* 0x000364000c1e1900 */
.L_x_4462:
[----:B------:R-:W-:Y:S05]  /*27b0*/  BSYNC B0 ;  /* 0x0000000000007941 */ /* 0x000fea0003800000 */
.L_x_4461:
        /* <DEDUP_REMOVED lines=16> */
.L_x_4470:
        /* <DEDUP_REMOVED lines=99> */
.L_x_4469:
        /* <DEDUP_REMOVED lines=78> */
.L_x_4468:
[----:B------:R-:W0:Y:S01]  /*33d0*/  LDC.64 R28, c[0x0][0x210] ;  /* 0x00008400ff1c7b82 */ /* 0x000e220000000a00 */
[----:B------:R-:W-:Y:S02]  /*33e0*/  ULDC UR4, c[0x0][0x27c] ;  /* 0x00009f0000047ab9 */ /* 0x000fe40000000800 */
[----:B------:R-:W-:-:S04]  /*33f0*/  IMAD R39, R42, UR4, R39 ;  /* 0x000000042a277c24 */ /* 0x000fc8000f8e0227 */
[----:B0-----:R-:W-:-:S05]  /*3400*/  IMAD.WIDE.U32 R28, R39, 0x4, R28 ;  /* 0x00000004271c7825 */ /* 0x001fca00078e001c */
[----:B------:R2:W5:Y:S02]  /*3410*/  LDG.E R39, desc[UR6][R28.64] ;  /* 0x000000061c277981 */ /* 0x000564000c1e1900 */
.L_x_4467:
[----:B------:R-:W-:Y:S05]  /*3420*/  BSYNC B0 ;  /* 0x0000000000007941 */ /* 0x000fea0003800000 */
.L_x_4466:
        /* <DEDUP_REMOVED lines=16> */
.L_x_4475:
        /* <DEDUP_REMOVED lines=64> */
[----:B------:R-:W-:Y:S01]  /*3930*/  @P1 VIADD R28, R28, -UR11 ;  /* 0x8000000b1c1c1c36 */ /* 0x000fe20008000000 */
[----:B------:R-:W-:-:S04]  /*3940*/  @P1 IADD3 R44, R44, 0x1, RZ ;  /* 0x000000012c2c1810 */ /* 0x000fc80007ffe0ff */
[----:B------:R-:W-:Y:S02]  /*3950*/  ISETP.GE.U32.AND P2, PT, R28, UR11, PT ;  /* 0x0000000b1c007c0c */ /* 0x000fe4000bf46070 */
[----:B------:R-:W-:-:S05]  /*3960*/  MOV R28, RZ ;  /* 0x000000ff001c7202 */ /* 0x000fca0000000f00 */
[----:B------:R-:W-:-:S06]  /*3970*/  IMAD.HI.U32 R47, R29, R47, R28 ;  /* 0x0000002f1d2f7227 */ /* 0x000fcc00078e001c */
        /* <DEDUP_REMOVED lines=30> */
.L_x_4474:
        /* <DEDUP_REMOVED lines=79> */
.L_x_4473:
[----:B------:R-:W0:Y:S01]  /*4050*/  LDC.64 R28, c[0x0][0x210] ;  /* 0x00008400ff1c7b82 */ /* 0x000e220000000a00 */
[----:B------:R-:W-:Y:S02]  /*4060*/  ULDC UR4, c[0x0][0x27c] ;  /* 0x00009f0000047ab9 */ /* 0x000fe40000000800 */
[----:B------:R-:W-:-:S04]  /*4070*/  IMAD R41, R41, UR4, R40 ;  /* 0x0000000429297c24 */ /* 0x000fc8000f8e0228 */
[----:B0-----:R-:W-:-:S05]  /*4080*/  IMAD.WIDE.U32 R28, R41, 0x4, R28 ;  /* 0x00000004291c7825 */ /* 0x001fca00078e001c */
[----:B------:R3:W5:Y:S02]  /*4090*/  LDG.E R40, desc[UR6][R28.64] ;  /* 0x000000061c287981 */ /* 0x000764000c1e1900 */
.L_x_4472:
[----:B------:R-:W-:Y:S05]  /*40a0*/  BSYNC B0 ;  /* 0x0000000000007941 */ /* 0x000fea0003800000 */
.L_x_4471:
        /* <DEDUP_REMOVED lines=11> */
[----:B------:R-:W-:Y:S01]  /*4160*/  ULDC UR4, c[0x0][0x354] ;  /* 0x0000d50000047ab9 */ /* 0x000fe20000000800 */
[----:B------:R-:W-:Y:S01]  /*4170*/  FSET.BF.LT.FTZ.AND R42, R32, UR9, PT ;  /* 0x00000009202a7c0a */ /* 0x000fe2000b811000 */
[----:B------:R-:W-:Y:S01]  /*4180*/  IMAD R41, R0, UR4, RZ ;  /* 0x0000000400297c24 */ /* 0x000fe2000f8e02ff */
        /* <DEDUP_REMOVED lines=10> */
.L_x_4477:
[----:B------:R-:W-:Y:S05]  /*4230*/  BSYNC B0 ;  /* 0x0000000000007941 */ /* 0x000fea0003800000 */
.L_x_4476:
[----:B------:R-:W-:Y:S04]  /*4240*/  BSSY B0, `(.L_x_4478) ;  /* 0x0000011000007945 */ /* 0x000fe80003800000 */
[----:B------:R-:W-:Y:S05]  /*4250*/  @P2 BRA `(.L_x_4479) ;  /* 0x00000000003c2947 */ /* 0x000fea0003800000 */
[----:B01234-:R-:W0:Y:S01]  /*4260*/  LDC.64 R28, c[0x0][0x2e8] ;  /* 0x0000ba00ff1c7b82 */ /* 0x01fe220000000a00 */
[----:B------:R-:W-:Y:S01]  /*4270*/  ULDC UR4, c[0x0][0x49c] ;  /* 0x0001270000047ab9 */ /* 0x000fe20000000800 */
[----:B------:R-:W-:Y:S01]  /*4280*/  ULDC UR5, c[0x0][0x354] ;  /* 0x0000d50000057ab9 */ /* 0x000fe20000000800 */
[----:B------:R-:W-:Y:S01]  /*4290*/  FSET.BF.LT.FTZ.AND R41, R34, UR4, PT ;  /* 0x0000000422297c0a */ /* 0x000fe2000b811000 */
[----:B------:R-:W-:Y:S01]  /*42a0*/  IMAD R33, R48, UR5, RZ ;  /* 0x0000000530217c24 */ /* 0x000fe2000f8e02ff */
        /* <DEDUP_REMOVED lines=10> */
.L_x_4479:
[----:B------:R-:W-:Y:S05]  /*4350*/  BSYNC B0 ;  /* 0x0000000000007941 */ /* 0x000fea0003800000 */
.L_x_4478:
[----:B------:R-:W-:Y:S04]  /*4360*/  BSSY B0, `(.L_x_4480) ;  /* 0x0000011000007945 */ /* 0x000fe80003800000 */
[----:B------:R-:W-:Y:S05]  /*4370*/  @P1 BRA `(.L_x_4481) ;  /* 0x00000000003c1947 */ /* 0x000fea0003800000 */
[----:B01234-:R-:W0:Y:S01]  /*4380*/  LDC.64 R28, c[0x0][0x2e8] ;  /* 0x0000ba00ff1c7b82 */ /* 0x01fe220000000a00 */
[----:B------:R-:W-:Y:S01]  /*4390*/  ULDC UR4, c[0x0][0x49c] ;  /* 0x0001270000047ab9 */ /* 0x000fe20000000800 */
[----:B------:R-:W-:Y:S01]  /*43a0*/  ULDC UR5, c[0x0][0x354] ;  /* 0x0000d50000057ab9 */ /* 0x000fe20000000800 */
[C---:B------:R-:W-:Y:S01]  /*43b0*/  FSET.BF.LT.FTZ.AND R32, R35.reuse, UR4, PT ;  /* 0x0000000423207c0a */ /* 0x040fe2000b811000 */
[----:B------:R-:W-:Y:S01]  /*43c0*/  IMAD R33, R46, UR5, RZ ;  /* 0x000000052e217c24 */ /* 0x000fe2000f8e02ff */
        /* <DEDUP_REMOVED lines=10> */
.L_x_4481:
[----:B------:R-:W-:Y:S05]  /*4470*/  BSYNC B0 ;  /* 0x0000000000007941 */ /* 0x000fea0003800000 */
.L_x_4480:
        /* <DEDUP_REMOVED lines=16> */
.L_x_4482:
        /* <DEDUP_REMOVED lines=9> */
        .weak           $__internal_123_$__cuda_sm20_dblrcp_rn_slowpath_v3
        .type           $__internal_123_$__cuda_sm20_dblrcp_rn_slowpath_v3,@function
        .size           $__internal_123_$__cuda_sm20_dblrcp_rn_slowpath_v3,(.L_x_11738 - $__internal_123_$__cuda_sm20_dblrcp_rn_slowpath_v3)
$__internal_123_$__cuda_sm20_dblrcp_rn_slowpath_v3:
        /* <DEDUP_REMOVED lines=23> */
.L_x_4486:
        /* <DEDUP_REMOVED lines=10> */
.L_x_4484:
[----:B------:R-:W-:Y:S02]  /*4820*/  LOP3.LUT R19, R15, 0x80000, RZ, 0xfc, !PT ;  /* 0x000800000f137812 */ /* 0x000fe400078efcff */
[----:B------:R-:W-:-:S07]  /*4830*/  MOV R18, R14 ;  /* 0x0000000e00127202 */ /* 0x000fce0000000f00 */
.L_x_4485:
[----:B------:R-:W-:Y:S01]  /*4840*/  MOV R17, 0x0 ;  /* 0x0000000000117802 */ /* 0x000fe20000000f00 */
[----:B------:R-:W-:Y:S01]  /*4850*/  IMAD.MOV.U32 R22, RZ, RZ, R18 ;  /* 0x000000ffff167224 */ /* 0x000fe200078e0012 */
[----:B------:R-:W-:Y:S02]  /*4860*/  MOV R23, R19 ;  /* 0x0000001300177202 */ /* 0x000fe40000000f00 */
[----:B------:R-:W-:Y:S05]  /*4870*/  RET.REL.NODEC R16 `(_ZN2at6native43_GLOBAL__N__7cc8d1ed_10_Dropout_cu_0e96ed3820fused_dropout_kernelIffjLin1ELi1EbEEvNS_4cuda6detail10TensorInfoIKT_T1_EENS5_IS6_S8_EENS5_IT4_S8_EES8_T0_NS_15PhiloxCudaStateE) ;  /* 0xffffffb410e07950 */ /* 0x000fea0003c3ffff */
.L_x_4487:
        /* <DEDUP_REMOVED lines=16> */
.L_x_11738:


//--------------------- .text._ZN2at6native43_GLOBAL__N__7cc8d1ed_10_Dropout_cu_0e96ed3820fused_dropout_kernelIffjLi1ELi1EbEEvNS_4cuda6detail10TensorInfoIKT_T1_EENS5_IS6_S8_EENS5_IT4_S8_EES8_T0_NS_15PhiloxCudaStateE --------------------------
	.section	.text._ZN2at6native43_GLOBAL__N__7cc8d1ed_10_Dropout_cu_0e96ed3820fused_dropout_kernelIffjLi1ELi1EbEEvNS_4cuda6detail10TensorInfoIKT_T1_EENS5_IS6_S8_EENS5_IT4_S8_EES8_T0_NS_15PhiloxCudaStateE,"ax",@progbits
	.align	128
.text._ZN2at6native43_GLOBAL__N__7cc8d1ed_10_Dropout_cu_0e96ed3820fused_dropout_kernelIffjLi1ELi1EbEEvNS_4cuda6detail10TensorInfoIKT_T1_EENS5_IS6_S8_EENS5_IT4_S8_EES8_T0_NS_15PhiloxCudaStateE:
        .type           _ZN2at6native43_GLOBAL__N__7cc8d1ed_10_Dropout_cu_0e96ed3820fused_dropout_kernelIffjLi1ELi1EbEEvNS_4cuda6detail10TensorInfoIKT_T1_EENS5_IS6_S8_EENS5_IT4_S8_EES8_T0_NS_15PhiloxCudaStateE,@function
        .size           _ZN2at6native43_GLOBAL__N__7cc8d1ed_10_Dropout_cu_0e96ed3820fused_dropout_kernelIffjLi1ELi1EbEEvNS_4cuda6detail10TensorInfoIKT_T1_EENS5_IS6_S8_EENS5_IT4_S8_EES8_T0_NS_15PhiloxCudaStateE,(.L_x_11740 - _ZN2at6native43_GLOBAL__N__7cc8d1ed_10_Dropout_cu_0e96ed3820fused_dropout_kernelIffjLi1ELi1EbEEvNS_4cuda6detail10TensorInfoIKT_T1_EENS5_IS6_S8_EENS5_IT4_S8_EES8_T0_NS_15PhiloxCudaStateE)
        .other          _ZN2at6native43_GLOBAL__N__7cc8d1ed_10_Dropout_cu_0e96ed3820fused_dropout_kernelIffjLi1ELi1EbEEvNS_4cuda6detail10TensorInfoIKT_T1_EENS5_IS6_S8_EENS5_IT4_S8_EES8_T0_NS_15PhiloxCudaStateE,@"STO_CUDA_ENTRY STV_DEFAULT"
_ZN2at6native43_GLOBAL__N__7cc8d1ed_10_Dropout_cu_0e96ed3820fused_dropout_kernelIffjLi1ELi1EbEEvNS_4cuda6detail10TensorInfoIKT_T1_EENS5_IS6_S8_EENS5_IT4_S8_EES8_T0_NS_15PhiloxCudaStateE:
        /* <DEDUP_REMOVED lines=95> */
[----:B------:R-:W-:Y:S05]  /*05f0*/  CALL.REL.NOINC `($__internal_124_$__cuda_sm20_dblrcp_rn_slowpath_v3) ;  /* 0x0000000c008c7944 */ /* 0x000fea0003c00000 */
.L_x_4488:
        /* <DEDUP_REMOVED lines=41> */
.L_x_4500:
        /* <DEDUP_REMOVED lines=13> */
.L_x_4490:
[----:B------:R-:W-:Y:S05]  /*0960*/  BSYNC B0 ;  /* 0x0000000000007941 */ /* 0x000fea0003800000 */
.L_x_4489:
        /* <DEDUP_REMOVED lines=69> */
.L_x_4492:
[----:B------:R-:W-:Y:S01]  /*0dc0*/  IMAD.MOV.U32 R46, RZ, RZ, R32 ;  /* 0x000000ffff2e7224 */ /* 0x000fe200078e0020 */
[----:B------:R-:W-:Y:S01]  /*0dd0*/  MOV R43, R28 ;  /* 0x0000001c002b7202 */ /* 0x000fe20000000f00 */
[----:B------:R-:W-:Y:S01]  /*0de0*/  IMAD.MOV.U32 R45, RZ, RZ, R37 ;  /* 0x000000ffff2d7224 */ /* 0x000fe200078e0025 */
[----:B------:R-:W-:-:S07]  /*0df0*/  MOV R39, R24 ;  /* 0x0000001800277202 */ /* 0x000fce0000000f00 */
.L_x_4491:
        /* <DEDUP_REMOVED lines=35> */
[----:B------:R-:W-:Y:S01]  /*1030*/  IMAD R29, R4, UR4, RZ ;  /* 0x00000004041d7c24 */ /* 0x000fe2000f8e02ff */
[----:B------:R-:W-:-:S03]  /*1040*/  FSETP.GEU.FTZ.AND P3, PT, R47, UR11, PT ;  /* 0x0000000b2f007c0b */ /* 0x000fc6000bf7e000 */
[----:B-----5:R-:W-:Y:S01]  /*1050*/  FMUL.FTZ R27, R3, R26 ;  /* 0x0000001a031b7220 */ /* 0x020fe20000410000 */
[C---:B------:R-:W-:Y:S01]  /*1060*/  IADD3 R26, P4, R29.reuse, UR8, RZ ;  /* 0x000000081d1a7c10 */ /* 0x040fe2000ff9e0ff */
[----:B0-----:R-:W-:Y:S01]  /*1070*/  IMAD.WIDE.U32 R28, R29, 0x4, R22 ;  /* 0x000000041d1c7825 */ /* 0x001fe200078e0016 */
[----:B------:R-:W-:-:S03]  /*1080*/  SEL R33, RZ, 0x1, P3 ;  /* 0x00000001ff217807 */ /* 0x000fc60001800000 */
[----:B------:R-:W-:Y:S01]  /*1090*/  FMUL.FTZ R31, R18, R27 ;  /* 0x0000001b121f7220 */ /* 0x000fe20000410000 */
[----:B------:R-:W-:-:S04]  /*10a0*/  IADD3.X R27, RZ, UR9, RZ, P4, !PT ;  /* 0x00000009ff1b7c10 */ /* 0x000fc8000a7fe4ff */
[----:B------:R2:W-:Y:S04]  /*10b0*/  STG.E desc[UR6][R28.64], R31 ;  /* 0x0000001f1c007986 */ /* 0x0005e8000c101906 */
[----:B------:R2:W-:Y:S02]  /*10c0*/  STG.E.U8 desc[UR6][R26.64], R33 ;  /* 0x000000211a007986 */ /* 0x0005e4000c101106 */
.L_x_4494:
[----:B------:R-:W-:Y:S05]  /*10d0*/  BSYNC B0 ;  /* 0x0000000000007941 */ /* 0x000fea0003800000 */
.L_x_4493:
[----:B------:R-:W-:Y:S01]  /*10e0*/  BSSY B0, `(.L_x_4495) ;  /* 0x0000010000007945 */ /* 0x000fe20003800000 */
[----:B-12---:R-:W-:Y:S01]  /*10f0*/  I2FP.F32.U32 R31, R39 ;  /* 0x00000027001f7245 */ /* 0x006fe20000201000 */
[-C--:B------:R-:W-:Y:S01]  /*1100*/  FFMA.FTZ R45, R45, R46.reuse, 1.1641532182693481445e-10 ;  /* 0x2f0000002d2d7423 */ /* 0x080fe2000001002e */
[----:B------:R-:W-:Y:S01]  /*1110*/  FFMA.FTZ R43, R43, R46, 1.1641532182693481445e-10 ;  /* 0x2f0000002b2b7423 */ /* 0x000fe2000001002e */
[----:B------:R-:W-:Y:S06]  /*1120*/  @P2 BRA `(.L_x_4496) ;  /* 0x00000000002c2947 */ /* 0x000fec0003800000 */
[C---:B------:R-:W-:Y:S01]  /*1130*/  FSET.BF.LT.FTZ.AND R27, R43.reuse, UR11, PT ;  /* 0x0000000b2b1b7c0a */ /* 0x040fe2000b811000 */
[----:B------:R-:W-:Y:S01]  /*1140*/  IMAD R29, R40, UR4, RZ ;  /* 0x00000004281d7c24 */ /* 0x000fe2000f8e02ff */
[----:B------:R-:W-:-:S03]  /*1150*/  FSETP.GEU.FTZ.AND P2, PT, R43, UR11, PT ;  /* 0x0000000b2b007c0b */ /* 0x000fc6000bf5e000 */
[----:B-----5:R-:W-:Y:S01]  /*1160*/  FMUL.FTZ R27, R2, R27 ;  /* 0x0000001b021b7220 */ /* 0x020fe20000410000 */
[C---:B------:R-:W-:Y:S01]  /*1170*/  IADD3 R26, P3, R29.reuse, UR8, RZ ;  /* 0x000000081d1a7c10 */ /* 0x040fe2000ff7e0ff */
[----:B0-----:R-:W-:Y:S01]  /*1180*/  IMAD.WIDE.U32 R28, R29, 0x4, R22 ;  /* 0x000000041d1c7825 */ /* 0x001fe200078e0016 */
[----:B------:R-:W-:-:S03]  /*1190*/  SEL R39, RZ, 0x1, P2 ;  /* 0x00000001ff277807 */ /* 0x000fc60001000000 */
[----:B------:R-:W-:Y:S01]  /*11a0*/  FMUL.FTZ R33, R18, R27 ;  /* 0x0000001b12217220 */ /* 0x000fe20000410000 */
[----:B------:R-:W-:-:S04]  /*11b0*/  IMAD.X R27, RZ, RZ, UR9, P3 ;  /* 0x00000009ff1b7e24 */ /* 0x000fc800098e06ff */
[----:B------:R1:W-:Y:S04]  /*11c0*/  STG.E desc[UR6][R28.64], R33 ;  /* 0x000000211c007986 */ /* 0x0003e8000c101906 */
[----:B------:R1:W-:Y:S02]  /*11d0*/  STG.E.U8 desc[UR6][R26.64], R39 ;  /* 0x000000271a007986 */ /* 0x0003e4000c101106 */
.L_x_4496:
[----:B------:R-:W-:Y:S05]  /*11e0*/  BSYNC B0 ;  /* 0x0000000000007941 */ /* 0x000fea0003800000 */
.L_x_4495:
[----:B------:R-:W-:Y:S04]  /*11f0*/  BSSY B0, `(.L_x_4497) ;  /* 0x000000d000007945 */ /* 0x000fe80003800000 */
[----:B------:R-:W-:Y:S05]  /*1200*/  @P1 BRA `(.L_x_4498) ;  /* 0x00000000002c1947 */ /* 0x000fea0003800000 */
        /* <DEDUP_REMOVED lines=11> */
.L_x_4498:
[----:B------:R-:W-:Y:S05]  /*12c0*/  BSYNC B0 ;  /* 0x0000000000007941 */ /* 0x000fea0003800000 */
.L_x_4497:
[----:B------:R-:W-:Y:S01]  /*12d0*/  FFMA.FTZ R31, R31, R46, 1.1641532182693481445e-10 ;  /* 0x2f0000001f1f7423 */ /* 0x000fe2000001002e */
[----:B------:R-:W-:Y:S06]  /*12e0*/  @P0 BRA `(.L_x_4499) ;  /* 0x00000000002c0947 */ /* 0x000fec0003800000 */
[C---:B------:R-:W-:Y:S01]  /*12f0*/  FSET.BF.LT.FTZ.AND R4, R31.reuse, UR11, PT ;  /* 0x0000000b1f047c0a */ /* 0x040fe2000b811000 */
[----:B-12---:R-:W-:Y:S01]  /*1300*/  IMAD R29, R44, UR4, RZ ;  /* 0x000000042c1d7c24 */ /* 0x006fe2000f8e02ff */
        /* <DEDUP_REMOVED lines=9> */
.L_x_4499:
[----:B------:R-:W-:Y:S01]  /*13a0*/  IMAD R4, R17, UR5, R44 ;  /* 0x0000000511047c24 */ /* 0x000fe2000f8e022c */
[----:B------:R-:W-:Y:S05]  /*13b0*/  WARPSYNC.ALL ;  /* 0x0000000000007948 */ /* 0x000fea0003800000 */
[----:B------:R-:W-:Y:S01]  /*13c0*/  BAR.SYNC.DEFER_BLOCKING 0x0 ;  /* 0x0000000000007b1d */ /* 0x000fe20000010000 */
[----:B------:R-:W-:Y:S01]  /*13d0*/  ISETP.GE.U32.AND P0, PT, R4, R19, PT ;  /* 0x000000130400720c */ /* 0x000fe20003f06070 */
[----:B-123--:R-:W-:Y:S01]  /*13e0*/  IMAD.MOV.U32 R33, RZ, RZ, R37 ;  /* 0x000000ffff217224 */ /* 0x00efe200078e0025 */
[----:B------:R-:W-:Y:S02]  /*13f0*/  MOV R40, R24 ;  /* 0x0000001800287202 */ /* 0x000fe40000000f00 */
[----:B------:R-:W-:-:S09]  /*1400*/  MOV R32, R38 ;  /* 0x0000002600207202 */ /* 0x000fd20000000f00 */
[----:B------:R-:W-:Y:S05]  /*1410*/  @!P0 BRA `(.L_x_4500) ;  /* 0xfffffff4001c8947 */ /* 0x000fea000383ffff */
[----:B------:R-:W-:Y:S05]  /*1420*/  EXIT ;  /* 0x000000000000794d */ /* 0x000fea0003800000 */
        .weak           $__internal_124_$__cuda_sm20_dblrcp_rn_slowpath_v3
        .type           $__internal_124_$__cuda_sm20_dblrcp_rn_slowpath_v3,@function
        .size           $__internal_124_$__cuda_sm20_dblrcp_rn_slowpath_v3,(.L_x_11740 - $__internal_124_$__cuda_sm20_dblrcp_rn_slowpath_v3)
$__internal_124_$__cuda_sm20_dblrcp_rn_slowpath_v3:
        /* <DEDUP_REMOVED lines=23> */
.L_x_4503:
        /* <DEDUP_REMOVED lines=10> */
.L_x_4501:
[----:B------:R-:W-:Y:S02]  /*1640*/  LOP3.LUT R19, R3, 0x80000, RZ, 0xfc, !PT ;  /* 0x0008000003137812 */ /* 0x000fe400078efcff */
[----:B------:R-:W-:-:S07]  /*1650*/  MOV R18, R2 ;  /* 0x0000000200127202 */ /* 0x000fce0000000f00 */
.L_x_4502:
[----:B------:R-:W-:Y:S01]  /*1660*/  IMAD.MOV.U32 R2, RZ, RZ, R0 ;  /* 0x000000ffff027224 */ /* 0x000fe200078e0000 */
[----:B------:R-:W-:Y:S01]  /*1670*/  MOV R3, 0x0 ;  /* 0x0000000000037802 */ /* 0x000fe20000000f00 */
[----:B------:R-:W-:Y:S01]  /*1680*/  IMAD.MOV.U32 R24, RZ, RZ, R18 ;  /* 0x000000ffff187224 */ /* 0x000fe200078e0012 */
[----:B------:R-:W-:Y:S02]  /*1690*/  MOV R25, R19 ;  /* 0x0000001300197202 */ /* 0x000fe40000000f00 */
[----:B------:R-:W-:Y:S05]  /*16a0*/  RET.REL.NODEC R2 `(_ZN2at6native43_GLOBAL__N__7cc8d1ed_10_Dropout_cu_0e96ed3820fused_dropout_kernelIffjLi1ELi1EbEEvNS_4cuda6detail10TensorInfoIKT_T1_EENS5_IS6_S8_EENS5_IT4_S8_EES8_T0_NS_15PhiloxCudaStateE) ;  /* 0xffffffe802547950 */ /* 0x000fea0003c3ffff */
.L_x_4504:
        /* <DEDUP_REMOVED lines=13> */
.L_x_11740:


//--------------------- .text._ZN2at6native43_GLOBAL__N__7cc8d1ed_10_Dropout_cu_0e96ed3824fused_dropout_kernel_vecIffjLi1ELi2EbEEvNS_4cuda6detail10TensorInfoIKT_T1_EENS5_IS6_S8_EENS5_IT4_S8_EES8_T0_NS_15PhiloxCudaStateE --------------------------
	.section	.text._ZN2at6native43_GLOBAL__N__7cc8d1ed_10_Dropout_cu_0e96ed3824fused_dropout_kernel_vecIffjLi1ELi2EbEEvNS_4cuda6detail10TensorInfoIKT_T1_EENS5_IS6_S8_EENS5_IT4_S8_EES8_T0_NS_15PhiloxCudaStateE,"ax",@progbits
	.align	128
.text._ZN2at6native43_GLOBAL__N__7cc8d1ed_10_Dropout_cu_0e96ed3824fused_dropout_kernel_vecIffjLi1ELi2EbEEvNS_4cuda6detail10TensorInfoIKT_T1_EENS5_IS6_S8_EENS5_IT4_S8_EES8_T0_NS_15PhiloxCudaStateE:
        .type           _ZN2at6native43_GLOBAL__N__7cc8d1ed_10_Dropout_cu_0e96ed3824fused_dropout_kernel_vecIffjLi1ELi2EbEEvNS_4cuda6detail10TensorInfoIKT_T1_EENS5_IS6_S8_EENS5_IT4_S8_EES8_T0_NS_15PhiloxCudaStateE,@function
        .size           _ZN2at6native43_GLOBAL__N__7cc8d1ed_10_Dropout_cu_0e96ed3824fused_dropout_kernel_vecIffjLi1ELi2EbEEvNS_4cuda6detail10TensorInfoIKT_T1_EENS5_IS6_S8_EENS5_IT4_S8_EES8_T0_NS_15PhiloxCudaStateE,(.L_x_11742 - _ZN2at6native43_GLOBAL__N__7cc8d1ed_10_Dropout_cu_0e96ed3824fused_dropout_kernel_vecIffjLi1ELi2EbEEvNS_4cuda6detail10TensorInfoIKT_T1_EENS5_IS6_S8_EENS5_IT4_S8_EES8_T0_NS_15PhiloxCudaStateE)
        .other          _ZN2at6native43_GLOBAL__N__7cc8d1ed_10_Dropout_cu_0e96ed3824fused_dropout_kernel_vecIffjLi1ELi2EbEEvNS_4cuda6detail10TensorInfoIKT_T1_EENS5_IS6_S8_EENS5_IT4_S8_EES8_T0_NS_15PhiloxCudaStateE,@"STO_CUDA_ENTRY STV_DEFAULT"
_ZN2at6native43_GLOBAL__N__7cc8d1ed_10_Dropout_cu_0e96ed3824fused_dropout_kernel_vecIffjLi1ELi2EbEEvNS_4cuda6detail10TensorInfoIKT_T1_EENS5_IS6_S8_EENS5_IT4_S8_EES8_T0_NS_15PhiloxCudaStateE:
        /* <DEDUP_REMOVED lines=104> */
[----:B------:R-:W-:Y:S05]  /*0680*/  CALL.REL.NOINC `($__internal_125_$__cuda_sm20_dblrcp_rn_slowpath_v3) ;  /* 0x0000000400d47944 */ /* 0x000fea0003c00000 */
.L_x_4505:
        /* <DEDUP_REMOVED lines=14> */
.L_x_4510:
        /* <DEDUP_REMOVED lines=13> */
.L_x_4507:
[----:B------:R-:W-:Y:S05]  /*0840*/  BSYNC B0 ;  /* 0x0000000000007941 */ /* 0x000fea0003800000 */
.L_x_4506:
        /* <DEDUP_REMOVED lines=54> */
.L_x_4509:
[----:B------:R-:W-:Y:S01]  /*0bb0*/  MOV R43, R39 ;  /* 0x00000027002b7202 */ /* 0x000fe20000000f00 */
[----:B------:R-:W-:-:S07]  /*0bc0*/  IMAD.MOV.U32 R39, RZ, RZ, R40 ;  /* 0x000000ffff277224 */ /* 0x000fce00078e0028 */
.L_x_4508:
[----:B0-----:R-:W-:-:S06]  /*0bd0*/  IMAD.WIDE.U32 R24, R5, 0x4, R20 ;  /* 0x0000000405187825 */ /* 0x001fcc00078e0014 */
[----:B------:R-:W3:Y:S01]  /*0be0*/  LDG.E.64 R24, desc[UR6][R24.64] ;  /* 0x0000000618187981 */ /* 0x000ee2000c1e1b00 */
[----:B------:R-:W-:Y:S01]  /*0bf0*/  HFMA2.MMA R40, -RZ, RZ, 0.1171875, 0 ;  /* 0x2f800000ff287435 */ /* 0x000fe200000001ff */
[----:B------:R-:W0:Y:S01]  /*0c00*/  LDC R42, c[0x0][0xc] ;  /* 0x00000300ff2a7b82 */ /* 0x000e220000000800 */
[----:B------:R-:W-:Y:S01]  /*0c10*/  I2FP.F32.U32 R29, R43 ;  /* 0x0000002b001d7245 */ /* 0x000fe20000201000 */
[----:B------:R-:W-:Y:S05]  /*0c20*/  WARPSYNC.ALL ;  /* 0x0000000000007948 */ /* 0x000fea0003800000 */
[----:B------:R-:W-:Y:S02]  /*0c30*/  I2FP.F32.U32 R39, R39 ;  /* 0x0000002700277245 */ /* 0x000fe40000201000 */
[----:B------:R-:W-:-:S03]  /*0c40*/  FFMA.FTZ R29, R29, R40, 1.1641532182693481445e-10 ;  /* 0x2f0000001d1d7423 */ /* 0x000fc60000010028 */
[----:B------:R-:W-:Y:S02]  /*0c50*/  FFMA.FTZ R39, R39, R40, 1.1641532182693481445e-10 ;  /* 0x2f00000027277423 */ /* 0x000fe40000010028 */
[C---:B------:R-:W-:Y:S02]  /*0c60*/  FSET.BF.LT.FTZ.AND R41, R29.reuse, UR5, PT ;  /* 0x000000051d297c0a */ /* 0x040fe4000b811000 */
[----:B------:R-:W-:Y:S02]  /*0c70*/  FSETP.GEU.FTZ.AND P0, PT, R29, UR5, PT ;  /* 0x000000051d007c0b */ /* 0x000fe4000bf1e000 */
[C---:B------:R-:W-:Y:S02]  /*0c80*/  FSET.BF.LT.FTZ.AND R40, R39.reuse, UR5, PT ;  /* 0x0000000527287c0a */ /* 0x040fe4000b811000 */
[----:B------:R-:W-:Y:S02]  /*0c90*/  SEL R29, RZ, 0x1, P0 ;  /* 0x00000001ff1d7807 */ /* 0x000fe40000000000 */
[----:B------:R-:W-:-:S04]  /*0ca0*/  FSETP.GEU.FTZ.AND P1, PT, R39, UR5, PT ;  /* 0x0000000527007c0b */ /* 0x000fc8000bf3e000 */
[----:B------:R-:W-:-:S04]  /*0cb0*/  SEL R39, RZ, 0x1, P1 ;  /* 0x00000001ff277807 */ /* 0x000fc80000800000 */
[----:B------:R-:W-:Y:S02]  /*0cc0*/  PRMT R29, R39, 0x7604, R29 ;  /* 0x00007604271d7816 */ /* 0x000fe4000000001d */
[----:B------:R-:W-:Y:S01]  /*0cd0*/  MOV R39, R27 ;  /* 0x0000001b00277202 */ /* 0x000fe20000000f00 */
[----:B---3--:R-:W-:Y:S01]  /*0ce0*/  FMUL.FTZ R44, R41, R24 ;  /* 0x00000018292c7220 */ /* 0x008fe20000410000 */
[----:B------:R-:W-:Y:S01]  /*0cf0*/  FMUL.FTZ R25, R40, R25 ;  /* 0x0000001928197220 */ /* 0x000fe20000410000 */
[----:B--2---:R-:W-:-:S04]  /*0d00*/  IMAD.WIDE.U32 R40, R5, 0x4, R22 ;  /* 0x0000000405287825 */ /* 0x004fc800078e0016 */
[----:B------:R-:W-:Y:S01]  /*0d10*/  FMUL.FTZ R24, R3, R44 ;  /* 0x0000002c03187220 */ /* 0x000fe20000410000 */
[----:B------:R-:W-:Y:S01]  /*0d20*/  IADD3 R44, P0, R5, UR8, RZ ;  /* 0x00000008052c7c10 */ /* 0x000fe2000ff1e0ff */
[----:B0-----:R-:W-:Y:S02]  /*0d30*/  IMAD R5, R42, UR4, R5 ;  /* 0x000000042a057c24 */ /* 0x001fe4000f8e0205 */
[----:B------:R-:W-:Y:S01]  /*0d40*/  FMUL.FTZ R25, R3, R25 ;  /* 0x0000001903197220 */ /* 0x000fe20000410000 */
[----:B------:R-:W-:Y:S01]  /*0d50*/  MOV R42, R28 ;  /* 0x0000001c002a7202 */ /* 0x000fe20000000f00 */
[----:B------:R-:W-:Y:S01]  /*0d60*/  IMAD.X R45, RZ, RZ, UR9, P0 ;  /* 0x00000009ff2d7e24 */ /* 0x000fe200080e06ff */
[----:B------:R-:W-:Y:S02]  /*0d70*/  ISETP.GE.U32.AND P0, PT, R5, UR10, PT ;  /* 0x0000000a05007c0c */ /* 0x000fe4000bf06070 */
[----:B------:R0:W-:Y:S04]  /*0d80*/  STG.E.64 desc[UR6][R40.64], R24 ;  /* 0x0000001828007986 */ /* 0x0001e8000c101b06 */
[----:B------:R1:W-:Y:S01]  /*0d90*/  STG.E.U16 desc[UR6][R44.64], R29 ;  /* 0x0000001d2c007986 */ /* 0x0003e2000c101506 */
[----:B0-----:R-:W-:Y:S01]  /*0da0*/  IMAD.MOV.U32 R41, RZ, RZ, R26 ;  /* 0x000000ffff297224 */ /* 0x001fe200078e001a */
[----:B------:R-:W-:Y:S06]  /*0db0*/  BAR.SYNC.DEFER_BLOCKING 0x0 ;  /* 0x0000000000007b1d */ /* 0x000fec0000010000 */
[----:B-1----:R-:W-:Y:S05]  /*0dc0*/  @!P0 BRA `(.L_x_4510) ;  /* 0xfffffff800688947 */ /* 0x002fea000383ffff */
[----:B------:R-:W-:Y:S05]  /*0dd0*/  EXIT ;  /* 0x000000000000794d */ /* 0x000fea0003800000 */
        .weak           $__internal_125_$__cuda_sm20_dblrcp_rn_slowpath_v3
        .type           $__internal_125_$__cuda_sm20_dblrcp_rn_slowpath_v3,@function
        .size           $__internal_125_$__cuda_sm20_dblrcp_rn_slowpath_v3,(.L_x_11742 - $__internal_125_$__cuda_sm20_dblrcp_rn_slowpath_v3)
$__internal_125_$__cuda_sm20_dblrcp_rn_slowpath_v3:
        /* <DEDUP_REMOVED lines=25> */
.L_x_4513:
        /* <DEDUP_REMOVED lines=9> */
.L_x_4511:
[----:B------:R-:W-:Y:S01]  /*1000*/  LOP3.LUT R3, R25, 0x80000, RZ, 0xfc, !PT ;  /* 0x0008000019037812 */ /* 0x000fe200078efcff */
[----:B------:R-:W-:-:S07]  /*1010*/  IMAD.MOV.U32 R2, RZ, RZ, R24 ;  /* 0x000000ffff027224 */ /* 0x000fce00078e0018 */
.L_x_4512:
[----:B------:R-:W-:Y:S01]  /*1020*/  MOV R27, 0x0 ;  /* 0x00000000001b7802 */ /* 0x000fe20000000f00 */
[----:B------:R-:W-:Y:S01]  /*1030*/  IMAD.MOV.U32 R25, RZ, RZ, R3 ;  /* 0x000000ffff197224 */ /* 0x000fe200078e0003 */
[----:B------:R-:W-:Y:S02]  /*1040*/  MOV R24, R2 ;  /* 0x0000000200187202 */ /* 0x000fe40000000f00 */
[----:B------:R-:W-:Y:S05]  /*1050*/  RET.REL.NODEC R26 `(_ZN2at6native43_GLOBAL__N__7cc8d1ed_10_Dropout_cu_0e96ed3824fused_dropout_kernel_vecIffjLi1ELi2EbEEvNS_4cuda6detail10TensorInfoIKT_T1_EENS5_IS6_S8_EENS5_IT4_S8_EES8_T0_NS_15PhiloxCudaStateE) ;  /* 0xffffffec1ae87950 */ /* 0x000fea0003c3ffff */
.L_x_4514:
        /* <DEDUP_REMOVED lines=10> */
.L_x_11742:


//--------------------- .text._ZN2at6native43_GLOBAL__N__7cc8d1ed_10_Dropout_cu_0e96ed3824fused_dropout_kernel_vecIffjLi1ELi4EbEEvNS_4cuda6detail10TensorInfoIKT_T1_EENS5_IS6_S8_EENS5_IT4_S8_EES8_T0_NS_15PhiloxCudaStateE --------------------------
	.section	.text._ZN2at6native43_GLOBAL__N__7cc8d1ed_10_Dropout_cu_0e96ed3824fused_dropout_kernel_vecIffjLi1ELi4EbEEvNS_4cuda6detail10TensorInfoIKT_T1_EENS5_IS6_S8_EENS5_IT4_S8_EES8_T0_NS_15PhiloxCudaStateE,"ax",@progbits
	.align	128
.text._ZN2at6native43_GLOBAL__N__7cc8d1ed_10_Dropout_cu_0e96ed3824fused_dropout_kernel_vecIffjLi1ELi4EbEEvNS_4cuda6detail10TensorInfoIKT_T1_EENS5_IS6_S8_EENS5_IT4_S8_EES8_T0_NS_15PhiloxCudaStateE:
        .type           _ZN2at6native43_GLOBAL__N__7cc8d1ed_10_Dropout_cu_0e96ed3824fused_dropout_kernel_vecIffjLi1ELi4EbEEvNS_4cuda6detail10TensorInfoIKT_T1_EENS5_IS6_S8_EENS5_IT4_S8_EES8_T0_NS_15PhiloxCudaStateE,@function
        .size           _ZN2at6native43_GLOBAL__N__7cc8d1ed_10_Dropout_cu_0e96ed3824fused_dropout_kernel_vecIffjLi1ELi4EbEEvNS_4cuda6detail10TensorInfoIKT_T1_EENS5_IS6_S8_EENS5_IT4_S8_EES8_T0_NS_15PhiloxCudaStateE,(.L_x_11744 - _ZN2at6native43_GLOBAL__N__7cc8d1ed_10_Dropout_cu_0e96ed3824fused_dropout_kernel_vecIffjLi1ELi4EbEEvNS_4cuda6detail10TensorInfoIKT_T1_EENS5_IS6_S8_EENS5_IT4_S8_EES8_T0_NS_15PhiloxCudaStateE)
        .other          _ZN2at6native43_GLOBAL__N__7cc8d1ed_10_Dropout_cu_0e96ed3824fused_dropout_kernel_vecIffjLi1ELi4EbEEvNS_4cuda6detail10TensorInfoIKT_T1_EENS5_IS6_S8_EENS5_IT4_S8_EES8_T0_NS_15PhiloxCudaStateE,@"STO_CUDA_ENTRY STV_DEFAULT"
_ZN2at6native43_GLOBAL__N__7cc8d1ed_10_Dropout_cu_0e96ed3824fused_dropout_kernel_vecIffjLi1ELi4EbEEvNS_4cuda6detail10TensorInfoIKT_T1_EENS5_IS6_S8_EENS5_IT4_S8_EES8_T0_NS_15PhiloxCudaStateE:
        /* <DEDUP_REMOVED lines=99> */
[----:B------:R-:W-:Y:S05]  /*0630*/  CALL.REL.NOINC `($__internal_126_$__cuda_sm20_dblrcp_rn_slowpath_v3) ;  /* 0x0000000800407944 */ /* 0x000fea0003c00000 */
[----:B------:R-:W-:Y:S01]  /*0640*/  MOV R12, R14 ;  /* 0x0000000e000c7202 */ /* 0x000fe20000000f00 */
[----:B------:R-:W-:-:S07]  /*0650*/  IMAD.MOV.U32 R13, RZ, RZ, R15 ;  /* 0x000000ffff0d7224 */ /* 0x000fce00078e000f */
.L_x_4515:
        /* <DEDUP_REMOVED lines=13> */
.L_x_4520:
        /* <DEDUP_REMOVED lines=13> */
.L_x_4517:
[----:B------:R-:W-:Y:S05]  /*0800*/  BSYNC B0 ;  /* 0x0000000000007941 */ /* 0x000fea0003800000 */
.L_x_4516:
        /* <DEDUP_REMOVED lines=60> */
.L_x_4519:
[----:B------:R-:W-:Y:S01]  /*0bd0*/  IMAD.MOV.U32 R44, RZ, RZ, R41 ;  /* 0x000000ffff2c7224 */ /* 0x000fe200078e0029 */
[----:B------:R-:W-:Y:S01]  /*0be0*/  MOV R45, R33 ;  /* 0x00000021002d7202 */ /* 0x000fe20000000f00 */
[----:B------:R-:W-:Y:S01]  /*0bf0*/  IMAD.MOV.U32 R48, RZ, RZ, R46 ;  /* 0x000000ffff307224 */ /* 0x000fe200078e002e */
[----:B------:R-:W-:-:S07]  /*0c00*/  MOV R32, R30 ;  /* 0x0000001e00207202 */ /* 0x000fce0000000f00 */
.L_x_4518:
[----:B0-----:R-:W-:-:S06]  /*0c10*/  IMAD.WIDE.U32 R12, R37, 0x4, R26 ;  /* 0x00000004250c7825 */ /* 0x001fcc00078e001a */
[----:B------:R-:W3:Y:S01]  /*0c20*/  LDG.E.128 R12, desc[UR4][R12.64] ;  /* 0x000000040c0c7981 */ /* 0x000ee2000c1e1d00 */
        /* <DEDUP_REMOVED lines=13> */
[----:B------:R-:W-:Y:S02]  /*0d00*/  SEL R44, RZ, 0x1, P1 ;  /* 0x00000001ff2c7807 */ /* 0x000fe40000800000 */
[----:B------:R-:W-:Y:S02]  /*0d10*/  FSETP.GEU.FTZ.AND P0, PT, R33, UR7, PT ;  /* 0x0000000721007c0b */ /* 0x000fe4000bf1e000 */
[----:B------:R-:W-:-:S02]  /*0d20*/  PRMT R44, R44, 0x7604, R43 ;  /* 0x000076042c2c7816 */ /* 0x000fc4000000002b */
[----:B------:R-:W-:Y:S02]  /*0d30*/  SEL R43, RZ, 0x1, P0 ;  /* 0x00000001ff2b7807 */ /* 0x000fe40000000000 */
[----:B------:R-:W-:Y:S02]  /*0d40*/  FSET.BF.LT.FTZ.AND R41, R41, UR7, PT ;  /* 0x0000000729297c0a */ /* 0x000fe4000b811000 */
[----:B------:R-:W-:Y:S01]  /*0d50*/  PRMT R31, R43, 0x7054, R44 ;  /* 0x000070542b1f7816 */ /* 0x000fe2000000002c */
[----:B--2---:R-:W-:Y:S01]  /*0d60*/  IMAD.WIDE.U32 R44, R37, 0x4, R28 ;  /* 0x00000004252c7825 */ /* 0x004fe200078e001c */
[----:B------:R-:W-:Y:S02]  /*0d70*/  FSET.BF.LT.FTZ.AND R42, R42, UR7, PT ;  /* 0x000000072a2a7c0a */ /* 0x000fe4000b811000 */
[C---:B------:R-:W-:Y:S02]  /*0d80*/  FSETP.GEU.FTZ.AND P0, PT, R32.reuse, UR7, PT ;  /* 0x0000000720007c0b */ /* 0x040fe4000bf1e000 */
[----:B------:R-:W-:-:S02]  /*0d90*/  FSET.BF.LT.FTZ.AND R32, R32, UR7, PT ;  /* 0x0000000720207c0a */ /* 0x000fc4000b811000 */
[----:B------:R-:W-:Y:S01]  /*0da0*/  FSET.BF.LT.FTZ.AND R33, R33, UR7, PT ;  /* 0x0000000721217c0a */ /* 0x000fe2000b811000 */
[----:B---3--:R-:W-:Y:S01]  /*0db0*/  FMUL.FTZ R43, R41, R12 ;  /* 0x0000000c292b7220 */ /* 0x008fe20000410000 */
[----:B------:R-:W-:Y:S01]  /*0dc0*/  FMUL.FTZ R13, R42, R13 ;  /* 0x0000000d2a0d7220 */ /* 0x000fe20000410000 */
[----:B------:R-:W0:Y:S01]  /*0dd0*/  LDC R41, c[0x0][RZ] ;  /* 0x00000000ff297b82 */ /* 0x000e220000000800 */
[----:B------:R-:W-:Y:S01]  /*0de0*/  SEL R42, RZ, 0x1, P0 ;  /* 0x00000001ff2a7807 */ /* 0x000fe20000000000 */
[----:B------:R-:W-:Y:S01]  /*0df0*/  FMUL.FTZ R15, R32, R15 ;  /* 0x0000000f200f7220 */ /* 0x000fe20000410000 */
[----:B------:R-:W-:Y:S01]  /*0e00*/  ULDC UR6, c[0x0][0xc] ;  /* 0x0000030000067ab9 */ /* 0x000fe20000000800 */
[----:B------:R-:W-:Y:S01]  /*0e10*/  FMUL.FTZ R33, R33, R14 ;  /* 0x0000000e21217220 */ /* 0x000fe20000410000 */
[----:B------:R-:W-:Y:S01]  /*0e20*/  PRMT R31, R42, 0x654, R31 ;  /* 0x000006542a1f7816 */ /* 0x000fe2000000001f */
[C---:B------:R-:W-:Y:S01]  /*0e30*/  FMUL.FTZ R12, R36.reuse, R43 ;  /* 0x0000002b240c7220 */ /* 0x040fe20000410000 */
[----:B------:R-:W-:Y:S01]  /*0e40*/  IADD3 R32, P0, R37, UR8, RZ ;  /* 0x0000000825207c10 */ /* 0x000fe2000ff1e0ff */
[C---:B------:R-:W-:Y:S01]  /*0e50*/  FMUL.FTZ R14, R36.reuse, R33 ;  /* 0x00000021240e7220 */ /* 0x040fe20000410000 */
[C---:B------:R-:W-:Y:S01]  /*0e60*/  FMUL.FTZ R13, R36.reuse, R13 ;  /* 0x0000000d240d7220 */ /* 0x040fe20000410000 */
[----:B------:R-:W-:Y:S01]  /*0e70*/  FMUL.FTZ R15, R36, R15 ;  /* 0x0000000f240f7220 */ /* 0x000fe20000410000 */
[----:B------:R-:W-:-:S02]  /*0e80*/  IADD3.X R33, RZ, UR9, RZ, P0, !PT ;  /* 0x00000009ff217c10 */ /* 0x000fc400087fe4ff */
[----:B------:R-:W-:Y:S02]  /*0e90*/  MOV R43, R30 ;  /* 0x0000001e002b7202 */ /* 0x000fe40000000f00 */
[----:B------:R1:W-:Y:S04]  /*0ea0*/  STG.E.128 desc[UR4][R44.64], R12 ;  /* 0x0000000c2c007986 */ /* 0x0003e8000c101d04 */
        /* <DEDUP_REMOVED lines=9> */
        .weak           $__internal_126_$__cuda_sm20_dblrcp_rn_slowpath_v3
        .type           $__internal_126_$__cuda_sm20_dblrcp_rn_slowpath_v3,@function
        .size           $__internal_126_$__cuda_sm20_dblrcp_rn_slowpath_v3,(.L_x_11744 - $__internal_126_$__cuda_sm20_dblrcp_rn_slowpath_v3)
$__internal_126_$__cuda_sm20_dblrcp_rn_slowpath_v3:
        /* <DEDUP_REMOVED lines=26> */
.L_x_4523:
        /* <DEDUP_REMOVED lines=10> */
.L_x_4521:
[----:B------:R-:W-:Y:S01]  /*1180*/  LOP3.LUT R13, R29, 0x80000, RZ, 0xfc, !PT ;  /* 0x000800001d0d7812 */ /* 0x000fe200078efcff */
[----:B------:R-:W-:-:S07]  /*1190*/  IMAD.MOV.U32 R12, RZ, RZ, R28 ;  /* 0x000000ffff0c7224 */ /* 0x000fce00078e001c */
.L_x_4522:
[----:B------:R-:W-:Y:S01]  /*11a0*/  MOV R31, 0x0 ;  /* 0x00000000001f7802 */ /* 0x000fe20000000f00 */
[----:B------:R-:W-:Y:S01]  /*11b0*/  IMAD.MOV.U32 R15, RZ, RZ, R13 ;  /* 0x000000ffff0f7224 */ /* 0x000fe200078e000d */
[----:B------:R-:W-:Y:S02]  /*11c0*/  MOV R14, R12 ;  /* 0x0000000c000e7202 */ /* 0x000fe40000000f00 */
[----:B------:R-:W-:Y:S05]  /*11d0*/  RET.REL.NODEC R30 `(_ZN2at6native43_GLOBAL__N__7cc8d1ed_10_Dropout_cu_0e96ed3824fused_dropout_kernel_vecIffjLi1ELi4EbEEvNS_4cuda6detail10TensorInfoIKT_T1_EENS5_IS6_S8_EENS5_IT4_S8_EES8_T0_NS_15PhiloxCudaStateE) ;  /* 0xffffffec1e887950 */ /* 0x000fea0003c3ffff */
.L_x_4524:
        /* <DEDUP_REMOVED lines=10> */
.L_x_11744:


//--------------------- .text._ZN2at6native43_GLOBAL__N__7cc8d1ed_10_Dropout_cu_0e96ed3824fused_dropout_kernel_vecIffjLi1ELi8EbEEvNS_4cuda6detail10TensorInfoIKT_T1_EENS5_IS6_S8_EENS5_IT4_S8_EES8_T0_NS_15PhiloxCudaStateE --------------------------
	.section	.text._ZN2at6native43_GLOBAL__N__7cc8d1ed_10_Dropout_cu_0e96ed3824fused_dropout_kernel_vecIffjLi1ELi8EbEEvNS_4cuda6detail10TensorInfoIKT_T1_EENS5_IS6_S8_EENS5_IT4_S8_EES8_T0_NS_15PhiloxCudaStateE,"ax",@progbits
	.align	128
.text._ZN2at6native43_GLOBAL__N__7cc8d1ed_10_Dropout_cu_0e96ed3824fused_dropout_kernel_vecIffjLi1ELi8EbEEvNS_4cuda6detail10TensorInfoIKT_T1_EENS5_IS6_S8_EENS5_IT4_S8_EES8_T0_NS_15PhiloxCudaStateE:
        .type           _ZN2at6native43_GLOBAL__N__7cc8d1ed_10_Dropout_cu_0e96ed3824fused_dropout_kernel_vecIffjLi1ELi8EbEEvNS_4cuda6detail10TensorInfoIKT_T1_EENS5_IS6_S8_EENS5_IT4_S8_EES8_T0_NS_15PhiloxCudaStateE,@function
        .size           _ZN2at6native43_GLOBAL__N__7cc8d1ed_10_Dropout_cu_0e96ed3824fused_dropout_kernel_vecIffjLi1ELi8EbEEvNS_4cuda6detail10TensorInfoIKT_T1_EENS5_IS6_S8_EENS5_IT4_S8_EES8_T0_NS_15PhiloxCudaStateE,(.L_x_11746 - _ZN2at6native43_GLOBAL__N__7cc8d1ed_10_Dropout_cu_0e96ed3824fused_dropout_kernel_vecIffjLi1ELi8EbEEvNS_4cuda6detail10TensorInfoIKT_T1_EENS5_IS6_S8_EENS5_IT4_S8_EES8_T0_NS_15PhiloxCudaStateE)
        .other          _ZN2at6native43_GLOBAL__N__7cc8d1ed_10_Dropout_cu_0e96ed3824fused_dropout_kernel_vecIffjLi1ELi8EbEEvNS_4cuda6detail10TensorInfoIKT_T1_EENS5_IS6_S8_EENS5_IT4_S8_EES8_T0_NS_15PhiloxCudaStateE,@"STO_CUDA_ENTRY STV_DEFAULT"
_ZN2at6native43_GLOBAL__N__7cc8d1ed_10_Dropout_cu_0e96ed3824fused_dropout_kernel_vecIffjLi1ELi8EbEEvNS_4cuda6detail10TensorInfoIKT_T1_EENS5_IS6_S8_EENS5_IT4_S8_EES8_T0_NS_15PhiloxCudaStateE:
        /* <DEDUP_REMOVED lines=66> */
[----:B------:R-:W-:Y:S02]  /*0420*/  VIADD R20, R27, 0x646e171e ;  /* 0x646e171e1b147836 */ /* 0x000fe40000000000 */
[----:B------:R-:W-:Y:S01]  /*0430*/  IMAD.WIDE.U32 R12, R13, -0x326172a9, RZ ;  /* 0xcd9e8d570d0c7825 */ /* 0x000fe200078e00ff */
[----:B------:R-:W-:Y:S01]  /*0440*/  FSETP.GEU.AND P0, PT, |R32|, 5.8789094863358348022e-39, PT ;  /* 0x004004022000780b */ /* 0x000fe20003f0e200 */
[----:B0-----:R-:W-:Y:S02]  /*0450*/  DFMA R24, -R14, R32, 1 ;  /* 0x3ff000000e18742b */ /* 0x001fe40000000120 */
[----:B------:R-:W-:Y:S01]  /*0460*/  IMAD.WIDE.U32 R16, R16, -0x2daee0ad, RZ ;  /* 0xd2511f5310107825 */ /* 0x000fe200078e00ff */
[----:B------:R-:W-:Y:S02]  /*0470*/  LOP3.LUT R28, R13, R22, R11, 0x96, !PT ;  /* 0x000000160d1c7212 */ /* 0x000fe400078e960b */
[----:B------:R-:W-:Y:S01]  /*0480*/  IADD3 R22, R26, 0x5384540f, RZ ;  /* 0x5384540f1a167810 */ /* 0x000fe20007ffe0ff */
[----:B------:R-:W-:Y:S01]  /*0490*/  VIADD R21, R27, 0x1fd5c5a3 ;  /* 0x1fd5c5a31b157836 */ /* 0x000fe20000000000 */
[----:B------:R-:W-:Y:S01]  /*04a0*/  LOP3.LUT R30, R17, R18, R20, 0x96, !PT ;  /* 0x00000012111e7212 */ /* 0x000fe200078e9614 */
[----:B------:R-:W-:Y:S01]  /*04b0*/  DFMA R18, R24, R24, R24 ;  /* 0x000000181812722b */ /* 0x000fe20000000018 */
[----:B------:R-:W-:Y:S01]  /*04c0*/  IMAD.WIDE.U32 R28, R28, -0x2daee0ad, RZ ;  /* 0xd2511f531c1c7825 */ /* 0x000fe200078e00ff */
[----:B------:R-:W-:-:S03]  /*04d0*/  IADD3 R25, R27, -0x695add53, RZ ;  /* 0x96a522ad1b197810 */ /* 0x000fc60007ffe0ff */
        /* <DEDUP_REMOVED lines=19> */
[----:B------:R-:W-:-:S05]  /*0610*/  LOP3.LUT R19, R19, R16, R28, 0x96, !PT ;  /* 0x0000001013137212 */ /* 0x000fca00078e961c */
[----:B------:R-:W-:Y:S01]  /*0620*/  IMAD.MOV.U32 R35, RZ, RZ, R19 ;  /* 0x000000ffff237224 */ /* 0x000fe200078e0013 */
[----:B------:R-:W-:Y:S06]  /*0630*/  @P0 BRA `(.L_x_4525) ;  /* 0x0000000000180947 */ /* 0x000fec0003800000 */
[----:B------:R-:W-:Y:S02]  /*0640*/  LOP3.LUT R12, R15, 0x7fffffff, RZ, 0xc0, !PT ;  /* 0x7fffffff0f0c7812 */ /* 0x000fe400078ec0ff */
[----:B------:R-:W-:Y:S02]  /*0650*/  MOV R30, 0x680 ;  /* 0x00000680001e7802 */ /* 0x000fe40000000f00 */
[----:B------:R-:W-:-:S07]  /*0660*/  IADD3 R41, R12, -0x100000, RZ ;  /* 0xfff000000c297810 */ /* 0x000fce0007ffe0ff */
[----:B------:R-:W-:Y:S05]  /*0670*/  CALL.REL.NOINC `($__internal_127_$__cuda_sm20_dblrcp_rn_slowpath_v3) ;  /* 0x0000001800587944 */ /* 0x000fea0003c00000 */
[----:B------:R-:W-:Y:S02]  /*0680*/  IMAD.MOV.U32 R12, RZ, RZ, R14 ;  /* 0x000000ffff0c7224 */ /* 0x000fe400078e000e */
[----:B------:R-:W-:-:S07]  /*0690*/  IMAD.MOV.U32 R13, RZ, RZ, R15 ;  /* 0x000000ffff0d7224 */ /* 0x000fce00078e000f */
.L_x_4525:
        /* <DEDUP_REMOVED lines=11> */
.L_x_4537:
[----:B------:R-:W-:Y:S01]  /*0750*/  ISETP.NE.AND P0, PT, R38, RZ, PT ;  /* 0x000000ff2600720c */ /* 0x000fe20003f05270 */
[----:B------:R-:W-:Y:S02]  /*0760*/  IMAD R46, R33, -0x2daee0ad, RZ ;  /* 0xd2511f53212e7824 */ /* 0x000fe400078e02ff */
[----:B------:R-:W-:Y:S02]  /*0770*/  IMAD.MOV.U32 R44, RZ, RZ, R34 ;  /* 0x000000ffff2c7224 */ /* 0x000fe400078e0022 */
[----:B------:R-:W-:-:S08]  /*0780*/  IMAD.MOV.U32 R45, RZ, RZ, R37 ;  /* 0x000000ffff2d7224 */ /* 0x000fd000078e0025 */
[----:B0-----:R-:W-:Y:S05]  /*0790*/  @!P0 BRA `(.L_x_4526) ;  /* 0x00000008006c8947 */ /* 0x001fea0003800000 */
        /* <DEDUP_REMOVED lines=13> */
.L_x_4528:
[----:B------:R-:W-:Y:S05]  /*0870*/  BSYNC B0 ;  /* 0x0000000000007941 */ /* 0x000fea0003800000 */
.L_x_4527:
        /* <DEDUP_REMOVED lines=12> */
[----:B------:R-:W-:-:S03]  /*0940*/  LOP3.LUT R13, R19, R13, R0, 0x96, !PT ;  /* 0x0000000d130d7212 */ /* 0x000fc600078e9600 */
[----:B------:R-:W-:Y:S01]  /*0950*/  VIADD R32, R42, 0x2 ;  /* 0x000000022a207836 */ /* 0x000fe20000000000 */
[----:B------:R-:W-:Y:S01]  /*0960*/  LOP3.LUT R17, R15, R18, R4, 0x96, !PT ;  /* 0x000000120f117212 */ /* 0x000fe200078e9604 */
[----:B------:R-:W-:Y:S01]  /*0970*/  IMAD.WIDE.U32 R12, R13, -0x326172a9, RZ ;  /* 0xcd9e8d570d0c7825 */ /* 0x000fe200078e00ff */
[----:B------:R-:W-:-:S04]  /*0980*/  MOV R42, R46 ;  /* 0x0000002e002a7202 */ /* 0x000fc80000000f00 */
        /* <DEDUP_REMOVED lines=28> */
[----:B------:R-:W-:Y:S02]  /*0b50*/  LOP3.LUT R14, R30, R27, RZ, 0x3c, !PT ;  /* 0x0000001b1e0e7212 */ /* 0x000fe400078e3cff */
        /* <DEDUP_REMOVED lines=12> */
.L_x_4529:
        /* <DEDUP_REMOVED lines=21> */
.L_x_4531:
[----:B------:R-:W-:Y:S05]  /*0d70*/  BSYNC B0 ;  /* 0x0000000000007941 */ /* 0x000fea0003800000 */
.L_x_4530:
        /* <DEDUP_REMOVED lines=61> */
.L_x_4526:
        /* <DEDUP_REMOVED lines=15> */
.L_x_4534:
[----:B------:R-:W-:Y:S05]  /*1240*/  BSYNC B0 ;  /* 0x0000000000007941 */ /* 0x000fea0003800000 */
.L_x_4533:
[----:B------:R-:W-:Y:S01]  /*1250*/  ISETP.NE.AND P0, PT, R32, RZ, PT ;  /* 0x000000ff2000720c */ /* 0x000fe20003f05270 */
        /* <DEDUP_REMOVED lines=26> */
.L_x_4536:
[----:B------:R-:W-:Y:S05]  /*1400*/  BSYNC B0 ;  /* 0x0000000000007941 */ /* 0x000fea0003800000 */
.L_x_4535:
[----:B------:R-:W-:Y:S01]  /*1410*/  LOP3.LUT R12, R12, R41, RZ, 0x3c, !PT ;  /* 0x000000290c0c7212 */ /* 0x000fe200078e3cff */
[----:B------:R-:W-:Y:S01]  /*1420*/  IMAD R14, R42, -0x2daee0ad, RZ ;  /* 0xd2511f532a0e7824 */ /* 0x000fe200078e02ff */
[--C-:B------:R-:W-:Y:S01]  /*1430*/  LOP3.LUT R18, R13, R31, R26.reuse, 0x96, !PT ;  /* 0x0000001f0d127212 */ /* 0x100fe200078e961a */
[----:B------:R-:W-:Y:S01]  /*1440*/  IMAD.MOV.U32 R47, RZ, RZ, R35 ;  /* 0x000000ffff2f7224 */ /* 0x000fe200078e0023 */
[----:B------:R-:W-:Y:S01]  /*1450*/  LOP3.LUT R15, R15, R37, R26, 0x96, !PT ;  /* 0x000000250f0f7212 */ /* 0x000fe200078e961a */
[----:B------:R-:W-:Y:S01]  /*1460*/  IMAD.WIDE.U32 R12, R12, -0x326172a9, RZ ;  /* 0xcd9e8d570c0c7825 */ /* 0x000fe200078e00ff */
[----:B------:R-:W-:Y:S02]  /*1470*/  IADD3 R37, R14, -0x2daee0ad, RZ ;  /* 0xd2511f530e257810 */ /* 0x000fe40007ffe0ff */
[----:B------:R-:W-:Y:S01]  /*1480*/  LOP3.LUT R34, R43, R34, RZ, 0x3c, !PT ;  /* 0x000000222b227212 */ /* 0x000fe200078e3cff */
[----:B------:R-:W-:Y:S01]  /*1490*/  IMAD.WIDE.U32 R18, R18, -0x2daee0ad, RZ ;  /* 0xd2511f5312127825 */ /* 0x000fe200078e00ff */
[----:B------:R-:W-:-:S02]  /*14a0*/  LOP3.LUT R17, R17, R13, RZ, 0x3c, !PT ;  /* 0x0000000d11117212 */ /* 0x000fc400078e3cff */
[----:B------:R-:W-:Y:S01]  /*14b0*/  MOV R43, R46 ;  /* 0x0000002e002b7202 */ /* 0x000fe20000000f00 */
[----:B------:R-:W-:Y:S01]  /*14c0*/  VIADD R41, R14, 0xa4a23ea6 ;  /* 0xa4a23ea60e297836 */ /* 0x000fe20000000000 */
[----:B------:R-:W-:Y:S01]  /*14d0*/  MOV R48, R45 ;  /* 0x0000002d00307202 */ /* 0x000fe20000000f00 */
        /* <DEDUP_REMOVED lines=11> */
[----:B------:R-:W-:Y:S02]  /*1590*/  IMAD R40, R33, -0x326172a9, RZ ;  /* 0xcd9e8d5721287824 */ /* 0x000fe400078e02ff */
[----:B------:R-:W-:Y:S02]  /*15a0*/  IMAD R33, R13, -0x326172a9, RZ ;  /* 0xcd9e8d570d217824 */ /* 0x000fe400078e02ff */
        /* <DEDUP_REMOVED lines=75> */
.L_x_4532:
[----:B------:R-:W0:Y:S02]  /*1a60*/  LDC.64 R16, c[0x0][0x210] ;  /* 0x00008400ff107b82 */ /* 0x000e240000000a00 */
[----:B0-----:R-:W-:-:S05]  /*1a70*/  IMAD.WIDE.U32 R16, R39, 0x4, R16 ;  /* 0x0000000427107825 */ /* 0x001fca00078e0010 */
[----:B------:R-:W2:Y:S04]  /*1a80*/  LDG.E.128 R12, desc[UR4][R16.64] ;  /* 0x00000004100c7981 */ /* 0x000ea8000c1e1d00 */
[----:B------:R-:W3:Y:S01]  /*1a90*/  LDG.E.128 R16, desc[UR4][R16.64+0x10] ;  /* 0x0000100410107981 */ /* 0x000ee2000c1e1d00 */
[----:B------:R-:W-:Y:S01]  /*1aa0*/  I2FP.F32.U32 R53, R40 ;  /* 0x0000002800357245 */ /* 0x000fe20000201000 */
[----:B------:R-:W-:Y:S01]  /*1ab0*/  HFMA2.MMA R40, -RZ, RZ, 0.1171875, 0 ;  /* 0x2f800000ff287435 */ /* 0x000fe200000001ff */
[----:B------:R-:W-:Y:S01]  /*1ac0*/  I2FP.F32.U32 R45, R49 ;  /* 0x00000031002d7245 */ /* 0x000fe20000201000 */
[----:B------:R-:W-:Y:S05]  /*1ad0*/  WARPSYNC.ALL ;  /* 0x0000000000007948 */ /* 0x000fea0003800000 */
[----:B------:R-:W-:-:S02]  /*1ae0*/  I2FP.F32.U32 R49, R43 ;  /* 0x0000002b00317245 */ /* 0x000fc40000201000 */
[----:B------:R-:W-:Y:S02]  /*1af0*/  I2FP.F32.U32 R51, R41 ;  /* 0x0000002900337245 */ /* 0x000fe40000201000 */
[----:B------:R-:W-:Y:S01]  /*1b00*/  I2FP.F32.U32 R41, R42 ;  /* 0x0000002a00297245 */ /* 0x000fe20000201000 */
[----:B------:R-:W-:Y:S01]  /*1b10*/  FFMA.FTZ R42, R49, R40, 1.1641532182693481445e-10 ;  /* 0x2f000000312a7423 */ /* 0x000fe20000010028 */
[----:B------:R-:W-:Y:S02]  /*1b20*/  I2FP.F32.U32 R48, R48 ;  /* 0x0000003000307245 */ /* 0x000fe40000201000 */
[----:B------:R-:W-:Y:S01]  /*1b30*/  I2FP.F32.U32 R44, R46 ;  /* 0x0000002e002c7245 */ /* 0x000fe20000201000 */
[-C--:B------:R-:W-:Y:S01]  /*1b40*/  FFMA.FTZ R46, R53, R40.reuse, 1.1641532182693481445e-10 ;  /* 0x2f000000352e7423 */ /* 0x080fe20000010028 */
[----:B------:R-:W-:Y:S01]  /*1b50*/  FSETP.GEU.FTZ.AND P3, PT, R42, UR7, PT ;  /* 0x000000072a007c0b */ /* 0x000fe2000bf7e000 */
[-C--:B------:R-:W-:Y:S01]  /*1b60*/  FFMA.FTZ R50, R48, R40.reuse, 1.1641532182693481445e-10 ;  /* 0x2f00000030327423 */ /* 0x080fe20000010028 */
[----:B------:R-:W-:Y:S01]  /*1b70*/  FSET.BF.LT.FTZ.AND R42, R42, UR7, PT ;  /* 0x000000072a2a7c0a */ /* 0x000fe2000b811000 */
[----:B------:R-:W0:Y:S01]  /*1b80*/  LDC.64 R48, c[0x0][0x2e8] ;  /* 0x0000ba00ff307b82 */ /* 0x000e220000000a00 */
[----:B------:R-:W-:Y:S01]  /*1b90*/  I2FP.F32.U32 R47, R47 ;  /* 0x0000002f002f7245 */ /* 0x000fe20000201000 */
[-C--:B------:R-:W-:Y:S01]  /*1ba0*/  FFMA.FTZ R43, R44, R40.reuse, 1.1641532182693481445e-10 ;  /* 0x2f0000002c2b7423 */ /* 0x080fe20000010028 */
[-C--:B------:R-:W-:Y:S01]  /*1bb0*/  FFMA.FTZ R44, R45, R40.reuse, 1.1641532182693481445e-10 ;  /* 0x2f0000002d2c7423 */ /* 0x080fe20000010028 */
[-C--:B------:R-:W-:Y:S01]  /*1bc0*/  FFMA.FTZ R45, R51, R40.reuse, 1.1641532182693481445e-10 ;  /* 0x2f000000332d7423 */ /* 0x080fe20000010028 */
[C---:B------:R-:W-:Y:S01]  /*1bd0*/  FSETP.GEU.FTZ.AND P1, PT, R50.reuse, UR7, PT ;  /* 0x0000000732007c0b */ /* 0x040fe2000bf3e000 */
[-C--:B------:R-:W-:Y:S01]  /*1be0*/  FFMA.FTZ R51, R47, R40.reuse, 1.1641532182693481445e-10 ;  /* 0x2f0000002f337423 */ /* 0x080fe20000010028 */
[----:B------:R-:W-:Y:S01]  /*1bf0*/  FFMA.FTZ R47, R41, R40, 1.1641532182693481445e-10 ;  /* 0x2f000000292f7423 */ /* 0x000fe20000010028 */
[----:B------:R-:W-:-:S02]  /*1c00*/  FSET.BF.LT.FTZ.AND R50, R50, UR7, PT ;  /* 0x0000000732327c0a */ /* 0x000fc4000b811000 */
[----:B------:R-:W-:Y:S02]  /*1c10*/  SEL R52, RZ, 0xffffffff, P3 ;  /* 0xffffffffff347807 */ /* 0x000fe40001800000 */
[----:B------:R-:W-:Y:S02]  /*1c20*/  FSETP.GEU.FTZ.AND P2, PT, R47, UR7, PT ;  /* 0x000000072f007c0b */ /* 0x000fe4000bf5e000 */
[----:B------:R-:W-:Y:S02]  /*1c30*/  FSETP.GEU.FTZ.AND P0, PT, R51, UR7, PT ;  /* 0x0000000733007c0b */ /* 0x000fe4000bf1e000 */
[----:B------:R-:W-:Y:S02]  /*1c40*/  FSET.BF.LT.FTZ.AND R47, R47, UR7, PT ;  /* 0x000000072f2f7c0a */ /* 0x000fe4000b811000 */
[----:B------:R-:W-:Y:S02]  /*1c50*/  FSET.BF.LT.FTZ.AND R51, R51, UR7, PT ;  /* 0x0000000733337c0a */ /* 0x000fe4000b811000 */
[----:B------:R-:W-:-:S02]  /*1c60*/  SEL R41, RZ, 0x1, P2 ;  /* 0x00000001ff297807 */ /* 0x000fc40001000000 */
[----:B------:R-:W-:Y:S02]  /*1c70*/  FSETP.GEU.FTZ.AND P2, PT, R46, UR7, PT ;  /* 0x000000072e007c0b */ /* 0x000fe4000bf5e000 */
[----:B------:R-:W-:Y:S01]  /*1c80*/  FSETP.GEU.FTZ.AND P3, PT, R45, UR7, PT ;  /* 0x000000072d007c0b */ /* 0x000fe2000bf7e000 */
[----:B0-----:R-:W-:Y:S01]  /*1c90*/  IMAD.WIDE.U32 R48, R39, 0x4, R48 ;  /* 0x0000000427307825 */ /* 0x001fe200078e0030 */
[----:B------:R-:W-:Y:S02]  /*1ca0*/  FSETP.GEU.FTZ.AND P4, PT, R44, UR7, PT ;  /* 0x000000072c007c0b */ /* 0x000fe4000bf9e000 */
[----:B------:R-:W-:Y:S02]  /*1cb0*/  FSETP.GEU.FTZ.AND P5, PT, R43, UR7, PT ;  /* 0x000000072b007c0b */ /* 0x000fe4000bfbe000 */
[----:B------:R-:W-:Y:S02]  /*1cc0*/  SEL R40, RZ, 0x1, P4 ;  /* 0x00000001ff287807 */ /* 0x000fe40002000000 */
[----:B------:R-:W-:-:S02]  /*1cd0*/  SEL R53, RZ, 0xffffffff, P5 ;  /* 0xffffffffff357807 */ /* 0x000fc40002800000 */
[----:B------:R-:W-:-:S03]  /*1ce0*/  SHF.L.U32 R52, R52, 0x8, RZ ;  /* 0x0000000834347819 */ /* 0x000fc600000006ff */
[----:B------:R-:W-:Y:S01]  /*1cf0*/  IMAD.SHL.U32 R53, R53, 0x100, RZ ;  /* 0x0000010035357824 */ /* 0x000fe200078e00ff */
[----:B------:R-:W-:-:S04]  /*1d00*/  LOP3.LUT R41, R52, 0x100, R41, 0xe2, !PT ;  /* 0x0000010034297812 */ /* 0x000fc800078ee229 */
[----:B------:R-:W-:Y:S01]  /*1d10*/  LOP3.LUT R40, R53, 0x100, R40, 0xe2, !PT ;  /* 0x0000010035287812 */ /* 0x000fe200078ee228 */
[----:B--2---:R-:W-:Y:S01]  /*1d20*/  FMUL.FTZ R15, R42, R15 ;  /* 0x0000000f2a0f7220 */ /* 0x004fe20000410000 */
[----:B------:R-:W-:Y:S01]  /*1d30*/  FMUL.FTZ R14, R47, R14 ;  /* 0x0000000e2f0e7220 */ /* 0x000fe20000410000 */
[----:B------:R-:W0:Y:S01]  /*1d40*/  LDC R42, c[0x0][RZ] ;  /* 0x00000000ff2a7b82 */ /* 0x000e220000000800 */
[----:B------:R-:W-:Y:S01]  /*1d50*/  FMUL.FTZ R12, R51, R12 ;  /* 0x0000000c330c7220 */ /* 0x000fe20000410000 */
[----:B------:R-:W-:Y:S01]  /*1d60*/  FMUL.FTZ R13, R50, R13 ;  /* 0x0000000d320d7220 */ /* 0x000fe20000410000 */
[----:B------:R-:W-:Y:S01]  /*1d70*/  FSET.BF.LT.FTZ.AND R47, R46, UR7, PT ;  /* 0x000000072e2f7c0a */ /* 0x000fe2000b811000 */
[C---:B------:R-:W-:Y:S01]  /*1d80*/  FMUL.FTZ R14, R36.reuse, R14 ;  /* 0x0000000e240e7220 */ /* 0x040fe20000410000 */
[----:B------:R-:W-:Y:S01]  /*1d90*/  FSET.BF.LT.FTZ.AND R46, R45, UR7, PT ;  /* 0x000000072d2e7c0a */ /* 0x000fe2000b811000 */
[----:B------:R-:W-:Y:S01]  /*1da0*/  FMUL.FTZ R12, R36, R12 ;  /* 0x0000000c240c7220 */ /* 0x000fe20000410000 */
[----:B------:R-:W-:Y:S01]  /*1db0*/  FSET.BF.LT.FTZ.AND R45, R44, UR7, PT ;  /* 0x000000072c2d7c0a */ /* 0x000fe2000b811000 */
[C---:B------:R-:W-:Y:S01]  /*1dc0*/  FMUL.FTZ R13, R36.reuse, R13 ;  /* 0x0000000d240d7220 */ /* 0x040fe20000410000 */
[----:B------:R-:W-:Y:S01]  /*1dd0*/  FSET.BF.LT.FTZ.AND R44, R43, UR7, PT ;  /* 0x000000072b2c7c0a */ /* 0x000fe2000b811000 */
[----:B------:R-:W-:Y:S01]  /*1de0*/  FMUL.FTZ R15, R36, R15 ;  /* 0x0000000f240f7220 */ /* 0x000fe20000410000 */
[----:B---3--:R-:W-:Y:S01]  /*1df0*/  FMUL.FTZ R17, R46, R17 ;  /* 0x000000112e117220 */ /* 0x008fe20000410000 */
[----:B------:R-:W-:Y:S01]  /*1e00*/  FMUL.FTZ R18, R45, R18 ;  /* 0x000000122d127220 */ /* 0x000fe20000410000 */
[----:B------:R-:W-:Y:S01]  /*1e10*/  SEL R45, RZ, 0xffffffff, P3 ;  /* 0xffffffffff2d7807 */ /* 0x000fe20001800000 */
[----:B------:R-:W-:Y:S01]  /*1e20*/  FMUL.FTZ R19, R44, R19 ;  /* 0x000000132c137220 */ /* 0x000fe20000410000 */
[----:B------:R-:W-:Y:S01]  /*1e30*/  SEL R44, RZ, 0x1, P0 ;  /* 0x00000001ff2c7807 */ /* 0x000fe20000000000 */
[----:B------:R1:W-:Y:S01]  /*1e40*/  STG.E.128 desc[UR4][R48.64], R12 ;  /* 0x0000000c30007986 */ /* 0x0003e2000c101d04 */
[----:B------:R-:W-:Y:S01]  /*1e50*/  ULDC UR6, c[0x0][0xc] ;  /* 0x0000030000067ab9 */ /* 0x000fe20000000800 */
[----:B------:R-:W-:Y:S01]  /*1e60*/  SEL R46, RZ, 0xffffffff, P1 ;  /* 0xffffffffff2e7807 */ /* 0x000fe20000800000 */
[----:B------:R-:W-:Y:S01]  /*1e70*/  IMAD.SHL.U32 R45, R45, 0x100, RZ ;  /* 0x000001002d2d7824 */ /* 0x000fe200078e00ff */
[----:B------:R-:W-:Y:S01]  /*1e80*/  SEL R43, RZ, 0x1, P2 ;  /* 0x00000001ff2b7807 */ /* 0x000fe20001000000 */
[----:B------:R-:W-:Y:S01]  /*1e90*/  FMUL.FTZ R16, R47, R16 ;  /* 0x000000102f107220 */ /* 0x000fe20000410000 */
[----:B------:R-:W-:Y:S01]  /*1ea0*/  SHF.L.U32 R46, R46, 0x8, RZ ;  /* 0x000000082e2e7819 */ /* 0x000fe200000006ff */
[----:B------:R-:W-:Y:S01]  /*1eb0*/  FMUL.FTZ R17, R36, R17 ;  /* 0x0000001124117220 */ /* 0x000fe20000410000 */
[----:B0-----:R-:W-:Y:S01]  /*1ec0*/  SHF.L.U32 R42, R42, 0x3, RZ ;  /* 0x000000032a2a7819 */ /* 0x001fe200000006ff */
[----:B------:R-:W-:Y:S01]  /*1ed0*/  FMUL.FTZ R16, R36, R16 ;  /* 0x0000001024107220 */ /* 0x000fe20000410000 */
[----:B------:R-:W-:Y:S01]  /*1ee0*/  LOP3.LUT R44, R46, 0x100, R44, 0xe2, !PT ;  /* 0x000001002e2c7812 */ /* 0x000fe200078ee22c */
[C---:B------:R-:W-:Y:S01]  /*1ef0*/  FMUL.FTZ R18, R36.reuse, R18 ;  /* 0x0000001224127220 */ /* 0x040fe20000410000 */
[----:B------:R-:W-:Y:S01]  /*1f00*/  LOP3.LUT R43, R45, 0x100, R43, 0xe2, !PT ;  /* 0x000001002d2b7812 */ /* 0x000fe200078ee22b */
[----:B------:R-:W-:Y:S01]  /*1f10*/  FMUL.FTZ R19, R36, R19 ;  /* 0x0000001324137220 */ /* 0x000fe20000410000 */
[----:B-1----:R-:W-:Y:S01]  /*1f20*/  IADD3 R14, P0, R39, UR8, RZ ;  /* 0x00000008270e7c10 */ /* 0x002fe2000ff1e0ff */
[----:B------:R-:W-:Y:S01]  /*1f30*/  IMAD R39, R42, UR6, R39 ;  /* 0x000000062a277c24 */ /* 0x000fe2000f8e0227 */
[----:B------:R-:W-:-:S02]  /*1f40*/  PRMT R12, R44, 0x5410, R41 ;  /* 0x000054102c0c7816 */ /* 0x000fc40000000029 */
[----:B------:R0:W-:Y:S01]  /*1f50*/  STG.E.128 desc[UR4][R48.64+0x10], R16 ;  /* 0x0000101030007986 */ /* 0x0001e2000c101d04 */
[----:B------:R-:W-:Y:S01]  /*1f60*/  PRMT R13, R43, 0x5410, R40 ;  /* 0x000054102b0d7816 */ /* 0x000fe20000000028 */
[----:B------:R-:W-:Y:S01]  /*1f70*/  IMAD.X R15, RZ, RZ, UR9, P0 ;  /* 0x00000009ff0f7e24 */ /* 0x000fe200080e06ff */
[----:B------:R-:W-:Y:S01]  /*1f80*/  ISETP.GE.U32.AND P0, PT, R39, UR10, PT ;  /* 0x0000000a27007c0c */ /* 0x000fe2000bf06070 */
[----:B------:R-:W-:-:S03]  /*1f90*/  IMAD.MOV.U32 R42, RZ, RZ, R32 ;  /* 0x000000ffff2a7224 */ /* 0x000fc600078e0020 */
[----:B------:R0:W-:Y:S01]  /*1fa0*/  STG.E.64 desc[UR4][R14.64], R12 ;  /* 0x0000000c0e007986 */ /* 0x0001e2000c101b04 */
[----:B------:R-:W-:Y:S08]  /*1fb0*/  BAR.SYNC.DEFER_BLOCKING 0x0 ;  /* 0x0000000000007b1d */ /* 0x000ff00000010000 */
[----:B------:R-:W-:Y:S05]  /*1fc0*/  @!P0 BRA `(.L_x_4537) ;  /* 0xffffffe400e08947 */ /* 0x000fea000383ffff */
[----:B------:R-:W-:Y:S05]  /*1fd0*/  EXIT ;  /* 0x000000000000794d */ /* 0x000fea0003800000 */
        .weak           $__internal_127_$__cuda_sm20_dblrcp_rn_slowpath_v3
        .type           $__internal_127_$__cuda_sm20_dblrcp_rn_slowpath_v3,@function
        .size           $__internal_127_$__cuda_sm20_dblrcp_rn_slowpath_v3,(.L_x_11746 - $__internal_127_$__cuda_sm20_dblrcp_rn_slowpath_v3)
$__internal_127_$__cuda_sm20_dblrcp_rn_slowpath_v3:
        /* <DEDUP_REMOVED lines=26> */
.L_x_4540:
        /* <DEDUP_REMOVED lines=10> */
.L_x_4538:
[----:B------:R-:W-:Y:S02]  /*2220*/  LOP3.LUT R13, R19, 0x80000, RZ, 0xfc, !PT ;  /* 0x00080000130d7812 */ /* 0x000fe400078efcff */
[----:B------:R-:W-:-:S07]  /*2230*/  MOV R12, R18 ;  /* 0x00000012000c7202 */ /* 0x000fce0000000f00 */
.L_x_4539:
[----:B------:R-:W-:Y:S01]  /*2240*/  IMAD.MOV.U32 R14, RZ, RZ, R12 ;  /* 0x000000ffff0e7224 */ /* 0x000fe200078e000c */
[----:B------:R-:W-:Y:S01]  /*2250*/  MOV R15, R13 ;  /* 0x0000000d000f7202 */ /* 0x000fe20000000f00 */
[----:B------:R-:W-:Y:S01]  /*2260*/  IMAD.MOV.U32 R12, RZ, RZ, R30 ;  /* 0x000000ffff0c7224 */ /* 0x000fe200078e001e */
[----:B------:R-:W-:-:S04]  /*2270*/  MOV R13, 0x0 ;  /* 0x00000000000d7802 */ /* 0x000fc80000000f00 */
[----:B------:R-:W-:Y:S05]  /*2280*/  RET.REL.NODEC R12 `(_ZN2at6native43_GLOBAL__N__7cc8d1ed_10_Dropout_cu_0e96ed3824fused_dropout_kernel_vecIffjLi1ELi8EbEEvNS_4cuda6detail10TensorInfoIKT_T1_EENS5_IS6_S8_EENS5_IT4_S8_EES8_T0_NS_15PhiloxCudaStateE) ;  /* 0xffffffdc0c5c7950 */ /* 0x000fea0003c3ffff */
.L_x_4541:
        /* <DEDUP_REMOVED lines=15> */
.L_x_11746:


//--------------------- .text._ZN2at6native43_GLOBAL__N__7cc8d1ed_10_Dropout_cu_0e96ed3824fused_dropout_kernel_vecIffjLi1ELi16EbEEvNS_4cuda6detail10TensorInfoIKT_T1_EENS5_IS6_S8_EENS5_IT4_S8_EES8_T0_NS_15PhiloxCudaStateE --------------------------
	.section	.text._ZN2at6native43_GLOBAL__N__7cc8d1ed_10_Dropout_cu_0e96ed3824fused_dropout_kernel_vecIffjLi1ELi16EbEEvNS_4cuda6detail10TensorInfoIKT_T1_EENS5_IS6_S8_EENS5_IT4_S8_EES8_T0_NS_15PhiloxCudaStateE,"ax",@progbits
	.align	128
.text._ZN2at6native43_GLOBAL__N__7cc8d1ed_10_Dropout_cu_0e96ed3824fused_dropout_kernel_vecIffjLi1ELi16EbEEvNS_4cuda6detail10TensorInfoIKT_T1_EENS5_IS6_S8_EENS5_IT4_S8_EES8_T0_NS_15PhiloxCudaStateE:
        .type           _ZN2at6native43_GLOBAL__N__7cc8d1ed_10_Dropout_cu_0e96ed3824fused_dropout_kernel_vecIffjLi1ELi16EbEEvNS_4cuda6detail10TensorInfoIKT_T1_EENS5_IS6_S8_EENS5_IT4_S8_EES8_T0_NS_15PhiloxCudaStateE,@function
        .size           _ZN2at6native43_GLOBAL__N__7cc8d1ed_10_Dropout_cu_0e96ed3824fused_dropout_kernel_vecIffjLi1ELi16EbEEvNS_4cuda6detail10TensorInfoIKT_T1_EENS5_IS6_S8_EENS5_IT4_S8_EES8_T0_NS_15PhiloxCudaStateE,(.L_x_11748 - _ZN2at6native43_GLOBAL__N__7cc8d1ed_10_Dropout_cu_0e96ed3824fused_dropout_kernel_vecIffjLi1ELi16EbEEvNS_4cuda6detail10TensorInfoIKT_T1_EENS5_IS6_S8_EENS5_IT4_S8_EES8_T0_NS_15PhiloxCudaStateE)
        .other          _ZN2at6native43_GLOBAL__N__7cc8d1ed_10_Dropout_cu_0e96ed3824fused_dropout_kernel_vecIffjLi1ELi16EbEEvNS_4cuda6detail10TensorInfoIKT_T1_EENS5_IS6_S8_EENS5_IT4_S8_EES8_T0_NS_15PhiloxCudaStateE,@"STO_CUDA_ENTRY STV_DEFAULT"
_ZN2at6native43_GLOBAL__N__7cc8d1ed_10_Dropout_cu_0e96ed3824fused_dropout_kernel_vecIffjLi1ELi16EbEEvNS_4cuda6detail10TensorInfoIKT_T1_EENS5_IS6_S8_EENS5_IT4_S8_EES8_T0_NS_15PhiloxCudaStateE:
        /* <DEDUP_REMOVED lines=18> */
[----:B------:R-:W-:Y:S01]  /*0120*/  ULDC UR6, c[0x0][0x498] ;  /* 0x0001260000067ab9 */ /* 0x000fe20000000800 */
        /* <DEDUP_REMOVED lines=50> */
[----:B------:R-:W-:Y:S02]  /*0450*/  LOP3.LUT R5, R25, UR25, R2, 0x96, !PT ;  /* 0x0000001919057c12 */ /* 0x000fe4000f8e9602 */
[----:B------:R-:W-:Y:S02]  /*0460*/  SHF.L.U32 R23, R29, 0x4, RZ ;  /* 0x000000041d177819 */ /* 0x000fe400000006ff */
        /* <DEDUP_REMOVED lines=30> */
[----:B------:R-:W-:Y:S05]  /*0650*/  CALL.REL.NOINC `($__internal_128_$__cuda_sm20_dblrcp_rn_slowpath_v3) ;  /* 0x0000003000607944 */ /* 0x000fea0003c00000 */
.L_x_4542:
        /* <DEDUP_REMOVED lines=12> */
[----:B------:R-:W-:-:S05]  /*0720*/  MOV R0, UR6 ;  /* 0x0000000600007c02 */ /* 0x000fca0008000f00 */
[----:B------:R-:W-:-:S05]  /*0730*/  @!P0 FMUL R0, R0, 1.175494350822287508e-38 ;  /* 0x0080000000008820 */ /* 0x000fca0000400000 */
[----:B------:R-:W-:Y:S01]  /*0740*/  @!P0 R2UR UR6, R0 ;  /* 0x00000000000682ca */ /* 0x000fe200000e0000 */
[----:B------:R-:W-:-:S14]  /*0750*/  IMAD.MOV.U32 R0, RZ, RZ, RZ ;  /* 0x000000ffff007224 */ /* 0x000fdc00078e00ff */
.L_x_4564:
[----:B------:R-:W-:Y:S01]  /*0760*/  ISETP.NE.AND P0, PT, R22, RZ, PT ;  /* 0x000000ff1600720c */ /* 0x000fe20003f05270 */
[----:B---3--:R-:W-:Y:S01]  /*0770*/  IMAD R9, R27, -0x2daee0ad, RZ ;  /* 0xd2511f531b097824 */ /* 0x008fe200078e02ff */
        /* <DEDUP_REMOVED lines=16> */
.L_x_4545:
[----:B------:R-:W-:Y:S05]  /*0880*/  BSYNC B0 ;  /* 0x0000000000007941 */ /* 0x000fea0003800000 */
.L_x_4544:
        /* <DEDUP_REMOVED lines=37> */
[----:B------:R-:W-:Y:S02]  /*0ae0*/  ISETP.NE.AND P2, PT, R16, RZ, PT ;  /* 0x000000ff1000720c */ /* 0x000fe40003f45270 */
[----:B------:R-:W-:Y:S01]  /*0af0*/  LOP3.LUT R13, R0, UR5, RZ, 0x3c, !PT ;  /* 0x00000005000d7c12 */ /* 0x000fe2000f8e3cff */
        /* <DEDUP_REMOVED lines=19> */
.L_x_4546:
        /* <DEDUP_REMOVED lines=23> */
.L_x_4548:
[----:B------:R-:W-:Y:S05]  /*0da0*/  BSYNC B0 ;  /* 0x0000000000007941 */ /* 0x000fea0003800000 */
.L_x_4547:
        /* <DEDUP_REMOVED lines=43> */
[----:B------:R-:W-:-:S03]  /*1060*/  IMAD.HI.U32 R14, R17, -0x2daee0ad, RZ ;  /* 0xd2511f53110e7827 */ /* 0x000fc600078e00ff */
        /* <DEDUP_REMOVED lines=11> */
.L_x_4549:
        /* <DEDUP_REMOVED lines=17> */
.L_x_4551:
[----:B------:R-:W-:Y:S05]  /*1230*/  BSYNC B0 ;  /* 0x0000000000007941 */ /* 0x000fea0003800000 */
.L_x_4550:
[----:B------:R-:W-:Y:S01]  /*1240*/  LOP3.LUT R12, R11, UR4, R28, 0x96, !PT ;  /* 0x000000040b0c7c12 */ /* 0x000fe2000f8e961c */
[----:B------:R-:W-:Y:S01]  /*1250*/  IMAD R15, R7, R8, -0x5b5dc15a ;  /* 0xa4a23ea6070f7424 */ /* 0x000fe200078e0208 */
[----:B------:R-:W-:Y:S01]  /*1260*/  LOP3.LUT R14, R9, R14, RZ, 0x3c, !PT ;  /* 0x0000000e090e7212 */ /* 0x000fe200078e3cff */
[----:B------:R-:W-:Y:S01]  /*1270*/  IMAD R16, R16, -0x2daee0ad, RZ ;  /* 0xd2511f5310107824 */ /* 0x000fe200078e02ff */
[----:B------:R-:W-:Y:S01]  /*1280*/  IADD3 R30, R6, 0x4, RZ ;  /* 0x00000004061e7810 */ /* 0x000fe20007ffe0ff */
        /* <DEDUP_REMOVED lines=50> */
.L_x_4552:
        /* <DEDUP_REMOVED lines=17> */
.L_x_4554:
[----:B------:R-:W-:Y:S05]  /*16c0*/  BSYNC B0 ;  /* 0x0000000000007941 */ /* 0x000fea0003800000 */
.L_x_4553:
        /* <DEDUP_REMOVED lines=61> */
.L_x_4543:
        /* <DEDUP_REMOVED lines=14> */
.L_x_4557:
[----:B------:R-:W-:Y:S05]  /*1b80*/  BSYNC B0 ;  /* 0x0000000000007941 */ /* 0x000fea0003800000 */
.L_x_4556:
        /* <DEDUP_REMOVED lines=30> */
.L_x_4559:
[----:B------:R-:W-:Y:S05]  /*1d70*/  BSYNC B0 ;  /* 0x0000000000007941 */ /* 0x000fea0003800000 */
.L_x_4558:
        /* <DEDUP_REMOVED lines=25> */
.L_x_4561:
[----:B------:R-:W-:Y:S05]  /*1f10*/  BSYNC B0 ;  /* 0x0000000000007941 */ /* 0x000fea0003800000 */
.L_x_4560:
        /* <DEDUP_REMOVED lines=24> */
.L_x_4563:
[----:B------:R-:W-:Y:S05]  /*20a0*/  BSYNC B0 ;  /* 0x0000000000007941 */ /* 0x000fea0003800000 */
.L_x_4562:
[----:B------:R-:W-:Y:S01]  /*20b0*/  IMAD.HI.U32 R10, R36, -0x2daee0ad, RZ ;  /* 0xd2511f53240a7827 */ /* 0x000fe200078e00ff */
[----:B------:R-:W-:Y:S02]  /*20c0*/  LOP3.LUT R34, R11, UR4, R7, 0x96, !PT ;  /* 0x000000040b227c12 */ /* 0x000fe4000f8e9607 */
[----:B------:R-:W-:Y:S01]  /*20d0*/  LOP3.LUT R32, R13, UR4, R16, 0x96, !PT ;  /* 0x000000040d207c12 */ /* 0x000fe2000f8e9610 */
[----:B------:R-:W-:Y:S01]  /*20e0*/  IMAD.HI.U32 R16, R30, -0x2daee0ad, RZ ;  /* 0xd2511f531e107827 */ /* 0x000fe200078e00ff */
[----:B------:R-:W-:Y:S02]  /*20f0*/  LOP3.LUT R25, R17, R10, RZ, 0x3c, !PT ;  /* 0x0000000a11197212 */ /* 0x000fe400078e3cff */
[----:B------:R-:W-:Y:S01]  /*2100*/  LOP3.LUT R24, R19, UR4, R24, 0x96, !PT ;  /* 0x0000000413187c12 */ /* 0x000fe2000f8e9618 */
[----:B------:R-:W-:Y:S01]  /*2110*/  IMAD R6, R6, -0x2daee0ad, RZ ;  /* 0xd2511f5306067824 */ /* 0x000fe200078e02ff */
[----:B------:R-:W-:Y:S01]  /*2120*/  LOP3.LUT R11, R31, R16, RZ, 0x3c, !PT ;  /* 0x000000101f0b7212 */ /* 0x000fe200078e3cff */
[----:B------:R-:W-:Y:S01]  /*2130*/  IMAD.HI.U32 R10, R34, -0x2daee0ad, RZ ;  /* 0xd2511f53220a7827 */ /* 0x000fe200078e00ff */
[----:B------:R-:W-:-:S02]  /*2140*/  LOP3.LUT R33, R12, R33, RZ, 0x3c, !PT ;  /* 0x000000210c217212 */ /* 0x000fc400078e3cff */
[C---:B------:R-:W-:Y:S01]  /*2150*/  IADD3 R12, R6.reuse, -0x5b5dc15a, RZ ;  /* 0xa4a23ea6060c7810 */ /* 0x040fe20007ffe0ff */
[C---:B------:R-:W-:Y:S01]  /*2160*/  VIADD R7, R6.reuse, 0xd2511f53 ;  /* 0xd2511f5306077836 */ /* 0x040fe20000000000 */
[----:B------:R-:W-:Y:S01]  /*2170*/  IADD3 R37, R6, 0x49447d4c, RZ ;  /* 0x49447d4c06257810 */ /* 0x000fe20007ffe0ff */
[----:B------:R-:W-:Y:S01]  /*2180*/  IMAD.HI.U32 R17, R32, -0x2daee0ad, RZ ;  /* 0xd2511f5320117827 */ /* 0x000fe200078e00ff */
[----:B------:R-:W-:Y:S02]  /*2190*/  MOV R46, R26 ;  /* 0x0000001a002e7202 */ /* 0x000fe40000000f00 */
[----:B------:R-:W-:Y:S01]  /*21a0*/  LOP3.LUT R36, R10, UR13, R7, 0x96, !PT ;  /* 0x0000000d0a247c12 */ /* 0x000fe2000f8e9607 */
[----:B------:R-:W-:Y:S01]  /*21b0*/  IMAD.HI.U32 R16, R24, -0x2daee0ad, RZ ;  /* 0xd2511f5318107827 */ /* 0x000fe200078e00ff */
[----:B------:R-:W-:Y:S02]  /*21c0*/  LOP3.LUT R17, R17, UR13, R12, 0x96, !PT ;  /* 0x0000000d11117c12 */ /* 0x000fe4000f8e960c */
[----:B------:R-:W-:Y:S01]  /*21d0*/  LOP3.LUT R12, R35, UR4, R28, 0x96, !PT ;  /* 0x00000004230c7c12 */ /* 0x000fe2000f8e961c */
[----:B------:R-:W-:-:S02]  /*21e0*/  VIADD R19, R6, 0x76f35df9 ;  /* 0x76f35df906137836 */ /* 0x000fc40000000000 */
[----:B------:R-:W-:-:S03]  /*21f0*/  IMAD.WIDE.U32 R10, R11, -0x326172a9, RZ ;  /* 0xcd9e8d570b0a7825 */ /* 0x000fc600078e00ff */
[----:B------:R-:W-:Y:S01]  /*2200*/  LOP3.LUT R19, R16, UR13, R19, 0x96, !PT ;  /* 0x0000000d10137c12 */ /* 0x000fe2000f8e9613 */
[----:B------:R-:W-:Y:S01]  /*2210*/  IMAD.HI.U32 R31, R8, -0x2daee0ad, RZ ;  /* 0xd2511f53081f7827 */ /* 0x000fe200078e00ff */
[----:B------:R-:W-:-:S03]  /*2220*/  LOP3.LUT R6, R27, R11, RZ, 0x3c, !PT ;  /* 0x0000000b1b067212 */ /* 0x000fc600078e3cff */
[----:B------:R-:W-:Y:S02]  /*2230*/  IMAD R16, R34, -0x2daee0ad, RZ ;  /* 0xd2511f5322107824 */ /* 0x000fe400078e02ff */
[----:B------:R-:W-:-:S03]  /*2240*/  IMAD.HI.U32 R34, R25, -0x326172a9, RZ ;  /* 0xcd9e8d5719227827 */ /* 0x000fc600078e00ff */
[----:B------:R-:W-:Y:S01]  /*2250*/  LOP3.LUT R16, R31, UR15, R16, 0x96, !PT ;  /* 0x0000000f1f107c12 */ /* 0x000fe2000f8e9610 */
[----:B------:R-:W-:Y:S01]  /*2260*/  IMAD.WIDE.U32 R12, R12, -0x2daee0ad, RZ ;  /* 0xd2511f530c0c7825 */ /* 0x000fe200078e00ff */
[----:B------:R-:W-:-:S03]  /*2270*/  LOP3.LUT R31, R15, R34, RZ, 0x3c, !PT ;  /* 0x000000220f1f7212 */ /* 0x000fc600078e3cff */
[----:B------:R-:W-:Y:S01]  /*2280*/  IMAD.WIDE.U32 R6, R6, -0x2daee0ad, RZ ;  /* 0xd2511f5306067825 */ /* 0x000fe200078e00ff */
[----:B------:R-:W-:-:S03]  /*2290*/  LOP3.LUT R15, R13, UR13, R37, 0x96, !PT ;  /* 0x0000000d0d0f7c12 */ /* 0x000fc6000f8e9625 */
[----:B------:R-:W-:Y:S01]  /*22a0*/  IMAD.HI.U32 R27, R33, -0x326172a9, RZ ;  /* 0xcd9e8d57211b7827 */ /* 0x000fe200078e00ff */
[----:B------:R-:W-:-:S03]  /*22b0*/  LOP3.LUT R37, R7, UR15, R12, 0x96, !PT ;  /* 0x0000000f07257c12 */ /* 0x000fc6000f8e960c */
[----:B------:R-:W-:Y:S01]  /*22c0*/  IMAD R7, R14, -0x326172a9, RZ ;  /* 0xcd9e8d570e077824 */ /* 0x000fe200078e02ff */
[----:B------:R-:W-:Y:S01]  /*22d0*/  LOP3.LUT R27, R18, R27, RZ, 0x3c, !PT ;  /* 0x0000001b121b7212 */ /* 0x000fe200078e3cff */
[----:B------:R-:W-:-:S04]  /*22e0*/  IMAD.WIDE.U32 R14, R15, -0x326172a9, RZ ;  /* 0xcd9e8d570f0e7825 */ /* 0x000fc800078e00ff */
[----:B------:R-:W-:Y:S01]  /*22f0*/  IMAD.HI.U32 R12, R36, -0x326172a9, RZ ;  /* 0xcd9e8d57240c7827 */ /* 0x000fe200078e00ff */
[----:B------:R-:W-:-:S03]  /*2300*/  LOP3.LUT R10, R15, UR14, R10, 0x96, !PT ;  /* 0x0000000e0f0a7c12 */ /* 0x000fc6000f8e960a */
[----:B------:R-:W-:Y:S02]  /*2310*/  IMAD R34, R33, -0x326172a9, RZ ;  /* 0xcd9e8d5721227824 */ /* 0x000fe400078e02ff */
[----:B------:R-:W-:Y:S02]  /*2320*/  IMAD R18, R36, -0x326172a9, RZ ;  /* 0xcd9e8d5724127824 */ /* 0x000fe400078e02ff */
[----:B------:R-:W-:-:S04]  /*2330*/  IMAD.HI.U32 R11, R16, -0x326172a9, RZ ;  /* 0xcd9e8d57100b7827 */ /* 0x000fc800078e00ff */
[----:B------:R-:W-:Y:S01]  /*2340*/  IMAD.HI.U32 R13, R17, -0x326172a9, RZ ;  /* 0xcd9e8d57110d7827 */ /* 0x000fe200078e00ff */
[----:B------:R-:W-:-:S03]  /*2350*/  LOP3.LUT R18, R11, UR16, R18, 0x96, !PT ;  /* 0x000000100b127c12 */ /* 0x000fc6000f8e9612 */
[----:B------:R-:W-:Y:S01]  /*2360*/  IMAD R38, R32, -0x2daee0ad, RZ ;  /* 0xd2511f5320267824 */ /* 0x000fe200078e02ff */
[----:B------:R-:W-:Y:S01]  /*2370*/  LOP3.LUT R32, R12, UR14, R7, 0x96, !PT ;  /* 0x0000000e0c207c12 */ /* 0x000fe2000f8e9607 */
        /* <DEDUP_REMOVED lines=31> */
[----:B------:R-:W-:Y:S02]  /*2570*/  IMAD R6, R16, -0x326172a9, RZ ;  /* 0xcd9e8d5710067824 */ /* 0x000fe400078e02ff */
[----:B------:R-:W-:-:S04]  /*2580*/  IMAD.WIDE.U32 R14, R37, -0x2daee0ad, RZ ;  /* 0xd2511f53250e7825 */ /* 0x000fc800078e00ff */
[----:B------:R-:W-:Y:S01]  /*2590*/  IMAD R8, R8, -0x326172a9, RZ ;  /* 0xcd9e8d5708087824 */ /* 0x000fe200078e02ff */
[----:B------:R-:W-:Y:S01]  /*25a0*/  LOP3.LUT R37, R15, UR19, R10, 0x96, !PT ;  /* 0x000000130f257c12 */ /* 0x000fe2000f8e960a */
[----:B------:R-:W-:-:S04]  /*25b0*/  IMAD.HI.U32 R31, R13, -0x326172a9, RZ ;  /* 0xcd9e8d570d1f7827 */ /* 0x000fc800078e00ff */
[----:B------:R-:W-:Y:S01]  /*25c0*/  IMAD.HI.U32 R36, R24, -0x2daee0ad, RZ ;  /* 0xd2511f5318247827 */ /* 0x000fe200078e00ff */
[----:B------:R-:W-:-:S03]  /*25d0*/  LOP3.LUT R8, R31, UR20, R8, 0x96, !PT ;  /* 0x000000141f087c12 */ /* 0x000fc6000f8e9608 */
[----:B------:R-:W-:Y:S01]  /*25e0*/  IMAD.WIDE.U32 R16, R38, -0x326172a9, RZ ;  /* 0xcd9e8d5726107825 */ /* 0x000fe200078e00ff */
[----:B------:R-:W-:-:S03]  /*25f0*/  LOP3.LUT R33, R36, UR17, R33, 0x96, !PT ;  /* 0x0000001124217c12 */ /* 0x000fc6000f8e9621 */
        /* <DEDUP_REMOVED lines=105> */
[----:B------:R-:W-:Y:S01]  /*2c90*/  IMAD.WIDE.U32 R12, R11, -0x326172a9, RZ ;  /* 0xcd9e8d570b0c7825 */ /* 0x000fe200078e00ff */
[----:B------:R-:W-:-:S03]  /*2ca0*/  LOP3.LUT R15, R15, UR28, R10, 0x96, !PT ;  /* 0x0000001c0f0f7c12 */ /* 0x000fc6000f8e960a */
[----:B------:R-:W-:Y:S01]  /*2cb0*/  IMAD R32, R32, -0x2daee0ad, RZ ;  /* 0xd2511f5320207824 */ /* 0x000fe200078e02ff */
[----:B------:R-:W-:Y:S01]  /*2cc0*/  MOV R40, R12 ;  /* 0x0000000c00287202 */ /* 0x000fe20000000f00 */
[----:B------:R-:W-:Y:S01]  /*2cd0*/  IMAD.HI.U32 R41, R43, -0x2daee0ad, RZ ;  /* 0xd2511f532b297827 */ /* 0x000fe200078e00ff */
[----:B------:R-:W-:-:S03]  /*2ce0*/  MOV R26, R15 ;  /* 0x0000000f001a7202 */ /* 0x000fc60000000f00 */
[----:B------:R-:W-:Y:S01]  /*2cf0*/  IMAD R16, R16, -0x2daee0ad, RZ ;  /* 0xd2511f5310107824 */ /* 0x000fe200078e02ff */
[----:B------:R-:W-:Y:S01]  /*2d00*/  LOP3.LUT R41, R41, UR29, R32, 0x96, !PT ;  /* 0x0000001d29297c12 */ /* 0x000fe2000f8e9620 */
[----:B------:R-:W-:Y:S02]  /*2d10*/  IMAD R7, R7, -0x326172a9, RZ ;  /* 0xcd9e8d5707077824 */ /* 0x000fe400078e02ff */
[----:B------:R-:W-:Y:S02]  /*2d20*/  IMAD R19, R18, -0x326172a9, RZ ;  /* 0xcd9e8d5712137824 */ /* 0x000fe400078e02ff */
        /* <DEDUP_REMOVED lines=15> */
.L_x_4555:
[----:B-1----:R-:W-:-:S05]  /*2e20*/  IMAD.WIDE.U32 R32, R23, 0x4, R2 ;  /* 0x0000000417207825 */ /* 0x002fca00078e0002 */
[----:B------:R-:W3:Y:S04]  /*2e30*/  LDG.E.128 R16, desc[UR8][R32.64+0x30] ;  /* 0x0000300820107981 */ /* 0x000ee8000c1e1d00 */
[----:B------:R-:W4:Y:S04]  /*2e40*/  LDG.E.128 R12, desc[UR8][R32.64+0x20] ;  /* 0x00002008200c7981 */ /* 0x000f28000c1e1d00 */
[----:B------:R-:W5:Y:S04]  /*2e50*/  LDG.E.128 R8, desc[UR8][R32.64+0x10] ;  /* 0x0000100820087981 */ /* 0x000f68000c1e1d00 */
[----:B------:R0:W5:Y:S01]  /*2e60*/  LDG.E.128 R4, desc[UR8][R32.64] ;  /* 0x0000000820047981 */ /* 0x000162000c1e1d00 */
[----:B------:R-:W-:-:S02]  /*2e70*/  I2FP.F32.U32 R45, R45 ;  /* 0x0000002d002d7245 */ /* 0x000fc40000201000 */
[----:B------:R-:W-:Y:S02]  /*2e80*/  I2FP.F32.U32 R61, R37 ;  /* 0x00000025003d7245 */ /* 0x000fe40000201000 */
[----:B------:R-:W-:Y:S01]  /*2e90*/  I2FP.F32.U32 R37, R46 ;  /* 0x0000002e00257245 */ /* 0x000fe20000201000 */
[----:B0-----:R-:W-:Y:S01]  /*2ea0*/  IMAD.MOV.U32 R32, RZ, RZ, 0x2f800000 ;  /* 0x2f800000ff207424 */ /* 0x001fe200078e00ff */
[----:B------:R-:W-:Y:S02]  /*2eb0*/  I2FP.F32.U32 R53, R47 ;  /* 0x0000002f00357245 */ /* 0x000fe40000201000 */
[----:B------:R-:W-:Y:S01]  /*2ec0*/  I2FP.F32.U32 R43, R43 ;  /* 0x0000002b002b7245 */ /* 0x000fe20000201000 */
[----:B------:R-:W-:Y:S01]  /*2ed0*/  FFMA.FTZ R45, R45, R32, 1.1641532182693481445e-10 ;  /* 0x2f0000002d2d7423 */ /* 0x000fe20000010020 */
[----:B------:R-:W-:Y:S02]  /*2ee0*/  I2FP.F32.U32 R35, R35 ;  /* 0x0000002300237245 */ /* 0x000fe40000201000 */
[----:B------:R-:W-:-:S02]  /*2ef0*/  I2FP.F32.U32 R51, R41 ;  /* 0x0000002900337245 */ /* 0x000fc40000201000 */
[----:B------:R-:W-:Y:S02]  /*2f00*/  I2FP.F32.U32 R49, R39 ;  /* 0x0000002700317245 */ /* 0x000fe40000201000 */
[----:B------:R-:W-:Y:S01]  /*2f10*/  I2FP.F32.U32 R47, R31 ;  /* 0x0000001f002f7245 */ /* 0x000fe20000201000 */
[----:B------:R-:W-:Y:S01]  /*2f20*/  FFMA.FTZ R37, R37, R32, 1.1641532182693481445e-10 ;  /* 0x2f00000025257423 */ /* 0x000fe20000010020 */
[----:B------:R-:W-:Y:S01]  /*2f30*/  I2FP.F32.U32 R57, R44 ;  /* 0x0000002c00397245 */ /* 0x000fe20000201000 */
[----:B------:R-:W-:Y:S01]  /*2f40*/  FFMA.FTZ R61, R61, R32, 1.1641532182693481445e-10 ;  /* 0x2f0000003d3d7423 */ /* 0x000fe20000010020 */
[----:B------:R-:W-:Y:S02]  /*2f50*/  I2FP.F32.U32 R31, R34 ;  /* 0x00000022001f7245 */ /* 0x000fe40000201000 */
[----:B------:R-:W-:Y:S01]  /*2f60*/  I2FP.F32.U32 R44, R40 ;  /* 0x00000028002c7245 */ /* 0x000fe20000201000 */
[----:B------:R-:W-:Y:S01]  /*2f70*/  FFMA.FTZ R50, R35, R32, 1.1641532182693481445e-10 ;  /* 0x2f00000023327423 */ /* 0x000fe20000010020 */
        /* <DEDUP_REMOVED lines=12> */
[----:B------:R-:W-:-:S02]  /*3040*/  SEL R36, RZ, 0xffffffff, P1 ;  /* 0xffffffffff247807 */ /* 0x000fc40000800000 */
[----:B------:R-:W-:Y:S01]  /*3050*/  FSETP.GEU.FTZ.AND P6, PT, R61, UR30, PT ;  /* 0x0000001e3d007c0b */ /* 0x000fe2000bfde000 */
[-C--:B------:R-:W-:Y:S01]  /*3060*/  FFMA.FTZ R39, R53, R32.reuse, 1.1641532182693481445e-10 ;  /* 0x2f00000035277423 */ /* 0x080fe20000010020 */
[----:B------:R-:W-:Y:S01]  /*3070*/  FSETP.GEU.FTZ.AND P5, PT, R50, UR30, PT ;  /* 0x0000001e32007c0b */ /* 0x000fe2000bfbe000 */
[-C--:B------:R-:W-:Y:S01]  /*3080*/  FFMA.FTZ R46, R33, R32.reuse, 1.1641532182693481445e-10 ;  /* 0x2f000000212e7423 */ /* 0x080fe20000010020 */
[----:B------:R-:W-:Y:S01]  /*3090*/  FSETP.GEU.FTZ.AND P1, PT, R49, UR30, PT ;  /* 0x0000001e31007c0b */ /* 0x000fe2000bf3e000 */
[-C--:B------:R-:W-:Y:S01]  /*30a0*/  FFMA.FTZ R48, R48, R32.reuse, 1.1641532182693481445e-10 ;  /* 0x2f00000030307423 */ /* 0x080fe20000010020 */
[----:B------:R-:W-:Y:S01]  /*30b0*/  SEL R34, RZ, 0x1, P0 ;  /* 0x00000001ff227807 */ /* 0x000fe20000000000 */
[----:B------:R-:W-:Y:S01]  /*30c0*/  FFMA.FTZ R40, R55, R32, 1.1641532182693481445e-10 ;  /* 0x2f00000037287423 */ /* 0x000fe20000010020 */
[----:B------:R-:W-:Y:S02]  /*30d0*/  SHF.L.U32 R53, R36, 0x8, RZ ;  /* 0x0000000824357819 */ /* 0x000fe400000006ff */
[----:B------:R-:W-:-:S02]  /*30e0*/  FSETP.GEU.FTZ.AND P3, PT, R51, UR30, PT ;  /* 0x0000001e33007c0b */ /* 0x000fc4000bf7e000 */
[----:B------:R-:W-:Y:S02]  /*30f0*/  SEL R31, RZ, 0x1, P6 ;  /* 0x00000001ff1f7807 */ /* 0x000fe40003000000 */
[----:B------:R-:W-:Y:S02]  /*3100*/  FSETP.GEU.FTZ.AND P2, PT, R47, UR30, PT ;  /* 0x0000001e2f007c0b */ /* 0x000fe4000bf5e000 */
[----:B------:R-:W-:Y:S01]  /*3110*/  FSETP.GEU.FTZ.AND P6, PT, R44, UR30, PT ;  /* 0x0000001e2c007c0b */ /* 0x000fe2000bfde000 */
[-C--:B------:R-:W-:Y:S01]  /*3120*/  FFMA.FTZ R38, R59, R32.reuse, 1.1641532182693481445e-10 ;  /* 0x2f0000003b267423 */ /* 0x080fe20000010020 */
[----:B------:R-:W-:Y:S01]  /*3130*/  SEL R33, RZ, 0xffffffff, P5 ;  /* 0xffffffffff217807 */ /* 0x000fe20002800000 */
[----:B------:R-:W-:Y:S01]  /*3140*/  FFMA.FTZ R41, R57, R32, 1.1641532182693481445e-10 ;  /* 0x2f00000039297423 */ /* 0x000fe20000010020 */
[----:B------:R-:W-:Y:S02]  /*3150*/  SEL R52, RZ, 0xffffffff, P1 ;  /* 0xffffffffff347807 */ /* 0x000fe40000800000 */
[----:B------:R-:W-:-:S02]  /*3160*/  LOP3.LUT R32, R53, 0x100, R34, 0xe2, !PT ;  /* 0x0000010035207812 */ /* 0x000fc400078ee222 */
[----:B------:R-:W-:Y:S02]  /*3170*/  FSETP.GEU.FTZ.AND P4, PT, R46, UR30, PT ;  /* 0x0000001e2e007c0b */ /* 0x000fe4000bf9e000 */
[----:B------:R-:W-:Y:S02]  /*3180*/  SEL R35, RZ, 0xffffffff, P3 ;  /* 0xffffffffff237807 */ /* 0x000fe40001800000 */
[----:B------:R-:W-:Y:S02]  /*3190*/  FSETP.GEU.FTZ.AND P0, PT, R48, UR30, PT ;  /* 0x0000001e30007c0b */ /* 0x000fe4000bf1e000 */
[----:B------:R-:W-:Y:S02]  /*31a0*/  SEL R36, RZ, 0x1, P2 ;  /* 0x00000001ff247807 */ /* 0x000fe40001000000 */
[----:B------:R-:W-:Y:S01]  /*31b0*/  SEL R53, RZ, 0xffffffff, P6 ;  /* 0xffffffffff357807 */ /* 0x000fe20003000000 */
[----:B------:R-:W-:Y:S01]  /*31c0*/  IMAD.SHL.U32 R54, R33, 0x100, RZ ;  /* 0x0000010021367824 */ /* 0x000fe200078e00ff */
[----:B------:R-:W-:Y:S01]  /*31d0*/  FSETP.GEU.FTZ.AND P2, PT, R40, UR30, PT ;  /* 0x0000001e28007c0b */ /* 0x000fe2000bf5e000 */
[----:B------:R-:W-:Y:S01]  /*31e0*/  IMAD.SHL.U32 R55, R52, 0x100, RZ ;  /* 0x0000010034377824 */ /* 0x000fe200078e00ff */
[----:B------:R-:W-:-:S02]  /*31f0*/  FSET.BF.LT.FTZ.AND R40, R40, UR30, PT ;  /* 0x0000001e28287c0a */ /* 0x000fc4000b811000 */
[----:B------:R-:W-:Y:S02]  /*3200*/  SEL R34, RZ, 0x1, P4 ;  /* 0x00000001ff227807 */ /* 0x000fe40002000000 */
[----:B------:R-:W-:Y:S02]  /*3210*/  SHF.L.U32 R33, R35, 0x8, RZ ;  /* 0x0000000823217819 */ /* 0x000fe400000006ff */
[----:B------:R-:W-:Y:S02]  /*3220*/  SHF.L.U32 R52, R53, 0x8, RZ ;  /* 0x0000000835347819 */ /* 0x000fe400000006ff */
[----:B------:R-:W-:Y:S02]  /*3230*/  SEL R35, RZ, 0x1, P0 ;  /* 0x00000001ff237807 */ /* 0x000fe40000000000 */
[----:B------:R-:W-:Y:S02]  /*3240*/  FSETP.GEU.FTZ.AND P1, PT, R42, UR30, PT ;  /* 0x0000001e2a007c0b */ /* 0x000fe4000bf3e000 */
[----:B------:R-:W-:-:S02]  /*3250*/  LOP3.LUT R33, R33, 0x100, R34, 0xe2, !PT ;  /* 0x0000010021217812 */ /* 0x000fc400078ee222 */
[----:B------:R-:W-:Y:S02]  /*3260*/  LOP3.LUT R34, R52, 0x100, R35, 0xe2, !PT ;  /* 0x0000010034227812 */ /* 0x000fe400078ee223 */
[----:B------:R-:W-:Y:S02]  /*3270*/  SEL R35, RZ, 0xffffffff, P1 ;  /* 0xffffffffff237807 */ /* 0x000fe40000800000 */
[----:B------:R-:W-:Y:S02]  /*3280*/  FSETP.GEU.FTZ.AND P1, PT, R41, UR30, PT ;  /* 0x0000001e29007c0b */ /* 0x000fe4000bf3e000 */
[----:B------:R-:W-:Y:S01]  /*3290*/  LOP3.LUT R31, R54, 0x100, R31, 0xe2, !PT ;  /* 0x00000100361f7812 */ /* 0x000fe200078ee21f */
[----:B------:R-:W-:Y:S01]  /*32a0*/  IMAD.SHL.U32 R54, R35, 0x100, RZ ;  /* 0x0000010023367824 */ /* 0x000fe200078e00ff */
[----:B------:R-:W-:Y:S02]  /*32b0*/  FSET.BF.LT.FTZ.AND R42, R42, UR30, PT ;  /* 0x0000001e2a2a7c0a */ /* 0x000fe4000b811000 */
[----:B------:R-:W-:-:S02]  /*32c0*/  SEL R35, RZ, 0x1, P1 ;  /* 0x00000001ff237807 */ /* 0x000fc40000800000 */
[----:B------:R-:W-:Y:S02]  /*32d0*/  FSETP.GEU.FTZ.AND P1, PT, R38, UR30, PT ;  /* 0x0000001e26007c0b */ /* 0x000fe4000bf3e000 */
[----:B------:R-:W-:Y:S02]  /*32e0*/  FSETP.GEU.FTZ.AND P0, PT, R43, UR30, PT ;  /* 0x0000001e2b007c0b */ /* 0x000fe4000bf1e000 */
[----:B------:R-:W-:Y:S02]  /*32f0*/  FSET.BF.LT.FTZ.AND R53, R37, UR30, PT ;  /* 0x0000001e25357c0a */ /* 0x000fe4000b811000 */
[----:B------:R-:W-:Y:S02]  /*3300*/  SEL R52, RZ, 0xffffffff, P2 ;  /* 0xffffffffff347807 */ /* 0x000fe40001000000 */
[----:B------:R-:W-:Y:S02]  /*3310*/  FSET.BF.LT.FTZ.AND R41, R41, UR30, PT ;  /* 0x0000001e29297c0a */ /* 0x000fe4000b811000 */
[----:B------:R-:W-:-:S02]  /*3320*/  SEL R37, RZ, 0x1, P0 ;  /* 0x00000001ff257807 */ /* 0x000fc40000000000 */
[C---:B------:R-:W-:Y:S02]  /*3330*/  FSETP.GEU.FTZ.AND P0, PT, R39.reuse, UR30, PT ;  /* 0x0000001e27007c0b */ /* 0x040fe4000bf1e000 */
[----:B------:R-:W-:Y:S02]  /*3340*/  SHF.L.U32 R52, R52, 0x8, RZ ;  /* 0x0000000834347819 */ /* 0x000fe400000006ff */
[----:B------:R-:W-:Y:S02]  /*3350*/  FSET.BF.LT.FTZ.AND R39, R39, UR30, PT ;  /* 0x0000001e27277c0a */ /* 0x000fe4000b811000 */
[----:B------:R-:W-:Y:S02]  /*3360*/  LOP3.LUT R35, R52, 0x100, R35, 0xe2, !PT ;  /* 0x0000010034237812 */ /* 0x000fe400078ee223 */
[----:B------:R-:W-:Y:S02]  /*3370*/  FSET.BF.LT.FTZ.AND R52, R45, UR30, PT ;  /* 0x0000001e2d347c0a */ /* 0x000fe4000b811000 */
[----:B------:R-:W-:-:S02]  /*3380*/  FSET.BF.LT.FTZ.AND R38, R38, UR30, PT ;  /* 0x0000001e26267c0a */ /* 0x000fc4000b811000 */
[----:B------:R-:W-:Y:S02]  /*3390*/  FSET.BF.LT.FTZ.AND R45, R46, UR30, PT ;  /* 0x0000001e2e2d7c0a */ /* 0x000fe4000b811000 */
[----:B------:R-:W-:Y:S01]  /*33a0*/  FSET.BF.LT.FTZ.AND R46, R51, UR30, PT ;  /* 0x0000001e332e7c0a */ /* 0x000fe2000b811000 */
[----:B------:R-:W-:Y:S05]  /*33b0*/  WARPSYNC.ALL ;  /* 0x0000000000007948 */ /* 0x000fea0003800000 */
[----:B------:R-:W-:Y:S02]  /*33c0*/  FSET.BF.LT.FTZ.AND R43, R43, UR30, PT ;  /* 0x0000001e2b2b7c0a */ /* 0x000fe4000b811000 */
[----:B------:R-:W-:-:S02]  /*33d0*/  FSET.BF.LT.FTZ.AND R61, R61, UR30, PT ;  /* 0x0000001e3d3d7c0a */ /* 0x000fc4000b811000 */
[----:B------:R-:W-:Y:S02]  /*33e0*/  FSET.BF.LT.FTZ.AND R50, R50, UR30, PT ;  /* 0x0000001e32327c0a */ /* 0x000fe4000b811000 */
[----:B------:R-:W-:Y:S02]  /*33f0*/  FSET.BF.LT.FTZ.AND R47, R47, UR30, PT ;  /* 0x0000001e2f2f7c0a */ /* 0x000fe4000b811000 */
[----:B------:R-:W-:Y:S02]  /*3400*/  FSET.BF.LT.FTZ.AND R44, R44, UR30, PT ;  /* 0x0000001e2c2c7c0a */ /* 0x000fe4000b811000 */
[----:B------:R-:W-:Y:S02]  /*3410*/  LOP3.LUT R36, R55, 0x100, R36, 0xe2, !PT ;  /* 0x0000010037247812 */ /* 0x000fe400078ee224 */
[----:B------:R-:W-:Y:S02]  /*3420*/  LOP3.LUT R37, R54, 0x100, R37, 0xe2, !PT ;  /* 0x0000010036257812 */ /* 0x000fe400078ee225 */
[----:B------:R-:W-:-:S02]  /*3430*/  PRMT R33, R36, 0x1054, R33 ;  /* 0x0000105424217816 */ /* 0x000fc40000000021 */
[----:B------:R-:W-:Y:S02]  /*3440*/  PRMT R34, R37, 0x1054, R34 ;  /* 0x0000105425227816 */ /* 0x000fe40000000022 */
[----:B------:R-:W-:Y:S01]  /*3450*/  PRMT R32, R31, 0x1054, R32 ;  /* 0x000010541f207816 */ /* 0x000fe20000000020 */
[----:B---3--:R-:W-:Y:S02]  /*3460*/  FMUL.FTZ R17, R40, R17 ;  /* 0x0000001128117220 */ /* 0x008fe40000410000 */
[----:B------:R-:W0:Y:S01]  /*3470*/  LDC R40, c[0x0][RZ] ;  /* 0x00000000ff287b82 */ /* 0x000e220000000800 */
[----:B----4-:R-:W-:Y:S01]  /*3480*/  FMUL.FTZ R15, R42, R15 ;  /* 0x0000000f2a0f7220 */ /* 0x010fe20000410000 */
[----:B------:R-:W-:Y:S01]  /*3490*/  SEL R42, RZ, 0xffffffff, P1 ;  /* 0xffffffffff2a7807 */ /* 0x000fe20000800000 */
[----:B------:R-:W-:Y:S01]  /*34a0*/  FMUL.FTZ R16, R41, R16 ;  /* 0x0000001029107220 */ /* 0x000fe20000410000 */
[----:B------:R-:W-:-:S03]  /*34b0*/  SEL R41, RZ, 0x1, P0 ;  /* 0x00000001ff297807 */ /* 0x000fc60000000000 */
[----:B------:R-:W-:Y:S02]  /*34c0*/  IMAD.SHL.U32 R42, R42, 0x100, RZ ;  /* 0x000001002a2a7824 */ /* 0x000fe400078e00ff */
[----:B------:R-:W-:-:S03]  /*34d0*/  FMUL.FTZ R18, R39, R18 ;  /* 0x0000001227127220 */ /* 0x000fc60000410000 */
[----:B------:R-:W-:Y:S01]  /*34e0*/  LOP3.LUT R42, R42, 0x100, R41, 0xe2, !PT ;  /* 0x000001002a2a7812 */ /* 0x000fe200078ee229 */
[----:B------:R-:W-:Y:S01]  /*34f0*/  FMUL.FTZ R19, R38, R19 ;  /* 0x0000001326137220 */ /* 0x000fe20000410000 */
[----:B------:R-:W-:Y:S01]  /*3500*/  ULDC UR7, c[0x0][0xc] ;  /* 0x0000030000077ab9 */ /* 0x000fe20000000800 */
[----:B--2---:R-:W-:Y:S01]  /*3510*/  IMAD.WIDE.U32 R38, R23, 0x4, R20 ;  /* 0x0000000417267825 */ /* 0x004fe200078e0014 */
[----:B------:R-:W-:-:S03]  /*3520*/  PRMT R35, R42, 0x1054, R35 ;  /* 0x000010542a237816 */ /* 0x000fc60000000023 */
[----:B-----5:R-:W-:Y:S01]  /*3530*/  FMUL.FTZ R8, R45, R8 ;  /* 0x000000082d087220 */ /* 0x020fe20000410000 */
[----:B------:R-:W-:Y:S01]  /*3540*/  IADD3 R42, P0, R23, UR10, RZ ;  /* 0x0000000a172a7c10 */ /* 0x000fe2000ff1e0ff */
[----:B------:R-:W-:Y:S01]  /*3550*/  FMUL.FTZ R9, R46, R9 ;  /* 0x000000092e097220 */ /* 0x000fe20000410000 */
[----:B0-----:R-:W-:Y:S01]  /*3560*/  IMAD.SHL.U32 R40, R40, 0x10, RZ ;  /* 0x0000001028287824 */ /* 0x001fe200078e00ff */
[----:B------:R-:W-:Y:S02]  /*3570*/  FSET.BF.LT.FTZ.AND R46, R49, UR30, PT ;  /* 0x0000001e312e7c0a */ /* 0x000fe4000b811000 */
[----:B------:R-:W-:Y:S01]  /*3580*/  FSET.BF.LT.FTZ.AND R45, R48, UR30, PT ;  /* 0x0000001e302d7c0a */ /* 0x000fe2000b811000 */
[----:B------:R-:W-:Y:S02]  /*3590*/  IMAD R23, R40, UR7, R23 ;  /* 0x0000000728177c24 */ /* 0x000fe4000f8e0217 */
[----:B------:R-:W-:Y:S01]  /*35a0*/  FMUL.FTZ R14, R43, R14 ;  /* 0x0000000e2b0e7220 */ /* 0x000fe20000410000 */
[----:B------:R-:W-:Y:S01]  /*35b0*/  IADD3.X R43, RZ, UR11, RZ, P0, !PT ;  /* 0x0000000bff2b7c10 */ /* 0x000fe200087fe4ff */
[----:B------:R-:W-:Y:S01]  /*35c0*/  FMUL.FTZ R4, R53, R4 ;  /* 0x0000000435047220 */ /* 0x000fe20000410000 */
        /* <DEDUP_REMOVED lines=33> */
        .weak           $__internal_128_$__cuda_sm20_dblrcp_rn_slowpath_v3
        .type           $__internal_128_$__cuda_sm20_dblrcp_rn_slowpath_v3,@function
        .size           $__internal_128_$__cuda_sm20_dblrcp_rn_slowpath_v3,(.L_x_11748 - $__internal_128_$__cuda_sm20_dblrcp_rn_slowpath_v3)
$__internal_128_$__cuda_sm20_dblrcp_rn_slowpath_v3:
        /* <DEDUP_REMOVED lines=23> */
.L_x_4567:
        /* <DEDUP_REMOVED lines=10> */
.L_x_4565:
[----:B------:R-:W-:Y:S02]  /*39f0*/  LOP3.LUT R5, R3, 0x80000, RZ, 0xfc, !PT ;  /* 0x0008000003057812 */ /* 0x000fe400078efcff */
[----:B------:R-:W-:-:S07]  /*3a00*/  MOV R4, R2 ;  /* 0x0000000200047202 */ /* 0x000fce0000000f00 */
.L_x_4566:
[----:B------:R-:W-:Y:S01]  /*3a10*/  IMAD.MOV.U32 R2, RZ, RZ, R7 ;  /* 0x000000ffff027224 */ /* 0x000fe200078e0007 */
[----:B------:R-:W-:Y:S01]  /*3a20*/  MOV R3, 0x0 ;  /* 0x0000000000037802 */ /* 0x000fe20000000f00 */
[----:B------:R-:W-:Y:S01]  /*3a30*/  IMAD.MOV.U32 R8, RZ, RZ, R4 ;  /* 0x000000ffff087224 */ /* 0x000fe200078e0004 */
[----:B------:R-:W-:Y:S02]  /*3a40*/  MOV R9, R5 ;  /* 0x0000000500097202 */ /* 0x000fe40000000f00 */
[----:B------:R-:W-:Y:S05]  /*3a50*/  RET.REL.NODEC R2 `(_ZN2at6native43_GLOBAL__N__7cc8d1ed_10_Dropout_cu_0e96ed3824fused_dropout_kernel_vecIffjLi1ELi16EbEEvNS_4cuda6detail10TensorInfoIKT_T1_EENS5_IS6_S8_EENS5_IT4_S8_EES8_T0_NS_15PhiloxCudaStateE) ;  /* 0xffffffc402687950 */ /* 0x000fea0003c3ffff */
.L_x_4568:
        /* <DEDUP_REMOVED lines=10> */
.L_x_11748:


//--------------------- .text._ZN2at6native43_GLOBAL__N__7cc8d1ed_10_Dropout_cu_0e96ed3820fused_dropout_kernelIddjLin1ELin1EbEEvNS_4cuda6detail10TensorInfoIKT_T1_EENS5_IS6_S8_EENS5_IT4_S8_EES8_T0_NS_15PhiloxCudaStateE --------------------------
	.section	.text._ZN2at6native43_GLOBAL__N__7cc8d1ed_10_Dropout_cu_0e96ed3820fused_dropout_kernelIddjLin1ELin1EbEEvNS_4cuda6detail10TensorInfoIKT_T1_EENS5_IS6_S8_EENS5_IT4_S8_EES8_T0_NS_15PhiloxCudaStateE,"ax",@progbits
	.align	128
.text._ZN2at6native43_GLOBAL__N__7cc8d1ed_10_Dropout_cu_0e96ed3820fused_dropout_kernelIddjLin1ELin1EbEEvNS_4cuda6detail10TensorInfoIKT_T1_EENS5_IS6_S8_EENS5_IT4_S8_EES8_T0_NS_15PhiloxCudaStateE:
        .type           _ZN2at6native43_GLOBAL__N__7cc8d1ed_10_Dropout_cu_0e96ed3820fused_dropout_kernelIddjLin1ELin1EbEEvNS_4cuda6detail10TensorInfoIKT_T1_EENS5_IS6_S8_EENS5_IT4_S8_EES8_T0_NS_15PhiloxCudaStateE,@function
        .size           _ZN2at6native43_GLOBAL__N__7cc8d1ed_10_Dropout_cu_0e96ed3820fused_dropout_kernelIddjLin1ELin1EbEEvNS_4cuda6detail10TensorInfoIKT_T1_EENS5_IS6_S8_EENS5_IT4_S8_EES8_T0_NS_15PhiloxCudaStateE,(.L_x_11750 - _ZN2at6native43_GLOBAL__N__7cc8d1ed_10_Dropout_cu_0e96ed3820fused_dropout_kernelIddjLin1ELin1EbEEvNS_4cuda6detail10TensorInfoIKT_T1_EENS5_IS6_S8_EENS5_IT4_S8_EES8_T0_NS_15PhiloxCudaStateE)
        .other          _ZN2at6native43_GLOBAL__N__7cc8d1ed_10_Dropout_cu_0e96ed3820fused_dropout_kernelIddjLin1ELin1EbEEvNS_4cuda6detail10TensorInfoIKT_T1_EENS5_IS6_S8_EENS5_IT4_S8_EES8_T0_NS_15PhiloxCudaStateE,@"STO_CUDA_ENTRY STV_DEFAULT"
_ZN2at6native43_GLOBAL__N__7cc8d1ed_10_Dropout_cu_0e96ed3820fused_dropout_kernelIddjLin1ELin1EbEEvNS_4cuda6detail10TensorInfoIKT_T1_EENS5_IS6_S8_EENS5_IT4_S8_EES8_T0_NS_15PhiloxCudaStateE:
        /* <DEDUP_REMOVED lines=94> */
[----:B------:R-:W-:Y:S05]  /*05e0*/  CALL.REL.NOINC `($__internal_129_$__cuda_sm20_dblrcp_rn_slowpath_v3) ;  /* 0x00000070004c7944 */ /* 0x000fea0003c00000 */
.L_x_4569:
        /* <DEDUP_REMOVED lines=43> */
.L_x_4613:
        /* <DEDUP_REMOVED lines=13> */
.L_x_4571:
[----:B------:R-:W-:Y:S05]  /*0970*/  BSYNC B0 ;  /* 0x0000000000007941 */ /* 0x000fea0003800000 */
.L_x_4570:
        /* <DEDUP_REMOVED lines=69> */
.L_x_4573:
[----:B------:R-:W-:Y:S01]  /*0dd0*/  MOV R36, R46 ;  /* 0x0000002e00247202 */ /* 0x000fe20000000f00 */
[----:B------:R-:W-:Y:S01]  /*0de0*/  IMAD.MOV.U32 R37, RZ, RZ, R49 ;  /* 0x000000ffff257224 */ /* 0x000fe200078e0031 */
[----:B------:R-:W-:Y:S01]  /*0df0*/  MOV R38, R44 ;  /* 0x0000002c00267202 */ /* 0x000fe20000000f00 */
[----:B------:R-:W-:-:S07]  /*0e00*/  IMAD.MOV.U32 R39, RZ, RZ, R26 ;  /* 0x000000ffff277224 */ /* 0x000fce00078e001a */
.L_x_4572:
        /* <DEDUP_REMOVED lines=28> */
.L_x_4578:
        /* <DEDUP_REMOVED lines=99> */
.L_x_4577:
        /* <DEDUP_REMOVED lines=78> */
.L_x_4576:
[----:B------:R-:W0:Y:S01]  /*1ae0*/  LDC.64 R28, c[0x0][0x210] ;  /* 0x00008400ff1c7b82 */ /* 0x000e220000000a00 */
[----:B------:R-:W-:Y:S02]  /*1af0*/  ULDC UR4, c[0x0][0x27c] ;  /* 0x00009f0000047ab9 */ /* 0x000fe40000000800 */
[----:B------:R-:W-:-:S04]  /*1b00*/  IMAD R37, R37, UR4, R36 ;  /* 0x0000000425257c24 */ /* 0x000fc8000f8e0224 */
[----:B0-----:R-:W-:-:S06]  /*1b10*/  IMAD.WIDE.U32 R28, R37, 0x8, R28 ;  /* 0x00000008251c7825 */ /* 0x001fcc00078e001c */
[----:B------:R-:W5:Y:S02]  /*1b20*/  LDG.E.64 R28, desc[UR6][R28.64] ;  /* 0x000000061c1c7981 */ /* 0x000f64000c1e1b00 */
.L_x_4575:
[----:B------:R-:W-:Y:S05]  /*1b30*/  BSYNC B0 ;  /* 0x0000000000007941 */ /* 0x000fea0003800000 */
.L_x_4574:
        /* <DEDUP_REMOVED lines=16> */
.L_x_4583:
        /* <DEDUP_REMOVED lines=99> */
.L_x_4582:
        /* <DEDUP_REMOVED lines=78> */
.L_x_4581:
[----:B------:R-:W0:Y:S01]  /*2750*/  LDC.64 R30, c[0x0][0x210] ;  /* 0x00008400ff1e7b82 */ /* 0x000e220000000a00 */
[----:B------:R-:W-:Y:S02]  /*2760*/  ULDC UR4, c[0x0][0x27c] ;  /* 0x00009f0000047ab9 */ /* 0x000fe40000000800 */
[----:B------:R-:W-:-:S04]  /*2770*/  IMAD R37, R37, UR4, R36 ;  /* 0x0000000425257c24 */ /* 0x000fc8000f8e0224 */
[----:B0-----:R-:W-:-:S06]  /*2780*/  IMAD.WIDE.U32 R30, R37, 0x8, R30 ;  /* 0x00000008251e7825 */ /* 0x001fcc00078e001e */
[----:B------:R-:W5:Y:S02]  /*2790*/  LDG.E.64 R30, desc[UR6][R30.64] ;  /* 0x000000061e1e7981 */ /* 0x000f64000c1e1b00 */
.L_x_4580:
[----:B------:R-:W-:Y:S05]  /*27a0*/  BSYNC B0 ;  /* 0x0000000000007941 */ /* 0x000fea0003800000 */
.L_x_4579:
        /* <DEDUP_REMOVED lines=16> */
.L_x_4588:
        /* <DEDUP_REMOVED lines=99> */
.L_x_4587:
        /* <DEDUP_REMOVED lines=78> */
.L_x_4586:
[----:B------:R-:W0:Y:S01]  /*33c0*/  LDC.64 R32, c[0x0][0x210] ;  /* 0x00008400ff207b82 */ /* 0x000e220000000a00 */
[----:B------:R-:W-:Y:S02]  /*33d0*/  ULDC UR4, c[0x0][0x27c] ;  /* 0x00009f0000047ab9 */ /* 0x000fe40000000800 */
[----:B------:R-:W-:-:S04]  /*33e0*/  IMAD R37, R37, UR4, R36 ;  /* 0x0000000425257c24 */ /* 0x000fc8000f8e0224 */
[----:B0-----:R-:W-:-:S06]  /*33f0*/  IMAD.WIDE.U32 R32, R37, 0x8, R32 ;  /* 0x0000000825207825 */ /* 0x001fcc00078e0020 */
[----:B------:R-:W5:Y:S02]  /*3400*/  LDG.E.64 R32, desc[UR6][R32.64] ;  /* 0x0000000620207981 */ /* 0x000f64000c1e1b00 */
.L_x_4585:
[----:B------:R-:W-:Y:S05]  /*3410*/  BSYNC B0 ;  /* 0x0000000000007941 */ /* 0x000fea0003800000 */
.L_x_4584:
        /* <DEDUP_REMOVED lines=16> */
.L_x_4593:
        /* <DEDUP_REMOVED lines=99> */
.L_x_4592:
        /* <DEDUP_REMOVED lines=78> */
.L_x_4591:
[----:B------:R-:W0:Y:S01]  /*4030*/  LDC.64 R34, c[0x0][0x210] ;  /* 0x00008400ff227b82 */ /* 0x000e220000000a00 */
[----:B------:R-:W-:Y:S02]  /*4040*/  ULDC UR4, c[0x0][0x27c] ;  /* 0x00009f0000047ab9 */ /* 0x000fe40000000800 */
[----:B------:R-:W-:-:S04]  /*4050*/  IMAD R37, R37, UR4, R36 ;  /* 0x0000000425257c24 */ /* 0x000fc8000f8e0224 */
[----:B0-----:R-:W-:-:S06]  /*4060*/  IMAD.WIDE.U32 R34, R37, 0x8, R34 ;  /* 0x0000000825227825 */ /* 0x001fcc00078e0022 */
[----:B------:R-:W5:Y:S02]  /*4070*/  LDG.E.64 R34, desc[UR6][R34.64] ;  /* 0x0000000622227981 */ /* 0x000f64000c1e1b00 */
.L_x_4590:
[----:B------:R-:W-:Y:S05]  /*4080*/  BSYNC B0 ;  /* 0x0000000000007941 */ /* 0x000fea0003800000 */
.L_x_4589:
        /* <DEDUP_REMOVED lines=18> */
.L_x_4598:
        /* <DEDUP_REMOVED lines=101> */
.L_x_4597:
        /* <DEDUP_REMOVED lines=79> */
.L_x_4596:
        /* <DEDUP_REMOVED lines=10> */
[----:B------:R-:W-:-:S04]  /*4d90*/  FMUL.FTZ R54, R36, 1 ;  /* 0x3f80000024367820 */ /* 0x000fc80000410000 */
[----:B------:R-:W0:Y:S02]  /*4da0*/  F2F.F64.F32 R36, R54 ;  /* 0x0000003600247310 */ /* 0x000e240000201800 */
[----:B0----5:R-:W-:Y:S01]  /*4db0*/  DMUL R50, R28, R36 ;  /* 0x000000241c327228 */ /* 0x021fe20000000000 */
[----:B------:R-:W-:Y:S02]  /*4dc0*/  IADD3 R36, P1, R53, UR4, RZ ;  /* 0x0000000435247c10 */ /* 0x000fe4000ff3e0ff */
[----:B------:R-:W-:Y:S02]  /*4dd0*/  SEL R53, RZ, 0x1, P0 ;  /* 0x00000001ff357807 */ /* 0x000fe40000000000 */
[----:B------:R-:W-:-:S03]  /*4de0*/  IADD3.X R37, RZ, UR5, RZ, P1, !PT ;  /* 0x00000005ff257c10 */ /* 0x000fc60008ffe4ff */
[----:B------:R-:W-:-:S07]  /*4df0*/  DMUL R50, R50, R22 ;  /* 0x0000001632327228 */ /* 0x000fce0000000000 */
[----:B------:R0:W-:Y:S04]  /*4e00*/  STG.E.64 desc[UR6][R38.64], R50 ;  /* 0x0000003226007986 */ /* 0x0001e8000c101b06 */
[----:B------:R0:W-:Y:S02]  /*4e10*/  STG.E.U8 desc[UR6][R36.64], R53 ;  /* 0x0000003524007986 */ /* 0x0001e4000c101106 */
.L_x_4595:
[----:B------:R-:W-:Y:S05]  /*4e20*/  BSYNC B0 ;  /* 0x0000000000007941 */ /* 0x000fea0003800000 */
.L_x_4594:
[----:B0-----:R-:W-:Y:S01]  /*4e30*/  IMAD R39, R15, UR8, R0 ;  /* 0x000000080f277c24 */ /* 0x001fe2000f8e0200 */
        /* <DEDUP_REMOVED lines=15> */
.L_x_4603:
        /* <DEDUP_REMOVED lines=100> */
.L_x_4602:
        /* <DEDUP_REMOVED lines=80> */
.L_x_4601:
[----:B------:R-:W-:Y:S01]  /*5a70*/  FMUL.FTZ R46, R46, 1 ;  /* 0x3f8000002e2e7820 */ /* 0x000fe20000410000 */
[----:B------:R-:W-:-:S03]  /*5a80*/  ULDC.64 UR4, c[0x0][0x4a0] ;  /* 0x0001280000047ab9 */ /* 0x000fc60000000a00 */
[----:B------:R-:W0:Y:S02]  /*5a90*/  F2F.F64.F32 R36, R46 ;  /* 0x0000002e00247310 */ /* 0x000e240000201800 */
[----:B0-----:R-:W-:Y:S01]  /*5aa0*/  DSETP.GEU.AND P0, PT, R36, UR4, PT ;  /* 0x0000000424007e2a */ /* 0x001fe2000bf0e000 */
[----:B------:R-:W-:Y:S02]  /*5ab0*/  ULDC UR4, c[0x0][0x354] ;  /* 0x0000d50000047ab9 */ /* 0x000fe40000000800 */
[----:B------:R-:W-:Y:S01]  /*5ac0*/  IMAD R53, R39, UR4, R38 ;  /* 0x0000000427357c24 */ /* 0x000fe2000f8e0226 */
[----:B------:R-:W-:Y:S02]  /*5ad0*/  ULDC.64 UR4, c[0x0][0x3c0] ;  /* 0x0000f00000047ab9 */ /* 0x000fe40000000a00 */
[----:B------:R-:W-:Y:S02]  /*5ae0*/  FSEL R36, RZ, 1, P0 ;  /* 0x3f800000ff247808 */ /* 0x000fe40000000000 */
[----:B------:R-:W-:-:S03]  /*5af0*/  IADD3 R38, P1, R53, UR4, RZ ;  /* 0x0000000435267c10 */ /* 0x000fc6000ff3e0ff */
[----:B------:R-:W-:Y:S01]  /*5b00*/  FMUL.FTZ R52, R36, 1 ;  /* 0x3f80000024347820 */ /* 0x000fe20000410000 */
[----:B------:R-:W-:Y:S01]  /*5b10*/  IADD3.X R39, RZ, UR5, RZ, P1, !PT ;  /* 0x00000005ff277c10 */ /* 0x000fe20008ffe4ff */
[----:B------:R-:W0:Y:S02]  /*5b20*/  LDC.64 R36, c[0x0][0x2e8] ;  /* 0x0000ba00ff247b82 */ /* 0x000e240000000a00 */
[----:B------:R-:W1:Y:S02]  /*5b30*/  F2F.F64.F32 R50, R52 ;  /* 0x0000003400327310 */ /* 0x000e640000201800 */
[----:B-1---5:R-:W-:Y:S01]  /*5b40*/  DMUL R50, R30, R50 ;  /* 0x000000321e327228 */ /* 0x022fe20000000000 */
[----:B0-----:R-:W-:-:S07]  /*5b50*/  IMAD.WIDE.U32 R36, R53, 0x8, R36 ;  /* 0x0000000835247825 */ /* 0x001fce00078e0024 */
[----:B------:R-:W-:Y:S01]  /*5b60*/  DMUL R50, R50, R22 ;  /* 0x0000001632327228 */ /* 0x000fe20000000000 */
[----:B------:R-:W-:-:S06]  /*5b70*/  SEL R53, RZ, 0x1, P0 ;  /* 0x00000001ff357807 */ /* 0x000fcc0000000000 */
[----:B------:R0:W-:Y:S04]  /*5b80*/  STG.E.64 desc[UR6][R36.64], R50 ;  /* 0x0000003224007986 */ /* 0x0001e8000c101b06 */
[----:B------:R0:W-:Y:S02]  /*5b90*/  STG.E.U8 desc[UR6][R38.64], R53 ;  /* 0x0000003526007986 */ /* 0x0001e4000c101106 */
.L_x_4600:
[----:B------:R-:W-:Y:S05]  /*5ba0*/  BSYNC B0 ;  /* 0x0000000000007941 */ /* 0x000fea0003800000 */
.L_x_4599:
        /* <DEDUP_REMOVED lines=16> */
.L_x_4608:
        /* <DEDUP_REMOVED lines=100> */
.L_x_4607:
        /* <DEDUP_REMOVED lines=80> */
.L_x_4606:
        /* <DEDUP_REMOVED lines=19> */
.L_x_4605:
[----:B------:R-:W-:Y:S05]  /*6920*/  BSYNC B0 ;  /* 0x0000000000007941 */ /* 0x000fea0003800000 */
.L_x_4604:
        /* <DEDUP_REMOVED lines=15> */
.L_x_4612:
        /* <DEDUP_REMOVED lines=100> */
.L_x_4611:
        /* <DEDUP_REMOVED lines=80> */
.L_x_4610:
        /* <DEDUP_REMOVED lines=8> */
[----:B------:R-:W-:-:S02]  /*75e0*/  IADD3 R38, P1, R51, UR4, RZ ;  /* 0x0000000433267c10 */ /* 0x000fc4000ff3e0ff */
[----:B------:R-:W-:Y:S01]  /*75f0*/  SEL R49, RZ, 0x1, P0 ;  /* 0x00000001ff317807 */ /* 0x000fe20000000000 */
[----:B------:R-:W-:Y:S01]  /*7600*/  FMUL.FTZ R48, R36, 1 ;  /* 0x3f80000024307820 */ /* 0x000fe20000410000 */
[----:B------:R-:W-:Y:S01]  /*7610*/  IADD3.X R39, RZ, UR5, RZ, P1, !PT ;  /* 0x00000005ff277c10 */ /* 0x000fe20008ffe4ff */
[----:B------:R-:W0:Y:S02]  /*7620*/  LDC.64 R36, c[0x0][0x2e8] ;  /* 0x0000ba00ff247b82 */ /* 0x000e240000000a00 */
[----:B------:R-:W1:Y:S02]  /*7630*/  F2F.F64.F32 R46, R48 ;  /* 0x00000030002e7310 */ /* 0x000e640000201800 */
[----:B-1---5:R-:W-:Y:S01]  /*7640*/  DMUL R46, R34, R46 ;  /* 0x0000002e222e7228 */ /* 0x022fe20000000000 */
[----:B0-----:R-:W-:-:S07]  /*7650*/  IMAD.WIDE.U32 R36, R51, 0x8, R36 ;  /* 0x0000000833247825 */ /* 0x001fce00078e0024 */
[----:B------:R-:W-:-:S07]  /*7660*/  DMUL R46, R46, R22 ;  /* 0x000000162e2e7228 */ /* 0x000fce0000000000 */
[----:B------:R0:W-:Y:S04]  /*7670*/  STG.E.64 desc[UR6][R36.64], R46 ;  /* 0x0000002e24007986 */ /* 0x0001e8000c101b06 */
[----:B------:R0:W-:Y:S02]  /*7680*/  STG.E.U8 desc[UR6][R38.64], R49 ;  /* 0x0000003126007986 */ /* 0x0001e4000c101106 */
.L_x_4609:
        /* <DEDUP_REMOVED lines=9> */
        .weak           $__internal_129_$__cuda_sm20_dblrcp_rn_slowpath_v3
        .type           $__internal_129_$__cuda_sm20_dblrcp_rn_slowpath_v3,@function
        .size           $__internal_129_$__cuda_sm20_dblrcp_rn_slowpath_v3,(.L_x_11750 - $__internal_129_$__cuda_sm20_dblrcp_rn_slowpath_v3)
$__internal_129_$__cuda_sm20_dblrcp_rn_slowpath_v3:
        /* <DEDUP_REMOVED lines=26> */
.L_x_4616:
        /* <DEDUP_REMOVED lines=10> */
.L_x_4614:
[----:B------:R-:W0:Y:S01]  /*7960*/  LDC R20, c[0x0][0x4a0] ;  /* 0x00012800ff147b82 */ /* 0x000e220000000800 */
[----:B------:R-:W-:-:S07]  /*7970*/  LOP3.LUT R21, R17, 0x80000, RZ, 0xfc, !PT ;  /* 0x0008000011157812 */ /* 0x000fce00078efcff */
.L_x_4615:
[----:B------:R-:W-:Y:S01]  /*7980*/  MOV R17, 0x0 ;  /* 0x0000000000117802 */ /* 0x000fe20000000f00 */
[----:B0-----:R-:W-:Y:S01]  /*7990*/  IMAD.MOV.U32 R22, RZ, RZ, R20 ;  /* 0x000000ffff167224 */ /* 0x001fe200078e0014 */
[----:B------:R-:W-:Y:S02]  /*79a0*/  MOV R23, R21 ;  /* 0x0000001500177202 */ /* 0x000fe40000000f00 */
[----:B------:R-:W-:Y:S05]  /*79b0*/  RET.REL.NODEC R16 `(_ZN2at6native43_GLOBAL__N__7cc8d1ed_10_Dropout_cu_0e96ed3820fused_dropout_kernelIddjLin1ELin1EbEEvNS_4cuda6detail10TensorInfoIKT_T1_EENS5_IS6_S8_EENS5_IT4_S8_EES8_T0_NS_15PhiloxCudaStateE) ;  /* 0xffffff8410907950 */ /* 0x000fea0003c3ffff */
.L_x_4617:
        /* <DEDUP_REMOVED lines=12> */
.L_x_11750:


//--------------------- .text._ZN2at6native43_GLOBAL__N__7cc8d1ed_10_Dropout_cu_0e96ed3820fused_dropout_kernelIddjLin1ELi1EbEEvNS_4cuda6detail10TensorInfoIKT_T1_EENS5_IS6_S8_EENS5_IT4_S8_EES8_T0_NS_15PhiloxCudaStateE --------------------------
	.section	.text._ZN2at6native43_GLOBAL__N__7cc8d1ed_10_Dropout_cu_0e96ed3820fused_dropout_kernelIddjLin1ELi1EbEEvNS_4cuda6detail10TensorInfoIKT_T1_EENS5_IS6_S8_EENS5_IT4_S8_EES8_T0_NS_15PhiloxCudaStateE,"ax",@progbits
	.align	128
.text._ZN2at6native43_GLOBAL__N__7cc8d1ed_10_Dropout_cu_0e96ed3820fused_dropout_kernelIddjLin1ELi1EbEEvNS_4cuda6detail10TensorInfoIKT_T1_EENS5_IS6_S8_EENS5_IT4_S8_EES8_T0_NS_15PhiloxCudaStateE:
        .type           _ZN2at6native43_GLOBAL__N__7cc8d1ed_10_Dropout_cu_0e96ed3820fused_dropout_kernelIddjLin1ELi1EbEEvNS_4cuda6detail10TensorInfoIKT_T1_EENS5_IS6_S8_EENS5_IT4_S8_EES8_T0_NS_15PhiloxCudaStateE,@function
        .size           _ZN2at6native43_GLOBAL__N__7cc8d1ed_10_Dropout_cu_0e96ed3820fused_dropout_kernelIddjLin1ELi1EbEEvNS_4cuda6detail10TensorInfoIKT_T1_EENS5_IS6_S8_EENS5_IT4_S8_EES8_T0_NS_15PhiloxCudaStateE,(.L_x_11752 - _ZN2at6native43_GLOBAL__N__7cc8d1ed_10_Dropout_cu_0e96ed3820fused_dropout_kernelIddjLin1ELi1EbEEvNS_4cuda6detail10TensorInfoIKT_T1_EENS5_IS6_S8_EENS5_IT4_S8_EES8_T0_NS_15PhiloxCudaStateE)
        .other          _ZN2at6native43_GLOBAL__N__7cc8d1ed_10_Dropout_cu_0e96ed3820fused_dropout_kernelIddjLin1ELi1EbEEvNS_4cuda6detail10TensorInfoIKT_T1_EENS5_IS6_S8_EENS5_IT4_S8_EES8_T0_NS_15PhiloxCudaStateE,@"STO_CUDA_ENTRY STV_DEFAULT"
_ZN2at6native43_GLOBAL__N__7cc8d1ed_10_Dropout_cu_0e96ed3820fused_dropout_kernelIddjLin1ELi1EbEEvNS_4cuda6detail10TensorInfoIKT_T1_EENS5_IS6_S8_EENS5_IT4_S8_EES8_T0_NS_15PhiloxCudaStateE:
        /* <DEDUP_REMOVED lines=94> */
[----:B------:R-:W-:Y:S05]  /*05e0*/  CALL.REL.NOINC `($__internal_130_$__cuda_sm20_dblrcp_rn_slowpath_v3) ;  /* 0x0000004000387944 */ /* 0x000fea0003c00000 */
.L_x_4618:
        /* <DEDUP_REMOVED lines=37> */
.L_x_4650:
        /* <DEDUP_REMOVED lines=13> */
.L_x_4620:
[----:B------:R-:W-:Y:S05]  /*0910*/  BSYNC B0 ;  /* 0x0000000000007941 */ /* 0x000fea0003800000 */
.L_x_4619:
        /* <DEDUP_REMOVED lines=69> */
.L_x_4622:
[----:B------:R-:W-:Y:S01]  /*0d70*/  MOV R34, R46 ;  /* 0x0000002e00227202 */ /* 0x000fe20000000f00 */
[----:B------:R-:W-:Y:S01]  /*0d80*/  IMAD.MOV.U32 R37, RZ, RZ, R36 ;  /* 0x000000ffff257224 */ /* 0x000fe200078e0024 */
[----:B------:R-:W-:Y:S01]  /*0d90*/  MOV R38, R42 ;  /* 0x0000002a00267202 */ /* 0x000fe20000000f00 */
[----:B------:R-:W-:-:S07]  /*0da0*/  IMAD.MOV.U32 R39, RZ, RZ, R24 ;  /* 0x000000ffff277224 */ /* 0x000fce00078e0018 */
.L_x_4621:
        /* <DEDUP_REMOVED lines=28> */
.L_x_4627:
        /* <DEDUP_REMOVED lines=99> */
.L_x_4626:
        /* <DEDUP_REMOVED lines=79> */
.L_x_4625:
[----:B------:R-:W0:Y:S01]  /*1a90*/  LDC.64 R26, c[0x0][0x210] ;  /* 0x00008400ff1a7b82 */ /* 0x000e220000000a00 */
[----:B------:R-:W-:Y:S02]  /*1aa0*/  ULDC UR4, c[0x0][0x27c] ;  /* 0x00009f0000047ab9 */ /* 0x000fe40000000800 */
[----:B------:R-:W-:-:S04]  /*1ab0*/  IMAD R37, R36, UR4, R37 ;  /* 0x0000000424257c24 */ /* 0x000fc8000f8e0225 */
[----:B0-----:R-:W-:-:S06]  /*1ac0*/  IMAD.WIDE.U32 R26, R37, 0x8, R26 ;  /* 0x00000008251a7825 */ /* 0x001fcc00078e001a */
[----:B------:R-:W5:Y:S02]  /*1ad0*/  LDG.E.64 R26, desc[UR6][R26.64] ;  /* 0x000000061a1a7981 */ /* 0x000f64000c1e1b00 */
.L_x_4624:
[----:B------:R-:W-:Y:S05]  /*1ae0*/  BSYNC B0 ;  /* 0x0000000000007941 */ /* 0x000fea0003800000 */
.L_x_4623:
        /* <DEDUP_REMOVED lines=16> */
.L_x_4632:
        /* <DEDUP_REMOVED lines=99> */
.L_x_4631:
        /* <DEDUP_REMOVED lines=79> */
.L_x_4630:
[----:B------:R-:W0:Y:S01]  /*2710*/  LDC.64 R28, c[0x0][0x210] ;  /* 0x00008400ff1c7b82 */ /* 0x000e220000000a00 */
[----:B------:R-:W-:Y:S02]  /*2720*/  ULDC UR4, c[0x0][0x27c] ;  /* 0x00009f0000047ab9 */ /* 0x000fe40000000800 */
[----:B------:R-:W-:-:S04]  /*2730*/  IMAD R37, R36, UR4, R37 ;  /* 0x0000000424257c24 */ /* 0x000fc8000f8e0225 */
[----:B0-----:R-:W-:-:S06]  /*2740*/  IMAD.WIDE.U32 R28, R37, 0x8, R28 ;  /* 0x00000008251c7825 */ /* 0x001fcc00078e001c */
[----:B------:R-:W5:Y:S02]  /*2750*/  LDG.E.64 R28, desc[UR6][R28.64] ;  /* 0x000000061c1c7981 */ /* 0x000f64000c1e1b00 */
.L_x_4629:
[----:B------:R-:W-:Y:S05]  /*2760*/  BSYNC B0 ;  /* 0x0000000000007941 */ /* 0x000fea0003800000 */
.L_x_4628:
        /* <DEDUP_REMOVED lines=16> */
.L_x_4637:
        /* <DEDUP_REMOVED lines=99> */
.L_x_4636:
        /* <DEDUP_REMOVED lines=79> */
.L_x_4635:
[----:B------:R-:W0:Y:S01]  /*3390*/  LDC.64 R30, c[0x0][0x210] ;  /* 0x00008400ff1e7b82 */ /* 0x000e220000000a00 */
[----:B------:R-:W-:Y:S02]  /*33a0*/  ULDC UR4, c[0x0][0x27c] ;  /* 0x00009f0000047ab9 */ /* 0x000fe40000000800 */
[----:B------:R-:W-:-:S04]  /*33b0*/  IMAD R37, R36, UR4, R37 ;  /* 0x0000000424257c24 */ /* 0x000fc8000f8e0225 */
[----:B0-----:R-:W-:-:S06]  /*33c0*/  IMAD.WIDE.U32 R30, R37, 0x8, R30 ;  /* 0x00000008251e7825 */ /* 0x001fcc00078e001e */
[----:B------:R-:W5:Y:S02]  /*33d0*/  LDG.E.64 R30, desc[UR6][R30.64] ;  /* 0x000000061e1e7981 */ /* 0x000f64000c1e1b00 */
.L_x_4634:
[----:B------:R-:W-:Y:S05]  /*33e0*/  BSYNC B0 ;  /* 0x0000000000007941 */ /* 0x000fea0003800000 */
.L_x_4633:
        /* <DEDUP_REMOVED lines=16> */
.L_x_4642:
        /* <DEDUP_REMOVED lines=99> */
.L_x_4641:
        /* <DEDUP_REMOVED lines=79> */
.L_x_4640:
[----:B------:R-:W0:Y:S01]  /*4010*/  LDC.64 R32, c[0x0][0x210] ;  /* 0x00008400ff207b82 */ /* 0x000e220000000a00 */
[----:B------:R-:W-:Y:S02]  /*4020*/  ULDC UR4, c[0x0][0x27c] ;  /* 0x00009f0000047ab9 */ /* 0x000fe40000000800 */
[----:B------:R-:W-:-:S04]  /*4030*/  IMAD R37, R36, UR4, R37 ;  /* 0x0000000424257c24 */ /* 0x000fc8000f8e0225 */
[----:B0-----:R-:W-:-:S06]  /*4040*/  IMAD.WIDE.U32 R32, R37, 0x8, R32 ;  /* 0x0000000825207825 */ /* 0x001fcc00078e0020 */
[----:B------:R-:W5:Y:S02]  /*4050*/  LDG.E.64 R32, desc[UR6][R32.64] ;  /* 0x0000000620207981 */ /* 0x000f64000c1e1b00 */
.L_x_4639:
[----:B------:R-:W-:Y:S05]  /*4060*/  BSYNC B0 ;  /* 0x0000000000007941 */ /* 0x000fea0003800000 */
.L_x_4638:
        /* <DEDUP_REMOVED lines=10> */
[----:B------:R-:W-:Y:S01]  /*4110*/  ULDC.64 UR4, c[0x0][0x4a0] ;  /* 0x0001280000047ab9 */ /* 0x000fe20000000a00 */
[----:B------:R-:W0:Y:S04]  /*4120*/  LDC.64 R38, c[0x0][0x2e8] ;  /* 0x0000ba00ff267b82 */ /* 0x000e280000000a00 */
[----:B------:R-:W1:Y:S02]  /*4130*/  F2F.F64.F32 R34, R34 ;  /* 0x0000002200227310 */ /* 0x000e640000201800 */
[----:B-1----:R-:W-:Y:S01]  /*4140*/  DSETP.GEU.AND P3, PT, R34, UR4, PT ;  /* 0x0000000422007e2a */ /* 0x002fe2000bf6e000 */
[----:B------:R-:W-:Y:S02]  /*4150*/  ULDC UR4, c[0x0][0x354] ;  /* 0x0000d50000047ab9 */ /* 0x000fe40000000800 */
[----:B------:R-:W-:Y:S01]  /*4160*/  IMAD R51, R0, UR4, RZ ;  /* 0x0000000400337c24 */ /* 0x000fe2000f8e02ff */
[----:B------:R-:W-:-:S02]  /*4170*/  ULDC.64 UR4, c[0x0][0x3c0] ;  /* 0x0000f00000047ab9 */ /* 0x000fc40000000a00 */
[----:B------:R-:W-:Y:S01]  /*4180*/  FSEL R35, RZ, 1, P3 ;  /* 0x3f800000ff237808 */ /* 0x000fe20001800000 */
[C---:B0-----:R-:W-:Y:S01]  /*4190*/  IMAD.WIDE.U32 R38, R51.reuse, 0x8, R38 ;  /* 0x0000000833267825 */ /* 0x041fe200078e0026 */
[----:B------:R-:W-:Y:S02]  /*41a0*/  IADD3 R34, P4, R51, UR4, RZ ;  /* 0x0000000433227c10 */ /* 0x000fe4000ff9e0ff */
[----:B------:R-:W-:Y:S01]  /*41b0*/  SEL R51, RZ, 0x1, P3 ;  /* 0x00000001ff337807 */ /* 0x000fe20001800000 */
[----:B------:R-:W-:Y:S01]  /*41c0*/  FMUL.FTZ R52, R35, 1 ;  /* 0x3f80000023347820 */ /* 0x000fe20000410000 */
[----:B------:R-:W-:-:S03]  /*41d0*/  IADD3.X R35, RZ, UR5, RZ, P4, !PT ;  /* 0x00000005ff237c10 */ /* 0x000fc6000a7fe4ff */
[----:B------:R-:W0:Y:S02]  /*41e0*/  F2F.F64.F32 R36, R52 ;  /* 0x0000003400247310 */ /* 0x000e240000201800 */
[----:B0----5:R-:W-:-:S08]  /*41f0*/  DMUL R36, R26, R36 ;  /* 0x000000241a247228 */ /* 0x021fd00000000000 */
[----:B------:R-:W-:-:S07]  /*4200*/  DMUL R36, R36, R22 ;  /* 0x0000001624247228 */ /* 0x000fce0000000000 */
[----:B------:R0:W-:Y:S04]  /*4210*/  STG.E.64 desc[UR6][R38.64], R36 ;  /* 0x0000002426007986 */ /* 0x0001e8000c101b06 */
[----:B------:R0:W-:Y:S02]  /*4220*/  STG.E.U8 desc[UR6][R34.64], R51 ;  /* 0x0000003322007986 */ /* 0x0001e4000c101106 */
.L_x_4644:
[----:B------:R-:W-:Y:S05]  /*4230*/  BSYNC B0 ;  /* 0x0000000000007941 */ /* 0x000fea0003800000 */
.L_x_4643:
[----:B------:R-:W-:Y:S04]  /*4240*/  BSSY B0, `(.L_x_4645) ;  /* 0x0000015000007945 */ /* 0x000fe80003800000 */
[----:B------:R-:W-:Y:S05]  /*4250*/  @P2 BRA `(.L_x_4646) ;  /* 0x00000000004c2947 */ /* 0x000fea0003800000 */
[----:B------:R-:W-:Y:S01]  /*4260*/  FMUL.FTZ R45, R45, 1 ;  /* 0x3f8000002d2d7820 */ /* 0x000fe20000410000 */
[----:B------:R-:W-:-:S03]  /*4270*/  ULDC.64 UR4, c[0x0][0x4a0] ;  /* 0x0001280000047ab9 */ /* 0x000fc60000000a00 */
[----:B0-----:R-:W0:Y:S02]  /*4280*/  F2F.F64.F32 R34, R45 ;  /* 0x0000002d00227310 */ /* 0x001e240000201800 */
[----:B0-----:R-:W-:Y:S01]  /*4290*/  DSETP.GEU.AND P2, PT, R34, UR4, PT ;  /* 0x0000000422007e2a */ /* 0x001fe2000bf4e000 */
[----:B------:R-:W-:Y:S02]  /*42a0*/  ULDC UR4, c[0x0][0x354] ;  /* 0x0000d50000047ab9 */ /* 0x000fe40000000800 */
[----:B------:R-:W-:Y:S01]  /*42b0*/  IMAD R51, R48, UR4, RZ ;  /* 0x0000000430337c24 */ /* 0x000fe2000f8e02ff */
        /* <DEDUP_REMOVED lines=13> */
.L_x_4646:
[----:B------:R-:W-:Y:S05]  /*4390*/  BSYNC B0 ;  /* 0x0000000000007941 */ /* 0x000fea0003800000 */
.L_x_4645:
[----:B------:R-:W-:Y:S04]  /*43a0*/  BSSY B0, `(.L_x_4647) ;  /* 0x0000015000007945 */ /* 0x000fe80003800000 */
[----:B------:R-:W-:Y:S05]  /*43b0*/  @P1 BRA `(.L_x_4648) ;  /* 0x00000000004c1947 */ /* 0x000fea0003800000 */
[----:B------:R-:W-:Y:S01]  /*43c0*/  FMUL.FTZ R46, R46, 1 ;  /* 0x3f8000002e2e7820 */ /* 0x000fe20000410000 */
[----:B------:R-:W-:-:S03]  /*43d0*/  ULDC.64 UR4, c[0x0][0x4a0] ;  /* 0x0001280000047ab9 */ /* 0x000fc60000000a00 */
[----:B01----:R-:W0:Y:S02]  /*43e0*/  F2F.F64.F32 R34, R46 ;  /* 0x0000002e00227310 */ /* 0x003e240000201800 */
[----:B0-----:R-:W-:Y:S01]  /*43f0*/  DSETP.GEU.AND P1, PT, R34, UR4, PT ;  /* 0x0000000422007e2a */ /* 0x001fe2000bf2e000 */
[----:B------:R-:W-:Y:S02]  /*4400*/  ULDC UR4, c[0x0][0x354] ;  /* 0x0000d50000047ab9 */ /* 0x000fe40000000800 */
[----:B------:R-:W-:Y:S01]  /*4410*/  IMAD R49, R49, UR4, RZ ;  /* 0x0000000431317c24 */ /* 0x000fe2000f8e02ff */
[----:B------:R-:W-:Y:S02]  /*4420*/  ULDC.64 UR4, c[0x0][0x3c0] ;  /* 0x0000f00000047ab9 */ /* 0x000fe40000000a00 */
[----:B------:R-:W-:Y:S02]  /*4430*/  FSEL R34, RZ, 1, P1 ;  /* 0x3f800000ff227808 */ /* 0x000fe40000800000 */
[----:B------:R-:W-:-:S03]  /*4440*/  IADD3 R36, P2, R49, UR4, RZ ;  /* 0x0000000431247c10 */ /* 0x000fc6000ff5e0ff */
[----:B------:R-:W-:Y:S02]  /*4450*/  FMUL.FTZ R45, R34, 1 ;  /* 0x3f800000222d7820 */ /* 0x000fe40000410000 */
[----:B------:R-:W0:Y:S01]  /*4460*/  LDC.64 R34, c[0x0][0x2e8] ;  /* 0x0000ba00ff227b82 */ /* 0x000e220000000a00 */
[----:B------:R-:W-:Y:S01]  /*4470*/  IMAD.X R37, RZ, RZ, UR5, P2 ;  /* 0x00000005ff257e24 */ /* 0x000fe200090e06ff */
[----:B------:R-:W1:Y:S02]  /*4480*/  F2F.F64.F32 R38, R45 ;  /* 0x0000002d00267310 */ /* 0x000e640000201800 */
[----:B-1---5:R-:W-:Y:S01]  /*4490*/  DMUL R38, R30, R38 ;  /* 0x000000261e267228 */ /* 0x022fe20000000000 */
[----:B0-----:R-:W-:-:S07]  /*44a0*/  IMAD.WIDE.U32 R34, R49, 0x8, R34 ;  /* 0x0000000831227825 */ /* 0x001fce00078e0022 */
[----:B------:R-:W-:Y:S01]  /*44b0*/  DMUL R38, R38, R22 ;  /* 0x0000001626267228 */ /* 0x000fe20000000000 */
[----:B------:R-:W-:-:S06]  /*44c0*/  SEL R49, RZ, 0x1, P1 ;  /* 0x00000001ff317807 */ /* 0x000fcc0000800000 */
[----:B------:R2:W-:Y:S04]  /*44d0*/  STG.E.64 desc[UR6][R34.64], R38 ;  /* 0x0000002622007986 */ /* 0x0005e8000c101b06 */
[----:B------:R2:W-:Y:S02]  /*44e0*/  STG.E.U8 desc[UR6][R36.64], R49 ;  /* 0x0000003124007986 */ /* 0x0005e4000c101106 */
.L_x_4648:
[----:B------:R-:W-:Y:S05]  /*44f0*/  BSYNC B0 ;  /* 0x0000000000007941 */ /* 0x000fea0003800000 */
.L_x_4647:
[----:B------:R-:W-:Y:S05]  /*4500*/  @P0 BRA `(.L_x_4649) ;  /* 0x00000000004c0947 */ /* 0x000fea0003800000 */
[----:B------:R-:W-:Y:S01]  /*4510*/  FMUL.FTZ R47, R47, 1 ;  /* 0x3f8000002f2f7820 */ /* 0x000fe20000410000 */
[----:B------:R-:W-:-:S03]  /*4520*/  ULDC.64 UR4, c[0x0][0x4a0] ;  /* 0x0001280000047ab9 */ /* 0x000fc60000000a00 */
[----:B012---:R-:W0:Y:S02]  /*4530*/  F2F.F64.F32 R34, R47 ;  /* 0x0000002f00227310 */ /* 0x007e240000201800 */
[----:B0-----:R-:W-:Y:S01]  /*4540*/  DSETP.GEU.AND P0, PT, R34, UR4, PT ;  /* 0x0000000422007e2a */ /* 0x001fe2000bf0e000 */
[----:B------:R-:W-:Y:S02]  /*4550*/  ULDC UR4, c[0x0][0x354] ;  /* 0x0000d50000047ab9 */ /* 0x000fe40000000800 */
[----:B------:R-:W-:Y:S01]  /*4560*/  IMAD R45, R50, UR4, RZ ;  /* 0x00000004322d7c24 */ /* 0x000fe2000f8e02ff */
        /* <DEDUP_REMOVED lines=13> */
.L_x_4649:
        /* <DEDUP_REMOVED lines=9> */
        .weak           $__internal_130_$__cuda_sm20_dblrcp_rn_slowpath_v3
        .type           $__internal_130_$__cuda_sm20_dblrcp_rn_slowpath_v3,@function
        .size           $__internal_130_$__cuda_sm20_dblrcp_rn_slowpath_v3,(.L_x_11752 - $__internal_130_$__cuda_sm20_dblrcp_rn_slowpath_v3)
$__internal_130_$__cuda_sm20_dblrcp_rn_slowpath_v3:
        /* <DEDUP_REMOVED lines=26> */
.L_x_4653:
        /* <DEDUP_REMOVED lines=10> */
.L_x_4651:
[----:B------:R-:W0:Y:S01]  /*4910*/  LDC R22, c[0x0][0x4a0] ;  /* 0x00012800ff167b82 */ /* 0x000e220000000800 */
[----:B------:R-:W-:-:S07]  /*4920*/  LOP3.LUT R23, R17, 0x80000, RZ, 0xfc, !PT ;  /* 0x0008000011177812 */ /* 0x000fce00078efcff */
.L_x_4652:
[----:B------:R-:W-:-:S04]  /*4930*/  MOV R17, 0x0 ;  /* 0x0000000000117802 */ /* 0x000fc80000000f00 */
[----:B0-----:R-:W-:Y:S05]  /*4940*/  RET.REL.NODEC R16 `(_ZN2at6native43_GLOBAL__N__7cc8d1ed_10_Dropout_cu_0e96ed3820fused_dropout_kernelIddjLin1ELi1EbEEvNS_4cuda6detail10TensorInfoIKT_T1_EENS5_IS6_S8_EENS5_IT4_S8_EES8_T0_NS_15PhiloxCudaStateE) ;  /* 0xffffffb410ac7950 */ /* 0x001fea0003c3ffff */
.L_x_4654:
        /* <DEDUP_REMOVED lines=11> */
.L_x_11752:


//--------------------- .text._ZN2at6native43_GLOBAL__N__7cc8d1ed_10_Dropout_cu_0e96ed3820fused_dropout_kernelIddjLi1ELi1EbEEvNS_4cuda6detail10TensorInfoIKT_T1_EENS5_IS6_S8_EENS5_IT4_S8_EES8_T0_NS_15PhiloxCudaStateE --------------------------
	.section	.text._ZN2at6native43_GLOBAL__N__7cc8d1ed_10_Dropout_cu_0e96ed3820fused_dropout_kernelIddjLi1ELi1EbEEvNS_4cuda6detail10TensorInfoIKT_T1_EENS5_IS6_S8_EENS5_IT4_S8_EES8_T0_NS_15PhiloxCudaStateE,"ax",@progbits
	.align	128
.text._ZN2at6native43_GLOBAL__N__7cc8d1ed_10_Dropout_cu_0e96ed3820fused_dropout_kernelIddjLi1ELi1EbEEvNS_4cuda6detail10TensorInfoIKT_T1_EENS5_IS6_S8_EENS5_IT4_S8_EES8_T0_NS_15PhiloxCudaStateE:
        .type           _ZN2at6native43_GLOBAL__N__7cc8d1ed_10_Dropout_cu_0e96ed3820fused_dropout_kernelIddjLi1ELi1EbEEvNS_4cuda6detail10TensorInfoIKT_T1_EENS5_IS6_S8_EENS5_IT4_S8_EES8_T0_NS_15PhiloxCudaStateE,@function
        .size           _ZN2at6native43_GLOBAL__N__7cc8d1ed_10_Dropout_cu_0e96ed3820fused_dropout_kernelIddjLi1ELi1EbEEvNS_4cuda6detail10TensorInfoIKT_T1_EENS5_IS6_S8_EENS5_IT4_S8_EES8_T0_NS_15PhiloxCudaStateE,(.L_x_11754 - _ZN2at6native43_GLOBAL__N__7cc8d1ed_10_Dropout_cu_0e96ed3820fused_dropout_kernelIddjLi1ELi1EbEEvNS_4cuda6detail10TensorInfoIKT_T1_EENS5_IS6_S8_EENS5_IT4_S8_EES8_T0_NS_15PhiloxCudaStateE)
        .other          _ZN2at6native43_GLOBAL__N__7cc8d1ed_10_Dropout_cu_0e96ed3820fused_dropout_kernelIddjLi1ELi1EbEEvNS_4cuda6detail10TensorInfoIKT_T1_EENS5_IS6_S8_EENS5_IT4_S8_EES8_T0_NS_15PhiloxCudaStateE,@"STO_CUDA_ENTRY STV_DEFAULT"
_ZN2at6native43_GLOBAL__N__7cc8d1ed_10_Dropout_cu_0e96ed3820fused_dropout_kernelIddjLi1ELi1EbEEvNS_4cuda6detail10TensorInfoIKT_T1_EENS5_IS6_S8_EENS5_IT4_S8_EES8_T0_NS_15PhiloxCudaStateE:
        /* <DEDUP_REMOVED lines=94> */
[----:B------:R-:W-:Y:S05]  /*05e0*/  CALL.REL.NOINC `($__internal_131_$__cuda_sm20_dblrcp_rn_slowpath_v3) ;  /* 0x0000000c00c07944 */ /* 0x000fea0003c00000 */
[----:B------:R-:W-:Y:S01]  /*05f0*/  IMAD.MOV.U32 R18, RZ, RZ, R22 ;  /* 0x000000ffff127224 */ /* 0x000fe200078e0016 */
[----:B------:R-:W-:-:S07]  /*0600*/  MOV R19, R23 ;  /* 0x0000001700137202 */ /* 0x000fce0000000f00 */
.L_x_4655:
        /* <DEDUP_REMOVED lines=35> */
.L_x_4667:
        /* <DEDUP_REMOVED lines=13> */
.L_x_4657:
[----:B------:R-:W-:Y:S05]  /*0910*/  BSYNC B0 ;  /* 0x0000000000007941 */ /* 0x000fea0003800000 */
.L_x_4656:
        /* <DEDUP_REMOVED lines=69> */
.L_x_4659:
[----:B------:R-:W-:Y:S01]  /*0d70*/  MOV R49, R38 ;  /* 0x0000002600317202 */ /* 0x000fe20000000f00 */
[----:B------:R-:W-:Y:S01]  /*0d80*/  IMAD.MOV.U32 R45, RZ, RZ, R34 ;  /* 0x000000ffff2d7224 */ /* 0x000fe200078e0022 */
[----:B------:R-:W-:Y:S01]  /*0d90*/  MOV R47, R40 ;  /* 0x00000028002f7202 */ /* 0x000fe20000000f00 */
[----:B------:R-:W-:-:S07]  /*0da0*/  IMAD.MOV.U32 R43, RZ, RZ, R22 ;  /* 0x000000ffff2b7224 */ /* 0x000fce00078e0016 */
.L_x_4658:
        /* <DEDUP_REMOVED lines=40> */
[----:B------:R-:W-:-:S03]  /*1030*/  SEL R47, RZ, 0x1, P3 ;  /* 0x00000001ff2f7807 */ /* 0x000fc60001800000 */
[----:B------:R-:W-:Y:S01]  /*1040*/  FMUL.FTZ R39, R32, 1 ;  /* 0x3f80000020277820 */ /* 0x000fe20000410000 */
[C---:B------:R-:W-:Y:S01]  /*1050*/  IADD3 R32, P4, R35.reuse, UR8, RZ ;  /* 0x0000000823207c10 */ /* 0x040fe2000ff9e0ff */
[----:B-1----:R-:W-:Y:S02]  /*1060*/  IMAD.WIDE.U32 R34, R35, 0x8, R50 ;  /* 0x0000000823227825 */ /* 0x002fe400078e0032 */
[----:B------:R-:W0:Y:S02]  /*1070*/  F2F.F64.F32 R36, R39 ;  /* 0x0000002700247310 */ /* 0x000e240000201800 */
[----:B------:R-:W-:Y:S01]  /*1080*/  IMAD.X R33, RZ, RZ, UR9, P4 ;  /* 0x00000009ff217e24 */ /* 0x000fe2000a0e06ff */
[----:B0----5:R-:W-:-:S08]  /*1090*/  DMUL R36, R24, R36 ;  /* 0x0000002418247228 */ /* 0x021fd00000000000 */
[----:B------:R-:W-:-:S07]  /*10a0*/  DMUL R36, R36, R18 ;  /* 0x0000001224247228 */ /* 0x000fce0000000000 */
[----:B------:R0:W-:Y:S04]  /*10b0*/  STG.E.64 desc[UR6][R34.64], R36 ;  /* 0x0000002422007986 */ /* 0x0001e8000c101b06 */
[----:B------:R0:W-:Y:S02]  /*10c0*/  STG.E.U8 desc[UR6][R32.64], R47 ;  /* 0x0000002f20007986 */ /* 0x0001e4000c101106 */
.L_x_4661:
[----:B------:R-:W-:Y:S05]  /*10d0*/  BSYNC B0 ;  /* 0x0000000000007941 */ /* 0x000fea0003800000 */
.L_x_4660:
[----:B------:R-:W-:Y:S01]  /*10e0*/  BSSY B0, `(.L_x_4662) ;  /* 0x0000014000007945 */ /* 0x000fe20003800000 */
[----:B------:R-:W-:Y:S01]  /*10f0*/  I2FP.F32.U32 R0, R43 ;  /* 0x0000002b00007245 */ /* 0x000fe20000201000 */
[-C--:B------:R-:W-:Y:S01]  /*1100*/  FFMA.FTZ R45, R45, R49.reuse, 1.1641532182693481445e-10 ;  /* 0x2f0000002d2d7423 */ /* 0x080fe20000010031 */
[----:B------:R-:W-:Y:S01]  /*1110*/  FFMA.FTZ R38, R52, R49, 1.1641532182693481445e-10 ;  /* 0x2f00000034267423 */ /* 0x000fe20000010031 */
[----:B------:R-:W-:Y:S06]  /*1120*/  @P2 BRA `(.L_x_4663) ;  /* 0x00000000003c2947 */ /* 0x000fec0003800000 */
[----:B------:R-:W-:Y:S01]  /*1130*/  FMUL.FTZ R38, R38, 1 ;  /* 0x3f80000026267820 */ /* 0x000fe20000410000 */
[----:B0-----:R-:W-:-:S03]  /*1140*/  IMAD R35, R44, UR4, RZ ;  /* 0x000000042c237c24 */ /* 0x001fc6000f8e02ff */
[----:B------:R-:W0:Y:S02]  /*1150*/  F2F.F64.F32 R32, R38 ;  /* 0x0000002600207310 */ /* 0x000e240000201800 */
[----:B0-----:R-:W-:-:S06]  /*1160*/  DSETP.GEU.AND P2, PT, R32, UR12, PT ;  /* 0x0000000c20007e2a */ /* 0x001fcc000bf4e000 */
[----:B------:R-:W-:Y:S02]  /*1170*/  FSEL R32, RZ, 1, P2 ;  /* 0x3f800000ff207808 */ /* 0x000fe40001000000 */
[----:B------:R-:W-:-:S03]  /*1180*/  SEL R43, RZ, 0x1, P2 ;  /* 0x00000001ff2b7807 */ /* 0x000fc60001000000 */
[----:B------:R-:W-:Y:S01]  /*1190*/  FMUL.FTZ R39, R32, 1 ;  /* 0x3f80000020277820 */ /* 0x000fe20000410000 */
[C---:B------:R-:W-:Y:S01]  /*11a0*/  IADD3 R32, P3, R35.reuse, UR8, RZ ;  /* 0x0000000823207c10 */ /* 0x040fe2000ff7e0ff */
[----:B-1----:R-:W-:Y:S02]  /*11b0*/  IMAD.WIDE.U32 R34, R35, 0x8, R50 ;  /* 0x0000000823227825 */ /* 0x002fe400078e0032 */
[----:B------:R-:W0:Y:S01]  /*11c0*/  F2F.F64.F32 R36, R39 ;  /* 0x0000002700247310 */ /* 0x000e220000201800 */
[----:B------:R-:W-:Y:S01]  /*11d0*/  IADD3.X R33, RZ, UR9, RZ, P3, !PT ;  /* 0x00000009ff217c10 */ /* 0x000fe20009ffe4ff */
[----:B0----5:R-:W-:-:S08]  /*11e0*/  DMUL R36, R26, R36 ;  /* 0x000000241a247228 */ /* 0x021fd00000000000 */
[----:B------:R-:W-:-:S07]  /*11f0*/  DMUL R36, R36, R18 ;  /* 0x0000001224247228 */ /* 0x000fce0000000000 */
[----:B------:R2:W-:Y:S04]  /*1200*/  STG.E.64 desc[UR6][R34.64], R36 ;  /* 0x0000002422007986 */ /* 0x0005e8000c101b06 */
[----:B------:R2:W-:Y:S02]  /*1210*/  STG.E.U8 desc[UR6][R32.64], R43 ;  /* 0x0000002b20007986 */ /* 0x0005e4000c101106 */
.L_x_4663:
[----:B------:R-:W-:Y:S05]  /*1220*/  BSYNC B0 ;  /* 0x0000000000007941 */ /* 0x000fea0003800000 */
.L_x_4662:
[----:B------:R-:W-:Y:S04]  /*1230*/  BSSY B0, `(.L_x_4664) ;  /* 0x0000011000007945 */ /* 0x000fe80003800000 */
[----:B------:R-:W-:Y:S05]  /*1240*/  @P1 BRA `(.L_x_4665) ;  /* 0x00000000003c1947 */ /* 0x000fea0003800000 */
[----:B------:R-:W-:Y:S01]  /*1250*/  FMUL.FTZ R45, R45, 1 ;  /* 0x3f8000002d2d7820 */ /* 0x000fe20000410000 */
[----:B0-2---:R-:W-:-:S03]  /*1260*/  IMAD R35, R46, UR4, RZ ;  /* 0x000000042e237c24 */ /* 0x005fc6000f8e02ff */
        /* <DEDUP_REMOVED lines=13> */
.L_x_4665:
[----:B------:R-:W-:Y:S05]  /*1340*/  BSYNC B0 ;  /* 0x0000000000007941 */ /* 0x000fea0003800000 */
.L_x_4664:
[----:B------:R-:W-:Y:S01]  /*1350*/  FFMA.FTZ R0, R0, R49, 1.1641532182693481445e-10 ;  /* 0x2f00000000007423 */ /* 0x000fe20000010031 */
[----:B------:R-:W-:Y:S06]  /*1360*/  @P0 BRA `(.L_x_4666) ;  /* 0x00000000003c0947 */ /* 0x000fec0003800000 */
[----:B------:R-:W-:Y:S01]  /*1370*/  FMUL.FTZ R0, R0, 1 ;  /* 0x3f80000000007820 */ /* 0x000fe20000410000 */
[----:B0-23--:R-:W-:-:S03]  /*1380*/  IMAD R37, R48, UR4, RZ ;  /* 0x0000000430257c24 */ /* 0x00dfc6000f8e02ff */
[----:B------:R-:W0:Y:S01]  /*1390*/  F2F.F64.F32 R32, R0 ;  /* 0x0000000000207310 */ /* 0x000e220000201800 */
[----:B-1----:R-:W-:Y:S01]  /*13a0*/  IMAD.WIDE.U32 R50, R37, 0x8, R50 ;  /* 0x0000000825327825 */ /* 0x002fe200078e0032 */
[----:B0-----:R-:W-:-:S06]  /*13b0*/  DSETP.GEU.AND P0, PT, R32, UR12, PT ;  /* 0x0000000c20007e2a */ /* 0x001fcc000bf0e000 */
[----:B------:R-:W-:-:S05]  /*13c0*/  FSEL R32, RZ, 1, P0 ;  /* 0x3f800000ff207808 */ /* 0x000fca0000000000 */
[----:B------:R-:W-:Y:S01]  /*13d0*/  FMUL.FTZ R36, R32, 1 ;  /* 0x3f80000020247820 */ /* 0x000fe20000410000 */
[----:B------:R-:W-:Y:S02]  /*13e0*/  IADD3 R32, P1, R37, UR8, RZ ;  /* 0x0000000825207c10 */ /* 0x000fe4000ff3e0ff */
[----:B------:R-:W-:Y:S01]  /*13f0*/  SEL R37, RZ, 0x1, P0 ;  /* 0x00000001ff257807 */ /* 0x000fe20000000000 */
[----:B------:R-:W0:Y:S01]  /*1400*/  F2F.F64.F32 R34, R36 ;  /* 0x0000002400227310 */ /* 0x000e220000201800 */
[----:B------:R-:W-:Y:S01]  /*1410*/  IADD3.X R33, RZ, UR9, RZ, P1, !PT ;  /* 0x00000009ff217c10 */ /* 0x000fe20008ffe4ff */
[----:B0----5:R-:W-:-:S08]  /*1420*/  DMUL R34, R30, R34 ;  /* 0x000000221e227228 */ /* 0x021fd00000000000 */
[----:B------:R-:W-:-:S07]  /*1430*/  DMUL R34, R34, R18 ;  /* 0x0000001222227228 */ /* 0x000fce0000000000 */
[----:B------:R4:W-:Y:S04]  /*1440*/  STG.E.64 desc[UR6][R50.64], R34 ;  /* 0x0000002232007986 */ /* 0x0009e8000c101b06 */
[----:B------:R4:W-:Y:S02]  /*1450*/  STG.E.U8 desc[UR6][R32.64], R37 ;  /* 0x0000002520007986 */ /* 0x0009e4000c101106 */
.L_x_4666:
[----:B------:R-:W-:Y:S01]  /*1460*/  IMAD R0, R15, UR5, R48 ;  /* 0x000000050f007c24 */ /* 0x000fe2000f8e0230 */
[----:B------:R-:W-:Y:S05]  /*1470*/  WARPSYNC.ALL ;  /* 0x0000000000007948 */ /* 0x000fea0003800000 */
[----:B------:R-:W-:Y:S01]  /*1480*/  BAR.SYNC.DEFER_BLOCKING 0x0 ;  /* 0x0000000000007b1d */ /* 0x000fe20000010000 */
[----:B------:R-:W-:Y:S01]  /*1490*/  ISETP.GE.U32.AND P0, PT, R0, R17, PT ;  /* 0x000000110000720c */ /* 0x000fe20003f06070 */
[----:B------:R-:W-:Y:S01]  /*14a0*/  IMAD.MOV.U32 R44, RZ, RZ, R22 ;  /* 0x000000ffff2c7224 */ /* 0x000fe200078e0016 */
[----:B---3--:R-:W-:Y:S01]  /*14b0*/  MOV R39, R40 ;  /* 0x0000002800277202 */ /* 0x008fe20000000f00 */
[----:B------:R-:W-:-:S10]  /*14c0*/  IMAD.MOV.U32 R38, RZ, RZ, R42 ;  /* 0x000000ffff267224 */ /* 0x000fd400078e002a */
[----:B------:R-:W-:Y:S05]  /*14d0*/  @!P0 BRA `(.L_x_4667) ;  /* 0xfffffff000d88947 */ /* 0x000fea000383ffff */
[----:B------:R-:W-:Y:S05]  /*14e0*/  EXIT ;  /* 0x000000000000794d */ /* 0x000fea0003800000 */
        .weak           $__internal_131_$__cuda_sm20_dblrcp_rn_slowpath_v3
        .type           $__internal_131_$__cuda_sm20_dblrcp_rn_slowpath_v3,@function
        .size           $__internal_131_$__cuda_sm20_dblrcp_rn_slowpath_v3,(.L_x_11754 - $__internal_131_$__cuda_sm20_dblrcp_rn_slowpath_v3)
$__internal_131_$__cuda_sm20_dblrcp_rn_slowpath_v3:
        /* <DEDUP_REMOVED lines=26> */
.L_x_4670:
        /* <DEDUP_REMOVED lines=10> */
.L_x_4668:
[----:B------:R-:W0:Y:S01]  /*1730*/  LDC R22, c[0x0][0x4a0] ;  /* 0x00012800ff167b82 */ /* 0x000e220000000800 */
[----:B------:R-:W-:-:S07]  /*1740*/  LOP3.LUT R23, R17, 0x80000, RZ, 0xfc, !PT ;  /* 0x0008000011177812 */ /* 0x000fce00078efcff */
.L_x_4669:
[----:B------:R-:W-:-:S04]  /*1750*/  IMAD.MOV.U32 R19, RZ, RZ, 0x0 ;  /* 0x00000000ff137424 */ /* 0x000fc800078e00ff */
[----:B0-----:R-:W-:Y:S05]  /*1760*/  RET.REL.NODEC R18 `(_ZN2at6native43_GLOBAL__N__7cc8d1ed_10_Dropout_cu_0e96ed3820fused_dropout_kernelIddjLi1ELi1EbEEvNS_4cuda6detail10TensorInfoIKT_T1_EENS5_IS6_S8_EENS5_IT4_S8_EES8_T0_NS_15PhiloxCudaStateE) ;  /* 0xffffffe812247950 */ /* 0x001fea0003c3ffff */
.L_x_4671:
        /* <DEDUP_REMOVED lines=9> */
.L_x_11754:


//--------------------- .text._ZN2at6native43_GLOBAL__N__7cc8d1ed_10_Dropout_cu_0e96ed3824fused_dropout_kernel_vecIddjLi1ELi2EbEEvNS_4cuda6detail10TensorInfoIKT_T1_EENS5_IS6_S8_EENS5_IT4_S8_EES8_T0_NS_15PhiloxCudaStateE --------------------------
	.section	.text._ZN2at6native43_GLOBAL__N__7cc8d1ed_10_Dropout_cu_0e96ed3824fused_dropout_kernel_vecIddjLi1ELi2EbEEvNS_4cuda6detail10TensorInfoIKT_T1_EENS5_IS6_S8_EENS5_IT4_S8_EES8_T0_NS_15PhiloxCudaStateE,"ax",@progbits
	.align	128
.text._ZN2at6native43_GLOBAL__N__7cc8d1ed_10_Dropout_cu_0e96ed3824fused_dropout_kernel_vecIddjLi1ELi2EbEEvNS_4cuda6detail10TensorInfoIKT_T1_EENS5_IS6_S8_EENS5_IT4_S8_EES8_T0_NS_15PhiloxCudaStateE:
        .type           _ZN2at6native43_GLOBAL__N__7cc8d1ed_10_Dropout_cu_0e96ed3824fused_dropout_kernel_vecIddjLi1ELi2EbEEvNS_4cuda6detail10TensorInfoIKT_T1_EENS5_IS6_S8_EENS5_IT4_S8_EES8_T0_NS_15PhiloxCudaStateE,@function
        .size           _ZN2at6native43_GLOBAL__N__7cc8d1ed_10_Dropout_cu_0e96ed3824fused_dropout_kernel_vecIddjLi1ELi2EbEEvNS_4cuda6detail10TensorInfoIKT_T1_EENS5_IS6_S8_EENS5_IT4_S8_EES8_T0_NS_15PhiloxCudaStateE,(.L_x_11756 - _ZN2at6native43_GLOBAL__N__7cc8d1ed_10_Dropout_cu_0e96ed3824fused_dropout_kernel_vecIddjLi1ELi2EbEEvNS_4cuda6detail10TensorInfoIKT_T1_EENS5_IS6_S8_EENS5_IT4_S8_EES8_T0_NS_15PhiloxCudaStateE)
        .other          _ZN2at6native43_GLOBAL__N__7cc8d1ed_10_Dropout_cu_0e96ed3824fused_dropout_kernel_vecIddjLi1ELi2EbEEvNS_4cuda6detail10TensorInfoIKT_T1_EENS5_IS6_S8_EENS5_IT4_S8_EES8_T0_NS_15PhiloxCudaStateE,@"STO_CUDA_ENTRY STV_DEFAULT"
_ZN2at6native43_GLOBAL__N__7cc8d1ed_10_Dropout_cu_0e96ed3824fused_dropout_kernel_vecIddjLi1ELi2EbEEvNS_4cuda6detail10TensorInfoIKT_T1_EENS5_IS6_S8_EENS5_IT4_S8_EES8_T0_NS_15PhiloxCudaStateE:
        /* <DEDUP_REMOVED lines=98> */
[----:B------:R-:W-:Y:S05]  /*0620*/  CALL.REL.NOINC `($__internal_132_$__cuda_sm20_dblrcp_rn_slowpath_v3) ;  /* 0x0000000400dc7944 */ /* 0x000fea0003c00000 */
.L_x_4672:
        /* <DEDUP_REMOVED lines=8> */
.L_x_4677:
        /* <DEDUP_REMOVED lines=13> */
.L_x_4674:
[----:B------:R-:W-:Y:S05]  /*0780*/  BSYNC B0 ;  /* 0x0000000000007941 */ /* 0x000fea0003800000 */
.L_x_4673:
        /* <DEDUP_REMOVED lines=53> */
.L_x_4676:
[----:B------:R-:W-:Y:S01]  /*0ae0*/  IMAD.MOV.U32 R34, RZ, RZ, R42 ;  /* 0x000000ffff227224 */ /* 0x000fe200078e002a */
[----:B------:R-:W-:-:S07]  /*0af0*/  MOV R42, R35 ;  /* 0x00000023002a7202 */ /* 0x000fce0000000f00 */
.L_x_4675:
        /* <DEDUP_REMOVED lines=9> */
[----:B------:R-:W-:Y:S01]  /*0b90*/  USHF.L.U32 UR4, UR5, 0x1, URZ ;  /* 0x0000000105047899 */ /* 0x000fe2000800063f */
[----:B-1----:R-:W-:-:S04]  /*0ba0*/  IMAD.WIDE.U32 R46, R39, 0x8, R28 ;  /* 0x00000008272e7825 */ /* 0x002fc800078e001c */
[----:B------:R-:W-:Y:S01]  /*0bb0*/  FMUL.FTZ R31, R31, 1 ;  /* 0x3f8000001f1f7820 */ /* 0x000fe20000410000 */
[----:B------:R-:W-:-:S03]  /*0bc0*/  FMUL.FTZ R44, R34, 1 ;  /* 0x3f800000222c7820 */ /* 0x000fc60000410000 */
[----:B------:R-:W1:Y:S08]  /*0bd0*/  F2F.F64.F32 R42, R31 ;  /* 0x0000001f002a7310 */ /* 0x000e700000201800 */
[----:B------:R-:W3:Y:S01]  /*0be0*/  F2F.F64.F32 R34, R44 ;  /* 0x0000002c00227310 */ /* 0x000ee20000201800 */
[----:B-1----:R-:W-:-:S06]  /*0bf0*/  DSETP.GEU.AND P0, PT, R42, UR10, PT ;  /* 0x0000000a2a007e2a */ /* 0x002fcc000bf0e000 */
[----:B------:R-:W-:Y:S01]  /*0c00*/  SEL R31, RZ, 0x1, P0 ;  /* 0x00000001ff1f7807 */ /* 0x000fe20000000000 */
[----:B---3--:R-:W-:Y:S01]  /*0c10*/  DSETP.GEU.AND P1, PT, R34, UR10, PT ;  /* 0x0000000a22007e2a */ /* 0x008fe2000bf2e000 */
[----:B------:R-:W-:-:S05]  /*0c20*/  FSEL R34, RZ, 1, P0 ;  /* 0x3f800000ff227808 */ /* 0x000fca0000000000 */
[----:B------:R-:W-:Y:S01]  /*0c30*/  FSEL R35, RZ, 1, P1 ;  /* 0x3f800000ff237808 */ /* 0x000fe20000800000 */
[----:B------:R-:W-:Y:S01]  /*0c40*/  FMUL.FTZ R42, R34, 1 ;  /* 0x3f800000222a7820 */ /* 0x000fe20000410000 */
[----:B------:R-:W-:-:S03]  /*0c50*/  SEL R44, RZ, 0x1, P1 ;  /* 0x00000001ff2c7807 */ /* 0x000fc60000800000 */
[----:B------:R-:W-:Y:S01]  /*0c60*/  FMUL.FTZ R49, R35, 1 ;  /* 0x3f80000023317820 */ /* 0x000fe20000410000 */
[----:B------:R-:W-:Y:S01]  /*0c70*/  PRMT R31, R44, 0x7604, R31 ;  /* 0x000076042c1f7816 */ /* 0x000fe2000000001f */
[----:B------:R-:W-:Y:S01]  /*0c80*/  F2F.F64.F32 R42, R42 ;  /* 0x0000002a002a7310 */ /* 0x000fe20000201800 */
[----:B------:R-:W-:-:S07]  /*0c90*/  IMAD.MOV.U32 R44, RZ, RZ, R30 ;  /* 0x000000ffff2c7224 */ /* 0x000fce00078e001e */
[----:B------:R-:W2:Y:S02]  /*0ca0*/  F2F.F64.F32 R34, R49 ;  /* 0x0000003100227310 */ /* 0x000ea40000201800 */
[----:B--2---:R-:W-:Y:S01]  /*0cb0*/  DMUL R14, R14, R34 ;  /* 0x000000220e0e7228 */ /* 0x004fe20000000000 */
[----:B------:R-:W-:Y:S01]  /*0cc0*/  IADD3 R34, P0, R39, UR8, RZ ;  /* 0x0000000827227c10 */ /* 0x000fe2000ff1e0ff */
[----:B------:R-:W-:Y:S01]  /*0cd0*/  DMUL R12, R12, R42 ;  /* 0x0000002a0c0c7228 */ /* 0x000fe20000000000 */
[----:B0-----:R-:W-:Y:S01]  /*0ce0*/  IMAD R39, R50, UR4, R39 ;  /* 0x0000000432277c24 */ /* 0x001fe2000f8e0227 */
[----:B------:R-:W-:Y:S01]  /*0cf0*/  MOV R43, R45 ;  /* 0x0000002d002b7202 */ /* 0x000fe20000000f00 */
[----:B------:R-:W-:Y:S01]  /*0d00*/  IMAD.MOV.U32 R42, RZ, RZ, R48 ;  /* 0x000000ffff2a7224 */ /* 0x000fe200078e0030 */
[----:B------:R-:W-:Y:S02]  /*0d10*/  IADD3.X R35, RZ, UR9, RZ, P0, !PT ;  /* 0x00000009ff237c10 */ /* 0x000fe400087fe4ff */
[-C--:B------:R-:W-:Y:S01]  /*0d20*/  DMUL R14, R14, R24.reuse ;  /* 0x000000180e0e7228 */ /* 0x080fe20000000000 */
[----:B------:R-:W-:Y:S01]  /*0d30*/  ISETP.GE.U32.AND P0, PT, R39, UR12, PT ;  /* 0x0000000c27007c0c */ /* 0x000fe2000bf06070 */
[----:B------:R-:W-:-:S07]  /*0d40*/  DMUL R12, R12, R24 ;  /* 0x000000180c0c7228 */ /* 0x000fce0000000000 */
[----:B------:R2:W-:Y:S04]  /*0d50*/  STG.E.128 desc[UR6][R46.64], R12 ;  /* 0x0000000c2e007986 */ /* 0x0005e8000c101d06 */
[----:B------:R2:W-:Y:S01]  /*0d60*/  STG.E.U16 desc[UR6][R34.64], R31 ;  /* 0x0000001f22007986 */ /* 0x0005e2000c101506 */
[----:B------:R-:W-:Y:S06]  /*0d70*/  BAR.SYNC.DEFER_BLOCKING 0x0 ;  /* 0x0000000000007b1d */ /* 0x000fec0000010000 */
[----:B------:R-:W-:Y:S05]  /*0d80*/  @!P0 BRA `(.L_x_4677) ;  /* 0xfffffff800488947 */ /* 0x000fea000383ffff */
[----:B------:R-:W-:Y:S05]  /*0d90*/  EXIT ;  /* 0x000000000000794d */ /* 0x000fea0003800000 */
        .weak           $__internal_132_$__cuda_sm20_dblrcp_rn_slowpath_v3
        .type           $__internal_132_$__cuda_sm20_dblrcp_rn_slowpath_v3,@function
        .size           $__internal_132_$__cuda_sm20_dblrcp_rn_slowpath_v3,(.L_x_11756 - $__internal_132_$__cuda_sm20_dblrcp_rn_slowpath_v3)
$__internal_132_$__cuda_sm20_dblrcp_rn_slowpath_v3:
        /* <DEDUP_REMOVED lines=27> */
.L_x_4680:
        /* <DEDUP_REMOVED lines=10> */
.L_x_4678:
[----:B------:R-:W0:Y:S01]  /*0ff0*/  LDC R14, c[0x0][0x4a0] ;  /* 0x00012800ff0e7b82 */ /* 0x000e220000000800 */
[----:B------:R-:W-:-:S07]  /*1000*/  LOP3.LUT R15, R26, 0x80000, RZ, 0xfc, !PT ;  /* 0x000800001a0f7812 */ /* 0x000fce00078efcff */
.L_x_4679:
[----:B------:R-:W-:Y:S01]  /*1010*/  MOV R29, 0x0 ;  /* 0x00000000001d7802 */ /* 0x000fe20000000f00 */
[----:B------:R-:W-:Y:S01]  /*1020*/  IMAD.MOV.U32 R25, RZ, RZ, R15 ;  /* 0x000000ffff197224 */ /* 0x000fe200078e000f */
[----:B0-----:R-:W-:Y:S02]  /*1030*/  MOV R24, R14 ;  /* 0x0000000e00187202 */ /* 0x001fe40000000f00 */
[----:B------:R-:W-:Y:S05]  /*1040*/  RET.REL.NODEC R28 `(_ZN2at6native43_GLOBAL__N__7cc8d1ed_10_Dropout_cu_0e96ed3824fused_dropout_kernel_vecIddjLi1ELi2EbEEvNS_4cuda6detail10TensorInfoIKT_T1_EENS5_IS6_S8_EENS5_IT4_S8_EES8_T0_NS_15PhiloxCudaStateE) ;  /* 0xffffffec1cec7950 */ /* 0x000fea0003c3ffff */
.L_x_4681:
        /* <DEDUP_REMOVED lines=11> */
.L_x_11756:


//--------------------- .text._ZN2at6native43_GLOBAL__N__7cc8d1ed_10_Dropout_cu_0e96ed3824fused_dropout_kernel_vecIddjLi1ELi4EbEEvNS_4cuda6detail10TensorInfoIKT_T1_EENS5_IS6_S8_EENS5_IT4_S8_EES8_T0_NS_15PhiloxCudaStateE --------------------------
	.section	.text._ZN2at6native43_GLOBAL__N__7cc8d1ed_10_Dropout_cu_0e96ed3824fused_dropout_kernel_vecIddjLi1ELi4EbEEvNS_4cuda6detail10TensorInfoIKT_T1_EENS5_IS6_S8_EENS5_IT4_S8_EES8_T0_NS_15PhiloxCudaStateE,"ax",@progbits
	.align	128
.text._ZN2at6native43_GLOBAL__N__7cc8d1ed_10_Dropout_cu_0e96ed3824fused_dropout_kernel_vecIddjLi1ELi4EbEEvNS_4cuda6detail10TensorInfoIKT_T1_EENS5_IS6_S8_EENS5_IT4_S8_EES8_T0_NS_15PhiloxCudaStateE:
        .type           _ZN2at6native43_GLOBAL__N__7cc8d1ed_10_Dropout_cu_0e96ed3824fused_dropout_kernel_vecIddjLi1ELi4EbEEvNS_4cuda6detail10TensorInfoIKT_T1_EENS5_IS6_S8_EENS5_IT4_S8_EES8_T0_NS_15PhiloxCudaStateE,@function
        .size           _ZN2at6native43_GLOBAL__N__7cc8d1ed_10_Dropout_cu_0e96ed3824fused_dropout_kernel_vecIddjLi1ELi4EbEEvNS_4cuda6detail10TensorInfoIKT_T1_EENS5_IS6_S8_EENS5_IT4_S8_EES8_T0_NS_15PhiloxCudaStateE,(.L_x_11758 - _ZN2at6native43_GLOBAL__N__7cc8d1ed_10_Dropout_cu_0e96ed3824fused_dropout_kernel_vecIddjLi1ELi4EbEEvNS_4cuda6detail10TensorInfoIKT_T1_EENS5_IS6_S8_EENS5_IT4_S8_EES8_T0_NS_15PhiloxCudaStateE)
        .other          _ZN2at6native43_GLOBAL__N__7cc8d1ed_10_Dropout_cu_0e96ed3824fused_dropout_kernel_vecIddjLi1ELi4EbEEvNS_4cuda6detail10TensorInfoIKT_T1_EENS5_IS6_S8_EENS5_IT4_S8_EES8_T0_NS_15PhiloxCudaStateE,@"STO_CUDA_ENTRY STV_DEFAULT"
_ZN2at6native43_GLOBAL__N__7cc8d1ed_10_Dropout_cu_0e96ed3824fused_dropout_kernel_vecIddjLi1ELi4EbEEvNS_4cuda6detail10TensorInfoIKT_T1_EENS5_IS6_S8_EENS5_IT4_S8_EES8_T0_NS_15PhiloxCudaStateE:
        /* <DEDUP_REMOVED lines=18> */
[----:B------:R-:W-:Y:S01]  /*0120*/  ULDC UR6, c[0x0][0x498] ;  /* 0x0001260000067ab9 */ /* 0x000fe20000000800 */
[----:B---3--:R-:W-:Y:S02]  /*0130*/  @P0 IADD3 R44, P1, R2, R7, RZ ;  /* 0x00000007022c0210 */ /* 0x008fe40007f3e0ff */
        /* <DEDUP_REMOVED lines=27> */
[----:B------:R-:W-:-:S02]  /*02f0*/  LOP3.LUT R16, R13, R8, R4, 0x96, !PT ;  /* 0x000000080d107212 */ /* 0x000fc400078e9604 */
[----:B------:R-:W-:Y:S01]  /*0300*/  IADD3 R33, R25, -0x695add53, RZ ;  /* 0x96a522ad19217810 */ /* 0x000fe20007ffe0ff */
        /* <DEDUP_REMOVED lines=49> */
[----:B------:R-:W-:Y:S05]  /*0620*/  CALL.REL.NOINC `($__internal_133_$__cuda_sm20_dblrcp_rn_slowpath_v3) ;  /* 0x0000000800747944 */ /* 0x000fea0003c00000 */
[----:B------:R-:W-:Y:S01]  /*0630*/  MOV R26, R14 ;  /* 0x0000000e001a7202 */ /* 0x000fe20000000f00 */
[----:B------:R-:W-:-:S07]  /*0640*/  IMAD.MOV.U32 R27, RZ, RZ, R15 ;  /* 0x000000ffff1b7224 */ /* 0x000fce00078e000f */
.L_x_4682:
[----:B------:R-:W-:Y:S01]  /*0650*/  IMAD R47, R47, -0x326172a9, RZ ;  /* 0xcd9e8d572f2f7824 */ /* 0x000fe200078e02ff */
[----:B------:R-:W-:Y:S01]  /*0660*/  LOP3.LUT R44, R44, 0x3, RZ, 0xc0, !PT ;  /* 0x000000032c2c7812 */ /* 0x000fe200078ec0ff */
[----:B------:R-:W-:Y:S01]  /*0670*/  IMAD.MOV.U32 R41, RZ, RZ, RZ ;  /* 0x000000ffff297224 */ /* 0x000fe200078e00ff */
[----:B------:R-:W-:Y:S01]  /*0680*/  ULDC.64 UR10, c[0x0][0x4a0] ;  /* 0x00012800000a7ab9 */ /* 0x000fe20000000a00 */
[----:B------:R-:W-:Y:S01]  /*0690*/  ULDC UR7, c[0x0][0x498] ;  /* 0x0001260000077ab9 */ /* 0x000fe20000000800 */
[----:B------:R-:W-:-:S05]  /*06a0*/  ULDC.64 UR8, c[0x0][0x3c0] ;  /* 0x0000f00000087ab9 */ /* 0x000fca0000000a00 */
.L_x_4687:
        /* <DEDUP_REMOVED lines=13> */
.L_x_4684:
[----:B------:R-:W-:Y:S05]  /*0780*/  BSYNC B0 ;  /* 0x0000000000007941 */ /* 0x000fea0003800000 */
.L_x_4683:
        /* <DEDUP_REMOVED lines=60> */
.L_x_4686:
[----:B------:R-:W-:Y:S01]  /*0b50*/  MOV R50, R30 ;  /* 0x0000001e00327202 */ /* 0x000fe20000000f00 */
[----:B------:R-:W-:Y:S01]  /*0b60*/  IMAD.MOV.U32 R31, RZ, RZ, R15 ;  /* 0x000000ffff1f7224 */ /* 0x000fe200078e000f */
[----:B------:R-:W-:Y:S01]  /*0b70*/  MOV R49, R43 ;  /* 0x0000002b00317202 */ /* 0x000fe20000000f00 */
[----:B------:R-:W-:-:S07]  /*0b80*/  IMAD.MOV.U32 R48, RZ, RZ, R28 ;  /* 0x000000ffff307224 */ /* 0x000fce00078e001c */
.L_x_4685:
        /* <DEDUP_REMOVED lines=8> */
[----:B0-----:R-:W-:Y:S01]  /*0c10*/  I2FP.F32.U32 R34, R48 ;  /* 0x0000003000227245 */ /* 0x001fe20000201000 */
[-C--:B------:R-:W-:Y:S02]  /*0c20*/  FFMA.FTZ R50, R50, R29.reuse, 1.1641532182693481445e-10 ;  /* 0x2f00000032327423 */ /* 0x080fe4000001001d */
[----:B------:R-:W-:Y:S02]  /*0c30*/  FFMA.FTZ R46, R30, R29, 1.1641532182693481445e-10 ;  /* 0x2f0000001e2e7423 */ /* 0x000fe4000001001d */
[----:B------:R-:W-:Y:S01]  /*0c40*/  FMUL.FTZ R31, R50, 1 ;  /* 0x3f800000321f7820 */ /* 0x000fe20000410000 */
[----:B------:R-:W-:Y:S01]  /*0c50*/  I2FP.F32.U32 R50, R49 ;  /* 0x0000003100327245 */ /* 0x000fe20000201000 */
[----:B------:R-:W-:-:S04]  /*0c60*/  FMUL.FTZ R46, R46, 1 ;  /* 0x3f8000002e2e7820 */ /* 0x000fc80000410000 */
[----:B------:R-:W0:Y:S01]  /*0c70*/  F2F.F64.F32 R30, R31 ;  /* 0x0000001f001e7310 */ /* 0x000e220000201800 */
[-C--:B------:R-:W-:Y:S01]  /*0c80*/  FFMA.FTZ R50, R50, R29.reuse, 1.1641532182693481445e-10 ;  /* 0x2f00000032327423 */ /* 0x080fe2000001001d */
[----:B------:R-:W-:-:S03]  /*0c90*/  FFMA.FTZ R29, R34, R29, 1.1641532182693481445e-10 ;  /* 0x2f000000221d7423 */ /* 0x000fc6000001001d */
[----:B------:R-:W-:Y:S01]  /*0ca0*/  FMUL.FTZ R35, R50, 1 ;  /* 0x3f80000032237820 */ /* 0x000fe20000410000 */
[----:B------:R-:W-:Y:S02]  /*0cb0*/  FMUL.FTZ R52, R29, 1 ;  /* 0x3f8000001d347820 */ /* 0x000fe40000410000 */
[----:B------:R-:W1:Y:S01]  /*0cc0*/  F2F.F64.F32 R46, R46 ;  /* 0x0000002e002e7310 */ /* 0x000e620000201800 */
[----:B0-----:R-:W-:-:S07]  /*0cd0*/  DSETP.GEU.AND P0, PT, R30, UR10, PT ;  /* 0x0000000a1e007e2a */ /* 0x001fce000bf0e000 */
[----:B------:R-:W0:Y:S01]  /*0ce0*/  F2F.F64.F32 R34, R35 ;  /* 0x0000002300227310 */ /* 0x000e220000201800 */
[----:B------:R-:W-:Y:S01]  /*0cf0*/  FSEL R29, RZ, 1, P0 ;  /* 0x3f800000ff1d7808 */ /* 0x000fe20000000000 */
[----:B-1----:R-:W-:-:S06]  /*0d00*/  DSETP.GEU.AND P1, PT, R46, UR10, PT ;  /* 0x0000000a2e007e2a */ /* 0x002fcc000bf2e000 */
        /* <DEDUP_REMOVED lines=8> */
[----:B------:R-:W0:Y:S01]  /*0d90*/  F2F.F64.F32 R48, R48 ;  /* 0x0000003000307310 */ /* 0x000e220000201800 */
[----:B------:R-:W-:Y:S01]  /*0da0*/  FMUL.FTZ R46, R29, 1 ;  /* 0x3f8000001d2e7820 */ /* 0x000fe20000410000 */
[----:B------:R-:W-:Y:S02]  /*0db0*/  SEL R29, RZ, 0x1, P1 ;  /* 0x00000001ff1d7807 */ /* 0x000fe40000800000 */
[----:B------:R-:W-:-:S04]  /*0dc0*/  FSEL R30, RZ, 1, P3 ;  /* 0x3f800000ff1e7808 */ /* 0x000fc80001800000 */
[----:B------:R-:W-:Y:S01]  /*0dd0*/  F2F.F64.F32 R46, R46 ;  /* 0x0000002e002e7310 */ /* 0x000fe20000201800 */
[----:B------:R-:W-:Y:S02]  /*0de0*/  FMUL.FTZ R34, R30, 1 ;  /* 0x3f8000001e227820 */ /* 0x000fe40000410000 */
[----:B------:R-:W1:Y:S05]  /*0df0*/  LDC.64 R30, c[0x0][0x2e8] ;  /* 0x0000ba00ff1e7b82 */ /* 0x000e6a0000000a00 */
[----:B------:R-:W3:Y:S01]  /*0e00*/  F2F.F64.F32 R34, R34 ;  /* 0x0000002200227310 */ /* 0x000ee20000201800 */
[----:B-1----:R-:W-:Y:S01]  /*0e10*/  IMAD.WIDE.U32 R30, R45, 0x8, R30 ;  /* 0x000000082d1e7825 */ /* 0x002fe200078e001e */
[----:B--2---:R-:W-:Y:S01]  /*0e20*/  DMUL R12, R12, R50 ;  /* 0x000000320c0c7228 */ /* 0x004fe20000000000 */
[----:B------:R-:W-:Y:S01]  /*0e30*/  SEL R50, RZ, 0x1, P0 ;  /* 0x00000001ff327807 */ /* 0x000fe20000000000 */
[----:B0-----:R-:W-:-:S02]  /*0e40*/  DMUL R14, R14, R48 ;  /* 0x000000300e0e7228 */ /* 0x001fc40000000000 */
[----:B---3--:R-:W-:Y:S01]  /*0e50*/  DMUL R18, R18, R34 ;  /* 0x0000002212127228 */ /* 0x008fe20000000000 */
[----:B------:R-:W-:Y:S01]  /*0e60*/  PRMT R50, R29, 0x7604, R50 ;  /* 0x000076041d327816 */ /* 0x000fe20000000032 */
[----:B------:R-:W-:Y:S01]  /*0e70*/  DMUL R16, R16, R46 ;  /* 0x0000002e10107228 */ /* 0x000fe20000000000 */
[----:B------:R-:W0:Y:S01]  /*0e80*/  LDC R29, c[0x0][RZ] ;  /* 0x00000000ff1d7b82 */ /* 0x000e220000000800 */
[----:B------:R-:W-:Y:S01]  /*0e90*/  SEL R35, RZ, 0x1, P2 ;  /* 0x00000001ff237807 */ /* 0x000fe20001000000 */
[----:B------:R-:W-:Y:S01]  /*0ea0*/  ULDC UR6, c[0x0][0xc] ;  /* 0x0000030000067ab9 */ /* 0x000fe20000000800 */
[----:B------:R-:W-:Y:S01]  /*0eb0*/  IADD3 R34, P0, R45, UR8, RZ ;  /* 0x000000082d227c10 */ /* 0x000fe2000ff1e0ff */
[-C--:B------:R-:W-:Y:S01]  /*0ec0*/  DMUL R12, R12, R26.reuse ;  /* 0x0000001a0c0c7228 */ /* 0x080fe20000000000 */
[----:B------:R-:W-:Y:S01]  /*0ed0*/  PRMT R50, R35, 0x7054, R50 ;  /* 0x0000705423327816 */ /* 0x000fe20000000032 */
[-C--:B------:R-:W-:Y:S01]  /*0ee0*/  DMUL R14, R14, R26.reuse ;  /* 0x0000001a0e0e7228 */ /* 0x080fe20000000000 */
[----:B------:R-:W-:Y:S01]  /*0ef0*/  SEL R35, RZ, 0x1, P3 ;  /* 0x00000001ff237807 */ /* 0x000fe20001800000 */
[-C--:B------:R-:W-:Y:S01]  /*0f00*/  DMUL R16, R16, R26.reuse ;  /* 0x0000001a10107228 */ /* 0x080fe20000000000 */
[----:B------:R-:W-:Y:S01]  /*0f10*/  IMAD.MOV.U32 R47, RZ, RZ, R28 ;  /* 0x000000ffff2f7224 */ /* 0x000fe200078e001c */
[----:B------:R-:W-:Y:S01]  /*0f20*/  DMUL R18, R18, R26 ;  /* 0x0000001a12127228 */ /* 0x000fe20000000000 */
[----:B------:R-:W-:Y:S01]  /*0f30*/  PRMT R49, R35, 0x654, R50 ;  /* 0x0000065423317816 */ /* 0x000fe20000000032 */
[----:B------:R-:W-:Y:S01]  /*0f40*/  IMAD.X R35, RZ, RZ, UR9, P0 ;  /* 0x00000009ff237e24 */ /* 0x000fe200080e06ff */
[----:B------:R-:W-:Y:S04]  /*0f50*/  STG.E.128 desc[UR4][R30.64], R12 ;  /* 0x0000000c1e007986 */ /* 0x000fe8000c101d04 */
[----:B------:R1:W-:Y:S04]  /*0f60*/  STG.E.128 desc[UR4][R30.64+0x10], R16 ;  /* 0x000010101e007986 */ /* 0x0003e8000c101d04 */
[----:B------:R2:W-:Y:S01]  /*0f70*/  STG.E desc[UR4][R34.64], R49 ;  /* 0x0000003122007986 */ /* 0x0005e2000c101904 */
[----:B0-----:R-:W-:-:S05]  /*0f80*/  SHF.L.U32 R46, R29, 0x2, RZ ;  /* 0x000000021d2e7819 */ /* 0x001fca00000006ff */
[----:B------:R-:W-:Y:S01]  /*0f90*/  IMAD R45, R46, UR6, R45 ;  /* 0x000000062e2d7c24 */ /* 0x000fe2000f8e022d */
[----:B------:R-:W-:Y:S01]  /*0fa0*/  MOV R46, R43 ;  /* 0x0000002b002e7202 */ /* 0x000fe20000000f00 */
[----:B------:R-:W-:Y:S03]  /*0fb0*/  BAR.SYNC.DEFER_BLOCKING 0x0 ;  /* 0x0000000000007b1d */ /* 0x000fe60000010000 */
[----:B------:R-:W-:Y:S01]  /*0fc0*/  ISETP.GE.U32.AND P0, PT, R45, UR7, PT ;  /* 0x000000072d007c0c */ /* 0x000fe2000bf06070 */
[----:B-1----:R-:W-:-:S12]  /*0fd0*/  IMAD.MOV.U32 R30, RZ, RZ, R42 ;  /* 0x000000ffff1e7224 */ /* 0x002fd800078e002a */
[----:B--2---:R-:W-:Y:S05]  /*0fe0*/  @!P0 BRA `(.L_x_4687) ;  /* 0xfffffff400b08947 */ /* 0x004fea000383ffff */
[----:B------:R-:W-:Y:S05]  /*0ff0*/  EXIT ;  /* 0x000000000000794d */ /* 0x000fea0003800000 */
        .weak           $__internal_133_$__cuda_sm20_dblrcp_rn_slowpath_v3
        .type           $__internal_133_$__cuda_sm20_dblrcp_rn_slowpath_v3,@function
        .size           $__internal_133_$__cuda_sm20_dblrcp_rn_slowpath_v3,(.L_x_11758 - $__internal_133_$__cuda_sm20_dblrcp_rn_slowpath_v3)
$__internal_133_$__cuda_sm20_dblrcp_rn_slowpath_v3:
        /* <DEDUP_REMOVED lines=27> */
.L_x_4690:
        /* <DEDUP_REMOVED lines=10> */
.L_x_4688:
[----:B------:R-:W0:Y:S01]  /*1250*/  LDC R14, c[0x0][0x4a0] ;  /* 0x00012800ff0e7b82 */ /* 0x000e220000000800 */
[----:B------:R-:W-:-:S07]  /*1260*/  LOP3.LUT R15, R18, 0x80000, RZ, 0xfc, !PT ;  /* 0x00080000120f7812 */ /* 0x000fce00078efcff */
.L_x_4689:
[----:B------:R-:W-:-:S04]  /*1270*/  MOV R27, 0x0 ;  /* 0x00000000001b7802 */ /* 0x000fc80000000f00 */
[----:B0-----:R-:W-:Y:S05]  /*1280*/  RET.REL.NODEC R26 `(_ZN2at6native43_GLOBAL__N__7cc8d1ed_10_Dropout_cu_0e96ed3824fused_dropout_kernel_vecIddjLi1ELi4EbEEvNS_4cuda6detail10TensorInfoIKT_T1_EENS5_IS6_S8_EENS5_IT4_S8_EES8_T0_NS_15PhiloxCudaStateE) ;  /* 0xffffffec1a5c7950 */ /* 0x001fea0003c3ffff */
.L_x_4691:
        /* <DEDUP_REMOVED lines=15> */
.L_x_11758:


//--------------------- .text._ZN2at6native43_GLOBAL__N__7cc8d1ed_10_Dropout_cu_0e96ed3824fused_dropout_kernel_vecIddjLi1ELi8EbEEvNS_4cuda6detail10TensorInfoIKT_T1_EENS5_IS6_S8_EENS5_IT4_S8_EES8_T0_NS_15PhiloxCudaStateE --------------------------
	.section	.text._ZN2at6native43_GLOBAL__N__7cc8d1ed_10_Dropout_cu_0e96ed3824fused_dropout_kernel_vecIddjLi1ELi8EbEEvNS_4cuda6detail10TensorInfoIKT_T1_EENS5_IS6_S8_EENS5_IT4_S8_EES8_T0_NS_15PhiloxCudaStateE,"ax",@progbits
	.align	128
.text._ZN2at6native43_GLOBAL__N__7cc8d1ed_10_Dropout_cu_0e96ed3824fused_dropout_kernel_vecIddjLi1ELi8EbEEvNS_4cuda6detail10TensorInfoIKT_T1_EENS5_IS6_S8_EENS5_IT4_S8_EES8_T0_NS_15PhiloxCudaStateE:
        .type           _ZN2at6native43_GLOBAL__N__7cc8d1ed_10_Dropout_cu_0e96ed3824fused_dropout_kernel_vecIddjLi1ELi8EbEEvNS_4cuda6detail10TensorInfoIKT_T1_EENS5_IS6_S8_EENS5_IT4_S8_EES8_T0_NS_15PhiloxCudaStateE,@function
        .size           _ZN2at6native43_GLOBAL__N__7cc8d1ed_10_Dropout_cu_0e96ed3824fused_dropout_kernel_vecIddjLi1ELi8EbEEvNS_4cuda6detail10TensorInfoIKT_T1_EENS5_IS6_S8_EENS5_IT4_S8_EES8_T0_NS_15PhiloxCudaStateE,(.L_x_11760 - _ZN2at6native43_GLOBAL__N__7cc8d1ed_10_Dropout_cu_0e96ed3824fused_dropout_kernel_vecIddjLi1ELi8EbEEvNS_4cuda6detail10TensorInfoIKT_T1_EENS5_IS6_S8_EENS5_IT4_S8_EES8_T0_NS_15PhiloxCudaStateE)
        .other          _ZN2at6native43_GLOBAL__N__7cc8d1ed_10_Dropout_cu_0e96ed3824fused_dropout_kernel_vecIddjLi1ELi8EbEEvNS_4cuda6detail10TensorInfoIKT_T1_EENS5_IS6_S8_EENS5_IT4_S8_EES8_T0_NS_15PhiloxCudaStateE,@"STO_CUDA_ENTRY STV_DEFAULT"
_ZN2at6native43_GLOBAL__N__7cc8d1ed_10_Dropout_cu_0e96ed3824fused_dropout_kernel_vecIddjLi1ELi8EbEEvNS_4cuda6detail10TensorInfoIKT_T1_EENS5_IS6_S8_EENS5_IT4_S8_EES8_T0_NS_15PhiloxCudaStateE:
        /* <DEDUP_REMOVED lines=95> */
[----:B------:R-:W-:Y:S01]  /*05f0*/  DFMA R28, R6, R28, R6 ;  /* 0x0000001c061c722b */ /* 0x000fe20000000006 */
[----:B------:R-:W-:Y:S01]  /*0600*/  IMAD.MOV.U32 R6, RZ, RZ, R10 ;  /* 0x000000ffff067224 */ /* 0x000fe200078e000a */
[----:B------:R-:W-:Y:S09]  /*0610*/  @P0 BRA `(.L_x_4692) ;  /* 0x0000000000100947 */ /* 0x000ff20003800000 */
[----:B------:R-:W-:Y:S02]  /*0620*/  LOP3.LUT R7, R11, 0x7fffffff, RZ, 0xc0, !PT ;  /* 0x7fffffff0b077812 */ /* 0x000fe400078ec0ff */
[----:B------:R-:W-:Y:S02]  /*0630*/  MOV R8, 0x660 ;  /* 0x0000066000087802 */ /* 0x000fe40000000f00 */
[----:B------:R-:W-:-:S07]  /*0640*/  IADD3 R7, R7, -0x100000, RZ ;  /* 0xfff0000007077810 */ /* 0x000fce0007ffe0ff */
[----:B------:R-:W-:Y:S05]  /*0650*/  CALL.REL.NOINC `($__internal_134_$__cuda_sm20_dblrcp_rn_slowpath_v3) ;  /* 0x0000001800c87944 */ /* 0x000fea0003c00000 */
.L_x_4692:
        /* <DEDUP_REMOVED lines=8> */
.L_x_4704:
        /* <DEDUP_REMOVED lines=18> */
.L_x_4695:
[----:B------:R-:W-:Y:S05]  /*0800*/  BSYNC B0 ;  /* 0x0000000000007941 */ /* 0x000fea0003800000 */
.L_x_4694:
[----:B------:R-:W-:Y:S01]  /*0810*/  IMAD.HI.U32 R6, R0, -0x326172a9, RZ ;  /* 0xcd9e8d5700067827 */ /* 0x000fe200078e00ff */
[----:B------:R-:W-:Y:S02]  /*0820*/  LOP3.LUT R16, R5, UR5, R2, 0x96, !PT ;  /* 0x0000000505107c12 */ /* 0x000fe4000f8e9602 */
[----:B------:R-:W-:Y:S01]  /*0830*/  ISETP.NE.AND P0, PT, R31, 0x1, PT ;  /* 0x000000011f00780c */ /* 0x000fe20003f05270 */
[----:B------:R-:W-:Y:S01]  /*0840*/  IMAD.MOV.U32 R5, RZ, RZ, -0x2daee0ad ;  /* 0xd2511f53ff057424 */ /* 0x000fe200078e00ff */
[----:B------:R-:W-:Y:S01]  /*0850*/  LOP3.LUT R6, R6, UR4, R3, 0x96, !PT ;  /* 0x0000000406067c12 */ /* 0x000fe2000f8e9603 */
[----:B------:R-:W-:Y:S01]  /*0860*/  IMAD R21, R0, -0x326172a9, RZ ;  /* 0xcd9e8d5700157824 */ /* 0x000fe200078e02ff */
[----:B------:R-:W-:Y:S01]  /*0870*/  ISETP.NE.AND P2, PT, R15, -0x2, PT ;  /* 0xfffffffe0f00780c */ /* 0x000fe20003f45270 */
        /* <DEDUP_REMOVED lines=39> */
[----:B------:R-:W-:Y:S02]  /*0af0*/  IADD3 R7, R15, 0x2, RZ ;  /* 0x000000020f077810 */ /* 0x000fe40007ffe0ff */
[----:B------:R-:W-:Y:S01]  /*0b00*/  LOP3.LUT R15, R2, UR5, RZ, 0x3c, !PT ;  /* 0x00000005020f7c12 */ /* 0x000fe2000f8e3cff */
        /* <DEDUP_REMOVED lines=10> */
.L_x_4696:
        /* <DEDUP_REMOVED lines=21> */
.L_x_4698:
[----:B------:R-:W-:Y:S05]  /*0d00*/  BSYNC B0 ;  /* 0x0000000000007941 */ /* 0x000fea0003800000 */
.L_x_4697:
[----:B------:R-:W-:Y:S01]  /*0d10*/  LOP3.LUT R12, R12, UR4, R3, 0x96, !PT ;  /* 0x000000040c0c7c12 */ /* 0x000fe2000f8e9603 */
[----:B------:R-:W-:Y:S01]  /*0d20*/  IMAD.MOV.U32 R34, RZ, RZ, R13 ;  /* 0x000000ffff227224 */ /* 0x000fe200078e000d */
[----:B------:R-:W-:Y:S01]  /*0d30*/  LOP3.LUT R16, R15, R18, RZ, 0x3c, !PT ;  /* 0x000000120f107212 */ /* 0x000fe200078e3cff */
[----:B------:R-:W-:Y:S02]  /*0d40*/  IMAD R15, R4, R5, -0x2daee0ad ;  /* 0xd2511f53040f7424 */ /* 0x000fe400078e0205 */
[----:B------:R-:W-:-:S04]  /*0d50*/  IMAD.WIDE.U32 R4, R12, -0x2daee0ad, RZ ;  /* 0xd2511f530c047825 */ /* 0x000fc800078e00ff */
[----:B------:R-:W-:Y:S01]  /*0d60*/  IMAD.WIDE.U32 R16, R16, -0x326172a9, RZ ;  /* 0xcd9e8d5710107825 */ /* 0x000fe200078e00ff */
[----:B------:R-:W-:-:S03]  /*0d70*/  LOP3.LUT R15, R5, UR12, R15, 0x96, !PT ;  /* 0x0000000c050f7c12 */ /* 0x000fc6000f8e960f */
[----:B------:R-:W-:Y:S01]  /*0d80*/  IMAD R12, R6, -0x2daee0ad, RZ ;  /* 0xd2511f53060c7824 */ /* 0x000fe200078e02ff */
[----:B------:R-:W-:Y:S01]  /*0d90*/  LOP3.LUT R19, R19, R17, RZ, 0x3c, !PT ;  /* 0x0000001113137212 */ /* 0x000fe200078e3cff */
[----:B------:R-:W-:-:S03]  /*0da0*/  IMAD.WIDE.U32 R20, R15, -0x326172a9, RZ ;  /* 0xcd9e8d570f147825 */ /* 0x000fc600078e00ff */
[----:B------:R-:W-:Y:S01]  /*0db0*/  MOV R37, R12 ;  /* 0x0000000c00257202 */ /* 0x000fe20000000f00 */
        /* <DEDUP_REMOVED lines=32> */
[----:B------:R-:W-:-:S04]  /*0fc0*/  LOP3.LUT R5, R21, UR27, R16, 0x96, !PT ;  /* 0x0000001b15057c12 */ /* 0x000fc8000f8e9610 */
        /* <DEDUP_REMOVED lines=17> */
.L_x_4693:
        /* <DEDUP_REMOVED lines=15> */
.L_x_4701:
[----:B------:R-:W-:Y:S05]  /*11d0*/  BSYNC B0 ;  /* 0x0000000000007941 */ /* 0x000fea0003800000 */
.L_x_4700:
[C---:B------:R-:W-:Y:S01]  /*11e0*/  ISETP.NE.AND P0, PT, R7.reuse, RZ, PT ;  /* 0x000000ff0700720c */ /* 0x040fe20003f05270 */
        /* <DEDUP_REMOVED lines=26> */
.L_x_4703:
[----:B------:R-:W-:Y:S05]  /*1390*/  BSYNC B0 ;  /* 0x0000000000007941 */ /* 0x000fea0003800000 */
.L_x_4702:
[----:B------:R-:W-:Y:S01]  /*13a0*/  LOP3.LUT R21, R4, R21, RZ, 0x3c, !PT ;  /* 0x0000001504157212 */ /* 0x000fe200078e3cff */
[----:B------:R-:W-:Y:S01]  /*13b0*/  IMAD R24, R24, -0x326172a9, RZ ;  /* 0xcd9e8d5718187824 */ /* 0x000fe200078e02ff */
[----:B------:R-:W-:Y:S01]  /*13c0*/  LOP3.LUT R18, R6, UR4, R3, 0x96, !PT ;  /* 0x0000000406127c12 */ /* 0x000fe2000f8e9603 */
[----:B------:R-:W-:Y:S01]  /*13d0*/  IMAD R6, R15, -0x2daee0ad, RZ ;  /* 0xd2511f530f067824 */ /* 0x000fe200078e02ff */
[----:B------:R-:W-:Y:S01]  /*13e0*/  LOP3.LUT R4, R20, R19, RZ, 0x3c, !PT ;  /* 0x0000001314047212 */ /* 0x000fe200078e3cff */
[----:B------:R-:W-:Y:S01]  /*13f0*/  IMAD.WIDE.U32 R20, R21, -0x326172a9, RZ ;  /* 0xcd9e8d5715147825 */ /* 0x000fe200078e00ff */
[----:B------:R-:W-:Y:S02]  /*1400*/  LOP3.LUT R16, R17, UR4, R23, 0x96, !PT ;  /* 0x0000000411107c12 */ /* 0x000fe4000f8e9617 */
[----:B------:R-:W-:Y:S01]  /*1410*/  IADD3 R15, R6, -0x5b5dc15a, RZ ;  /* 0xa4a23ea6060f7810 */ /* 0x000fe20007ffe0ff */
[----:B------:R-:W-:Y:S01]  /*1420*/  IMAD.WIDE.U32 R18, R18, -0x2daee0ad, RZ ;  /* 0xd2511f5312127825 */ /* 0x000fe200078e00ff */
[----:B------:R-:W-:-:S02]  /*1430*/  LOP3.LUT R17, R25, R21, RZ, 0x3c, !PT ;  /* 0x0000001519117212 */ /* 0x000fc400078e3cff */
[----:B------:R-:W-:Y:S01]  /*1440*/  MOV R35, R13 ;  /* 0x0000000d00237202 */ /* 0x000fe20000000f00 */
[----:B------:R-:W-:Y:S01]  /*1450*/  VIADD R6, R6, 0xd2511f53 ;  /* 0xd2511f5306067836 */ /* 0x000fe20000000000 */
        /* <DEDUP_REMOVED lines=76> */
[----:B------:R-:W-:Y:S01]  /*1920*/  IMAD.WIDE.U32 R36, R36, -0x326172a9, RZ ;  /* 0xcd9e8d5724247825 */ /* 0x000fe200078e00ff */
[----:B------:R-:W-:-:S03]  /*1930*/  MOV R30, R18 ;  /* 0x00000012001e7202 */ /* 0x000fc60000000f00 */
[----:B------:R-:W-:Y:S01]  /*1940*/  IMAD R17, R15, -0x2daee0ad, RZ ;  /* 0xd2511f530f117824 */ /* 0x000fe200078e02ff */
[----:B------:R-:W-:Y:S01]  /*1950*/  LOP3.LUT R38, R37, UR27, R21, 0x96, !PT ;  /* 0x0000001b25267c12 */ /* 0x000fe2000f8e9615 */
[----:B------:R-:W-:-:S04]  /*1960*/  IMAD.HI.U32 R15, R4, -0x2daee0ad, RZ ;  /* 0xd2511f53040f7827 */ /* 0x000fc800078e00ff */
[----:B------:R-:W-:Y:S01]  /*1970*/  IMAD.HI.U32 R20, R32, -0x2daee0ad, RZ ;  /* 0xd2511f5320147827 */ /* 0x000fe200078e00ff */
[----:B------:R-:W-:-:S03]  /*1980*/  LOP3.LUT R6, R15, UR28, R22, 0x96, !PT ;  /* 0x0000001c0f067c12 */ /* 0x000fc6000f8e9616 */
[----:B------:R-:W-:Y:S01]  /*1990*/  IMAD.MOV.U32 R34, RZ, RZ, R5 ;  /* 0x000000ffff227224 */ /* 0x000fe200078e0005 */
[----:B------:R-:W-:Y:S01]  /*19a0*/  LOP3.LUT R37, R20, UR28, R17, 0x96, !PT ;  /* 0x0000001c14257c12 */ /* 0x000fe2000f8e9611 */
[----:B------:R-:W-:Y:S02]  /*19b0*/  IMAD.MOV.U32 R40, RZ, RZ, R14 ;  /* 0x000000ffff287224 */ /* 0x000fe400078e000e */
[----:B------:R-:W-:Y:S02]  /*19c0*/  IMAD R32, R32, -0x2daee0ad, RZ ;  /* 0xd2511f5320207824 */ /* 0x000fe400078e02ff */
[----:B------:R-:W-:-:S07]  /*19d0*/  IMAD.MOV.U32 R5, RZ, RZ, R16 ;  /* 0x000000ffff057224 */ /* 0x000fce00078e0010 */
.L_x_4699:
[----:B0-----:R-:W-:-:S05]  /*19e0*/  IMAD.WIDE.U32 R42, R33, 0x8, R10 ;  /* 0x00000008212a7825 */ /* 0x001fca00078e000a */
[----:B------:R-:W2:Y:S04]  /*19f0*/  LDG.E.128 R24, desc[UR6][R42.64+0x30] ;  /* 0x000030062a187981 */ /* 0x000ea8000c1e1d00 */
[----:B------:R-:W3:Y:S04]  /*1a00*/  LDG.E.128 R16, desc[UR6][R42.64+0x10] ;  /* 0x000010062a107981 */ /* 0x000ee8000c1e1d00 */
[----:B------:R-:W4:Y:S04]  /*1a10*/  LDG.E.128 R20, desc[UR6][R42.64+0x20] ;  /* 0x000020062a147981 */ /* 0x000f28000c1e1d00 */
[----:B------:R0:W5:Y:S01]  /*1a20*/  LDG.E.128 R12, desc[UR6][R42.64] ;  /* 0x000000062a0c7981 */ /* 0x000162000c1e1d00 */
[----:B------:R-:W-:Y:S01]  /*1a30*/  HFMA2.MMA R48, -RZ, RZ, 0.1171875, 0 ;  /* 0x2f800000ff307435 */ /* 0x000fe200000001ff */
[----:B------:R-:W-:-:S02]  /*1a40*/  I2FP.F32.U32 R41, R34 ;  /* 0x0000002200297245 */ /* 0x000fc40000201000 */
[----:B------:R-:W-:-:S07]  /*1a50*/  I2FP.F32.U32 R39, R39 ;  /* 0x0000002700277245 */ /* 0x000fce0000201000 */
[----:B------:R-:W-:Y:S01]  /*1a60*/  FFMA.FTZ R41, R41, R48, 1.1641532182693481445e-10 ;  /* 0x2f00000029297423 */ /* 0x000fe20000010030 */
[----:B------:R-:W-:-:S03]  /*1a70*/  I2FP.F32.U32 R35, R35 ;  /* 0x0000002300237245 */ /* 0x000fc60000201000 */
[----:B------:R-:W-:Y:S01]  /*1a80*/  FMUL.FTZ R34, R41, 1 ;  /* 0x3f80000029227820 */ /* 0x000fe20000410000 */
[----:B------:R-:W-:Y:S01]  /*1a90*/  I2FP.F32.U32 R41, R40 ;  /* 0x0000002800297245 */ /* 0x000fe20000201000 */
[----:B------:R-:W-:Y:S01]  /*1aa0*/  FFMA.FTZ R40, R39, R48, 1.1641532182693481445e-10 ;  /* 0x2f00000027287423 */ /* 0x000fe20000010030 */
[----:B------:R-:W-:Y:S02]  /*1ab0*/  I2FP.F32.U32 R39, R38 ;  /* 0x0000002600277245 */ /* 0x000fe40000201000 */
[----:B------:R-:W-:Y:S01]  /*1ac0*/  I2FP.F32.U32 R37, R37 ;  /* 0x0000002500257245 */ /* 0x000fe20000201000 */
[-C--:B------:R-:W-:Y:S02]  /*1ad0*/  FFMA.FTZ R44, R35, R48.reuse, 1.1641532182693481445e-10 ;  /* 0x2f000000232c7423 */ /* 0x080fe40000010030 */
[----:B------:R-:W-:Y:S01]  /*1ae0*/  FFMA.FTZ R38, R39, R48, 1.1641532182693481445e-10 ;  /* 0x2f00000027267423 */ /* 0x000fe20000010030 */
[----:B------:R-:W-:Y:S01]  /*1af0*/  I2FP.F32.U32 R39, R36 ;  /* 0x0000002400277245 */ /* 0x000fe20000201000 */
[-C--:B------:R-:W-:Y:S01]  /*1b00*/  FFMA.FTZ R36, R37, R48.reuse, 1.1641532182693481445e-10 ;  /* 0x2f00000025247423 */ /* 0x080fe20000010030 */
[----:B------:R-:W1:Y:S01]  /*1b10*/  F2F.F64.F32 R34, R34 ;  /* 0x0000002200227310 */ /* 0x000e620000201800 */
[----:B------:R-:W-:Y:S01]  /*1b20*/  FMUL.FTZ R46, R44, 1 ;  /* 0x3f8000002c2e7820 */ /* 0x000fe20000410000 */
[----:B------:R-:W-:Y:S01]  /*1b30*/  FFMA.FTZ R41, R41, R48, 1.1641532182693481445e-10 ;  /* 0x2f00000029297423 */ /* 0x000fe20000010030 */
[----:B------:R-:W-:Y:S01]  /*1b40*/  I2FP.F32.U32 R37, R32 ;  /* 0x0000002000257245 */ /* 0x000fe20000201000 */
[----:B------:R-:W-:Y:S01]  /*1b50*/  FMUL.FTZ R36, R36, 1 ;  /* 0x3f80000024247820 */ /* 0x000fe20000410000 */
[----:B------:R-:W-:Y:S01]  /*1b60*/  FFMA.FTZ R39, R39, R48, 1.1641532182693481445e-10 ;  /* 0x2f00000027277423 */ /* 0x000fe20000010030 */
[----:B------:R-:W-:-:S02]  /*1b70*/  FMUL.FTZ R44, R41, 1 ;  /* 0x3f800000292c7820 */ /* 0x000fc40000410000 */
[----:B------:R-:W1:Y:S01]  /*1b80*/  F2F.F64.F32 R46, R46 ;  /* 0x0000002e002e7310 */ /* 0x000e620000201800 */
[----:B------:R-:W-:Y:S01]  /*1b90*/  FMUL.FTZ R39, R39, 1 ;  /* 0x3f80000027277820 */ /* 0x000fe20000410000 */
[----:B------:R-:W-:Y:S01]  /*1ba0*/  FFMA.FTZ R48, R37, R48, 1.1641532182693481445e-10 ;  /* 0x2f00000025307423 */ /* 0x000fe20000010030 */
[----:B0-----:R-:W-:Y:S01]  /*1bb0*/  FMUL.FTZ R42, R40, 1 ;  /* 0x3f800000282a7820 */ /* 0x001fe20000410000 */
[----:B------:R-:W-:-:S04]  /*1bc0*/  FMUL.FTZ R40, R38, 1 ;  /* 0x3f80000026287820 */ /* 0x000fc80000410000 */
[----:B------:R-:W0:Y:S01]  /*1bd0*/  F2F.F64.F32 R36, R36 ;  /* 0x0000002400247310 */ /* 0x000e220000201800 */
[----:B-1----:R-:W-:-:S07]  /*1be0*/  DSETP.GEU.AND P1, PT, R34, UR30, PT ;  /* 0x0000001e22007e2a */ /* 0x002fce000bf2e000 */
[----:B------:R-:W1:Y:S01]  /*1bf0*/  F2F.F64.F32 R44, R44 ;  /* 0x0000002c002c7310 */ /* 0x000e620000201800 */
[----:B------:R-:W-:-:S07]  /*1c00*/  FSEL R32, RZ, 1, P1 ;  /* 0x3f800000ff207808 */ /* 0x000fce0000800000 */
[----:B------:R-:W1:Y:S01]  /*1c10*/  F2F.F64.F32 R38, R39 ;  /* 0x0000002700267310 */ /* 0x000e620000201800 */
[----:B------:R-:W-:-:S07]  /*1c20*/  DSETP.GEU.AND P0, PT, R46, UR30, PT ;  /* 0x0000001e2e007e2a */ /* 0x000fce000bf0e000 */
[----:B------:R-:W1:Y:S01]  /*1c30*/  F2F.F64.F32 R42, R42 ;  /* 0x0000002a002a7310 */ /* 0x000e620000201800 */
[----:B0-----:R-:W-:Y:S01]  /*1c40*/  DSETP.GEU.AND P6, PT, R36, UR30, PT ;  /* 0x0000001e24007e2a */ /* 0x001fe2000bfce000 */
[----:B------:R-:W-:Y:S01]  /*1c50*/  FMUL.FTZ R34, R48, 1 ;  /* 0x3f80000030227820 */ /* 0x000fe20000410000 */
[----:B------:R-:W-:Y:S01]  /*1c60*/  FMUL.FTZ R48, R32, 1 ;  /* 0x3f80000020307820 */ /* 0x000fe20000410000 */
[----:B------:R-:W-:Y:S01]  /*1c70*/  FSEL R32, RZ, 1, P0 ;  /* 0x3f800000ff207808 */ /* 0x000fe20000000000 */
[----:B-1----:R-:W-:-:S03]  /*1c80*/  DSETP.GEU.AND P3, PT, R44, UR30, PT ;  /* 0x0000001e2c007e2a */ /* 0x002fc6000bf6e000 */
[----:B------:R-:W0:Y:S01]  /*1c90*/  F2F.F64.F32 R40, R40 ;  /* 0x0000002800287310 */ /* 0x000e220000201800 */
[----:B------:R-:W-:Y:S01]  /*1ca0*/  DSETP.GEU.AND P4, PT, R38, UR30, PT ;  /* 0x0000001e26007e2a */ /* 0x000fe2000bf8e000 */
[----:B------:R-:W-:Y:S01]  /*1cb0*/  FSEL R37, RZ, 1, P6 ;  /* 0x3f800000ff257808 */ /* 0x000fe20003000000 */
[----:B------:R-:W-:Y:S01]  /*1cc0*/  FMUL.FTZ R46, R32, 1 ;  /* 0x3f800000202e7820 */ /* 0x000fe20000410000 */
[----:B------:R-:W-:Y:S01]  /*1cd0*/  FSEL R32, RZ, 1, P3 ;  /* 0x3f800000ff207808 */ /* 0x000fe20001800000 */
[----:B------:R-:W-:Y:S02]  /*1ce0*/  DSETP.GEU.AND P2, PT, R42, UR30, PT ;  /* 0x0000001e2a007e2a */ /* 0x000fe4000bf4e000 */
[----:B------:R-:W-:Y:S01]  /*1cf0*/  FSEL R36, RZ, 1, P4 ;  /* 0x3f800000ff247808 */ /* 0x000fe20002000000 */
[----:B------:R-:W-:Y:S01]  /*1d00*/  FMUL.FTZ R37, R37, 1 ;  /* 0x3f80000025257820 */ /* 0x000fe20000410000 */
[----:B------:R-:W1:Y:S01]  /*1d10*/  F2F.F64.F32 R34, R34 ;  /* 0x0000002200227310 */ /* 0x000e620000201800 */
[----:B------:R-:W-:Y:S01]  /*1d20*/  FMUL.FTZ R44, R32, 1 ;  /* 0x3f800000202c7820 */ /* 0x000fe20000410000 */
[----:B------:R-:W-:Y:S01]  /*1d30*/  FSEL R32, RZ, 1, P2 ;  /* 0x3f800000ff207808 */ /* 0x000fe20001000000 */
[----:B------:R-:W-:Y:S01]  /*1d40*/  FMUL.FTZ R38, R36, 1 ;  /* 0x3f80000024267820 */ /* 0x000fe20000410000 */
[----:B0-----:R-:W-:-:S04]  /*1d50*/  DSETP.GEU.AND P5, PT, R40, UR30, PT ;  /* 0x0000001e28007e2a */ /* 0x001fc8000bfae000 */
[----:B------:R-:W2:Y:S01]  /*1d60*/  F2F.F64.F32 R36, R37 ;  /* 0x0000002500247310 */ /* 0x000ea20000201800 */
[----:B------:R-:W-:Y:S01]  /*1d70*/  FMUL.FTZ R42, R32, 1 ;  /* 0x3f800000202a7820 */ /* 0x000fe20000410000 */
[----:B------:R-:W-:-:S05]  /*1d80*/  FSEL R32, RZ, 1, P5 ;  /* 0x3f800000ff207808 */ /* 0x000fca0002800000 */
[----:B------:R-:W-:Y:S01]  /*1d90*/  FMUL.FTZ R40, R32, 1 ;  /* 0x3f80000020287820 */ /* 0x000fe20000410000 */
[----:B------:R-:W3:Y:S01]  /*1da0*/  F2F.F64.F32 R44, R44 ;  /* 0x0000002c002c7310 */ /* 0x000ee20000201800 */
[----:B------:R-:W-:Y:S01]  /*1db0*/  SEL R32, RZ, 0x1, P6 ;  /* 0x00000001ff207807 */ /* 0x000fe20003000000 */
[----:B-1----:R-:W-:-:S06]  /*1dc0*/  DSETP.GEU.AND P6, PT, R34, UR30, PT ;  /* 0x0000001e22007e2a */ /* 0x002fcc000bfce000 */
[----:B------:R-:W4:Y:S01]  /*1dd0*/  F2F.F64.F32 R40, R40 ;  /* 0x0000002800287310 */ /* 0x000f220000201800 */
[----:B------:R-:W-:-:S05]  /*1de0*/  FSEL R34, RZ, 1, P6 ;  /* 0x3f800000ff227808 */ /* 0x000fca0003000000 */
[----:B------:R-:W-:Y:S02]  /*1df0*/  FMUL.FTZ R34, R34, 1 ;  /* 0x3f80000022227820 */ /* 0x000fe40000410000 */
[----:B------:R-:W0:Y:S08]  /*1e00*/  F2F.F64.F32 R42, R42 ;  /* 0x0000002a002a7310 */ /* 0x000e300000201800 */
[----:B------:R-:W1:Y:S08]  /*1e10*/  F2F.F64.F32 R38, R38 ;  /* 0x0000002600267310 */ /* 0x000e700000201800 */
[----:B------:R-:W1:Y:S08]  /*1e20*/  F2F.F64.F32 R34, R34 ;  /* 0x0000002200227310 */ /* 0x000e700000201800 */
[----:B------:R-:W5:Y:S08]  /*1e30*/  F2F.F64.F32 R48, R48 ;  /* 0x0000003000307310 */ /* 0x000f700000201800 */
[----:B------:R-:W5:Y:S01]  /*1e40*/  F2F.F64.F32 R46, R46 ;  /* 0x0000002e002e7310 */ /* 0x000f620000201800 */
[----:B------:R-:W-:Y:S05]  /*1e50*/  WARPSYNC.ALL ;  /* 0x0000000000007948 */ /* 0x000fea0003800000 */
[----:B--2---:R-:W-:Y:S01]  /*1e60*/  DMUL R24, R24, R36 ;  /* 0x0000002418187228 */ /* 0x004fe20000000000 */
[----:B------:R-:W2:Y:S01]  /*1e70*/  LDC R36, c[0x0][RZ] ;  /* 0x00000000ff247b82 */ /* 0x000ea20000000800 */
[----:B---3--:R-:W-:Y:S01]  /*1e80*/  DMUL R16, R16, R44 ;  /* 0x0000002c10107228 */ /* 0x008fe20000000000 */
[----:B------:R-:W-:Y:S01]  /*1e90*/  SEL R44, RZ, 0xffffffff, P6 ;  /* 0xffffffffff2c7807 */ /* 0x000fe20003000000 */
[----:B----4-:R-:W-:-:S04]  /*1ea0*/  DMUL R20, R20, R40 ;  /* 0x0000002814147228 */ /* 0x010fc80000000000 */
[----:B------:R-:W-:Y:S01]  /*1eb0*/  IMAD.SHL.U32 R41, R44, 0x100, RZ ;  /* 0x000001002c297824 */ /* 0x000fe200078e00ff */
[----:B------:R-:W-:Y:S01]  /*1ec0*/  SEL R40, RZ, 0xffffffff, P4 ;  /* 0xffffffffff287807 */ /* 0x000fe20002000000 */
[----:B0-----:R-:W-:-:S03]  /*1ed0*/  DMUL R18, R18, R42 ;  /* 0x0000002a12127228 */ /* 0x001fc60000000000 */
[----:B------:R-:W-:Y:S01]  /*1ee0*/  LOP3.LUT R32, R41, 0x100, R32, 0xe2, !PT ;  /* 0x0000010029207812 */ /* 0x000fe200078ee220 */
[----:B-1----:R-:W-:Y:S01]  /*1ef0*/  DMUL R22, R22, R38 ;  /* 0x0000002616167228 */ /* 0x002fe20000000000 */
[----:B------:R-:W-:Y:S02]  /*1f00*/  SEL R41, RZ, 0xffffffff, P2 ;  /* 0xffffffffff297807 */ /* 0x000fe40001000000 */
[----:B------:R-:W-:Y:S02]  /*1f10*/  SEL R38, RZ, 0x1, P5 ;  /* 0x00000001ff267807 */ /* 0x000fe40002800000 */
[----:B------:R-:W-:Y:S02]  /*1f20*/  SHF.L.U32 R43, R40, 0x8, RZ ;  /* 0x00000008282b7819 */ /* 0x000fe400000006ff */
[----:B------:R-:W-:Y:S02]  /*1f30*/  SEL R42, RZ, 0xffffffff, P0 ;  /* 0xffffffffff2a7807 */ /* 0x000fe40000000000 */
[----:B--2---:R-:W-:Y:S01]  /*1f40*/  SHF.L.U32 R36, R36, 0x3, RZ ;  /* 0x0000000324247819 */ /* 0x004fe200000006ff */
[----:B------:R-:W-:Y:S01]  /*1f50*/  IMAD.SHL.U32 R40, R41, 0x100, RZ ;  /* 0x0000010029287824 */ /* 0x000fe200078e00ff */
[----:B------:R-:W-:Y:S01]  /*1f60*/  DMUL R26, R26, R34 ;  /* 0x000000221a1a7228 */ /* 0x000fe20000000000 */
[----:B------:R-:W-:Y:S01]  /*1f70*/  SEL R37, RZ, 0x1, P3 ;  /* 0x00000001ff257807 */ /* 0x000fe20001800000 */
[----:B------:R-:W-:Y:S01]  /*1f80*/  ULDC UR8, c[0x0][0xc] ;  /* 0x0000030000087ab9 */ /* 0x000fe20000000800 */
[----:B------:R-:W-:Y:S01]  /*1f90*/  LOP3.LUT R41, R43, 0x100, R38, 0xe2, !PT ;  /* 0x000001002b297812 */ /* 0x000fe200078ee226 */
[C---:B------:R-:W-:Y:S01]  /*1fa0*/  IMAD.WIDE.U32 R34, R33.reuse, 0x8, R8 ;  /* 0x0000000821227825 */ /* 0x040fe200078e0008 */
[----:B------:R-:W-:Y:S01]  /*1fb0*/  SEL R39, RZ, 0x1, P1 ;  /* 0x00000001ff277807 */ /* 0x000fe20000800000 */
[----:B-----5:R-:W-:Y:S01]  /*1fc0*/  DMUL R12, R12, R48 ;  /* 0x000000300c0c7228 */ /* 0x020fe20000000000 */
[----:B------:R-:W-:Y:S01]  /*1fd0*/  SHF.L.U32 R42, R42, 0x8, RZ ;  /* 0x000000082a2a7819 */ /* 0x000fe200000006ff */
[----:B------:R-:W-:Y:S01]  /*1fe0*/  DMUL R14, R14, R46 ;  /* 0x0000002e0e0e7228 */ /* 0x000fe20000000000 */
[----:B------:R-:W-:Y:S01]  /*1ff0*/  IADD3 R38, P0, R33, UR10, RZ ;  /* 0x0000000a21267c10 */ /* 0x000fe2000ff1e0ff */
[----:B------:R-:W-:Y:S01]  /*2000*/  IMAD R33, R36, UR8, R33 ;  /* 0x0000000824217c24 */ /* 0x000fe2000f8e0221 */
[----:B------:R-:W-:-:S02]  /*2010*/  LOP3.LUT R37, R40, 0x100, R37, 0xe2, !PT ;  /* 0x0000010028257812 */ /* 0x000fc400078ee225 */
[----:B------:R-:W-:Y:S01]  /*2020*/  LOP3.LUT R40, R42, 0x100, R39, 0xe2, !PT ;  /* 0x000001002a287812 */ /* 0x000fe200078ee227 */
[----:B------:R-:W-:Y:S01]  /*2030*/  IMAD.X R39, RZ, RZ, UR11, P0 ;  /* 0x0000000bff277e24 */ /* 0x000fe200080e06ff */
[----:B------:R-:W-:Y:S01]  /*2040*/  ISETP.GE.U32.AND P0, PT, R33, UR29, PT ;  /* 0x0000001d21007c0c */ /* 0x000fe2000bf06070 */
[-C--:B------:R-:W-:Y:S02]  /*2050*/  DMUL R12, R12, R28.reuse ;  /* 0x0000001c0c0c7228 */ /* 0x080fe40000000000 */
[-C--:B------:R-:W-:Y:S02]  /*2060*/  DMUL R14, R14, R28.reuse ;  /* 0x0000001c0e0e7228 */ /* 0x080fe40000000000 */
[-C--:B------:R-:W-:Y:S02]  /*2070*/  DMUL R16, R16, R28.reuse ;  /* 0x0000001c10107228 */ /* 0x080fe40000000000 */
[-C--:B------:R-:W-:Y:S02]  /*2080*/  DMUL R18, R18, R28.reuse ;  /* 0x0000001c12127228 */ /* 0x080fe40000000000 */
[----:B------:R-:W-:-:S02]  /*2090*/  DMUL R20, R20, R28 ;  /* 0x0000001c14147228 */ /* 0x000fc40000000000 */
[-C--:B------:R-:W-:Y:S02]  /*20a0*/  DMUL R22, R22, R28.reuse ;  /* 0x0000001c16167228 */ /* 0x080fe40000000000 */
[-C--:B------:R-:W-:Y:S02]  /*20b0*/  DMUL R24, R24, R28.reuse ;  /* 0x0000001c18187228 */ /* 0x080fe40000000000 */
        /* <DEDUP_REMOVED lines=8> */
[----:B0-----:R-:W-:Y:S01]  /*2140*/  IMAD.MOV.U32 R15, RZ, RZ, R7 ;  /* 0x000000ffff0f7224 */ /* 0x001fe200078e0007 */
[----:B------:R-:W-:Y:S06]  /*2150*/  BAR.SYNC.DEFER_BLOCKING 0x0 ;  /* 0x0000000000007b1d */ /* 0x000fec0000010000 */
[----:B------:R-:W-:Y:S05]  /*2160*/  @!P0 BRA `(.L_x_4704) ;  /* 0xffffffe4005c8947 */ /* 0x000fea000383ffff */
[----:B------:R-:W-:Y:S05]  /*2170*/  EXIT ;  /* 0x000000000000794d */ /* 0x000fea0003800000 */
        .weak           $__internal_134_$__cuda_sm20_dblrcp_rn_slowpath_v3
        .type           $__internal_134_$__cuda_sm20_dblrcp_rn_slowpath_v3,@function
        .size           $__internal_134_$__cuda_sm20_dblrcp_rn_slowpath_v3,(.L_x_11760 - $__internal_134_$__cuda_sm20_dblrcp_rn_slowpath_v3)
$__internal_134_$__cuda_sm20_dblrcp_rn_slowpath_v3:
        /* <DEDUP_REMOVED lines=27> */
.L_x_4707:
        /* <DEDUP_REMOVED lines=10> */
.L_x_4705:
[----:B------:R-:W0:Y:S01]  /*23d0*/  LDC R10, c[0x0][0x4a0] ;  /* 0x00012800ff0a7b82 */ /* 0x000e220000000800 */
[----:B------:R-:W-:-:S07]  /*23e0*/  LOP3.LUT R11, R9, 0x80000, RZ, 0xfc, !PT ;  /* 0x00080000090b7812 */ /* 0x000fce00078efcff */
.L_x_4706:
[----:B------:R-:W-:Y:S01]  /*23f0*/  MOV R9, 0x0 ;  /* 0x0000000000097802 */ /* 0x000fe20000000f00 */
[----:B------:R-:W-:Y:S01]  /*2400*/  IMAD.MOV.U32 R29, RZ, RZ, R11 ;  /* 0x000000ffff1d7224 */ /* 0x000fe200078e000b */
[----:B0-----:R-:W-:Y:S02]  /*2410*/  MOV R28, R10 ;  /* 0x0000000a001c7202 */ /* 0x001fe40000000f00 */
[----:B------:R-:W-:Y:S05]  /*2420*/  RET.REL.NODEC R8 `(_ZN2at6native43_GLOBAL__N__7cc8d1ed_10_Dropout_cu_0e96ed3824fused_dropout_kernel_vecIddjLi1ELi8EbEEvNS_4cuda6detail10TensorInfoIKT_T1_EENS5_IS6_S8_EENS5_IT4_S8_EES8_T0_NS_15PhiloxCudaStateE) ;  /* 0xffffffd808f47950 */ /* 0x000fea0003c3ffff */
.L_x_4708:
        /* <DEDUP_REMOVED lines=13> */
.L_x_11760:


//--------------------- .text._ZN2at6native43_GLOBAL__N__7cc8d1ed_10_Dropout_cu_0e96ed3824fused_dropout_kernel_vecIddjLi1ELi16EbEEvNS_4cuda6detail10TensorInfoIKT_T1_EENS5_IS6_S8_EENS5_IT4_S8_EES8_T0_NS_15PhiloxCudaStateE --------------------------
	.section	.text._ZN2at6native43_GLOBAL__N__7cc8d1ed_10_Dropout_cu_0e96ed3824fused_dropout_kernel_vecIddjLi1ELi16EbEEvNS_4cuda6detail10TensorInfoIKT_T1_EENS5_IS6_S8_EENS5_IT4_S8_EES8_T0_NS_15PhiloxCudaStateE,"ax",@progbits
	.align	128
.text._ZN2at6native43_GLOBAL__N__7cc8d1ed_10_Dropout_cu_0e96ed3824fused_dropout_kernel_vecIddjLi1ELi16EbEEvNS_4cuda6detail10TensorInfoIKT_T1_EENS5_IS6_S8_EENS5_IT4_S8_EES8_T0_NS_15PhiloxCudaStateE:
        .type           _ZN2at6native43_GLOBAL__N__7cc8d1ed_10_Dropout_cu_0e96ed3824fused_dropout_kernel_vecIddjLi1ELi16EbEEvNS_4cuda6detail10TensorInfoIKT_T1_EENS5_IS6_S8_EENS5_IT4_S8_EES8_T0_NS_15PhiloxCudaStateE,@function
        .size           _ZN2at6native43_GLOBAL__N__7cc8d1ed_10_Dropout_cu_0e96ed3824fused_dropout_kernel_vecIddjLi1ELi16EbEEvNS_4cuda6detail10TensorInfoIKT_T1_EENS5_IS6_S8_EENS5_IT4_S8_EES8_T0_NS_15PhiloxCudaStateE,(.L_x_11762 - _ZN2at6native43_GLOBAL__N__7cc8d1ed_10_Dropout_cu_0e96ed3824fused_dropout_kernel_vecIddjLi1ELi16EbEEvNS_4cuda6detail10TensorInfoIKT_T1_EENS5_IS6_S8_EENS5_IT4_S8_EES8_T0_NS_15PhiloxCudaStateE)
        .other          _ZN2at6native43_GLOBAL__N__7cc8d1ed_10_Dropout_cu_0e96ed3824fused_dropout_kernel_vecIddjLi1ELi16EbEEvNS_4cuda6detail10TensorInfoIKT_T1_EENS5_IS6_S8_EENS5_IT4_S8_EES8_T0_NS_15PhiloxCudaStateE,@"STO_CUDA_ENTRY STV_DEFAULT"
_ZN2at6native43_GLOBAL__N__7cc8d1ed_10_Dropout_cu_0e96ed3824fused_dropout_kernel_vecIddjLi1ELi16EbEEvNS_4cuda6detail10TensorInfoIKT_T1_EENS5_IS6_S8_EENS5_IT4_S8_EES8_T0_NS_15PhiloxCudaStateE:
        /* <DEDUP_REMOVED lines=31> */
[----:B------:R-:W-:Y:S01]  /*01f0*/  IMAD.U32 R5, RZ, RZ, UR14 ;  /* 0x0000000eff057e24 */ /* 0x000fe2000f8e00ff */
[----:B------:R-:W-:Y:S02]  /*0200*/  UIMAD.WIDE.U32 UR12, UR7, -0x2daee0ad, URZ ;  /* 0xd2511f53070c78a5 */ /* 0x000fe4000f8e003f */
[----:B------:R-:W-:Y:S01]  /*0210*/  UIADD3 UR15, UR10, -0x61c88647, URZ ;  /* 0x9e3779b90a0f7890 */ /* 0x000fe2000fffe03f */
[----:B------:R-:W-:Y:S01]  /*0220*/  MOV R7, UR5 ;  /* 0x0000000500077c02 */ /* 0x000fe20008000f00 */
[----:B------:R-:W-:Y:S01]  /*0230*/  ULOP3.LUT UR4, UR13, UR11, URZ, 0x3c, !UPT ;  /* 0x0000000b0d047292 */ /* 0x000fe2000f8e3c3f */
[----:B------:R-:W-:Y:S01]  /*0240*/  LOP3.LUT R4, R3, UR10, R5, 0x96, !PT ;  /* 0x0000000a03047c12 */ /* 0x000fe2000f8e9605 */
[----:B------:R-:W-:-:S02]  /*0250*/  UIADD3 UR13, UR10, 0x3c6ef372, URZ ;  /* 0x3c6ef3720a0d7890 */ /* 0x000fc4000fffe03f */
[----:B------:R-:W-:Y:S01]  /*0260*/  UIMAD.WIDE.U32 UR4, UR4, -0x326172a9, URZ ;  /* 0xcd9e8d57040478a5 */ /* 0x000fe2000f8e003f */
[----:B------:R-:W-:Y:S01]  /*0270*/  IMAD.U32 R3, RZ, RZ, UR15 ;  /* 0x0000000fff037e24 */ /* 0x000fe2000f8e00ff */
[----:B------:R-:W-:Y:S01]  /*0280*/  UIADD3 UR15, UR11, -0x126145ec, URZ ;  /* 0xed9eba140b0f7890 */ /* 0x000fe2000fffe03f */
[----:B------:R-:W-:Y:S01]  /*0290*/  IMAD.WIDE.U32 R4, R4, -0x2daee0ad, RZ ;  /* 0xd2511f5304047825 */ /* 0x000fe200078e00ff */
[----:B------:R-:W-:Y:S02]  /*02a0*/  UIADD3 UR17, UR11, -0x56f99767, URZ ;  /* 0xa90668990b117890 */ /* 0x000fe4000fffe03f */
[----:B------:R-:W-:Y:S01]  /*02b0*/  LOP3.LUT R2, R3, UR5, R2, 0x96, !PT ;  /* 0x0000000503027c12 */ /* 0x000fe2000f8e9602 */
[----:B------:R-:W-:Y:S01]  /*02c0*/  UIADD3 UR5, UR11, 0x76cf5d0a, URZ ;  /* 0x76cf5d0a0b057890 */ /* 0x000fe2000fffe03f */
[----:B------:R-:W-:Y:S01]  /*02d0*/  LOP3.LUT R6, R5, UR12, R7, 0x96, !PT ;  /* 0x0000000c05067c12 */ /* 0x000fe2000f8e9607 */
[----:B------:R-:W-:Y:S01]  /*02e0*/  IMAD.U32 R5, RZ, RZ, UR13 ;  /* 0x0000000dff057e24 */ /* 0x000fe2000f8e00ff */
[----:B------:R-:W-:Y:S01]  /*02f0*/  UIADD3 UR16, UR10, 0x1715609d, URZ ;  /* 0x1715609d0a107890 */ /* 0x000fe2000fffe03f */
[----:B------:R-:W-:Y:S01]  /*0300*/  IMAD.WIDE.U32 R2, R2, -0x2daee0ad, RZ ;  /* 0xd2511f5302027825 */ /* 0x000fe200078e00ff */
[----:B------:R-:W-:-:S02]  /*0310*/  UIADD3 UR18, UR10, -0x4ab325aa, URZ ;  /* 0xb54cda560a127890 */ /* 0x000fc4000fffe03f */
[----:B------:R-:W-:Y:S01]  /*0320*/  UIADD3 UR19, UR11, 0x646e171e, URZ ;  /* 0x646e171e0b137890 */ /* 0x000fe2000fffe03f */
[----:B------:R-:W-:Y:S01]  /*0330*/  IMAD.WIDE.U32 R6, R6, -0x326172a9, RZ ;  /* 0xcd9e8d5706067825 */ /* 0x000fe200078e00ff */
[----:B------:R-:W-:Y:S01]  /*0340*/  LOP3.LUT R8, R3, UR5, R4, 0x96, !PT ;  /* 0x0000000503087c12 */ /* 0x000fe2000f8e9604 */
[----:B------:R-:W-:Y:S02]  /*0350*/  UIADD3 UR5, UR11, 0x32370b8f, URZ ;  /* 0x32370b8f0b057890 */ /* 0x000fe4000fffe03f */
[----:B------:R-:W-:Y:S01]  /*0360*/  UIADD3 UR21, UR11, 0x1fd5c5a3, URZ ;  /* 0x1fd5c5a30b157890 */ /* 0x000fe2000fffe03f */
[----:B------:R-:W-:Y:S01]  /*0370*/  LOP3.LUT R5, R7, UR4, R5, 0x96, !PT ;  /* 0x0000000407057c12 */ /* 0x000fe2000f8e9605 */
[----:B------:R-:W-:Y:S01]  /*0380*/  UIADD3 UR4, UR10, -0x255992d5, URZ ;  /* 0xdaa66d2b0a047890 */ /* 0x000fe2000fffe03f */
[----:B------:R-:W-:Y:S01]  /*0390*/  IMAD.WIDE.U32 R8, R8, -0x326172a9, RZ ;  /* 0xcd9e8d5708087825 */ /* 0x000fe200078e00ff */
[----:B------:R-:W-:Y:S02]  /*03a0*/  UIADD3 UR20, UR10, 0x5384540f, URZ ;  /* 0x5384540f0a147890 */ /* 0x000fe4000fffe03f */
[----:B------:R-:W-:Y:S01]  /*03b0*/  UIADD3 UR22, UR10, -0xe443238, URZ ;  /* 0xf1bbcdc80a167890 */ /* 0x000fe2000fffe03f */
[----:B------:R-:W-:Y:S01]  /*03c0*/  IMAD.WIDE.U32 R4, R5, -0x2daee0ad, RZ ;  /* 0xd2511f5305047825 */ /* 0x000fe200078e00ff */
[----:B------:R-:W-:-:S02]  /*03d0*/  UIADD3 UR23, UR11, -0x24c28bd8, URZ ;  /* 0xdb3d74280b177890 */ /* 0x000fc4000fffe03f */
[----:B------:R-:W-:Y:S02]  /*03e0*/  UIADD3 UR24, UR10, -0x700cb87f, URZ ;  /* 0x8ff347810a187890 */ /* 0x000fe4000fffe03f */
[----:B------:R-:W-:Y:S01]  /*03f0*/  LOP3.LUT R7, R5, UR5, R2, 0x96, !PT ;  /* 0x0000000505077c12 */ /* 0x000fe2000f8e9602 */
[----:B------:R-:W-:Y:S01]  /*0400*/  UIADD3 UR25, UR11, -0x695add53, URZ ;  /* 0x96a522ad0b197890 */ /* 0x000fe2000fffe03f */
[----:B------:R-:W-:Y:S01]  /*0410*/  LOP3.LUT R2, R9, UR4, R6, 0x96, !PT ;  /* 0x0000000409027c12 */ /* 0x000fe2000f8e9606 */
[----:B------:R-:W-:Y:S02]  /*0420*/  UIADD3 UR4, UR10, 0x78dde6e4, URZ ;  /* 0x78dde6e40a047890 */ /* 0x000fe4000fffe03f */
[----:B------:R-:W-:-:S04]  /*0430*/  IMAD.WIDE.U32 R6, R7, -0x326172a9, RZ ;  /* 0xcd9e8d5707067825 */ /* 0x000fc800078e00ff */
[----:B------:R-:W-:Y:S01]  /*0440*/  IMAD.WIDE.U32 R2, R2, -0x2daee0ad, RZ ;  /* 0xd2511f5302027825 */ /* 0x000fe200078e00ff */
[----:B------:R-:W-:Y:S01]  /*0450*/  LOP3.LUT R5, R7, UR4, R8, 0x96, !PT ;  /* 0x0000000407057c12 */ /* 0x000fe2000f8e9608 */
[----:B------:R-:W-:Y:S02]  /*0460*/  ULDC UR4, c[0x0][0x498] ;  /* 0x0001260000047ab9 */ /* 0x000fe40000000800 */
[----:B------:R-:W-:Y:S02]  /*0470*/  ISETP.GE.U32.AND P0, PT, R52, UR4, PT ;  /* 0x0000000434007c0c */ /* 0x000fe4000bf06070 */
        /* <DEDUP_REMOVED lines=23> */
[----:B------:R-:W-:-:S07]  /*05f0*/  IMAD.U32 R16, RZ, RZ, UR7 ;  /* 0x00000007ff107e24 */ /* 0x000fce000f8e00ff */
        /* <DEDUP_REMOVED lines=8> */
[----:B------:R-:W-:Y:S02]  /*0680*/  IMAD.MOV.U32 R2, RZ, RZ, R10 ;  /* 0x000000ffff027224 */ /* 0x000fe400078e000a */
[----:B------:R-:W-:-:S04]  /*0690*/  IMAD.U32 R6, RZ, RZ, UR14 ;  /* 0x0000000eff067e24 */ /* 0x000fc8000f8e00ff */
[----:B------:R-:W-:-:S08]  /*06a0*/  DFMA R8, R4, -R8, 1 ;  /* 0x3ff000000408742b */ /* 0x000fd00000000808 */
[----:B------:R-:W-:-:S10]  /*06b0*/  DFMA R8, R4, R8, R4 ;  /* 0x000000080408722b */ /* 0x000fd40000000004 */
[----:B------:R-:W-:Y:S02]  /*06c0*/  R2UR UR4, R8 ;  /* 0x00000000080472ca */ /* 0x000fe400000e0000 */
[----:B------:R-:W-:Y:S01]  /*06d0*/  R2UR UR5, R9 ;  /* 0x00000000090572ca */ /* 0x000fe200000e0000 */
[----:B------:R-:W-:-:S14]  /*06e0*/  @P0 BRA `(.L_x_4709) ;  /* 0x0000000000100947 */ /* 0x000fdc0003800000 */
[----:B------:R-:W-:Y:S02]  /*06f0*/  LOP3.LUT R4, R11, 0x7fffffff, RZ, 0xc0, !PT ;  /* 0x7fffffff0b047812 */ /* 0x000fe400078ec0ff */
[----:B------:R-:W-:Y:S02]  /*0700*/  MOV R14, 0x730 ;  /* 0x00000730000e7802 */ /* 0x000fe40000000f00 */
[----:B------:R-:W-:-:S07]  /*0710*/  IADD3 R8, R4, -0x100000, RZ ;  /* 0xfff0000004087810 */ /* 0x000fce0007ffe0ff */
[----:B------:R-:W-:Y:S05]  /*0720*/  CALL.REL.NOINC `($__internal_135_$__cuda_sm20_dblrcp_rn_slowpath_v3) ;  /* 0x0000003400a87944 */ /* 0x000fea0003c00000 */
.L_x_4709:
[----:B------:R-:W-:Y:S01]  /*0730*/  IMAD R7, R7, -0x326172a9, RZ ;  /* 0xcd9e8d5707077824 */ /* 0x000fe200078e02ff */
[----:B------:R-:W-:Y:S01]  /*0740*/  ULOP3.LUT UR6, UR6, 0x3, URZ, 0xc0, !UPT ;  /* 0x0000000306067892 */ /* 0x000fe2000f8ec03f */
[----:B------:R-:W-:Y:S01]  /*0750*/  IMAD.MOV.U32 R5, RZ, RZ, RZ ;  /* 0x000000ffff057224 */ /* 0x000fe200078e00ff */
[----:B------:R-:W-:Y:S01]  /*0760*/  ULDC.64 UR26, c[0x0][0x4a0] ;  /* 0x00012800001a7ab9 */ /* 0x000fe20000000a00 */
[----:B------:R-:W-:Y:S01]  /*0770*/  ULDC UR14, c[0x0][0x498] ;  /* 0x00012600000e7ab9 */ /* 0x000fe20000000800 */
[----:B------:R-:W-:-:S08]  /*0780*/  ULDC.64 UR12, c[0x0][0x3c0] ;  /* 0x0000f000000c7ab9 */ /* 0x000fd00000000a00 */
.L_x_4731:
[----:B------:R-:W-:Y:S01]  /*0790*/  ISETP.NE.AND P0, PT, RZ, UR6, PT ;  /* 0x00000006ff007c0c */ /* 0x000fe2000bf05270 */
[----:B------:R-:W-:Y:S01]  /*07a0*/  IMAD R19, R2, -0x2daee0ad, RZ ;  /* 0xd2511f5302137824 */ /* 0x000fe200078e02ff */
[----:B------:R-:W-:Y:S01]  /*07b0*/  MOV R9, R7 ;  /* 0x0000000700097202 */ /* 0x000fe20000000f00 */
[----:B------:R-:W-:Y:S01]  /*07c0*/  IMAD.U32 R2, RZ, RZ, UR10 ;  /* 0x0000000aff027e24 */ /* 0x000fe2000f8e00ff */
[----:B------:R-:W-:Y:S01]  /*07d0*/  MOV R7, UR11 ;  /* 0x0000000b00077c02 */ /* 0x000fe20008000f00 */
[----:B------:R-:W-:Y:S01]  /*07e0*/  IMAD.U32 R10, RZ, RZ, UR10 ;  /* 0x0000000aff0a7e24 */ /* 0x000fe2000f8e00ff */
[----:B------:R-:W-:Y:S01]  /*07f0*/  MOV R11, UR11 ;  /* 0x0000000b000b7c02 */ /* 0x000fe20008000f00 */
[----:B------:R-:W-:Y:S01]  /*0800*/  IMAD.U32 R15, RZ, RZ, UR10 ;  /* 0x0000000aff0f7e24 */ /* 0x000fe2000f8e00ff */
[----:B-1----:R-:W-:Y:S01]  /*0810*/  MOV R22, UR11 ;  /* 0x0000000b00167c02 */ /* 0x002fe20008000f00 */
[----:B------:R-:W-:Y:S01]  /*0820*/  IMAD.U32 R23, RZ, RZ, UR10 ;  /* 0x0000000aff177e24 */ /* 0x000fe2000f8e00ff */
[----:B------:R-:W-:Y:S01]  /*0830*/  IADD3 R2, R2, -0x61c88647, RZ ;  /* 0x9e3779b902027810 */ /* 0x000fe20007ffe0ff */
[----:B------:R-:W-:Y:S01]  /*0840*/  IMAD.MOV.U32 R8, RZ, RZ, R53 ;  /* 0x000000ffff087224 */ /* 0x000fe200078e0035 */
[----:B------:R-:W-:Y:S01]  /*0850*/  IADD3 R10, R10, 0x3c6ef372, RZ ;  /* 0x3c6ef3720a0a7810 */ /* 0x000fe20007ffe0ff */
[----:B------:R-:W-:Y:S01]  /*0860*/  VIADD R7, R7, 0xbb67ae85 ;  /* 0xbb67ae8507077836 */ /* 0x000fe20000000000 */
[----:B------:R-:W-:Y:S01]  /*0870*/  IADD3 R15, R15, -0x255992d5, RZ ;  /* 0xdaa66d2b0f0f7810 */ /* 0x000fe20007ffe0ff */
[----:B------:R-:W-:Y:S01]  /*0880*/  VIADD R11, R11, 0x76cf5d0a ;  /* 0x76cf5d0a0b0b7836 */ /* 0x000fe20000000000 */
[----:B------:R-:W-:Y:S01]  /*0890*/  IADD3 R23, R23, 0x78dde6e4, RZ ;  /* 0x78dde6e417177810 */ /* 0x000fe20007ffe0ff */
[----:B------:R-:W-:Y:S01]  /*08a0*/  VIADD R22, R22, 0x32370b8f ;  /* 0x32370b8f16167836 */ /* 0x000fe20000000000 */
[----:B------:R-:W-:Y:S06]  /*08b0*/  @!P0 BRA `(.L_x_4710) ;  /* 0x0000001000cc8947 */ /* 0x000fec0003800000 */
        /* <DEDUP_REMOVED lines=13> */
.L_x_4712:
[----:B------:R-:W-:Y:S05]  /*0990*/  BSYNC B0 ;  /* 0x0000000000007941 */ /* 0x000fea0003800000 */
.L_x_4711:
[----:B------:R-:W-:Y:S01]  /*09a0*/  IMAD.HI.U32 R13, R0, -0x326172a9, RZ ;  /* 0xcd9e8d57000d7827 */ /* 0x000fe200078e00ff */
[----:B------:R-:W-:Y:S01]  /*09b0*/  HFMA2.MMA R29, -RZ, RZ, -50.53125, 0.007152557373046875 ;  /* 0xd2511f53ff1d7435 */ /* 0x000fe200000001ff */
[----:B------:R-:W-:Y:S02]  /*09c0*/  LOP3.LUT R4, R4, UR11, R5, 0x96, !PT ;  /* 0x0000000b04047c12 */ /* 0x000fe4000f8e9605 */
[----:B------:R-:W-:Y:S01]  /*09d0*/  IMAD R17, R0, -0x326172a9, RZ ;  /* 0xcd9e8d5700117824 */ /* 0x000fe200078e02ff */
[----:B------:R-:W-:Y:S01]  /*09e0*/  LOP3.LUT R13, R13, UR10, R6, 0x96, !PT ;  /* 0x0000000a0d0d7c12 */ /* 0x000fe2000f8e9606 */
[----:B------:R-:W-:Y:S02]  /*09f0*/  IMAD.U32 R14, RZ, RZ, UR6 ;  /* 0x00000006ff0e7e24 */ /* 0x000fe4000f8e00ff */
[----:B------:R-:W-:-:S03]  /*0a00*/  IMAD.WIDE.U32 R20, R4, -0x326172a9, RZ ;  /* 0xcd9e8d5704147825 */ /* 0x000fc600078e00ff */
[----:B------:R-:W-:Y:S01]  /*0a10*/  ISETP.NE.AND P0, PT, R14, 0x1, PT ;  /* 0x000000010e00780c */ /* 0x000fe20003f05270 */
[----:B------:R-:W-:Y:S01]  /*0a20*/  IMAD R4, R16, R29, -0x2daee0ad ;  /* 0xd2511f5310047424 */ /* 0x000fe200078e021d */
        /* <DEDUP_REMOVED lines=36> */
[----:B------:R-:W-:Y:S02]  /*0c70*/  LOP3.LUT R25, R13, UR24, R24, 0x96, !PT ;  /* 0x000000180d197c12 */ /* 0x000fe4000f8e9618 */
[----:B------:R-:W-:Y:S02]  /*0c80*/  LOP3.LUT R24, R5, UR11, RZ, 0x3c, !PT ;  /* 0x0000000b05187c12 */ /* 0x000fe4000f8e3cff */
[----:B------:R-:W-:Y:S02]  /*0c90*/  LOP3.LUT R32, R17, UR25, R32, 0x96, !PT ;  /* 0x0000001911207c12 */ /* 0x000fe4000f8e9620 */
        /* <DEDUP_REMOVED lines=12> */
.L_x_4713:
        /* <DEDUP_REMOVED lines=21> */
.L_x_4715:
[----:B------:R-:W-:Y:S05]  /*0eb0*/  BSYNC B0 ;  /* 0x0000000000007941 */ /* 0x000fea0003800000 */
.L_x_4714:
        /* <DEDUP_REMOVED lines=36> */
[----:B------:R-:W-:Y:S01]  /*1100*/  IMAD.MOV.U32 R27, RZ, RZ, R4 ;  /* 0x000000ffff1b7224 */ /* 0x000fe200078e0004 */
[----:B------:R-:W-:Y:S01]  /*1110*/  LOP3.LUT R18, R31, UR23, R18, 0x96, !PT ;  /* 0x000000171f127c12 */ /* 0x000fe2000f8e9612 */
[----:B------:R-:W-:Y:S01]  /*1120*/  IMAD.HI.U32 R17, R26, -0x2daee0ad, RZ ;  /* 0xd2511f531a117827 */ /* 0x000fe200078e00ff */
[----:B------:R-:W-:-:S03]  /*1130*/  ISETP.NE.AND P1, PT, R21, RZ, PT ;  /* 0x000000ff1500720c */ /* 0x000fc60003f25270 */
[----:B------:R-:W-:Y:S01]  /*1140*/  IMAD.WIDE.U32 R18, R18, -0x326172a9, RZ ;  /* 0xcd9e8d5712127825 */ /* 0x000fe200078e00ff */
[----:B------:R-:W-:-:S03]  /*1150*/  LOP3.LUT R17, R17, UR25, R30, 0x96, !PT ;  /* 0x0000001911117c12 */ /* 0x000fc6000f8e961e */
[----:B------:R-:W-:Y:S01]  /*1160*/  IMAD.HI.U32 R21, R21, -0x2daee0ad, RZ ;  /* 0xd2511f5315157827 */ /* 0x000fe200078e00ff */
[----:B------:R-:W-:-:S04]  /*1170*/  LOP3.LUT R20, R19, UR24, R20, 0x96, !PT ;  /* 0x0000001813147c12 */ /* 0x000fc8000f8e9614 */
        /* <DEDUP_REMOVED lines=12> */
.L_x_4716:
        /* <DEDUP_REMOVED lines=17> */
.L_x_4718:
[----:B------:R-:W-:Y:S05]  /*1350*/  BSYNC B0 ;  /* 0x0000000000007941 */ /* 0x000fea0003800000 */
.L_x_4717:
        /* <DEDUP_REMOVED lines=57> */
.L_x_4719:
        /* <DEDUP_REMOVED lines=17> */
.L_x_4721:
[----:B------:R-:W-:Y:S05]  /*1800*/  BSYNC B0 ;  /* 0x0000000000007941 */ /* 0x000fea0003800000 */
.L_x_4720:
[----:B------:R-:W-:Y:S01]  /*1810*/  LOP3.LUT R2, R28, UR10, R6, 0x96, !PT ;  /* 0x0000000a1c027c12 */ /* 0x000fe2000f8e9606 */
[----:B------:R-:W-:Y:S01]  /*1820*/  IMAD R36, R36, -0x2daee0ad, RZ ;  /* 0xd2511f5324247824 */ /* 0x000fe200078e02ff */
[----:B------:R-:W-:Y:S01]  /*1830*/  LOP3.LUT R28, R24, R31, RZ, 0x3c, !PT ;  /* 0x0000001f181c7212 */ /* 0x000fe200078e3cff */
[----:B------:R-:W-:Y:S02]  /*1840*/  IMAD R24, R3, R29, 0x76f35df9 ;  /* 0x76f35df903187424 */ /* 0x000fe400078e021d */
        /* <DEDUP_REMOVED lines=35> */
[----:B------:R-:W-:Y:S02]  /*1a80*/  LOP3.LUT R53, R53, UR25, R22, 0x96, !PT ;  /* 0x0000001935357c12 */ /* 0x000fe4000f8e9616 */
[----:B------:R-:W-:Y:S01]  /*1a90*/  MOV R22, R8 ;  /* 0x0000000800167202 */ /* 0x000fe20000000f00 */
[----:B------:R-:W-:Y:S01]  /*1aa0*/  IMAD.MOV.U32 R7, RZ, RZ, R24 ;  /* 0x000000ffff077224 */ /* 0x000fe200078e0018 */
[----:B------:R-:W-:Y:S02]  /*1ab0*/  LOP3.LUT R3, R25, UR24, R10, 0x96, !PT ;  /* 0x0000001819037c12 */ /* 0x000fe4000f8e960a */
[----:B------:R-:W-:-:S03]  /*1ac0*/  MOV R24, R36 ;  /* 0x0000002400187202 */ /* 0x000fc60000000f00 */
        /* <DEDUP_REMOVED lines=18> */
.L_x_4710:
        /* <DEDUP_REMOVED lines=14> */
.L_x_4724:
[----:B------:R-:W-:Y:S05]  /*1cd0*/  BSYNC B0 ;  /* 0x0000000000007941 */ /* 0x000fea0003800000 */
.L_x_4723:
        /* <DEDUP_REMOVED lines=30> */
.L_x_4726:
[----:B------:R-:W-:Y:S05]  /*1ec0*/  BSYNC B0 ;  /* 0x0000000000007941 */ /* 0x000fea0003800000 */
.L_x_4725:
        /* <DEDUP_REMOVED lines=25> */
.L_x_4728:
[----:B------:R-:W-:Y:S05]  /*2060*/  BSYNC B0 ;  /* 0x0000000000007941 */ /* 0x000fea0003800000 */
.L_x_4727:
        /* <DEDUP_REMOVED lines=24> */
.L_x_4730:
[----:B------:R-:W-:Y:S05]  /*21f0*/  BSYNC B0 ;  /* 0x0000000000007941 */ /* 0x000fea0003800000 */
.L_x_4729:
        /* <DEDUP_REMOVED lines=8> */
[----:B------:R-:W-:Y:S01]  /*2280*/  VIADD R2, R12, 0xd2511f53 ;  /* 0xd2511f530c027836 */ /* 0x000fe20000000000 */
[----:B------:R-:W-:Y:S01]  /*2290*/  LOP3.LUT R33, R33, UR10, R6, 0x96, !PT ;  /* 0x0000000a21217c12 */ /* 0x000fe2000f8e9606 */
[----:B------:R-:W-:Y:S01]  /*22a0*/  IMAD.HI.U32 R30, R4, -0x2daee0ad, RZ ;  /* 0xd2511f53041e7827 */ /* 0x000fe200078e00ff */
[----:B------:R-:W-:-:S02]  /*22b0*/  IADD3 R28, R12, -0x5b5dc15a, RZ ;  /* 0xa4a23ea60c1c7810 */ /* 0x000fc40007ffe0ff */
[----:B------:R-:W-:Y:S01]  /*22c0*/  LOP3.LUT R2, R20, R2, R7, 0x96, !PT ;  /* 0x0000000214027212 */ /* 0x000fe200078e9607 */
[----:B------:R-:W-:Y:S01]  /*22d0*/  IMAD.HI.U32 R29, R27, -0x326172a9, RZ ;  /* 0xcd9e8d571b1d7827 */ /* 0x000fe200078e00ff */
[----:B------:R-:W-:-:S03]  /*22e0*/  LOP3.LUT R34, R31, R30, RZ, 0x3c, !PT ;  /* 0x0000001e1f227212 */ /* 0x000fc600078e3cff */
[----:B------:R-:W-:Y:S01]  /*22f0*/  IMAD.HI.U32 R35, R37, -0x326172a9, RZ ;  /* 0xcd9e8d5725237827 */ /* 0x000fe200078e00ff */
[----:B------:R-:W-:-:S03]  /*2300*/  LOP3.LUT R18, R18, R29, RZ, 0x3c, !PT ;  /* 0x0000001d12127212 */ /* 0x000fc600078e3cff */
[----:B------:R-:W-:Y:S01]  /*2310*/  VIADD R20, R12, 0x76f35df9 ;  /* 0x76f35df90c147836 */ /* 0x000fe20000000000 */
[----:B------:R-:W-:Y:S01]  /*2320*/  LOP3.LUT R29, R26, R35, RZ, 0x3c, !PT ;  /* 0x000000231a1d7212 */ /* 0x000fe200078e3cff */
[----:B------:R-:W-:Y:S01]  /*2330*/  IMAD.HI.U32 R32, R16, -0x2daee0ad, RZ ;  /* 0xd2511f5310207827 */ /* 0x000fe200078e00ff */
[----:B------:R-:W-:-:S03]  /*2340*/  IADD3 R35, R12, 0x49447d4c, RZ ;  /* 0x49447d4c0c237810 */ /* 0x000fc60007ffe0ff */
[----:B------:R-:W-:Y:S01]  /*2350*/  IMAD.HI.U32 R24, R21, -0x2daee0ad, RZ ;  /* 0xd2511f5315187827 */ /* 0x000fe200078e00ff */
[----:B------:R-:W-:-:S03]  /*2360*/  LOP3.LUT R32, R32, R20, R7, 0x96, !PT ;  /* 0x0000001420207212 */ /* 0x000fc600078e9607 */
[----:B------:R-:W-:Y:S01]  /*2370*/  IMAD R26, R13, -0x2daee0ad, RZ ;  /* 0xd2511f530d1a7824 */ /* 0x000fe200078e02ff */
[----:B------:R-:W-:Y:S01]  /*2380*/  LOP3.LUT R24, R24, R28, R7, 0x96, !PT ;  /* 0x0000001c18187212 */ /* 0x000fe200078e9607 */
        /* <DEDUP_REMOVED lines=47> */
[----:B------:R-:W-:Y:S01]  /*2680*/  IMAD.HI.U32 R15, R20, -0x2daee0ad, RZ ;  /* 0xd2511f53140f7827 */ /* 0x000fe200078e00ff */
[----:B------:R-:W-:-:S03]  /*2690*/  LOP3.LUT R25, R25, R18, R22, 0x96, !PT ;  /* 0x0000001219197212 */ /* 0x000fc600078e9616 */
[----:B------:R-:W-:Y:S01]  /*26a0*/  IMAD R18, R7, -0x326172a9, RZ ;  /* 0xcd9e8d5707127824 */ /* 0x000fe200078e02ff */
[----:B------:R-:W-:Y:S01]  /*26b0*/  LOP3.LUT R24, R15, UR15, R24, 0x96, !PT ;  /* 0x0000000f0f187c12 */ /* 0x000fe2000f8e9618 */
        /* <DEDUP_REMOVED lines=115> */
[----:B------:R-:W-:Y:S01]  /*2df0*/  IMAD.MOV.U32 R7, RZ, RZ, R22 ;  /* 0x000000ffff077224 */ /* 0x000fe200078e0016 */
[----:B------:R-:W-:Y:S01]  /*2e00*/  LOP3.LUT R16, R18, UR25, R27, 0x96, !PT ;  /* 0x0000001912107c12 */ /* 0x000fe2000f8e961b */
[----:B------:R-:W-:Y:S02]  /*2e10*/  IMAD R20, R20, -0x2daee0ad, RZ ;  /* 0xd2511f5314147824 */ /* 0x000fe400078e02ff */
[----:B------:R-:W-:-:S04]  /*2e20*/  IMAD.WIDE.U32 R22, R15, -0x326172a9, RZ ;  /* 0xcd9e8d570f167825 */ /* 0x000fc800078e00ff */
[----:B------:R-:W-:-:S04]  /*2e30*/  IMAD.HI.U32 R27, R10, -0x2daee0ad, RZ ;  /* 0xd2511f530a1b7827 */ /* 0x000fc800078e00ff */
[----:B------:R-:W-:Y:S01]  /*2e40*/  IMAD R29, R30, -0x326172a9, RZ ;  /* 0xcd9e8d571e1d7824 */ /* 0x000fe200078e02ff */
[----:B------:R-:W-:Y:S01]  /*2e50*/  LOP3.LUT R27, R27, UR25, R20, 0x96, !PT ;  /* 0x000000191b1b7c12 */ /* 0x000fe2000f8e9614 */
[----:B------:R-:W-:Y:S02]  /*2e60*/  IMAD R13, R13, -0x2daee0ad, RZ ;  /* 0xd2511f530d0d7824 */ /* 0x000fe400078e02ff */
[----:B------:R-:W-:-:S04]  /*2e70*/  IMAD.HI.U32 R24, R25, -0x2daee0ad, RZ ;  /* 0xd2511f5319187827 */ /* 0x000fc800078e00ff */
[----:B------:R-:W-:Y:S01]  /*2e80*/  IMAD.WIDE.U32 R14, R17, -0x326172a9, RZ ;  /* 0xcd9e8d57110e7825 */ /* 0x000fe200078e00ff */
[----:B------:R-:W-:Y:S02]  /*2e90*/  LOP3.LUT R24, R24, UR25, R13, 0x96, !PT ;  /* 0x0000001918187c12 */ /* 0x000fe4000f8e960d */
[----:B------:R-:W-:Y:S01]  /*2ea0*/  MOV R17, R22 ;  /* 0x0000001600117202 */ /* 0x000fe20000000f00 */
[----:B------:R-:W-:Y:S01]  /*2eb0*/  IMAD R11, R11, -0x326172a9, RZ ;  /* 0xcd9e8d570b0b7824 */ /* 0x000fe200078e02ff */
[----:B------:R-:W-:Y:S01]  /*2ec0*/  LOP3.LUT R20, R15, UR24, R29, 0x96, !PT ;  /* 0x000000180f147c12 */ /* 0x000fe2000f8e961d */
[----:B------:R-:W-:Y:S01]  /*2ed0*/  IMAD.MOV.U32 R26, RZ, RZ, R14 ;  /* 0x000000ffff1a7224 */ /* 0x000fe200078e000e */
[----:B------:R-:W-:Y:S01]  /*2ee0*/  MOV R15, R3 ;  /* 0x00000003000f7202 */ /* 0x000fe20000000f00 */
[----:B------:R-:W-:Y:S01]  /*2ef0*/  IMAD.MOV.U32 R13, RZ, RZ, R19 ;  /* 0x000000ffff0d7224 */ /* 0x000fe200078e0013 */
[----:B------:R-:W-:Y:S01]  /*2f00*/  LOP3.LUT R18, R23, UR24, R11, 0x96, !PT ;  /* 0x0000001817127c12 */ /* 0x000fe2000f8e960b */
[----:B------:R-:W-:Y:S01]  /*2f10*/  IMAD.MOV.U32 R22, RZ, RZ, R9 ;  /* 0x000000ffff167224 */ /* 0x000fe200078e0009 */
[----:B------:R-:W-:Y:S01]  /*2f20*/  MOV R14, R8 ;  /* 0x00000008000e7202 */ /* 0x000fe20000000f00 */
[----:B------:R-:W-:Y:S01]  /*2f30*/  IMAD R21, R21, -0x2daee0ad, RZ ;  /* 0xd2511f5315157824 */ /* 0x000fe200078e02ff */
[----:B------:R-:W-:Y:S01]  /*2f40*/  MOV R3, R28 ;  /* 0x0000001c00037202 */ /* 0x000fe20000000f00 */
[----:B------:R-:W-:-:S02]  /*2f50*/  IMAD R19, R10, -0x2daee0ad, RZ ;  /* 0xd2511f530a137824 */ /* 0x000fc400078e02ff */
[----:B------:R-:W-:-:S07]  /*2f60*/  IMAD R25, R25, -0x2daee0ad, RZ ;  /* 0xd2511f5319197824 */ /* 0x000fce00078e02ff */
.L_x_4722:
[----:B------:R-:W0:Y:S02]  /*2f70*/  LDC.64 R28, c[0x0][0x210] ;  /* 0x00008400ff1c7b82 */ /* 0x000e240000000a00 */
[----:B0-----:R-:W-:-:S05]  /*2f80*/  IMAD.WIDE.U32 R28, R52, 0x8, R28 ;  /* 0x00000008341c7825 */ /* 0x001fca00078e001c */
[----:B------:R-:W2:Y:S01]  /*2f90*/  LDG.E.128 R8, desc[UR8][R28.64] ;  /* 0x000000081c087981 */ /* 0x000ea2000c1e1d00 */
[----:B------:R-:W-:Y:S01]  /*2fa0*/  I2FP.F32.U32 R15, R15 ;  /* 0x0000000f000f7245 */ /* 0x000fe20000201000 */
[----:B------:R-:W-:Y:S01]  /*2fb0*/  IMAD.MOV.U32 R54, RZ, RZ, 0x2f800000 ;  /* 0x2f800000ff367424 */ /* 0x000fe200078e00ff */
[----:B------:R-:W-:Y:S02]  /*2fc0*/  I2FP.F32.U32 R13, R13 ;  /* 0x0000000d000d7245 */ /* 0x000fe40000201000 */
[----:B------:R-:W-:Y:S01]  /*2fd0*/  I2FP.F32.U32 R33, R12 ;  /* 0x0000000c00217245 */ /* 0x000fe20000201000 */
[----:B------:R-:W-:Y:S01]  /*2fe0*/  FFMA.FTZ R23, R15, R54, 1.1641532182693481445e-10 ;  /* 0x2f0000000f177423 */ /* 0x000fe20000010036 */
[----:B------:R-:W-:Y:S01]  /*2ff0*/  I2FP.F32.U32 R15, R22 ;  /* 0x00000016000f7245 */ /* 0x000fe20000201000 */
[----:B------:R-:W-:Y:S01]  /*3000*/  FFMA.FTZ R13, R13, R54, 1.1641532182693481445e-10 ;  /* 0x2f0000000d0d7423 */ /* 0x000fe20000010036 */
[----:B------:R-:W-:Y:S01]  /*3010*/  I2FP.F32.U32 R27, R27 ;  /* 0x0000001b001b7245 */ /* 0x000fe20000201000 */
[----:B------:R-:W-:-:S02]  /*3020*/  FMUL.FTZ R23, R23, 1 ;  /* 0x3f80000017177820 */ /* 0x000fc40000410000 */
[----:B------:R-:W-:Y:S01]  /*3030*/  FFMA.FTZ R30, R15, R54, 1.1641532182693481445e-10 ;  /* 0x2f0000000f1e7423 */ /* 0x000fe20000010036 */
[----:B------:R-:W-:Y:S01]  /*3040*/  I2FP.F32.U32 R15, R14 ;  /* 0x0000000e000f7245 */ /* 0x000fe20000201000 */
[----:B------:R-:W-:Y:S01]  /*3050*/  FMUL.FTZ R50, R13, 1 ;  /* 0x3f8000000d327820 */ /* 0x000fe20000410000 */
[-C--:B------:R-:W-:Y:S01]  /*3060*/  FFMA.FTZ R27, R27, R54.reuse, 1.1641532182693481445e-10 ;  /* 0x2f0000001b1b7423 */ /* 0x080fe20000010036 */
[----:B------:R-:W-:Y:S01]  /*3070*/  I2FP.F32.U32 R19, R19 ;  /* 0x0000001300137245 */ /* 0x000fe20000201000 */
[-C--:B------:R-:W-:Y:S01]  /*3080*/  FFMA.FTZ R34, R33, R54.reuse, 1.1641532182693481445e-10 ;  /* 0x2f00000021227423 */ /* 0x080fe20000010036 */
[----:B------:R-:W-:Y:S01]  /*3090*/  FFMA.FTZ R15, R15, R54, 1.1641532182693481445e-10 ;  /* 0x2f0000000f0f7423 */ /* 0x000fe20000010036 */
[----:B------:R-:W0:Y:S01]  /*30a0*/  F2F.F64.F32 R22, R23 ;  /* 0x0000001700167310 */ /* 0x000e220000201800 */
[----:B------:R-:W-:Y:S01]  /*30b0*/  I2FP.F32.U32 R17, R17 ;  /* 0x0000001100117245 */ /* 0x000fe20000201000 */
[----:B------:R-:W-:Y:S01]  /*30c0*/  FMUL.FTZ R30, R30, 1 ;  /* 0x3f8000001e1e7820 */ /* 0x000fe20000410000 */
[----:B------:R-:W-:-:S02]  /*30d0*/  FMUL.FTZ R48, R15, 1 ;  /* 0x3f8000000f307820 */ /* 0x000fc40000410000 */
[----:B------:R-:W3:Y:S01]  /*30e0*/  LDG.E.128 R12, desc[UR8][R28.64+0x10] ;  /* 0x000010081c0c7981 */ /* 0x000ee2000c1e1d00 */
[----:B------:R-:W-:Y:S01]  /*30f0*/  FMUL.FTZ R46, R27, 1 ;  /* 0x3f8000001b2e7820 */ /* 0x000fe20000410000 */
[----:B------:R-:W-:Y:S01]  /*3100*/  FFMA.FTZ R27, R19, R54, 1.1641532182693481445e-10 ;  /* 0x2f000000131b7423 */ /* 0x000fe20000010036 */
[----:B------:R-:W-:Y:S02]  /*3110*/  I2FP.F32.U32 R19, R18 ;  /* 0x0000001200137245 */ /* 0x000fe40000201000 */
[----:B------:R-:W-:Y:S01]  /*3120*/  I2FP.F32.U32 R33, R32 ;  /* 0x0000002000217245 */ /* 0x000fe20000201000 */
[----:B------:R-:W-:Y:S01]  /*3130*/  FMUL.FTZ R32, R27, 1 ;  /* 0x3f8000001b207820 */ /* 0x000fe20000410000 */
[----:B------:R-:W-:Y:S01]  /*3140*/  I2FP.F32.U32 R27, R16 ;  /* 0x00000010001b7245 */ /* 0x000fe20000201000 */
[----:B------:R-:W-:Y:S01]  /*3150*/  FMUL.FTZ R34, R34, 1 ;  /* 0x3f80000022227820 */ /* 0x000fe20000410000 */
[-C--:B------:R-:W-:Y:S01]  /*3160*/  FFMA.FTZ R19, R19, R54.reuse, 1.1641532182693481445e-10 ;  /* 0x2f00000013137423 */ /* 0x080fe20000010036 */
[----:B------:R-:W-:Y:S01]  /*3170*/  I2FP.F32.U32 R21, R21 ;  /* 0x0000001500157245 */ /* 0x000fe20000201000 */
[-C--:B------:R-:W-:Y:S01]  /*3180*/  FFMA.FTZ R40, R17, R54.reuse, 1.1641532182693481445e-10 ;  /* 0x2f00000011287423 */ /* 0x080fe20000010036 */
[-C--:B------:R-:W-:Y:S01]  /*3190*/  FFMA.FTZ R27, R27, R54.reuse, 1.1641532182693481445e-10 ;  /* 0x2f0000001b1b7423 */ /* 0x080fe20000010036 */
[----:B------:R1:W4:Y:S01]  /*31a0*/  F2F.F64.F32 R36, R34 ;  /* 0x0000002200247310 */ /* 0x0003220000201800 */
[----:B------:R-:W-:-:S02]  /*31b0*/  FFMA.FTZ R33, R33, R54, 1.1641532182693481445e-10 ;  /* 0x2f00000021217423 */ /* 0x000fc40000010036 */
[----:B------:R-:W-:Y:S01]  /*31c0*/  FMUL.FTZ R42, R27, 1 ;  /* 0x3f8000001b2a7820 */ /* 0x000fe20000410000 */
[----:B------:R-:W-:Y:S01]  /*31d0*/  FFMA.FTZ R27, R21, R54, 1.1641532182693481445e-10 ;  /* 0x2f000000151b7423 */ /* 0x000fe20000010036 */
[----:B-1----:R-:W-:Y:S01]  /*31e0*/  FMUL.FTZ R34, R19, 1 ;  /* 0x3f80000013227820 */ /* 0x002fe20000410000 */
[----:B0-----:R-:W-:Y:S01]  /*31f0*/  DSETP.GEU.AND P2, PT, R22, UR26, PT ;  /* 0x0000001a16007e2a */ /* 0x001fe2000bf4e000 */
[----:B------:R-:W5:Y:S01]  /*3200*/  LDG.E.128 R16, desc[UR8][R28.64+0x20] ;  /* 0x000020081c107981 */ /* 0x000f62000c1e1d00 */
[----:B------:R-:W-:Y:S01]  /*3210*/  FMUL.FTZ R38, R33, 1 ;  /* 0x3f80000021267820 */ /* 0x000fe20000410000 */
[----:B------:R-:W-:Y:S01]  /*3220*/  I2FP.F32.U32 R21, R20 ;  /* 0x0000001400157245 */ /* 0x000fe20000201000 */
[----:B------:R-:W-:Y:S04]  /*3230*/  F2F.F64.F32 R30, R30 ;  /* 0x0000001e001e7310 */ /* 0x000fe80000201800 */
[----:B------:R-:W-:-:S02]  /*3240*/  FFMA.FTZ R55, R21, R54, 1.1641532182693481445e-10 ;  /* 0x2f00000015377423 */ /* 0x000fc40000010036 */
[----:B------:R-:W5:Y:S02]  /*3250*/  LDG.E.128 R20, desc[UR8][R28.64+0x30] ;  /* 0x000030081c147981 */ /* 0x000f64000c1e1d00 */
[----:B------:R-:W0:Y:S01]  /*3260*/  F2F.F64.F32 R38, R38 ;  /* 0x0000002600267310 */ /* 0x000e220000201800 */
[----:B------:R-:W-:Y:S01]  /*3270*/  FMUL.FTZ R44, R27, 1 ;  /* 0x3f8000001b2c7820 */ /* 0x000fe20000410000 */
[----:B------:R-:W-:-:S06]  /*3280*/  I2FP.F32.U32 R27, R26 ;  /* 0x0000001a001b7245 */ /* 0x000fcc0000201000 */
[----:B------:R-:W1:Y:S01]  /*3290*/  F2F.F64.F32 R50, R50 ;  /* 0x0000003200327310 */ /* 0x000e620000201800 */
[----:B----4-:R-:W-:Y:S01]  /*32a0*/  DSETP.GEU.AND P6, PT, R36, UR26, PT ;  /* 0x0000001a24007e2a */ /* 0x010fe2000bfce000 */
[----:B------:R-:W-:-:S06]  /*32b0*/  FFMA.FTZ R26, R27, R54, 1.1641532182693481445e-10 ;  /* 0x2f0000001b1a7423 */ /* 0x000fcc0000010036 */
[----:B------:R-:W4:Y:S01]  /*32c0*/  F2F.F64.F32 R34, R34 ;  /* 0x0000002200227310 */ /* 0x000f220000201800 */
[----:B0-----:R-:W-:Y:S01]  /*32d0*/  DSETP.GEU.AND P5, PT, R38, UR26, PT ;  /* 0x0000001a26007e2a */ /* 0x001fe2000bfae000 */
[----:B------:R-:W-:Y:S01]  /*32e0*/  I2FP.F32.U32 R27, R24 ;  /* 0x00000018001b7245 */ /* 0x000fe20000201000 */
[----:B------:R-:W5:Y:S01]  /*32f0*/  LDG.E.128 R36, desc[UR8][R28.64+0x70] ;  /* 0x000070081c247981 */ /* 0x000f62000c1e1d00 */
[----:B------:R-:W-:-:S04]  /*3300*/  I2FP.F32.U32 R25, R25 ;  /* 0x0000001900197245 */ /* 0x000fc80000201000 */
[----:B------:R-:W0:Y:S01]  /*3310*/  F2F.F64.F32 R48, R48 ;  /* 0x0000003000307310 */ /* 0x000e220000201800 */
[----:B------:R-:W-:-:S07]  /*3320*/  DSETP.GEU.AND P0, PT, R30, UR26, PT ;  /* 0x0000001a1e007e2a */ /* 0x000fce000bf0e000 */
[----:B------:R-:W0:Y:S01]  /*3330*/  F2F.F64.F32 R32, R32 ;  /* 0x0000002000207310 */ /* 0x000e220000201800 */
[----:B------:R-:W-:-:S07]  /*3340*/  FMUL.FTZ R30, R55, 1 ;  /* 0x3f800000371e7820 */ /* 0x000fce0000410000 */
[----:B------:R-:W0:Y:S01]  /*3350*/  F2F.F64.F32 R42, R42 ;  /* 0x0000002a002a7310 */ /* 0x000e220000201800 */
[-C--:B------:R-:W-:Y:S01]  /*3360*/  FFMA.FTZ R27, R27, R54.reuse, 1.1641532182693481445e-10 ;  /* 0x2f0000001b1b7423 */ /* 0x080fe20000010036 */
[----:B------:R-:W-:Y:S01]  /*3370*/  FFMA.FTZ R25, R25, R54, 1.1641532182693481445e-10 ;  /* 0x2f00000019197423 */ /* 0x000fe20000010036 */
[----:B-1----:R-:W-:Y:S01]  /*3380*/  DSETP.GEU.AND P4, PT, R50, UR26, PT ;  /* 0x0000001a32007e2a */ /* 0x002fe2000bf8e000 */
[----:B------:R-:W-:Y:S02]  /*3390*/  SEL R59, RZ, 0xffffffff, P0 ;  /* 0xffffffffff3b7807 */ /* 0x000fe40000000000 */
[----:B------:R-:W-:Y:S02]  /*33a0*/  FSEL R50, RZ, 1, P0 ;  /* 0x3f800000ff327808 */ /* 0x000fe40000000000 */
[----:B------:R-:W1:Y:S01]  /*33b0*/  F2F.F64.F32 R46, R46 ;  /* 0x0000002e002e7310 */ /* 0x000e620000201800 */
[----:B----4-:R-:W-:Y:S01]  /*33c0*/  DSETP.GEU.AND P0, PT, R34, UR26, PT ;  /* 0x0000001a22007e2a */ /* 0x010fe2000bf0e000 */
[----:B------:R-:W-:Y:S01]  /*33d0*/  FMUL.FTZ R26, R26, 1 ;  /* 0x3f8000001a1a7820 */ /* 0x000fe20000410000 */
[----:B------:R-:W-:Y:S01]  /*33e0*/  FMUL.FTZ R27, R27, 1 ;  /* 0x3f8000001b1b7820 */ /* 0x000fe20000410000 */
[----:B------:R-:W-:Y:S01]  /*33f0*/  FSEL R24, RZ, 1, P2 ;  /* 0x3f800000ff187808 */ /* 0x000fe20001000000 */
[----:B------:R-:W-:-:S03]  /*3400*/  FMUL.FTZ R34, R25, 1 ;  /* 0x3f80000019227820 */ /* 0x000fc60000410000 */
[----:B------:R-:W4:Y:S01]  /*3410*/  F2F.F64.F32 R44, R44 ;  /* 0x0000002c002c7310 */ /* 0x000f220000201800 */
[----:B0-----:R-:W-:Y:S01]  /*3420*/  DSETP.GEU.AND P1, PT, R48, UR26, PT ;  /* 0x0000001a30007e2a */ /* 0x001fe2000bf2e000 */
[----:B------:R-:W-:Y:S01]  /*3430*/  SEL R61, RZ, 0x1, P2 ;  /* 0x00000001ff3d7807 */ /* 0x000fe20001000000 */
[----:B------:R-:W-:Y:S01]  /*3440*/  DSETP.GEU.AND P2, PT, R32, UR26, PT ;  /* 0x0000001a20007e2a */ /* 0x000fe2000bf4e000 */
[----:B------:R-:W-:Y:S02]  /*3450*/  FSEL R51, RZ, 1, P4 ;  /* 0x3f800000ff337808 */ /* 0x000fe40002000000 */
[----:B------:R-:W-:Y:S02]  /*3460*/  SEL R56, RZ, 0xffffffff, P4 ;  /* 0xffffffffff387807 */ /* 0x000fe40002000000 */
[----:B------:R-:W0:Y:S01]  /*3470*/  F2F.F64.F32 R30, R30 ;  /* 0x0000001e001e7310 */ /* 0x000e220000201800 */
[----:B------:R-:W-:Y:S01]  /*3480*/  DSETP.GEU.AND P4, PT, R42, UR26, PT ;  /* 0x0000001a2a007e2a */ /* 0x000fe2000bf8e000 */
[----:B------:R-:W-:Y:S01]  /*3490*/  FMUL.FTZ R40, R40, 1 ;  /* 0x3f80000028287820 */ /* 0x000fe20000410000 */
[----:B------:R-:W-:-:S05]  /*34a0*/  FMUL.FTZ R42, R24, 1 ;  /* 0x3f800000182a7820 */ /* 0x000fca0000410000 */
[----:B------:R-:W0:Y:S01]  /*34b0*/  F2F.F64.F32 R48, R26 ;  /* 0x0000001a00307310 */ /* 0x000e220000201800 */
[----:B-1----:R-:W-:-:S07]  /*34c0*/  DSETP.GEU.AND P3, PT, R46, UR26, PT ;  /* 0x0000001a2e007e2a */ /* 0x002fce000bf6e000 */
[----:B------:R1:W0:Y:S08]  /*34d0*/  F2F.F64.F32 R32, R27 ;  /* 0x0000001b00207310 */ /* 0x0002300000201800 */
[----:B------:R-:W0:Y:S01]  /*34e0*/  F2F.F64.F32 R34, R34 ;  /* 0x0000002200227310 */ /* 0x000e220000201800 */
[----:B-1----:R-:W5:Y:S01]  /*34f0*/  LDG.E.128 R24, desc[UR8][R28.64+0x60] ;  /* 0x000060081c187981 */ /* 0x002f62000c1e1d00 */
[----:B------:R-:W-:-:S02]  /*3500*/  FSEL R46, RZ, 1, P6 ;  /* 0x3f800000ff2e7808 */ /* 0x000fc40003000000 */
[----:B------:R-:W-:Y:S01]  /*3510*/  SEL R58, RZ, 0x1, P6 ;  /* 0x00000001ff3a7807 */ /* 0x000fe20003000000 */
[----:B----4-:R-:W-:-:S03]  /*3520*/  DSETP.GEU.AND P6, PT, R44, UR26, PT ;  /* 0x0000001a2c007e2a */ /* 0x010fc6000bfce000 */
[----:B------:R-:W1:Y:S01]  /*3530*/  F2F.F64.F32 R40, R40 ;  /* 0x0000002800287310 */ /* 0x000e620000201800 */
[----:B------:R-:W-:Y:S02]  /*3540*/  FSEL R44, RZ, 1, P5 ;  /* 0x3f800000ff2c7808 */ /* 0x000fe40002800000 */
[----:B------:R-:W-:Y:S01]  /*3550*/  SEL R55, RZ, 0xffffffff, P5 ;  /* 0xffffffffff377807 */ /* 0x000fe20002800000 */
[----:B0-----:R-:W-:Y:S01]  /*3560*/  DSETP.GEU.AND P5, PT, R30, UR26, PT ;  /* 0x0000001a1e007e2a */ /* 0x001fe2000bfae000 */
[----:B------:R-:W-:Y:S02]  /*3570*/  SEL R57, RZ, 0x1, P3 ;  /* 0x00000001ff397807 */ /* 0x000fe40001800000 */
[----:B------:R-:W-:Y:S01]  /*3580*/  FSEL R30, RZ, 1, P3 ;  /* 0x3f800000ff1e7808 */ /* 0x000fe20001800000 */
[----:B------:R-:W-:Y:S01]  /*3590*/  DSETP.GEU.AND P3, PT, R48, UR26, PT ;  /* 0x0000001a30007e2a */ /* 0x000fe2000bf6e000 */
[----:B------:R-:W-:Y:S02]  /*35a0*/  FSEL R31, RZ, 1, P2 ;  /* 0x3f800000ff1f7808 */ /* 0x000fe40001000000 */
[----:B------:R-:W-:Y:S01]  /*35b0*/  SEL R49, RZ, 0xffffffff, P2 ;  /* 0xffffffffff317807 */ /* 0x000fe20001000000 */
[----:B------:R-:W-:Y:S01]  /*35c0*/  DSETP.GEU.AND P2, PT, R32, UR26, PT ;  /* 0x0000001a20007e2a */ /* 0x000fe2000bf4e000 */
[----:B------:R-:W-:-:S02]  /*35d0*/  FSEL R48, RZ, 1, P0 ;  /* 0x3f800000ff307808 */ /* 0x000fc40000000000 */
[----:B------:R-:W-:Y:S01]  /*35e0*/  SEL R54, RZ, 0x1, P0 ;  /* 0x00000001ff367807 */ /* 0x000fe20000000000 */
[----:B------:R-:W-:Y:S01]  /*35f0*/  DSETP.GEU.AND P0, PT, R34, UR26, PT ;  /* 0x0000001a22007e2a */ /* 0x000fe2000bf0e000 */
[----:B------:R-:W4:Y:S01]  /*3600*/  LDG.E.128 R32, desc[UR8][R28.64+0x50] ;  /* 0x000050081c207981 */ /* 0x000f22000c1e1d00 */
[----:B------:R-:W-:Y:S01]  /*3610*/  FMUL.FTZ R50, R50, 1 ;  /* 0x3f80000032327820 */ /* 0x000fe20000410000 */
[----:B------:R-:W-:Y:S02]  /*3620*/  FSEL R47, RZ, 1, P1 ;  /* 0x3f800000ff2f7808 */ /* 0x000fe40000800000 */
[----:B------:R-:W-:Y:S01]  /*3630*/  SEL R60, RZ, 0x1, P1 ;  /* 0x00000001ff3c7807 */ /* 0x000fe20000800000 */
[----:B-1----:R-:W-:Y:S01]  /*3640*/  DSETP.GEU.AND P1, PT, R40, UR26, PT ;  /* 0x0000001a28007e2a */ /* 0x002fe2000bf2e000 */
[----:B------:R-:W2:Y:S08]  /*3650*/  F2F.F64.F32 R42, R42 ;  /* 0x0000002a002a7310 */ /* 0x000eb00000201800 */
[----:B------:R-:W0:Y:S01]  /*3660*/  F2F.F64.F32 R40, R50 ;  /* 0x0000003200287310 */ /* 0x000e220000201800 */
[----:B--2---:R-:W-:-:S02]  /*3670*/  DMUL R42, R8, R42 ;  /* 0x0000002a082a7228 */ /* 0x004fc40000000000 */
[----:B0-----:R-:W-:Y:S01]  /*3680*/  DMUL R40, R10, R40 ;  /* 0x000000280a287228 */ /* 0x001fe20000000000 */
[----:B------:R0:W2:Y:S01]  /*3690*/  LDG.E.128 R8, desc[UR8][R28.64+0x40] ;  /* 0x000040081c087981 */ /* 0x0000a2000c1e1d00 */
[----:B------:R-:W-:-:S04]  /*36a0*/  FMUL.FTZ R47, R47, 1 ;  /* 0x3f8000002f2f7820 */ /* 0x000fc80000410000 */
[----:B0-----:R-:W3:Y:S01]  /*36b0*/  F2F.F64.F32 R28, R47 ;  /* 0x0000002f001c7310 */ /* 0x001ee20000201800 */
[----:B------:R-:W-:Y:S01]  /*36c0*/  FMUL.FTZ R51, R51, 1 ;  /* 0x3f80000033337820 */ /* 0x000fe20000410000 */
[----:B------:R-:W-:Y:S01]  /*36d0*/  FMUL.FTZ R45, R44, 1 ;  /* 0x3f8000002c2d7820 */ /* 0x000fe20000410000 */
[----:B---3--:R-:W-:-:S05]  /*36e0*/  DMUL R12, R12, R28 ;  /* 0x0000001c0c0c7228 */ /* 0x008fca0000000000 */
[----:B------:R-:W0:Y:S01]  /*36f0*/  F2F.F64.F32 R28, R51 ;  /* 0x00000033001c7310 */ /* 0x000e220000201800 */
[----:B------:R-:W-:Y:S01]  /*3700*/  FMUL.FTZ R46, R46, 1 ;  /* 0x3f8000002e2e7820 */ /* 0x000fe20000410000 */
[----:B------:R-:W-:-:S06]  /*3710*/  FMUL.FTZ R47, R31, 1 ;  /* 0x3f8000001f2f7820 */ /* 0x000fcc0000410000 */
[----:B------:R-:W5:Y:S01]  /*3720*/  F2F.F64.F32 R44, R45 ;  /* 0x0000002d002c7310 */ /* 0x000f620000201800 */
[----:B------:R-:W-:Y:S01]  /*3730*/  FMUL.FTZ R50, R30, 1 ;  /* 0x3f8000001e327820 */ /* 0x000fe20000410000 */
[----:B0-----:R-:W-:-:S06]  /*3740*/  DMUL R14, R14, R28 ;  /* 0x0000001c0e0e7228 */ /* 0x001fcc0000000000 */
[----:B------:R-:W0:Y:S08]  /*3750*/  F2F.F64.F32 R28, R46 ;  /* 0x0000002e001c7310 */ /* 0x000e300000201800 */
[----:B------:R-:W1:Y:S01]  /*3760*/  F2F.F64.F32 R30, R47 ;  /* 0x0000002f001e7310 */ /* 0x000e620000201800 */
[----:B-----5:R-:W-:Y:S01]  /*3770*/  DMUL R18, R18, R44 ;  /* 0x0000002c12127228 */ /* 0x020fe20000000000 */
[----:B------:R-:W-:Y:S01]  /*3780*/  FSEL R44, RZ, 1, P2 ;  /* 0x3f800000ff2c7808 */ /* 0x000fe20001000000 */
[----:B0-----:R-:W-:-:S04]  /*3790*/  DMUL R16, R16, R28 ;  /* 0x0000001c10107228 */ /* 0x001fc80000000000 */
[----:B------:R-:W-:Y:S01]  /*37a0*/  FMUL.FTZ R46, R44, 1 ;  /* 0x3f8000002c2e7820 */ /* 0x000fe20000410000 */
[----:B------:R-:W0:Y:S01]  /*37b0*/  F2F.F64.F32 R28, R50 ;  /* 0x00000032001c7310 */ /* 0x000e220000201800 */
[----:B-1----:R-:W-:-:S07]  /*37c0*/  DMUL R22, R22, R30 ;  /* 0x0000001e16167228 */ /* 0x002fce0000000000 */
[----:B------:R-:W1:Y:S01]  /*37d0*/  F2F.F64.F32 R30, R46 ;  /* 0x0000002e001e7310 */ /* 0x000e620000201800 */
[----:B------:R-:W-:-:S05]  /*37e0*/  FSEL R44, RZ, 1, P5 ;  /* 0x3f800000ff2c7808 */ /* 0x000fca0002800000 */
[----:B------:R-:W-:Y:S01]  /*37f0*/  FMUL.FTZ R45, R44, 1 ;  /* 0x3f8000002c2d7820 */ /* 0x000fe20000410000 */
[----:B0-----:R-:W-:Y:S01]  /*3800*/  DMUL R20, R20, R28 ;  /* 0x0000001c14147228 */ /* 0x001fe20000000000 */
[----:B------:R-:W-:Y:S02]  /*3810*/  FSEL R28, RZ, 1, P0 ;  /* 0x3f800000ff1c7808 */ /* 0x000fe40000000000 */
[----:B------:R-:W-:Y:S01]  /*3820*/  FSEL R44, RZ, 1, P3 ;  /* 0x3f800000ff2c7808 */ /* 0x000fe20001800000 */
[----:B-1----:R-:W-:Y:S01]  /*3830*/  DMUL R36, R36, R30 ;  /* 0x0000001e24247228 */ /* 0x002fe20000000000 */
[----:B------:R-:W-:Y:S01]  /*3840*/  F2F.F64.F32 R30, R45 ;  /* 0x0000002d001e7310 */ /* 0x000fe20000201800 */
[----:B------:R-:W-:Y:S02]  /*3850*/  FMUL.FTZ R51, R28, 1 ;  /* 0x3f8000001c337820 */ /* 0x000fe40000410000 */
[----:B------:R-:W-:Y:S01]  /*3860*/  FMUL.FTZ R50, R44, 1 ;  /* 0x3f8000002c327820 */ /* 0x000fe20000410000 */
[----:B------:R-:W-:-:S04]  /*3870*/  FSEL R44, RZ, 1, P4 ;  /* 0x3f800000ff2c7808 */ /* 0x000fc80002000000 */
[----:B------:R-:W0:Y:S01]  /*3880*/  F2F.F64.F32 R28, R51 ;  /* 0x00000033001c7310 */ /* 0x000e220000201800 */
[----:B------:R-:W-:Y:S01]  /*3890*/  FMUL.FTZ R47, R44, 1 ;  /* 0x3f8000002c2f7820 */ /* 0x000fe20000410000 */
[----:B------:R-:W-:Y:S02]  /*38a0*/  FSEL R46, RZ, 1, P1 ;  /* 0x3f800000ff2e7808 */ /* 0x000fe40000800000 */
[----:B------:R-:W-:Y:S01]  /*38b0*/  FSEL R44, RZ, 1, P6 ;  /* 0x3f800000ff2c7808 */ /* 0x000fe20003000000 */
[----:B0-----:R-:W-:-:S03]  /*38c0*/  DMUL R38, R38, R28 ;  /* 0x0000001c26267228 */ /* 0x001fc60000000000 */
[----:B------:R-:W0:Y:S01]  /*38d0*/  F2F.F64.F32 R28, R50 ;  /* 0x00000032001c7310 */ /* 0x000e220000201800 */
[----:B------:R-:W-:Y:S01]  /*38e0*/  FMUL.FTZ R44, R44, 1 ;  /* 0x3f8000002c2c7820 */ /* 0x000fe20000410000 */
[----:B------:R-:W-:Y:S01]  /*38f0*/  IMAD.SHL.U32 R51, R56, 0x100, RZ ;  /* 0x0000010038337824 */ /* 0x000fe200078e00ff */
[----:B------:R-:W-:-:S05]  /*3900*/  DMUL R24, R24, R30 ;  /* 0x0000001e18187228 */ /* 0x000fca0000000000 */
[----:B------:R-:W4:Y:S01]  /*3910*/  F2F.F64.F32 R30, R47 ;  /* 0x0000002f001e7310 */ /* 0x000f220000201800 */
[----:B0-----:R-:W-:Y:S01]  /*3920*/  DMUL R26, R26, R28 ;  /* 0x0000001c1a1a7228 */ /* 0x001fe20000000000 */
[----:B------:R-:W-:Y:S01]  /*3930*/  FMUL.FTZ R28, R48, 1 ;  /* 0x3f800000301c7820 */ /* 0x000fe20000410000 */
[----:B------:R-:W-:-:S05]  /*3940*/  SEL R50, RZ, 0xffffffff, P1 ;  /* 0xffffffffff327807 */ /* 0x000fca0000800000 */
[----:B------:R-:W0:Y:S01]  /*3950*/  F2F.F64.F32 R44, R44 ;  /* 0x0000002c002c7310 */ /* 0x000e220000201800 */
[----:B----4-:R-:W-:Y:S01]  /*3960*/  DMUL R32, R32, R30 ;  /* 0x0000001e20207228 */ /* 0x010fe20000000000 */
[----:B------:R-:W-:-:S06]  /*3970*/  FMUL.FTZ R30, R46, 1 ;  /* 0x3f8000002e1e7820 */ /* 0x000fcc0000410000 */
[----:B------:R-:W2:Y:S01]  /*3980*/  F2F.F64.F32 R30, R30 ;  /* 0x0000001e001e7310 */ /* 0x000ea20000201800 */
[----:B------:R-:W-:Y:S01]  /*3990*/  IMAD.SHL.U32 R56, R49, 0x100, RZ ;  /* 0x0000010031387824 */ /* 0x000fe200078e00ff */
[----:B------:R-:W-:-:S06]  /*39a0*/  LOP3.LUT R48, R51, 0x100, R60, 0xe2, !PT ;  /* 0x0000010033307812 */ /* 0x000fcc00078ee23c */
[----:B------:R-:W1:Y:S01]  /*39b0*/  F2F.F64.F32 R28, R28 ;  /* 0x0000001c001c7310 */ /* 0x000e620000201800 */
[----:B------:R-:W-:Y:S02]  /*39c0*/  SHF.L.U32 R49, R50, 0x8, RZ ;  /* 0x0000000832317819 */ /* 0x000fe400000006ff */
[----:B------:R-:W3:Y:S01]  /*39d0*/  LDC.64 R50, c[0x0][0x2e8] ;  /* 0x0000ba00ff327b82 */ /* 0x000ee20000000a00 */
[----:B0-----:R-:W-:Y:S01]  /*39e0*/  DMUL R34, R34, R44 ;  /* 0x0000002c22227228 */ /* 0x001fe20000000000 */
[----:B------:R-:W-:Y:S01]  /*39f0*/  LOP3.LUT R44, R49, 0x100, R54, 0xe2, !PT ;  /* 0x00000100312c7812 */ /* 0x000fe200078ee236 */
[----:B------:R-:W-:Y:S05]  /*3a00*/  WARPSYNC.ALL ;  /* 0x0000000000007948 */ /* 0x000fea0003800000 */
[----:B------:R-:W-:-:S02]  /*3a10*/  LOP3.LUT R45, R56, 0x100, R57, 0xe2, !PT ;  /* 0x00000100382d7812 */ /* 0x000fc400078ee239 */
[----:B------:R-:W-:Y:S02]  /*3a20*/  SHF.L.U32 R46, R59, 0x8, RZ ;  /* 0x000000083b2e7819 */ /* 0x000fe400000006ff */
[----:B------:R-:W-:Y:S02]  /*3a30*/  SHF.L.U32 R55, R55, 0x8, RZ ;  /* 0x0000000837377819 */ /* 0x000fe400000006ff */
[----:B------:R-:W-:Y:S01]  /*3a40*/  LOP3.LUT R47, R46, 0x100, R61, 0xe2, !PT ;  /* 0x000001002e2f7812 */ /* 0x000fe200078ee23d */
[----:B------:R-:W-:Y:S01]  /*3a50*/  DMUL R12, R12, UR4 ;  /* 0x000000040c0c7c28 */ /* 0x000fe20008000000 */
[----:B------:R-:W-:Y:S01]  /*3a60*/  LOP3.LUT R46, R55, 0x100, R58, 0xe2, !PT ;  /* 0x00000100372e7812 */ /* 0x000fe200078ee23a */
[----:B------:R-:W-:Y:S02]  /*3a70*/  DMUL R14, R14, UR4 ;  /* 0x000000040e0e7c28 */ /* 0x000fe40008000000 */
[----:B------:R-:W-:Y:S02]  /*3a80*/  DMUL R16, R16, UR4 ;  /* 0x0000000410107c28 */ /* 0x000fe40008000000 */
        /* <DEDUP_REMOVED lines=9> */
[----:B------:R-:W-:Y:S01]  /*3b20*/  PRMT R48, R48, 0x1054, R47 ;  /* 0x0000105430307816 */ /* 0x000fe2000000002f */
[----:B--2---:R-:W-:Y:S02]  /*3b30*/  DMUL R30, R10, R30 ;  /* 0x0000001e0a1e7228 */ /* 0x004fe40000000000 */
[----:B------:R-:W-:Y:S01]  /*3b40*/  DMUL R10, R40, UR4 ;  /* 0x00000004280a7c28 */ /* 0x000fe20008000000 */
[----:B------:R-:W-:Y:S01]  /*3b50*/  SEL R40, RZ, 0xffffffff, P6 ;  /* 0xffffffffff287807 */ /* 0x000fe20003000000 */
[----:B-1----:R-:W-:Y:S02]  /*3b60*/  DMUL R28, R8, R28 ;  /* 0x0000001c081c7228 */ /* 0x002fe40000000000 */
[----:B------:R-:W-:-:S02]  /*3b70*/  DMUL R8, R42, UR4 ;  /* 0x000000042a087c28 */ /* 0x000fc40008000000 */
[----:B------:R-:W-:Y:S01]  /*3b80*/  IMAD.SHL.U32 R49, R40, 0x100, RZ ;  /* 0x0000010028317824 */ /* 0x000fe200078e00ff */
[----:B------:R-:W-:Y:S02]  /*3b90*/  SEL R42, RZ, 0x1, P4 ;  /* 0x00000001ff2a7807 */ /* 0x000fe40002000000 */
[----:B------:R-:W-:Y:S02]  /*3ba0*/  SEL R43, RZ, 0xffffffff, P3 ;  /* 0xffffffffff2b7807 */ /* 0x000fe40001800000 */
[----:B------:R-:W-:Y:S02]  /*3bb0*/  LOP3.LUT R40, R49, 0x100, R42, 0xe2, !PT ;  /* 0x0000010031287812 */ /* 0x000fe400078ee22a */
[----:B------:R-:W-:Y:S02]  /*3bc0*/  SEL R41, RZ, 0x1, P5 ;  /* 0x00000001ff297807 */ /* 0x000fe40002800000 */
[----:B------:R-:W-:Y:S02]  /*3bd0*/  SHF.L.U32 R54, R43, 0x8, RZ ;  /* 0x000000082b367819 */ /* 0x000fe400000006ff */
[----:B------:R-:W-:-:S02]  /*3be0*/  SEL R42, RZ, 0xffffffff, P0 ;  /* 0xffffffffff2a7807 */ /* 0x000fc40000000000 */
[----:B------:R-:W-:Y:S02]  /*3bf0*/  LOP3.LUT R41, R54, 0x100, R41, 0xe2, !PT ;  /* 0x0000010036297812 */ /* 0x000fe400078ee229 */
[----:B------:R-:W-:Y:S01]  /*3c00*/  SEL R49, RZ, 0x1, P2 ;  /* 0x00000001ff317807 */ /* 0x000fe20001000000 */
[----:B------:R-:W-:Y:S02]  /*3c10*/  IMAD.SHL.U32 R54, R42, 0x100, RZ ;  /* 0x000001002a367824 */ /* 0x000fe400078e00ff */
[----:B---3--:R-:W-:-:S03]  /*3c20*/  IMAD.WIDE.U32 R42, R52, 0x8, R50 ;  /* 0x00000008342a7825 */ /* 0x008fc600078e0032 */
[----:B------:R-:W-:Y:S02]  /*3c30*/  LOP3.LUT R50, R54, 0x100, R49, 0xe2, !PT ;  /* 0x0000010036327812 */ /* 0x000fe400078ee231 */
[----:B------:R-:W0:Y:S01]  /*3c40*/  LDC R54, c[0x0][RZ] ;  /* 0x00000000ff367b82 */ /* 0x000e220000000800 */
[----:B------:R0:W-:Y:S01]  /*3c50*/  STG.E.128 desc[UR8][R42.64], R8 ;  /* 0x000000082a007986 */ /* 0x0001e2000c101d08 */
[----:B------:R-:W-:Y:S01]  /*3c60*/  ULDC UR7, c[0x0][0xc] ;  /* 0x0000030000077ab9 */ /* 0x000fe20000000800 */
[----:B------:R-:W-:-:S04]  /*3c70*/  IADD3 R56, P0, R52, UR12, RZ ;  /* 0x0000000c34387c10 */ /* 0x000fc8000ff1e0ff */
[----:B------:R-:W-:Y:S01]  /*3c80*/  IADD3.X R57, RZ, UR13, RZ, P0, !PT ;  /* 0x0000000dff397c10 */ /* 0x000fe200087fe4ff */
[----:B------:R-:W-:Y:S02]  /*3c90*/  DMUL R28, R28, UR4 ;  /* 0x000000041c1c7c28 */ /* 0x000fe40008000000 */
[----:B------:R-:W-:Y:S01]  /*3ca0*/  DMUL R30, R30, UR4 ;  /* 0x000000041e1e7c28 */ /* 0x000fe20008000000 */
[----:B0-----:R-:W-:-:S04]  /*3cb0*/  IMAD.SHL.U32 R9, R54, 0x10, RZ ;  /* 0x0000001036097824 */ /* 0x001fc800078e00ff */
[----:B------:R-:W-:-:S05]  /*3cc0*/  IMAD R52, R9, UR7, R52 ;  /* 0x0000000709347c24 */ /* 0x000fca000f8e0234 */
[----:B------:R-:W-:Y:S02]  /*3cd0*/  ISETP.GE.U32.AND P0, PT, R52, UR14, PT ;  /* 0x0000000e34007c0c */ /* 0x000fe4000bf06070 */
[----:B------:R-:W-:Y:S02]  /*3ce0*/  PRMT R51, R50, 0x1054, R41 ;  /* 0x0000105432337816 */ /* 0x000fe40000000029 */
[----:B------:R-:W-:Y:S02]  /*3cf0*/  PRMT R50, R40, 0x1054, R44 ;  /* 0x0000105428327816 */ /* 0x000fe4000000002c */
[----:B------:R-:W-:Y:S01]  /*3d00*/  PRMT R49, R45, 0x1054, R46 ;  /* 0x000010542d317816 */ /* 0x000fe2000000002e */
[----:B------:R-:W-:Y:S04]  /*3d10*/  STG.E.128 desc[UR8][R42.64+0x10], R12 ;  /* 0x0000100c2a007986 */ /* 0x000fe8000c101d08 */
[----:B------:R0:W-:Y:S04]  /*3d20*/  STG.E.128 desc[UR8][R42.64+0x20], R16 ;  /* 0x000020102a007986 */ /* 0x0001e8000c101d08 */
[----:B------:R1:W-:Y:S04]  /*3d30*/  STG.E.128 desc[UR8][R42.64+0x30], R20 ;  /* 0x000030142a007986 */ /* 0x0003e8000c101d08 */
        /* <DEDUP_REMOVED lines=9> */
        .weak           $__internal_135_$__cuda_sm20_dblrcp_rn_slowpath_v3
        .type           $__internal_135_$__cuda_sm20_dblrcp_rn_slowpath_v3,@function
        .size           $__internal_135_$__cuda_sm20_dblrcp_rn_slowpath_v3,(.L_x_11762 - $__internal_135_$__cuda_sm20_dblrcp_rn_slowpath_v3)
$__internal_135_$__cuda_sm20_dblrcp_rn_slowpath_v3:
        /* <DEDUP_REMOVED lines=31> */
.L_x_4734:
        /* <DEDUP_REMOVED lines=11> */
.L_x_4732:
[----:B------:R-:W-:Y:S01]  /*4070*/  ULOP3.LUT UR5, UR7, 0x80000, URZ, 0xfc, !UPT ;  /* 0x0008000007057892 */ /* 0x000fe2000f8efc3f */
[----:B------:R-:W-:-:S11]  /*4080*/  ULDC UR4, c[0x0][0x4a0] ;  /* 0x0001280000047ab9 */ /* 0x000fd60000000800 */
.L_x_4733:
[----:B------:R-:W-:Y:S01]  /*4090*/  IMAD.MOV.U32 R4, RZ, RZ, R14 ;  /* 0x000000ffff047224 */ /* 0x000fe200078e000e */
[----:B------:R-:W-:-:S04]  /*40a0*/  MOV R5, 0x0 ;  /* 0x0000000000057802 */ /* 0x000fc80000000f00 */
[----:B------:R-:W-:Y:S05]  /*40b0*/  RET.REL.NODEC R4 `(_ZN2at6native43_GLOBAL__N__7cc8d1ed_10_Dropout_cu_0e96ed3824fused_dropout_kernel_vecIddjLi1ELi16EbEEvNS_4cuda6detail10TensorInfoIKT_T1_EENS5_IS6_S8_EENS5_IT4_S8_EES8_T0_NS_15PhiloxCudaStateE) ;  /* 0xffffffbc04d07950 */ /* 0x000fea0003c3ffff */
.L_x_4735:
        /* <DEDUP_REMOVED lines=12> */
.L_x_11762:


//--------------------- .text._ZN2at6native18elementwise_kernelILi128ELi4EZNS0_15gpu_kernel_implIZNS0_43_GLOBAL__N__7cc8d1ed_10_Dropout_cu_0e96ed3819masked_scale_kernelIhN3c108BFloat16EfEEvRNS_6TensorERKS7_SA_T1_EUlS6_hE_EEvRNS_18TensorIteratorBaseERKT_EUliE_EEviSB_ --------------------------
	.section	.text._ZN2at6native18elementwise_kernelILi128ELi4EZNS0_15gpu_kernel_implIZNS0_43_GLOBAL__N__7cc8d1ed_10_Dropout_cu_0e96ed3819masked_scale_kernelIhN3c108BFloat16EfEEvRNS_6TensorERKS7_SA_T1_EUlS6_hE_EEvRNS_18TensorIteratorBaseERKT_EUliE_EEviSB_,"ax",@progbits
	.align	128
        .global         _ZN2at6native18elementwise_kernelILi128ELi4EZNS0_15gpu_kernel_implIZNS0_43_GLOBAL__N__7cc8d1ed_10_Dropout_cu_0e96ed3819masked_scale_kernelIhN3c108BFloat16EfEEvRNS_6TensorERKS7_SA_T1_EUlS6_hE_EEvRNS_18TensorIteratorBaseERKT_EUliE_EEviSB_
        .type           _ZN2at6native18elementwise_kernelILi128ELi4EZNS0_15gpu_kernel_implIZNS0_43_GLOBAL__N__7cc8d1ed_10_Dropout_cu_0e96ed3819masked_scale_kernelIhN3c108BFloat16EfEEvRNS_6TensorERKS7_SA_T1_EUlS6_hE_EEvRNS_18TensorIteratorBaseERKT_EUliE_EEviSB_,@function
        .size           _ZN2at6native18elementwise_kernelILi128ELi4EZNS0_15gpu_kernel_implIZNS0_43_GLOBAL__N__7cc8d1ed_10_Dropout_cu_0e96ed3819masked_scale_kernelIhN3c108BFloat16EfEEvRNS_6TensorERKS7_SA_T1_EUlS6_hE_EEvRNS_18TensorIteratorBaseERKT_EUliE_EEviSB_,(.L_x_11764 - _ZN2at6native18elementwise_kernelILi128ELi4EZNS0_15gpu_kernel_implIZNS0_43_GLOBAL__N__7cc8d1ed_10_Dropout_cu_0e96ed3819masked_scale_kernelIhN3c108BFloat16EfEEvRNS_6TensorERKS7_SA_T1_EUlS6_hE_EEvRNS_18TensorIteratorBaseERKT_EUliE_EEviSB_)
        .other          _ZN2at6native18elementwise_kernelILi128ELi4EZNS0_15gpu_kernel_implIZNS0_43_GLOBAL__N__7cc8d1ed_10_Dropout_cu_0e96ed3819masked_scale_kernelIhN3c108BFloat16EfEEvRNS_6TensorERKS7_SA_T1_EUlS6_hE_EEvRNS_18TensorIteratorBaseERKT_EUliE_EEviSB_,@"STO_CUDA_ENTRY STV_DEFAULT"
_ZN2at6native18elementwise_kernelILi128ELi4EZNS0_15gpu_kernel_implIZNS0_43_GLOBAL__N__7cc8d1ed_10_Dropout_cu_0e96ed3819masked_scale_kernelIhN3c108BFloat16EfEEvRNS_6TensorERKS7_SA_T1_EUlS6_hE_EEvRNS_18TensorIteratorBaseERKT_EUliE_EEviSB_:
.text._ZN2at6native18elementwise_kernelILi128ELi4EZNS0_15gpu_kernel_implIZNS0_43_GLOBAL__N__7cc8d1ed_10_Dropout_cu_0e96ed3819masked_scale_kernelIhN3c108BFloat16EfEEvRNS_6TensorERKS7_SA_T1_EUlS6_hE_EEvRNS_18TensorIteratorBaseERKT_EUliE_EEviSB_:
[----:B------:R-:W0:Y:S01]  /*0000*/  LDC R1, c[0x0][0x28] ;  /* 0x00000a00ff017b82 */ /* 0x000e220000000800 */
[----:B------:R-:W1:Y:S01]  /*0010*/  S2R R18, SR_CTAID.X ;  /* 0x0000000000127919 */ /* 0x000e620000002500 */
[----:B------:R-:W-:Y:S01]  /*0020*/  ULDC UR4, c[0x0][0x210] ;  /* 0x0000840000047ab9 */ /* 0x000fe20000000800 */
[----:B------:R-:W-:Y:S01]  /*0030*/  ULDC.64 UR36, c[0x0][0x208] ;  /* 0x0000820000247ab9 */ /* 0x000fe20000000a00 */
[----:B------:R-:W-:Y:S01]  /*0040*/  BSSY B6, `(.L_x_4736) ;  /* 0x0000461000067945 */ /* 0x000fe20003800000 */
[----:B------:R-:W1:Y:S02]  /*0050*/  S2R R23, SR_TID.X ;  /* 0x0000000000177919 */ /* 0x000e640000002100 */
[----:B-1----:R-:W-:-:S05]  /*0060*/  IMAD R19, R18, 0x200, R23 ;  /* 0x0000020012137824 */ /* 0x002fca00078e0217 */
[----:B------:R-:W-:-:S13]  /*0070*/  ISETP.GE.AND P0, PT, R19, UR4, PT ;  /* 0x0000000413007c0c */ /* 0x000fda000bf06270 */
[----:B0-----:R-:W-:Y:S05]  /*0080*/  @P0 BRA `(.L_x_4737) ;  /* 0x0000004400700947 */ /* 0x001fea0003800000 */
[----:B------:R-:W0:Y:S01]  /*0090*/  LDC R6, c[0x0][0x218] ;  /* 0x00008600ff067b82 */ /* 0x000e220000000800 */
[----:B------:R-:W-:Y:S02]  /*00a0*/  IMAD.MOV.U32 R22, RZ, RZ, RZ ;  /* 0x000000ffff167224 */ /* 0x000fe400078e00ff */
[----:B------:R-:W-:Y:S02]  /*00b0*/  IMAD.MOV.U32 R0, RZ, RZ, RZ ;  /* 0x000000ffff007224 */ /* 0x000fe400078e00ff */
[----:B------:R-:W-:Y:S01]  /*00c0*/  IMAD.MOV.U32 R16, RZ, RZ, RZ ;  /* 0x000000ffff107224 */ /* 0x000fe200078e00ff */
[----:B0-----:R-:W-:-:S13]  /*00d0*/  ISETP.NE.AND P0, PT, R6, RZ, PT ;  /* 0x000000ff0600720c */ /* 0x001fda0003f05270 */
[----:B------:R-:W-:Y:S05]  /*00e0*/  @!P0 BRA `(.L_x_4738) ;  /* 0x0000001400788947 */ /* 0x000fea0003800000 */
[----:B------:R-:W-:Y:S01]  /*00f0*/  IMAD.MOV.U32 R2, RZ, RZ, RZ ;  /* 0x000000ffff027224 */ /* 0x000fe200078e00ff */
[----:B------:R-:W-:Y:S01]  /*0100*/  ULDC.64 UR4, c[0x0][0x220] ;  /* 0x0000880000047ab9 */ /* 0x000fe20000000a00 */
[----:B------:R-:W-:Y:S01]  /*0110*/  IMAD.MOV.U32 R3, RZ, RZ, R19 ;  /* 0x000000ffff037224 */ /* 0x000fe200078e0013 */
[----:B------:R-:W-:Y:S01]  /*0120*/  ISETP.NE.AND P0, PT, R6, 0x1, PT ;  /* 0x000000010600780c */ /* 0x000fe20003f05270 */
[----:B------:R-:W-:Y:S01]  /*0130*/  ULDC UR6, c[0x0][0x350] ;  /* 0x0000d40000067ab9 */ /* 0x000fe20000000800 */
[----:B------:R-:W-:Y:S01]  /*0140*/  IMAD.HI.U32 R4, R19, UR4, R2 ;  /* 0x0000000413047c27 */ /* 0x000fe2000f8e0002 */
[----:B------:R-:W-:-:S04]  /*0150*/  ULDC UR4, c[0x0][0x21c] ;  /* 0x0000870000047ab9 */ /* 0x000fc80000000800 */
[----:B------:R-:W-:-:S05]  /*0160*/  SHF.R.U32.HI R5, RZ, UR5, R4 ;  /* 0x00000005ff057c19 */ /* 0x000fca0008011604 */
[----:B------:R-:W-:-:S04]  /*0170*/  IMAD.MOV R0, RZ, RZ, -R5 ;  /* 0x000000ffff007224 */ /* 0x000fc800078e0a05 */
[----:B------:R-:W-:Y:S01]  /*0180*/  IMAD R19, R0, UR4, R19 ;  /* 0x0000000400137c24 */ /* 0x000fe2000f8e0213 */
[----:B------:R-:W-:-:S03]  /*0190*/  ULDC.64 UR4, c[0x0][0x348] ;  /* 0x0000d20000047ab9 */ /* 0x000fc60000000a00 */
[C---:B------:R-:W-:Y:S02]  /*01a0*/  IMAD R16, R19.reuse, UR4, RZ ;  /* 0x0000000413107c24 */ /* 0x040fe4000f8e02ff */
[C---:B------:R-:W-:Y:S02]  /*01b0*/  IMAD R0, R19.reuse, UR5, RZ ;  /* 0x0000000513007c24 */ /* 0x040fe4000f8e02ff */
[----:B------:R-:W-:Y:S01]  /*01c0*/  IMAD R22, R19, UR6, RZ ;  /* 0x0000000613167c24 */ /* 0x000fe2000f8e02ff */
[----:B------:R-:W-:Y:S06]  /*01d0*/  @!P0 BRA `(.L_x_4738) ;  /* 0x00000014003c8947 */ /* 0x000fec0003800000 */
[----:B------:R-:W-:Y:S01]  /*01e0*/  IMAD.MOV.U32 R4, RZ, RZ, RZ ;  /* 0x000000ffff047224 */ /* 0x000fe200078e00ff */
[----:B------:R-:W-:Y:S01]  /*01f0*/  ULDC.64 UR8, c[0x0][0x228] ;  /* 0x00008a0000087ab9 */ /* 0x000fe20000000a00 */
[----:B------:R-:W-:Y:S01]  /*0200*/  ULDC UR4, c[0x0][0x230] ;  /* 0x00008c0000047ab9 */ /* 0x000fe20000000800 */
[----:B------:R-:W-:Y:S01]  /*0210*/  ISETP.NE.AND P0, PT, R6, 0x2, PT ;  /* 0x000000020600780c */ /* 0x000fe20003f05270 */
[----:B------:R-:W-:-:S05]  /*0220*/  IMAD.HI.U32 R2, R5, UR9, R4 ;  /* 0x0000000905027c27 */ /* 0x000fca000f8e0004 */
[----:B------:R-:W-:Y:S01]  /*0230*/  SHF.R.U32.HI R3, RZ, UR4, R2 ;  /* 0x00000004ff037c19 */ /* 0x000fe20008011602 */
[----:B------:R-:W-:-:S04]  /*0240*/  ULDC UR4, c[0x0][0x354] ;  /* 0x0000d50000047ab9 */ /* 0x000fc80000000800 */
[----:B------:R-:W-:-:S04]  /*0250*/  IMAD.MOV R4, RZ, RZ, -R3 ;  /* 0x000000ffff047224 */ /* 0x000fc800078e0a03 */
[----:B------:R-:W-:Y:S01]  /*0260*/  IMAD R5, R4, UR8, R5 ;  /* 0x0000000804057c24 */ /* 0x000fe2000f8e0205 */
[----:B------:R-:W-:-:S03]  /*0270*/  ULDC.64 UR8, c[0x0][0x358] ;  /* 0x0000d60000087ab9 */ /* 0x000fc60000000a00 */
[C---:B------:R-:W-:Y:S02]  /*0280*/  IMAD R22, R5.reuse, UR9, RZ ;  /* 0x0000000905167c24 */ /* 0x040fe4000f8e02ff */
[C---:B------:R-:W-:Y:S02]  /*0290*/  IMAD R16, R5.reuse, UR4, R16 ;  /* 0x0000000405107c24 */ /* 0x040fe4000f8e0210 */
[----:B------:R-:W-:Y:S02]  /*02a0*/  IMAD R0, R5, UR8, R0 ;  /* 0x0000000805007c24 */ /* 0x000fe4000f8e0200 */
[----:B------:R-:W-:Y:S01]  /*02b0*/  IMAD R22, R19, UR6, R22 ;  /* 0x0000000613167c24 */ /* 0x000fe2000f8e0216 */
[----:B------:R-:W-:Y:S06]  /*02c0*/  @!P0 BRA `(.L_x_4738) ;  /* 0x0000001400008947 */ /* 0x000fec0003800000 */
[----:B------:R-:W-:Y:S01]  /*02d0*/  IMAD.MOV.U32 R2, RZ, RZ, RZ ;  /* 0x000000ffff027224 */ /* 0x000fe200078e00ff */
[----:B------:R-:W-:Y:S01]  /*02e0*/  ULDC.64 UR4, c[0x0][0x238] ;  /* 0x00008e0000047ab9 */ /* 0x000fe20000000a00 */
        /* <DEDUP_REMOVED lines=8> */
[C---:B------:R-:W-:Y:S02]  /*0370*/  IMAD R16, R3.reuse, UR4, R16 ;  /* 0x0000000403107c24 */ /* 0x040fe4000f8e0210 */
[C---:B------:R-:W-:Y:S02]  /*0380*/  IMAD R0, R3.reuse, UR5, R0 ;  /* 0x0000000503007c24 */ /* 0x040fe4000f8e0200 */
[----:B------:R-:W-:Y:S01]  /*0390*/  IMAD R22, R3, UR6, R22 ;  /* 0x0000000603167c24 */ /* 0x000fe2000f8e0216 */
        /* <DEDUP_REMOVED lines=297> */
[----:B------:R-:W-:Y:S02]  /*1630*/  ULDC UR6, c[0x0][0x470] ;  /* 0x00011c0000067ab9 */ /* 0x000fe40000000800 */
        /* <DEDUP_REMOVED lines=8> */
[----:B------:R-:W-:-:S07]  /*16c0*/  IMAD R22, R3, UR6, R22 ;  /* 0x0000000603167c24 */ /* 0x000fce000f8e0216 */
.L_x_4738:
[----:B------:R-:W0:Y:S01]  /*16d0*/  LDC.U8 R5, c[0x0][0x4a1] ;  /* 0x00012840ff057b82 */ /* 0x000e220000000000 */
[----:B------:R-:W-:Y:S01]  /*16e0*/  ULDC.64 UR4, c[0x0][0x478] ;  /* 0x00011e0000047ab9 */ /* 0x000fe20000000a00 */
[----:B------:R-:W-:Y:S01]  /*16f0*/  ULDC.64 UR6, c[0x0][0x480] ;  /* 0x0001200000067ab9 */ /* 0x000fe20000000a00 */
[----:B------:R-:W-:Y:S02]  /*1700*/  IADD3 R16, P1, R16, UR4, RZ ;  /* 0x0000000410107c10 */ /* 0x000fe4000ff3e0ff */
[----:B------:R-:W-:-:S03]  /*1710*/  IADD3 R2, P2, R0, UR6, RZ ;  /* 0x0000000600027c10 */ /* 0x000fc6000ff5e0ff */
[----:B------:R-:W-:Y:S02]  /*1720*/  IMAD.X R17, RZ, RZ, UR5, P1 ;  /* 0x00000005ff117e24 */ /* 0x000fe400088e06ff */
[----:B------:R-:W-:Y:S01]  /*1730*/  IMAD.X R3, RZ, RZ, UR7, P2 ;  /* 0x00000007ff037e24 */ /* 0x000fe200090e06ff */
[----:B0-----:R-:W-:-:S04]  /*1740*/  PRMT R4, R5, 0x9910, RZ ;  /* 0x0000991005047816 */ /* 0x001fc800000000ff */
[----:B------:R-:W-:-:S13]  /*1750*/  ISETP.GT.AND P0, PT, R4, 0x9, PT ;  /* 0x000000090400780c */ /* 0x000fda0003f04270 */
[----:B------:R-:W-:Y:S05]  /*1760*/  @P0 BRA `(.L_x_4739) ;  /* 0x0000000400300947 */ /* 0x000fea0003800000 */
[----:B------:R-:W-:-:S13]  /*1770*/  ISETP.GT.AND P0, PT, R4, 0x4, PT ;  /* 0x000000040400780c */ /* 0x000fda0003f04270 */
[----:B------:R-:W-:Y:S05]  /*1780*/  @P0 BRA `(.L_x_4740) ;  /* 0x0000000000940947 */ /* 0x000fea0003800000 */
[----:B------:R-:W-:-:S13]  /*1790*/  ISETP.GT.AND P0, PT, R4, 0x1, PT ;  /* 0x000000010400780c */ /* 0x000fda0003f04270 */
[----:B------:R-:W-:Y:S05]  /*17a0*/  @P0 BRA `(.L_x_4741) ;  /* 0x0000000000380947 */ /* 0x000fea0003800000 */
[----:B------:R-:W-:-:S13]  /*17b0*/  ISETP.NE.AND P0, PT, R5, RZ, PT ;  /* 0x000000ff0500720c */ /* 0x000fda0003f05270 */
[----:B------:R-:W-:Y:S05]  /*17c0*/  @!P0 BRA `(.L_x_4742) ;  /* 0x00000000001c8947 */ /* 0x000fea0003800000 */
[----:B------:R-:W-:-:S13]  /*17d0*/  ISETP.NE.AND P0, PT, R4, 0x1, PT ;  /* 0x000000010400780c */ /* 0x000fda0003f05270 */
[----:B------:R-:W-:Y:S05]  /*17e0*/  @P0 BRA `(.L_x_4743) ;  /* 0x0000000c00840947 */ /* 0x000fea0003800000 */
[----:B------:R-:W2:Y:S02]  /*17f0*/  LDG.E.S8 R2, desc[UR36][R2.64] ;  /* 0x0000002402027981 */ /* 0x000ea4000c1e1300 */
[----:B--2---:R-:W0:Y:S02]  /*1800*/  I2F.S16 R0, R2 ;  /* 0x0000000200007306 */ /* 0x004e240000101400 */
[----:B0-----:R-:W-:-:S04]  /*1810*/  F2FP.BF16.F32.PACK_AB R0, RZ, R0 ;  /* 0x00000000ff00723e */ /* 0x001fc800000010ff */
[----:B------:R-:W-:Y:S01]  /*1820*/  PRMT R19, R0, 0x7610, R19 ;  /* 0x0000761000137816 */ /* 0x000fe20000000013 */
[----:B------:R-:W-:Y:S06]  /*1830*/  BRA `(.L_x_4744) ;  /* 0x0000000c00dc7947 */ /* 0x000fec0003800000 */
.L_x_4742:
[----:B------:R-:W2:Y:S02]  /*1840*/  LDG.E.U8 R2, desc[UR36][R2.64] ;  /* 0x0000002402027981 */ /* 0x000ea4000c1e1100 */
[----:B--2---:R-:W-:-:S04]  /*1850*/  I2FP.F32.U32 R0, R2 ;  /* 0x0000000200007245 */ /* 0x004fc80000201000 */
[----:B------:R-:W-:-:S04]  /*1860*/  F2FP.BF16.F32.PACK_AB R0, RZ, R0 ;  /* 0x00000000ff00723e */ /* 0x000fc800000010ff */
[----:B------:R-:W-:Y:S01]  /*1870*/  PRMT R19, R0, 0x7610, R19 ;  /* 0x0000761000137816 */ /* 0x000fe20000000013 */
[----:B------:R-:W-:Y:S06]  /*1880*/  BRA `(.L_x_4744) ;  /* 0x0000000c00c87947 */ /* 0x000fec0003800000 */
.L_x_4741:
[----:B------:R-:W-:-:S13]  /*1890*/  ISETP.NE.AND P0, PT, R4, 0x2, PT ;  /* 0x000000020400780c */ /* 0x000fda0003f05270 */
[----:B------:R-:W-:Y:S05]  /*18a0*/  @!P0 BRA `(.L_x_4745) ;  /* 0x0000000000388947 */ /* 0x000fea0003800000 */
[----:B------:R-:W-:-:S13]  /*18b0*/  ISETP.NE.AND P0, PT, R4, 0x3, PT ;  /* 0x000000030400780c */ /* 0x000fda0003f05270 */
[----:B------:R-:W-:Y:S05]  /*18c0*/  @!P0 BRA `(.L_x_4746) ;  /* 0x00000000001c8947 */ /* 0x000fea0003800000 */
[----:B------:R-:W-:-:S13]  /*18d0*/  ISETP.NE.AND P0, PT, R4, 0x4, PT ;  /* 0x000000040400780c */ /* 0x000fda0003f05270 */
[----:B------:R-:W-:Y:S05]  /*18e0*/  @P0 BRA `(.L_x_4743) ;  /* 0x0000000c00440947 */ /* 0x000fea0003800000 */
[----:B------:R-:W2:Y:S02]  /*18f0*/  LDG.E.64 R2, desc[UR36][R2.64] ;  /* 0x0000002402027981 */ /* 0x000ea4000c1e1b00 */
[----:B--2---:R-:W0:Y:S02]  /*1900*/  I2F.S64 R0, R2 ;  /* 0x0000000200007312 */ /* 0x004e240000301400 */
[----:B0-----:R-:W-:-:S04]  /*1910*/  F2FP.BF16.F32.PACK_AB R0, RZ, R0 ;  /* 0x00000000ff00723e */ /* 0x001fc800000010ff */
[----:B------:R-:W-:Y:S01]  /*1920*/  PRMT R19, R0, 0x7610, R19 ;  /* 0x0000761000137816 */ /* 0x000fe20000000013 */
[----:B------:R-:W-:Y:S06]  /*1930*/  BRA `(.L_x_4744) ;  /* 0x0000000c009c7947 */ /* 0x000fec0003800000 */
.L_x_4746:
[----:B------:R-:W2:Y:S02]  /*1940*/  LDG.E R2, desc[UR36][R2.64] ;  /* 0x0000002402027981 */ /* 0x000ea4000c1e1900 */
[----:B--2---:R-:W-:-:S04]  /*1950*/  I2FP.F32.S32 R0, R2 ;  /* 0x0000000200007245 */ /* 0x004fc80000201400 */
[----:B------:R-:W-:-:S04]  /*1960*/  F2FP.BF16.F32.PACK_AB R0, RZ, R0 ;  /* 0x00000000ff00723e */ /* 0x000fc800000010ff */
[----:B------:R-:W-:Y:S01]  /*1970*/  PRMT R19, R0, 0x7610, R19 ;  /* 0x0000761000137816 */ /* 0x000fe20000000013 */
[----:B------:R-:W-:Y:S06]  /*1980*/  BRA `(.L_x_4744) ;  /* 0x0000000c00887947 */ /* 0x000fec0003800000 */
.L_x_4745:
[----:B------:R-:W2:Y:S02]  /*1990*/  LDG.E.U16 R2, desc[UR36][R2.64] ;  /* 0x0000002402027981 */ /* 0x000ea4000c1e1500 */
[----:B--2---:R-:W0:Y:S02]  /*19a0*/  I2F.S16 R0, R2 ;  /* 0x0000000200007306 */ /* 0x004e240000101400 */
[----:B0-----:R-:W-:-:S04]  /*19b0*/  F2FP.BF16.F32.PACK_AB R0, RZ, R0 ;  /* 0x00000000ff00723e */ /* 0x001fc800000010ff */
[----:B------:R-:W-:Y:S01]  /*19c0*/  PRMT R19, R0, 0x7610, R19 ;  /* 0x0000761000137816 */ /* 0x000fe20000000013 */
[----:B------:R-:W-:Y:S06]  /*19d0*/  BRA `(.L_x_4744) ;  /* 0x0000000c00747947 */ /* 0x000fec0003800000 */
.L_x_4740:
[----:B------:R-:W-:-:S13]  /*19e0*/  ISETP.GT.AND P0, PT, R4, 0x6, PT ;  /* 0x000000060400780c */ /* 0x000fda0003f04270 */
[----:B------:R-:W-:Y:S05]  /*19f0*/  @P0 BRA `(.L_x_4747) ;  /* 0x0000000000300947 */ /* 0x000fea0003800000 */
[----:B------:R-:W-:-:S13]  /*1a00*/  ISETP.NE.AND P0, PT, R4, 0x5, PT ;  /* 0x000000050400780c */ /* 0x000fda0003f05270 */
[----:B------:R-:W-:Y:S05]  /*1a10*/  @!P0 BRA `(.L_x_4748) ;  /* 0x0000000000148947 */ /* 0x000fea0003800000 */
[----:B------:R-:W-:-:S13]  /*1a20*/  ISETP.NE.AND P0, PT, R4, 0x6, PT ;  /* 0x000000060400780c */ /* 0x000fda0003f05270 */
[----:B------:R-:W-:Y:S05]  /*1a30*/  @P0 BRA `(.L_x_4743) ;  /* 0x0000000800f00947 */ /* 0x000fea0003800000 */
[----:B------:R-:W2:Y:S02]  /*1a40*/  LDG.E R2, desc[UR36][R2.64] ;  /* 0x0000002402027981 */ /* 0x000ea4000c1e1900 */
[----:B--2---:R-:W-:Y:S01]  /*1a50*/  F2FP.BF16.F32.PACK_AB R19, RZ, R2 ;  /* 0x00000002ff13723e */ /* 0x004fe200000010ff */
[----:B------:R-:W-:Y:S06]  /*1a60*/  BRA `(.L_x_4744) ;  /* 0x0000000c00507947 */ /* 0x000fec0003800000 */
.L_x_4748:
[----:B------:R-:W2:Y:S02]  /*1a70*/  LDG.E.U16 R0, desc[UR36][R2.64] ;  /* 0x0000002402007981 */ /* 0x000ea4000c1e1500 */
[----:B--2---:R-:W-:-:S05]  /*1a80*/  HADD2.F32 R0, -RZ, R0.H0_H0 ;  /* 0x20000000ff007230 */ /* 0x004fca0000004100 */
[----:B------:R-:W-:-:S04]  /*1a90*/  F2FP.BF16.F32.PACK_AB R0, RZ, R0 ;  /* 0x00000000ff00723e */ /* 0x000fc800000010ff */
[----:B------:R-:W-:Y:S01]  /*1aa0*/  PRMT R19, R0, 0x7610, R19 ;  /* 0x0000761000137816 */ /* 0x000fe20000000013 */
[----:B------:R-:W-:Y:S06]  /*1ab0*/  BRA `(.L_x_4744) ;  /* 0x0000000c003c7947 */ /* 0x000fec0003800000 */
.L_x_4747:
[----:B------:R-:W-:-:S13]  /*1ac0*/  ISETP.NE.AND P0, PT, R4, 0x7, PT ;  /* 0x000000070400780c */ /* 0x000fda0003f05270 */
[----:B------:R-:W-:Y:S05]  /*1ad0*/  @!P0 BRA `(.L_x_4749) ;  /* 0x0000000000308947 */ /* 0x000fea0003800000 */
[----:B------:R-:W-:-:S13]  /*1ae0*/  ISETP.NE.AND P0, PT, R4, 0x8, PT ;  /* 0x000000080400780c */ /* 0x000fda0003f05270 */
[----:B------:R-:W-:Y:S05]  /*1af0*/  @!P0 BRA `(.L_x_4750) ;  /* 0x0000000000148947 */ /* 0x000fea0003800000 */
[----:B------:R-:W-:-:S13]  /*1b00*/  ISETP.NE.AND P0, PT, R4, 0x9, PT ;  /* 0x000000090400780c */ /* 0x000fda0003f05270 */
[----:B------:R-:W-:Y:S05]  /*1b10*/  @P0 BRA `(.L_x_4743) ;  /* 0x0000000800b80947 */ /* 0x000fea0003800000 */
[----:B------:R-:W2:Y:S02]  /*1b20*/  LDG.E R2, desc[UR36][R2.64] ;  /* 0x0000002402027981 */ /* 0x000ea4000c1e1900 */
[----:B--2---:R-:W-:Y:S01]  /*1b30*/  F2FP.BF16.F32.PACK_AB R19, RZ, R2 ;  /* 0x00000002ff13723e */ /* 0x004fe200000010ff */
[----:B------:R-:W-:Y:S06]  /*1b40*/  BRA `(.L_x_4744) ;  /* 0x0000000c00187947 */ /* 0x000fec0003800000 */
.L_x_4750:
[----:B------:R-:W2:Y:S02]  /*1b50*/  LDG.E.U16 R2, desc[UR36][R2.64] ;  /* 0x0000002402027981 */ /* 0x000ea4000c1e1500 */
[----:B--2---:R-:W-:-:S05]  /*1b60*/  HADD2.F32 R0, -RZ, R2.H0_H0 ;  /* 0x20000002ff007230 */ /* 0x004fca0000004100 */
[----:B------:R-:W-:-:S04]  /*1b70*/  F2FP.BF16.F32.PACK_AB R0, RZ, R0 ;  /* 0x00000000ff00723e */ /* 0x000fc800000010ff */
[----:B------:R-:W-:Y:S01]  /*1b80*/  PRMT R19, R0, 0x7610, R19 ;  /* 0x0000761000137816 */ /* 0x000fe20000000013 */
[----:B------:R-:W-:Y:S06]  /*1b90*/  BRA `(.L_x_4744) ;  /* 0x0000000c00047947 */ /* 0x000fec0003800000 */
.L_x_4749:
[----:B------:R-:W2:Y:S01]  /*1ba0*/  LDG.E.64 R2, desc[UR36][R2.64] ;  /* 0x0000002402027981 */ /* 0x000ea2000c1e1b00 */
[----:B------:R-:W-:Y:S01]  /*1bb0*/  UMOV UR4, 0xf0000000 ;  /* 0xf000000000047882 */ /* 0x000fe20000000000 */
[----:B------:R-:W-:Y:S01]  /*1bc0*/  UMOV UR5, 0x380fffff ;  /* 0x380fffff00057882 */ /* 0x000fe20000000000 */
[----:B--2---:R-:W0:Y:S01]  /*1bd0*/  F2F.F32.F64 R0, R2 ;  /* 0x0000000200007310 */ /* 0x004e220000301000 */
[----:B------:R-:W-:-:S14]  /*1be0*/  DSETP.GEU.AND P0, PT, |R2|, UR4, PT ;  /* 0x0000000402007e2a */ /* 0x000fdc000bf0e200 */
[----:B0-----:R-:W-:-:S05]  /*1bf0*/  @!P0 FMUL R0, R0, 1.175494350822287508e-38 ;  /* 0x0080000000008820 */ /* 0x001fca0000400000 */
[----:B------:R-:W-:-:S04]  /*1c00*/  F2FP.BF16.F32.PACK_AB R0, RZ, R0 ;  /* 0x00000000ff00723e */ /* 0x000fc800000010ff */
[----:B------:R-:W-:Y:S01]  /*1c10*/  PRMT R19, R0, 0x7610, R19 ;  /* 0x0000761000137816 */ /* 0x000fe20000000013 */
[----:B------:R-:W-:Y:S06]  /*1c20*/  BRA `(.L_x_4744) ;  /* 0x0000000800e07947 */ /* 0x000fec0003800000 */
.L_x_4739:
[----:B------:R-:W-:-:S13]  /*1c30*/  ISETP.GT.AND P0, PT, R4, 0x18, PT ;  /* 0x000000180400780c */ /* 0x000fda0003f04270 */
[----:B------:R-:W-:Y:S05]  /*1c40*/  @P0 BRA `(.L_x_4751) ;  /* 0x0000000400080947 */ /* 0x000fea0003800000 */
[----:B------:R-:W-:-:S13]  /*1c50*/  ISETP.GT.AND P0, PT, R4, 0xe, PT ;  /* 0x0000000e0400780c */ /* 0x000fda0003f04270 */
[----:B------:R-:W-:Y:S05]  /*1c60*/  @P0 BRA `(.L_x_4752) ;  /* 0x00000000004c0947 */ /* 0x000fea0003800000 */
[----:B------:R-:W-:-:S13]  /*1c70*/  ISETP.NE.AND P0, PT, R4, 0xa, PT ;  /* 0x0000000a0400780c */ /* 0x000fda0003f05270 */
[----:B------:R-:W-:Y:S05]  /*1c80*/  @!P0 BRA `(.L_x_4753) ;  /* 0x0000000000208947 */ /* 0x000fea0003800000 */
[----:B------:R-:W-:-:S13]  /*1c90*/  ISETP.NE.AND P0, PT, R4, 0xb, PT ;  /* 0x0000000b0400780c */ /* 0x000fda0003f05270 */
[----:B------:R-:W-:Y:S05]  /*1ca0*/  @P0 BRA `(.L_x_4743) ;  /* 0x0000000800540947 */ /* 0x000fea0003800000 */
[----:B------:R-:W2:Y:S02]  /*1cb0*/  LDG.E.U8 R2, desc[UR36][R2.64] ;  /* 0x0000002402027981 */ /* 0x000ea4000c1e1100 */
[----:B--2---:R-:W-:-:S04]  /*1cc0*/  ISETP.NE.AND P0, PT, R2, RZ, PT ;  /* 0x000000ff0200720c */ /* 0x004fc80003f05270 */
[----:B------:R-:W-:-:S04]  /*1cd0*/  FSEL R0, RZ, 1, !P0 ;  /* 0x3f800000ff007808 */ /* 0x000fc80004000000 */
[----:B------:R-:W-:-:S04]  /*1ce0*/  F2FP.BF16.F32.PACK_AB R0, RZ, R0 ;  /* 0x00000000ff00723e */ /* 0x000fc800000010ff */
[----:B------:R-:W-:Y:S01]  /*1cf0*/  PRMT R19, R0, 0x7610, R19 ;  /* 0x0000761000137816 */ /* 0x000fe20000000013 */
[----:B------:R-:W-:Y:S06]  /*1d00*/  BRA `(.L_x_4744) ;  /* 0x0000000800a87947 */ /* 0x000fec0003800000 */
.L_x_4753:
        /* <DEDUP_REMOVED lines=9> */
.L_x_4752:
[----:B------:R-:W-:-:S13]  /*1da0*/  ISETP.NE.AND P0, PT, R4, 0xf, PT ;  /* 0x0000000f0400780c */ /* 0x000fda0003f05270 */
[----:B------:R-:W-:Y:S05]  /*1db0*/  @!P0 BRA `(.L_x_4754) ;  /* 0x0000000000a48947 */ /* 0x000fea0003800000 */
[----:B------:R-:W-:-:S13]  /*1dc0*/  ISETP.NE.AND P0, PT, R4, 0x17, PT ;  /* 0x000000170400780c */ /* 0x000fda0003f05270 */
[----:B------:R-:W-:Y:S05]  /*1dd0*/  @!P0 BRA `(.L_x_4755) ;  /* 0x0000000000608947 */ /* 0x000fea0003800000 */
[----:B------:R-:W-:-:S13]  /*1de0*/  ISETP.NE.AND P0, PT, R4, 0x18, PT ;  /* 0x000000180400780c */ /* 0x000fda0003f05270 */
[----:B------:R-:W-:Y:S05]  /*1df0*/  @P0 BRA `(.L_x_4743) ;  /* 0x0000000800000947 */ /* 0x000fea0003800000 */
[----:B------:R-:W2:Y:S01]  /*1e00*/  LDG.E.U8 R0, desc[UR36][R2.64] ;  /* 0x0000002402007981 */ /* 0x000ea2000c1e1100 */
[----:B------:R-:W-:Y:S02]  /*1e10*/  IMAD.MOV.U32 R8, RZ, RZ, -0x800000 ;  /* 0xff800000ff087424 */ /* 0x000fe400078e00ff */
[----:B--2---:R-:W-:-:S05]  /*1e20*/  IMAD.SHL.U32 R0, R0, 0x1000000, RZ ;  /* 0x0100000000007824 */ /* 0x004fca00078e00ff */
[----:B------:R-:W-:-:S04]  /*1e30*/  LOP3.LUT R4, R0, 0x7f000000, RZ, 0xc0, !PT ;  /* 0x7f00000000047812 */ /* 0x000fc800078ec0ff */
[----:B------:R-:W0:Y:S01]  /*1e40*/  FLO.U32 R5, R4 ;  /* 0x0000000400057300 */ /* 0x000e2200000e0000 */
[C---:B------:R-:W-:Y:S02]  /*1e50*/  VIADD R6, R4.reuse, 0x1000000 ;  /* 0x0100000004067836 */ /* 0x040fe40000000000 */
[----:B------:R-:W-:-:S03]  /*1e60*/  VIADD R2, R4, 0xffffffff ;  /* 0xffffffff04027836 */ /* 0x000fc60000000000 */
[----:B------:R-:W-:Y:S02]  /*1e70*/  SHF.R.S32.HI R6, RZ, 0x8, R6 ;  /* 0x00000008ff067819 */ /* 0x000fe40000011406 */
[----:B------:R-:W-:Y:S02]  /*1e80*/  SHF.R.S32.HI R2, RZ, 0x1f, R2 ;  /* 0x0000001fff027819 */ /* 0x000fe40000011402 */
[----:B0-----:R-:W-:-:S04]  /*1e90*/  IADD3 R5, -R5, 0x1f, RZ ;  /* 0x0000001f05057810 */ /* 0x001fc80007ffe1ff */
[C---:B------:R-:W-:Y:S01]  /*1ea0*/  ISETP.GT.U32.AND P0, PT, R5.reuse, 0x4, PT ;  /* 0x000000040500780c */ /* 0x040fe20003f04070 */
[----:B------:R-:W-:-:S05]  /*1eb0*/  VIADD R5, R5, 0xfffffffc ;  /* 0xfffffffc05057836 */ /* 0x000fca0000000000 */
[----:B------:R-:W-:-:S05]  /*1ec0*/  SEL R5, R5, RZ, P0 ;  /* 0x000000ff05057207 */ /* 0x000fca0000000000 */
[----:B------:R-:W-:Y:S01]  /*1ed0*/  IMAD R8, R5, R8, 0x3c000000 ;  /* 0x3c00000005087424 */ /* 0x000fe200078e0208 */
[----:B------:R-:W-:-:S04]  /*1ee0*/  SHF.L.U32 R5, R4, R5, RZ ;  /* 0x0000000504057219 */ /* 0x000fc800000006ff */
[----:B------:R-:W-:-:S04]  /*1ef0*/  LEA.HI R5, R5, R8, RZ, 0x1c ;  /* 0x0000000805057211 */ /* 0x000fc800078fe0ff */
[----:B------:R-:W-:-:S04]  /*1f00*/  LOP3.LUT R5, R5, 0x7f800000, R6, 0xf8, !PT ;  /* 0x7f80000005057812 */ /* 0x000fc800078ef806 */
[----:B------:R-:W-:-:S04]  /*1f10*/  LOP3.LUT R5, R5, R2, RZ, 0x30, !PT ;  /* 0x0000000205057212 */ /* 0x000fc800078e30ff */
[----:B------:R-:W-:-:S04]  /*1f20*/  LOP3.LUT R5, R5, 0x80000000, R0, 0xf8, !PT ;  /* 0x8000000005057812 */ /* 0x000fc800078ef800 */
[----:B------:R-:W-:-:S04]  /*1f30*/  F2FP.BF16.F32.PACK_AB R5, RZ, R5 ;  /* 0x00000005ff05723e */ /* 0x000fc800000010ff */
[----:B------:R-:W-:Y:S01]  /*1f40*/  PRMT R19, R5, 0x7610, R19 ;  /* 0x0000761005137816 */ /* 0x000fe20000000013 */
[----:B------:R-:W-:Y:S06]  /*1f50*/  BRA `(.L_x_4744) ;  /* 0x0000000800147947 */ /* 0x000fec0003800000 */
.L_x_4755:
[----:B------:R-:W2:Y:S02]  /*1f60*/  LDG.E.U8 R2, desc[UR36][R2.64] ;  /* 0x0000002402027981 */ /* 0x000ea4000c1e1100 */
[C---:B--2---:R-:W-:Y:S02]  /*1f70*/  IMAD.SHL.U32 R0, R2.reuse, 0x2000000, RZ ;  /* 0x0200000002007824 */ /* 0x044fe400078e00ff */
[----:B------:R-:W-:-:S03]  /*1f80*/  IMAD.SHL.U32 R5, R2, 0x1000000, RZ ;  /* 0x0100000002057824 */ /* 0x000fc600078e00ff */
[----:B------:R-:W-:-:S13]  /*1f90*/  ISETP.GE.U32.AND P0, PT, R0, 0x8000000, PT ;  /* 0x080000000000780c */ /* 0x000fda0003f06070 */
[C---:B------:R-:W-:Y:S02]  /*1fa0*/  @!P0 IMAD.SHL.U32 R0, R2.reuse, 0x100, RZ ;  /* 0x0000010002008824 */ /* 0x040fe400078e00ff */
[----:B------:R-:W-:-:S03]  /*1fb0*/  @P0 IMAD.SHL.U32 R4, R2, 0x200000, RZ ;  /* 0x0020000002040824 */ /* 0x000fc600078e00ff */
[----:B------:R-:W-:Y:S02]  /*1fc0*/  @!P0 LOP3.LUT R0, R0, 0x7f00, RZ, 0xc0, !PT ;  /* 0x00007f0000008812 */ /* 0x000fe400078ec0ff */
[----:B------:R-:W-:Y:S02]  /*1fd0*/  @P0 LOP3.LUT R4, R4, 0x70000000, RZ, 0xfc, !PT ;  /* 0x7000000004040812 */ /* 0x000fe400078efcff */
[----:B------:R-:W-:-:S03]  /*1fe0*/  @!P0 LOP3.LUT R0, R0, 0x3f000000, RZ, 0xfc, !PT ;  /* 0x3f00000000008812 */ /* 0x000fc600078efcff */
[----:B------:R-:W-:Y:S02]  /*1ff0*/  @P0 FMUL.FTZ R4, R4, 1.9259299443872358531e-34 ;  /* 0x0780000004040820 */ /* 0x000fe40000410000 */
[----:B------:R-:W-:-:S05]  /*2000*/  @!P0 FADD.FTZ R4, R0, -0.5 ;  /* 0xbf00000000048421 */ /* 0x000fca0000010000 */
[----:B------:R-:W-:-:S04]  /*2010*/  LOP3.LUT R4, R4, 0x80000000, R5, 0xf8, !PT ;  /* 0x8000000004047812 */ /* 0x000fc800078ef805 */
[----:B------:R-:W-:-:S04]  /*2020*/  F2FP.BF16.F32.PACK_AB R4, RZ, R4 ;  /* 0x00000004ff04723e */ /* 0x000fc800000010ff */
[----:B------:R-:W-:Y:S01]  /*2030*/  PRMT R19, R4, 0x7610, R19 ;  /* 0x0000761004137816 */ /* 0x000fe20000000013 */
[----:B------:R-:W-:Y:S06]  /*2040*/  BRA `(.L_x_4744) ;  /* 0x0000000400d87947 */ /* 0x000fec0003800000 */
.L_x_4754:
[----:B------:R0:W5:Y:S01]  /*2050*/  LDG.E.U16 R19, desc[UR36][R2.64] ;  /* 0x0000002402137981 */ /* 0x000162000c1e1500 */
[----:B------:R-:W-:Y:S05]  /*2060*/  BRA `(.L_x_4744) ;  /* 0x0000000400d07947 */ /* 0x000fea0003800000 */
.L_x_4751:
[----:B------:R-:W-:-:S13]  /*2070*/  ISETP.GT.AND P0, PT, R4, 0x1b, PT ;  /* 0x0000001b0400780c */ /* 0x000fda0003f04270 */
[----:B------:R-:W-:Y:S05]  /*2080*/  @P0 BRA `(.L_x_4756) ;  /* 0x0000000400140947 */ /* 0x000fea0003800000 */
[----:B------:R-:W-:-:S13]  /*2090*/  ISETP.NE.AND P0, PT, R4, 0x19, PT ;  /* 0x000000190400780c */ /* 0x000fda0003f05270 */
[----:B------:R-:W-:Y:S05]  /*20a0*/  @!P0 BRA `(.L_x_4757) ;  /* 0x0000000000988947 */ /* 0x000fea0003800000 */
[----:B------:R-:W-:-:S13]  /*20b0*/  ISETP.NE.AND P0, PT, R4, 0x1a, PT ;  /* 0x0000001a0400780c */ /* 0x000fda0003f05270 */
[----:B------:R-:W-:Y:S05]  /*20c0*/  @!P0 BRA `(.L_x_4758) ;  /* 0x00000000001c8947 */ /* 0x000fea0003800000 */
[----:B------:R-:W-:-:S13]  /*20d0*/  ISETP.NE.AND P0, PT, R4, 0x1b, PT ;  /* 0x0000001b0400780c */ /* 0x000fda0003f05270 */
[----:B------:R-:W-:Y:S05]  /*20e0*/  @P0 BRA `(.L_x_4743) ;  /* 0x0000000400440947 */ /* 0x000fea0003800000 */
[----:B------:R-:W2:Y:S02]  /*20f0*/  LDG.E.U16 R0, desc[UR36][R2.64] ;  /* 0x0000002402007981 */ /* 0x000ea4000c1e1500 */
[----:B--2---:R-:W-:-:S04]  /*2100*/  I2FP.F32.U32 R0, R0 ;  /* 0x0000000000007245 */ /* 0x004fc80000201000 */
[----:B------:R-:W-:-:S04]  /*2110*/  F2FP.BF16.F32.PACK_AB R0, RZ, R0 ;  /* 0x00000000ff00723e */ /* 0x000fc800000010ff */
[----:B------:R-:W-:Y:S01]  /*2120*/  PRMT R19, R0, 0x7610, R19 ;  /* 0x0000761000137816 */ /* 0x000fe20000000013 */
[----:B------:R-:W-:Y:S06]  /*2130*/  BRA `(.L_x_4744) ;  /* 0x00000004009c7947 */ /* 0x000fec0003800000 */
.L_x_4758:
[----:B------:R-:W2:Y:S01]  /*2140*/  LDG.E.U8 R2, desc[UR36][R2.64] ;  /* 0x0000002402027981 */ /* 0x000ea2000c1e1100 */
[----:B------:R-:W-:Y:S01]  /*2150*/  BSSY B0, `(.L_x_4759) ;  /* 0x0000018000007945 */ /* 0x000fe20003800000 */
[----:B------:R-:W-:Y:S01]  /*2160*/  IMAD.MOV.U32 R0, RZ, RZ, RZ ;  /* 0x000000ffff007224 */ /* 0x000fe200078e00ff */
[----:B--2---:R-:W-:-:S13]  /*2170*/  ISETP.NE.AND P0, PT, R2, RZ, PT ;  /* 0x000000ff0200720c */ /* 0x004fda0003f05270 */
[----:B------:R-:W-:Y:S05]  /*2180*/  @!P0 BRA `(.L_x_4760) ;  /* 0x0000000000508947 */ /* 0x000fea0003800000 */
[----:B------:R-:W-:-:S13]  /*2190*/  ISETP.NE.AND P0, PT, R2, 0x80, PT ;  /* 0x000000800200780c */ /* 0x000fda0003f05270 */
[----:B------:R-:W-:Y:S01]  /*21a0*/  @!P0 IMAD.MOV.U32 R0, RZ, RZ, 0x7f800001 ;  /* 0x7f800001ff008424 */ /* 0x000fe200078e00ff */
[----:B------:R-:W-:Y:S06]  /*21b0*/  @!P0 BRA `(.L_x_4760) ;  /* 0x0000000000448947 */ /* 0x000fec0003800000 */
[C---:B------:R-:W-:Y:S01]  /*21c0*/  LOP3.LUT P0, R0, R2.reuse, 0x78, RZ, 0xc0, !PT ;  /* 0x0000007802007812 */ /* 0x040fe2000780c0ff */
[----:B------:R-:W-:Y:S01]  /*21d0*/  BSSY B1, `(.L_x_4761) ;  /* 0x000000c000017945 */ /* 0x000fe20003800000 */
[----:B------:R-:W-:Y:S02]  /*21e0*/  SHF.R.U32.HI R3, RZ, 0x7, R2 ;  /* 0x00000007ff037819 */ /* 0x000fe40000011602 */
[----:B------:R-:W-:Y:S02]  /*21f0*/  LOP3.LUT R2, R2, 0x7, RZ, 0xc0, !PT ;  /* 0x0000000702027812 */ /* 0x000fe400078ec0ff */
[----:B------:R-:W-:Y:S01]  /*2200*/  SHF.R.U32.HI R0, RZ, 0x3, R0 ;  /* 0x00000003ff007819 */ /* 0x000fe20000011600 */
[----:B------:R-:W-:-:S06]  /*2210*/  IMAD.U32 R4, R3, -0x80000000, RZ ;  /* 0x8000000003047824 */ /* 0x000fcc00078e00ff */
[----:B------:R-:W-:Y:S05]  /*2220*/  @P0 BRA `(.L_x_4762) ;  /* 0x0000000000180947 */ /* 0x000fea0003800000 */
[----:B------:R-:W0:Y:S02]  /*2230*/  FLO.U32 R3, R2 ;  /* 0x0000000200037300 */ /* 0x000e2400000e0000 */
[----:B0-----:R-:W-:-:S04]  /*2240*/  IADD3 R3, -R3, 0x1f, RZ ;  /* 0x0000001f03037810 */ /* 0x001fc80007ffe1ff */
[----:B------:R-:W-:Y:S01]  /*2250*/  IADD3 R0, R0, 0x1d, -R3 ;  /* 0x0000001d00007810 */ /* 0x000fe20007ffe803 */
[----:B------:R-:W-:-:S05]  /*2260*/  VIADD R5, R3, 0xffffffe4 ;  /* 0xffffffe403057836 */ /* 0x000fca0000000000 */
[----:B------:R-:W-:-:S04]  /*2270*/  SHF.L.U32 R5, R2, R5, RZ ;  /* 0x0000000502057219 */ /* 0x000fc800000006ff */
[----:B------:R-:W-:-:S07]  /*2280*/  LOP3.LUT R2, R5, 0x7, RZ, 0xc0, !PT ;  /* 0x0000000705027812 */ /* 0x000fce00078ec0ff */
.L_x_4762:
[----:B------:R-:W-:Y:S05]  /*2290*/  BSYNC B1 ;  /* 0x0000000000017941 */ /* 0x000fea0003800000 */
.L_x_4761:
[----:B------:R-:W-:Y:S01]  /*22a0*/  LEA R3, R0, 0x3b800000, 0x17 ;  /* 0x3b80000000037811 */ /* 0x000fe200078eb8ff */
[----:B------:R-:W-:-:S05]  /*22b0*/  IMAD.SHL.U32 R0, R2, 0x100000, RZ ;  /* 0x0010000002007824 */ /* 0x000fca00078e00ff */
[----:B------:R-:W-:-:S07]  /*22c0*/  LOP3.LUT R0, R3, R0, R4, 0xfe, !PT ;  /* 0x0000000003007212 */ /* 0x000fce00078efe04 */
.L_x_4760:
[----:B------:R-:W-:Y:S05]  /*22d0*/  BSYNC B0 ;  /* 0x0000000000007941 */ /* 0x000fea0003800000 */
.L_x_4759:
[----:B------:R-:W-:-:S04]  /*22e0*/  F2FP.BF16.F32.PACK_AB R0, RZ, R0 ;  /* 0x00000000ff00723e */ /* 0x000fc800000010ff */
[----:B------:R-:W-:Y:S01]  /*22f0*/  PRMT R19, R0, 0x7610, R19 ;  /* 0x0000761000137816 */ /* 0x000fe20000000013 */
[----:B------:R-:W-:Y:S06]  /*2300*/  BRA `(.L_x_4744) ;  /* 0x0000000400287947 */ /* 0x000fec0003800000 */
.L_x_4757:
        /* <DEDUP_REMOVED lines=21> */
.L_x_4766:
[----:B------:R-:W-:Y:S05]  /*2460*/  BSYNC B1 ;  /* 0x0000000000017941 */ /* 0x000fea0003800000 */
.L_x_4765:
[----:B------:R-:W-:Y:S01]  /*2470*/  LEA R3, R0, 0x37800000, 0x17 ;  /* 0x3780000000037811 */ /* 0x000fe200078eb8ff */
[----:B------:R-:W-:-:S05]  /*2480*/  IMAD.SHL.U32 R0, R2, 0x200000, RZ ;  /* 0x0020000002007824 */ /* 0x000fca00078e00ff */
[----:B------:R-:W-:-:S07]  /*2490*/  LOP3.LUT R0, R3, R0, R4, 0xfe, !PT ;  /* 0x0000000003007212 */ /* 0x000fce00078efe04 */
.L_x_4764:
[----:B------:R-:W-:Y:S05]  /*24a0*/  BSYNC B0 ;  /* 0x0000000000007941 */ /* 0x000fea0003800000 */
.L_x_4763:
[----:B------:R-:W-:-:S04]  /*24b0*/  F2FP.BF16.F32.PACK_AB R0, RZ, R0 ;  /* 0x00000000ff00723e */ /* 0x000fc800000010ff */
[----:B------:R-:W-:Y:S01]  /*24c0*/  PRMT R19, R0, 0x7610, R19 ;  /* 0x0000761000137816 */ /* 0x000fe20000000013 */
[----:B------:R-:W-:Y:S06]  /*24d0*/  BRA `(.L_x_4744) ;  /* 0x0000000000b47947 */ /* 0x000fec0003800000 */
.L_x_4756:
[----:B------:R-:W-:-:S13]  /*24e0*/  ISETP.NE.AND P0, PT, R4, 0x1c, PT ;  /* 0x0000001c0400780c */ /* 0x000fda0003f05270 */
[----:B------:R-:W-:Y:S05]  /*24f0*/  @!P0 BRA `(.L_x_4767) ;  /* 0x00000000009c8947 */ /* 0x000fea0003800000 */
[----:B------:R-:W-:-:S13]  /*2500*/  ISETP.NE.AND P0, PT, R4, 0x1d, PT ;  /* 0x0000001d0400780c */ /* 0x000fda0003f05270 */
[----:B------:R-:W-:Y:S05]  /*2510*/  @!P0 BRA `(.L_x_4768) ;  /* 0x0000000000808947 */ /* 0x000fea0003800000 */
[----:B------:R-:W-:-:S13]  /*2520*/  ISETP.NE.AND P0, PT, R4, 0x2c, PT ;  /* 0x0000002c0400780c */ /* 0x000fda0003f05270 */
[----:B------:R-:W-:Y:S05]  /*2530*/  @P0 BRA `(.L_x_4743) ;  /* 0x0000000000300947 */ /* 0x000fea0003800000 */
[----:B------:R-:W2:Y:S01]  /*2540*/  LDG.E.U8 R2, desc[UR36][R2.64] ;  /* 0x0000002402027981 */ /* 0x000ea2000c1e1100 */
[----:B------:R-:W-:Y:S01]  /*2550*/  BSSY B0, `(.L_x_4769) ;  /* 0x0000007000007945 */ /* 0x000fe20003800000 */
[----:B------:R-:W-:Y:S01]  /*2560*/  IMAD.MOV.U32 R0, RZ, RZ, 0x400000 ;  /* 0x00400000ff007424 */ /* 0x000fe200078e00ff */
[----:B--2---:R-:W-:-:S13]  /*2570*/  ISETP.NE.AND P0, PT, R2, RZ, PT ;  /* 0x000000ff0200720c */ /* 0x004fda0003f05270 */
[----:B------:R-:W-:Y:S05]  /*2580*/  @!P0 BRA `(.L_x_4770) ;  /* 0x00000000000c8947 */ /* 0x000fea0003800000 */
[----:B------:R-:W-:-:S13]  /*2590*/  ISETP.NE.AND P0, PT, R2, 0xff, PT ;  /* 0x000000ff0200780c */ /* 0x000fda0003f05270 */
[----:B------:R-:W-:Y:S02]  /*25a0*/  @!P0 IMAD.MOV.U32 R0, RZ, RZ, 0x7f800001 ;  /* 0x7f800001ff008424 */ /* 0x000fe400078e00ff */
[----:B------:R-:W-:-:S07]  /*25b0*/  @P0 IMAD.SHL.U32 R0, R2, 0x800000, RZ ;  /* 0x0080000002000824 */ /* 0x000fce00078e00ff */
.L_x_4770:
[----:B------:R-:W-:Y:S05]  /*25c0*/  BSYNC B0 ;  /* 0x0000000000007941 */ /* 0x000fea0003800000 */
.L_x_4769:
[----:B------:R-:W-:-:S04]  /*25d0*/  F2FP.BF16.F32.PACK_AB R0, RZ, R0 ;  /* 0x00000000ff00723e */ /* 0x000fc800000010ff */
[----:B------:R-:W-:Y:S01]  /*25e0*/  PRMT R19, R0, 0x7610, R19 ;  /* 0x0000761000137816 */ /* 0x000fe20000000013 */
[----:B------:R-:W-:Y:S06]  /*25f0*/  BRA `(.L_x_4744) ;  /* 0x00000000006c7947 */ /* 0x000fec0003800000 */
.L_x_4743:
[----:B------:R-:W-:Y:S01]  /*2600*/  MOV R2, 0x180 ;  /* 0x0000018000027802 */ /* 0x000fe20000000f00 */
[----:B------:R-:W-:Y:S01]  /*2610*/  ULDC.64 UR4, c[0x4][0x170] ;  /* 0x01005c0000047ab9 */ /* 0x000fe20000000a00 */
[----:B------:R-:W-:Y:S01]  /*2620*/  ULDC.64 UR6, c[0x4][0x78] ;  /* 0x01001e0000067ab9 */ /* 0x000fe20000000a00 */
[----:B------:R-:W-:Y:S02]  /*2630*/  IMAD.U32 R4, RZ, RZ, UR4 ;  /* 0x00000004ff047e24 */ /* 0x000fe4000f8e00ff */
[----:B------:R-:W-:Y:S01]  /*2640*/  IMAD.U32 R5, RZ, RZ, UR5 ;  /* 0x00000005ff057e24 */ /* 0x000fe2000f8e00ff */
[----:B------:R-:W0:Y:S01]  /*2650*/  LDC.64 R2, c[0x4][R2] ;  /* 0x0100000002027b82 */ /* 0x000e220000000a00 */
[----:B------:R-:W-:Y:S01]  /*2660*/  ULDC.64 UR4, c[0x4][0x178] ;  /* 0x01005e0000047ab9 */ /* 0x000fe20000000a00 */
[----:B------:R-:W-:Y:S02]  /*2670*/  IMAD.U32 R10, RZ, RZ, UR6 ;  /* 0x00000006ff0a7e24 */ /* 0x000fe4000f8e00ff */
[----:B------:R-:W-:-:S02]  /*2680*/  IMAD.U32 R6, RZ, RZ, UR4 ;  /* 0x00000004ff067e24 */ /* 0x000fc4000f8e00ff */
[----:B------:R-:W-:Y:S02]  /*2690*/  IMAD.U32 R7, RZ, RZ, UR5 ;  /* 0x00000005ff077e24 */ /* 0x000fe4000f8e00ff */
[----:B------:R-:W-:Y:S02]  /*26a0*/  IMAD.U32 R11, RZ, RZ, UR7 ;  /* 0x00000007ff0b7e24 */ /* 0x000fe4000f8e00ff */
[----:B------:R-:W-:Y:S02]  /*26b0*/  IMAD.MOV.U32 R8, RZ, RZ, 0x4e ;  /* 0x0000004eff087424 */ /* 0x000fe400078e00ff */
[----:B------:R-:W-:Y:S02]  /*26c0*/  IMAD.MOV.U32 R12, RZ, RZ, 0x1 ;  /* 0x00000001ff0c7424 */ /* 0x000fe400078e00ff */
[----:B------:R-:W-:-:S07]  /*26d0*/  IMAD.MOV.U32 R13, RZ, RZ, RZ ;  /* 0x000000ffff0d7224 */ /* 0x000fce00078e00ff */
[----:B------:R-:W-:-:S07]  /*26e0*/  LEPC R20, `(.L_x_4771) ;  /* 0x000000001014794e */ /* 0x000fce0000000000 */
[----:B0-----:R-:W-:Y:S05]  /*26f0*/  CALL.ABS.NOINC R2 ;  /* 0x0000000002007343 */ /* 0x001fea0003c00000 */
.L_x_4771:
[----:B------:R-:W-:Y:S01]  /*2700*/  PRMT R19, RZ, 0x7610, R19 ;  /* 0x00007610ff137816 */ /* 0x000fe20000000013 */
[----:B------:R-:W-:Y:S06]  /*2710*/  BRA `(.L_x_4744) ;  /* 0x0000000000247947 */ /* 0x000fec0003800000 */
.L_x_4768:
[----:B------:R-:W2:Y:S02]  /*2720*/  LDG.E.64 R2, desc[UR36][R2.64] ;  /* 0x0000002402027981 */ /* 0x000ea4000c1e1b00 */
[----:B--2---:R-:W0:Y:S02]  /*2730*/  I2F.U64 R0, R2 ;  /* 0x0000000200007312 */ /* 0x004e240000301000 */
[----:B0-----:R-:W-:-:S04]  /*2740*/  F2FP.BF16.F32.PACK_AB R0, RZ, R0 ;  /* 0x00000000ff00723e */ /* 0x001fc800000010ff */
[----:B------:R-:W-:Y:S01]  /*2750*/  PRMT R19, R0, 0x7610, R19 ;  /* 0x0000761000137816 */ /* 0x000fe20000000013 */
[----:B------:R-:W-:Y:S06]  /*2760*/  BRA `(.L_x_4744) ;  /* 0x0000000000107947 */ /* 0x000fec0003800000 */
.L_x_4767:
[----:B------:R-:W2:Y:S02]  /*2770*/  LDG.E R2, desc[UR36][R2.64] ;  /* 0x0000002402027981 */ /* 0x000ea4000c1e1900 */
[----:B--2---:R-:W-:-:S04]  /*2780*/  I2FP.F32.U32 R0, R2 ;  /* 0x0000000200007245 */ /* 0x004fc80000201000 */
[----:B------:R-:W-:-:S04]  /*2790*/  F2FP.BF16.F32.PACK_AB R0, RZ, R0 ;  /* 0x00000000ff00723e */ /* 0x000fc800000010ff */
[----:B------:R-:W-:-:S07]  /*27a0*/  PRMT R19, R0, 0x7610, R19 ;  /* 0x0000761000137816 */ /* 0x000fce0000000013 */
.L_x_4744:
[----:B0-----:R-:W0:Y:S01]  /*27b0*/  LDC.U8 R2, c[0x0][0x4a2] ;  /* 0x00012880ff027b82 */ /* 0x001e220000000000 */
[----:B------:R-:W-:Y:S02]  /*27c0*/  ULDC.64 UR4, c[0x0][0x488] ;  /* 0x0001220000047ab9 */ /* 0x000fe40000000a00 */
[----:B------:R-:W-:-:S05]  /*27d0*/  IADD3 R4, P1, R22, UR4, RZ ;  /* 0x0000000416047c10 */ /* 0x000fca000ff3e0ff */
        /* <DEDUP_REMOVED lines=12> */
[----:B------:R4:W5:Y:S01]  /*28a0*/  LDG.E.U8 R0, desc[UR36][R4.64] ;  /* 0x0000002404007981 */ /* 0x000962000c1e1100 */
[----:B------:R-:W-:Y:S05]  /*28b0*/  BRA `(.L_x_4777) ;  /* 0x0000000c006c7947 */ /* 0x000fea0003800000 */
.L_x_4775:
[----:B------:R3:W5:Y:S01]  /*28c0*/  LDG.E.U8 R0, desc[UR36][R4.64] ;  /* 0x0000002404007981 */ /* 0x000762000c1e1100 */
[----:B------:R-:W-:Y:S05]  /*28d0*/  BRA `(.L_x_4777) ;  /* 0x0000000c00647947 */ /* 0x000fea0003800000 */
.L_x_4774:
[----:B------:R-:W-:-:S13]  /*28e0*/  ISETP.NE.AND P0, PT, R0, 0x2, PT ;  /* 0x000000020000780c */ /* 0x000fda0003f05270 */
[----:B------:R-:W-:Y:S05]  /*28f0*/  @!P0 BRA `(.L_x_4778) ;  /* 0x0000000000208947 */ /* 0x000fea0003800000 */
[----:B------:R-:W-:-:S13]  /*2900*/  ISETP.NE.AND P0, PT, R0, 0x3, PT ;  /* 0x000000030000780c */ /* 0x000fda0003f05270 */
[----:B------:R-:W-:Y:S05]  /*2910*/  @!P0 BRA `(.L_x_4779) ;  /* 0x0000000000108947 */ /* 0x000fea0003800000 */
[----:B------:R-:W-:-:S13]  /*2920*/  ISETP.NE.AND P0, PT, R0, 0x4, PT ;  /* 0x000000040000780c */ /* 0x000fda0003f05270 */
[----:B------:R-:W-:Y:S05]  /*2930*/  @P0 BRA `(.L_x_4776) ;  /* 0x0000000800f80947 */ /* 0x000fea0003800000 */
[----:B------:R0:W5:Y:S01]  /*2940*/  LDG.E.U8 R0, desc[UR36][R4.64] ;  /* 0x0000002404007981 */ /* 0x000162000c1e1100 */
[----:B------:R-:W-:Y:S05]  /*2950*/  BRA `(.L_x_4777) ;  /* 0x0000000c00447947 */ /* 0x000fea0003800000 */
.L_x_4779:
[----:B------:R1:W5:Y:S01]  /*2960*/  LDG.E.U8 R0, desc[UR36][R4.64] ;  /* 0x0000002404007981 */ /* 0x000362000c1e1100 */
[----:B------:R-:W-:Y:S05]  /*2970*/  BRA `(.L_x_4777) ;  /* 0x0000000c003c7947 */ /* 0x000fea0003800000 */
.L_x_4778:
[----:B------:R2:W5:Y:S01]  /*2980*/  LDG.E.U16 R0, desc[UR36][R4.64] ;  /* 0x0000002404007981 */ /* 0x000562000c1e1500 */
[----:B------:R-:W-:Y:S05]  /*2990*/  BRA `(.L_x_4777) ;  /* 0x0000000c00347947 */ /* 0x000fea0003800000 */
.L_x_4773:
[----:B------:R-:W-:-:S13]  /*29a0*/  ISETP.GT.AND P0, PT, R0, 0x6, PT ;  /* 0x000000060000780c */ /* 0x000fda0003f04270 */
[----:B------:R-:W-:Y:S05]  /*29b0*/  @P0 BRA `(.L_x_4780) ;  /* 0x0000000000340947 */ /* 0x000fea0003800000 */
[----:B------:R-:W-:-:S13]  /*29c0*/  ISETP.NE.AND P0, PT, R0, 0x5, PT ;  /* 0x000000050000780c */ /* 0x000fda0003f05270 */
[----:B------:R-:W-:Y:S05]  /*29d0*/  @!P0 BRA `(.L_x_4781) ;  /* 0x0000000000188947 */ /* 0x000fea0003800000 */
[----:B------:R-:W-:-:S13]  /*29e0*/  ISETP.NE.AND P0, PT, R0, 0x6, PT ;  /* 0x000000060000780c */ /* 0x000fda0003f05270 */
[----:B------:R-:W-:Y:S05]  /*29f0*/  @P0 BRA `(.L_x_4776) ;  /* 0x0000000800c80947 */ /* 0x000fea0003800000 */
[----:B------:R-:W2:Y:S02]  /*2a00*/  LDG.E R2, desc[UR36][R4.64] ;  /* 0x0000002404027981 */ /* 0x000ea4000c1e1900 */
[----:B--2---:R-:W0:Y:S02]  /*2a10*/  F2I.S64.TRUNC R2, R2 ;  /* 0x0000000200027311 */ /* 0x004e24000020d900 */
[----:B0-----:R-:W-:Y:S01]  /*2a20*/  PRMT R0, R2, 0x7610, R0 ;  /* 0x0000761002007816 */ /* 0x001fe20000000000 */
[----:B------:R-:W-:Y:S06]  /*2a30*/  BRA `(.L_x_4777) ;  /* 0x0000000c000c7947 */ /* 0x000fec0003800000 */
.L_x_4781:
[----:B------:R-:W2:Y:S02]  /*2a40*/  LDG.E.U16 R2, desc[UR36][R4.64] ;  /* 0x0000002404027981 */ /* 0x000ea4000c1e1500 */
[----:B--2---:R-:W-:-:S06]  /*2a50*/  HADD2.F32 R2, -RZ, R2.H0_H0 ;  /* 0x20000002ff027230 */ /* 0x004fcc0000004100 */
[----:B------:R-:W0:Y:S02]  /*2a60*/  F2I.S64.TRUNC R2, R2 ;  /* 0x0000000200027311 */ /* 0x000e24000020d900 */
[----:B0-----:R-:W-:Y:S01]  /*2a70*/  PRMT R0, R2, 0x7610, R0 ;  /* 0x0000761002007816 */ /* 0x001fe20000000000 */
[----:B------:R-:W-:Y:S06]  /*2a80*/  BRA `(.L_x_4777) ;  /* 0x0000000800f87947 */ /* 0x000fec0003800000 */
.L_x_4780:
[----:B------:R-:W-:-:S13]  /*2a90*/  ISETP.NE.AND P0, PT, R0, 0x7, PT ;  /* 0x000000070000780c */ /* 0x000fda0003f05270 */
[----:B------:R-:W-:Y:S05]  /*2aa0*/  @!P0 BRA `(.L_x_4782) ;  /* 0x0000000000348947 */ /* 0x000fea0003800000 */
        /* <DEDUP_REMOVED lines=8> */
.L_x_4783:
[----:B------:R-:W2:Y:S02]  /*2b30*/  LDG.E.U16 R4, desc[UR36][R4.64] ;  /* 0x0000002404047981 */ /* 0x000ea4000c1e1500 */
[----:B--2---:R-:W-:-:S06]  /*2b40*/  HADD2.F32 R2, -RZ, R4.H0_H0 ;  /* 0x20000004ff027230 */ /* 0x004fcc0000004100 */
[----:B------:R-:W0:Y:S02]  /*2b50*/  F2I.S64.TRUNC R2, R2 ;  /* 0x0000000200027311 */ /* 0x000e24000020d900 */
[----:B0-----:R-:W-:Y:S01]  /*2b60*/  PRMT R0, R2, 0x7610, R0 ;  /* 0x0000761002007816 */ /* 0x001fe20000000000 */
[----:B------:R-:W-:Y:S06]  /*2b70*/  BRA `(.L_x_4777) ;  /* 0x0000000800bc7947 */ /* 0x000fec0003800000 */
.L_x_4782:
[----:B------:R-:W2:Y:S02]  /*2b80*/  LDG.E.64 R2, desc[UR36][R4.64] ;  /* 0x0000002404027981 */ /* 0x000ea4000c1e1b00 */
[----:B--2---:R-:W0:Y:S02]  /*2b90*/  F2I.S64.F64.TRUNC R2, R2 ;  /* 0x0000000200027311 */ /* 0x004e24000030d900 */
[----:B0-----:R-:W-:Y:S01]  /*2ba0*/  PRMT R0, R2, 0x7610, R0 ;  /* 0x0000761002007816 */ /* 0x001fe20000000000 */
[----:B------:R-:W-:Y:S06]  /*2bb0*/  BRA `(.L_x_4777) ;  /* 0x0000000800ac7947 */ /* 0x000fec0003800000 */
.L_x_4772:
        /* <DEDUP_REMOVED lines=10> */
[----:B------:R-:W-:Y:S01]  /*2c60*/  SEL R0, RZ, 0x1, !P0 ;  /* 0x00000001ff007807 */ /* 0x000fe20004000000 */
[----:B------:R-:W-:Y:S08]  /*2c70*/  BRA `(.L_x_4777) ;  /* 0x00000008007c7947 */ /* 0x000ff00003800000 */
.L_x_4786:
[----:B------:R-:W2:Y:S02]  /*2c80*/  LDG.E.64 R4, desc[UR36][R4.64] ;  /* 0x0000002404047981 */ /* 0x000ea4000c1e1b00 */
[----:B--2---:R-:W0:Y:S02]  /*2c90*/  F2I.S64.F64.TRUNC R2, R4 ;  /* 0x0000000400027311 */ /* 0x004e24000030d900 */
[----:B0-----:R-:W-:Y:S01]  /*2ca0*/  PRMT R0, R2, 0x7610, R0 ;  /* 0x0000761002007816 */ /* 0x001fe20000000000 */
[----:B------:R-:W-:Y:S06]  /*2cb0*/  BRA `(.L_x_4777) ;  /* 0x00000008006c7947 */ /* 0x000fec0003800000 */
.L_x_4785:
        /* <DEDUP_REMOVED lines=11> */
[----:B------:R-:W-:-:S05]  /*2d70*/  VIADD R6, R2, 0x1000000 ;  /* 0x0100000002067836 */ /* 0x000fca0000000000 */
[----:B------:R-:W-:Y:S02]  /*2d80*/  SHF.R.S32.HI R6, RZ, 0x8, R6 ;  /* 0x00000008ff067819 */ /* 0x000fe40000011406 */
[----:B0-----:R-:W-:-:S04]  /*2d90*/  IADD3 R3, -R3, 0x1f, RZ ;  /* 0x0000001f03037810 */ /* 0x001fc80007ffe1ff */
[C---:B------:R-:W-:Y:S01]  /*2da0*/  ISETP.GT.U32.AND P0, PT, R3.reuse, 0x4, PT ;  /* 0x000000040300780c */ /* 0x040fe20003f04070 */
[----:B------:R-:W-:-:S05]  /*2db0*/  VIADD R3, R3, 0xfffffffc ;  /* 0xfffffffc03037836 */ /* 0x000fca0000000000 */
[----:B------:R-:W-:-:S04]  /*2dc0*/  SEL R3, R3, RZ, P0 ;  /* 0x000000ff03037207 */ /* 0x000fc80000000000 */
[C---:B------:R-:W-:Y:S01]  /*2dd0*/  SHF.L.U32 R4, R2.reuse, R3, RZ ;  /* 0x0000000302047219 */ /* 0x040fe200000006ff */
[----:B------:R-:W-:Y:S02]  /*2de0*/  IMAD R7, R3, R8, 0x3c000000 ;  /* 0x3c00000003077424 */ /* 0x000fe400078e0208 */
[----:B------:R-:W-:-:S03]  /*2df0*/  VIADD R3, R2, 0xffffffff ;  /* 0xffffffff02037836 */ /* 0x000fc60000000000 */
[----:B------:R-:W-:Y:S02]  /*2e00*/  LEA.HI R7, R4, R7, RZ, 0x1c ;  /* 0x0000000704077211 */ /* 0x000fe400078fe0ff */
[----:B------:R-:W-:Y:S02]  /*2e10*/  SHF.R.S32.HI R3, RZ, 0x1f, R3 ;  /* 0x0000001fff037819 */ /* 0x000fe40000011403 */
[----:B------:R-:W-:-:S04]  /*2e20*/  LOP3.LUT R6, R7, 0x7f800000, R6, 0xf8, !PT ;  /* 0x7f80000007067812 */ /* 0x000fc800078ef806 */
[----:B------:R-:W-:-:S04]  /*2e30*/  LOP3.LUT R3, R6, R3, RZ, 0x30, !PT ;  /* 0x0000000306037212 */ /* 0x000fc800078e30ff */
[----:B------:R-:W-:-:S06]  /*2e40*/  LOP3.LUT R3, R3, 0x80000000, R0, 0xf8, !PT ;  /* 0x8000000003037812 */ /* 0x000fcc00078ef800 */
[----:B------:R-:W0:Y:S02]  /*2e50*/  F2I.S64.TRUNC R2, R3 ;  /* 0x0000000300027311 */ /* 0x000e24000020d900 */
[----:B0-----:R-:W-:Y:S01]  /*2e60*/  PRMT R0, R2, 0x7610, R0 ;  /* 0x0000761002007816 */ /* 0x001fe20000000000 */
[----:B------:R-:W-:Y:S06]  /*2e70*/  BRA `(.L_x_4777) ;  /* 0x0000000400fc7947 */ /* 0x000fec0003800000 */
.L_x_4788:
[----:B------:R-:W2:Y:S02]  /*2e80*/  LDG.E.U8 R3, desc[UR36][R4.64] ;  /* 0x0000002404037981 */ /* 0x000ea4000c1e1100 */
[----:B--2---:R-:W-:-:S05]  /*2e90*/  IMAD.SHL.U32 R0, R3, 0x2000000, RZ ;  /* 0x0200000003007824 */ /* 0x004fca00078e00ff */
[----:B------:R-:W-:-:S13]  /*2ea0*/  ISETP.GE.U32.AND P0, PT, R0, 0x8000000, PT ;  /* 0x080000000000780c */ /* 0x000fda0003f06070 */
[C---:B------:R-:W-:Y:S02]  /*2eb0*/  @!P0 IMAD.SHL.U32 R0, R3.reuse, 0x100, RZ ;  /* 0x0000010003008824 */ /* 0x040fe400078e00ff */
[C---:B------:R-:W-:Y:S02]  /*2ec0*/  @P0 IMAD.SHL.U32 R2, R3.reuse, 0x200000, RZ ;  /* 0x0020000003020824 */ /* 0x040fe400078e00ff */
[----:B------:R-:W-:Y:S01]  /*2ed0*/  IMAD.SHL.U32 R3, R3, 0x1000000, RZ ;  /* 0x0100000003037824 */ /* 0x000fe200078e00ff */
[----:B------:R-:W-:Y:S02]  /*2ee0*/  @!P0 LOP3.LUT R0, R0, 0x7f00, RZ, 0xc0, !PT ;  /* 0x00007f0000008812 */ /* 0x000fe400078ec0ff */
[----:B------:R-:W-:Y:S02]  /*2ef0*/  @P0 LOP3.LUT R2, R2, 0x70000000, RZ, 0xfc, !PT ;  /* 0x7000000002020812 */ /* 0x000fe400078efcff */
[----:B------:R-:W-:-:S03]  /*2f00*/  @!P0 LOP3.LUT R0, R0, 0x3f000000, RZ, 0xfc, !PT ;  /* 0x3f00000000008812 */ /* 0x000fc600078efcff */
[----:B------:R-:W-:Y:S02]  /*2f10*/  @P0 FMUL.FTZ R2, R2, 1.9259299443872358531e-34 ;  /* 0x0780000002020820 */ /* 0x000fe40000410000 */
[----:B------:R-:W-:-:S05]  /*2f20*/  @!P0 FADD.FTZ R2, R0, -0.5 ;  /* 0xbf00000000028421 */ /* 0x000fca0000010000 */
[----:B------:R-:W-:-:S06]  /*2f30*/  LOP3.LUT R2, R2, 0x80000000, R3, 0xf8, !PT ;  /* 0x8000000002027812 */ /* 0x000fcc00078ef803 */
[----:B------:R-:W0:Y:S02]  /*2f40*/  F2I.S64.TRUNC R2, R2 ;  /* 0x0000000200027311 */ /* 0x000e24000020d900 */
[----:B0-----:R-:W-:Y:S01]  /*2f50*/  PRMT R0, R2, 0x7610, R0 ;  /* 0x0000761002007816 */ /* 0x001fe20000000000 */
[----:B------:R-:W-:Y:S06]  /*2f60*/  BRA `(.L_x_4777) ;  /* 0x0000000400c07947 */ /* 0x000fec0003800000 */
.L_x_4787:
[----:B------:R-:W2:Y:S02]  /*2f70*/  LDG.E.U16 R2, desc[UR36][R4.64] ;  /* 0x0000002404027981 */ /* 0x000ea4000c1e1500 */
[----:B--2---:R-:W-:-:S06]  /*2f80*/  IMAD.U32 R2, R2, 0x10000, RZ ;  /* 0x0001000002027824 */ /* 0x004fcc00078e00ff */
[----:B------:R-:W0:Y:S02]  /*2f90*/  F2I.S64.TRUNC R2, R2 ;  /* 0x0000000200027311 */ /* 0x000e24000020d900 */
[----:B0-----:R-:W-:Y:S01]  /*2fa0*/  PRMT R0, R2, 0x7610, R0 ;  /* 0x0000761002007816 */ /* 0x001fe20000000000 */
[----:B------:R-:W-:Y:S06]  /*2fb0*/  BRA `(.L_x_4777) ;  /* 0x0000000400ac7947 */ /* 0x000fec0003800000 */
.L_x_4784:
        /* <DEDUP_REMOVED lines=8> */
[----:B------:R0:W5:Y:S01]  /*3040*/  LDG.E.U16 R0, desc[UR36][R4.64] ;  /* 0x0000002404007981 */ /* 0x000162000c1e1500 */
[----:B------:R-:W-:Y:S05]  /*3050*/  BRA `(.L_x_4777) ;  /* 0x0000000400847947 */ /* 0x000fea0003800000 */
.L_x_4791:
        /* <DEDUP_REMOVED lines=21> */
.L_x_4795:
[----:B------:R-:W-:Y:S05]  /*31b0*/  BSYNC B1 ;  /* 0x0000000000017941 */ /* 0x000fea0003800000 */
.L_x_4794:
[----:B------:R-:W-:Y:S01]  /*31c0*/  IMAD.SHL.U32 R2, R2, 0x100000, RZ ;  /* 0x0010000002027824 */ /* 0x000fe200078e00ff */
[----:B------:R-:W-:-:S04]  /*31d0*/  LEA R3, R0, 0x3b800000, 0x17 ;  /* 0x3b80000000037811 */ /* 0x000fc800078eb8ff */
[----:B------:R-:W-:-:S07]  /*31e0*/  LOP3.LUT R2, R3, R2, R4, 0xfe, !PT ;  /* 0x0000000203027212 */ /* 0x000fce00078efe04 */
.L_x_4793:
[----:B------:R-:W-:Y:S05]  /*31f0*/  BSYNC B0 ;  /* 0x0000000000007941 */ /* 0x000fea0003800000 */
.L_x_4792:
[----:B------:R-:W0:Y:S02]  /*3200*/  F2I.S64.TRUNC R2, R2 ;  /* 0x0000000200027311 */ /* 0x000e24000020d900 */
[----:B0-----:R-:W-:Y:S01]  /*3210*/  PRMT R0, R2, 0x7610, R0 ;  /* 0x0000761002007816 */ /* 0x001fe20000000000 */
[----:B------:R-:W-:Y:S06]  /*3220*/  BRA `(.L_x_4777) ;  /* 0x0000000400107947 */ /* 0x000fec0003800000 */
.L_x_4790:
        /* <DEDUP_REMOVED lines=21> */
.L_x_4799:
[----:B------:R-:W-:Y:S05]  /*3380*/  BSYNC B1 ;  /* 0x0000000000017941 */ /* 0x000fea0003800000 */
.L_x_4798:
[----:B------:R-:W-:Y:S01]  /*3390*/  IMAD.SHL.U32 R2, R2, 0x200000, RZ ;  /* 0x0020000002027824 */ /* 0x000fe200078e00ff */
[----:B------:R-:W-:-:S04]  /*33a0*/  LEA R3, R0, 0x37800000, 0x17 ;  /* 0x3780000000037811 */ /* 0x000fc800078eb8ff */
[----:B------:R-:W-:-:S07]  /*33b0*/  LOP3.LUT R2, R3, R2, R4, 0xfe, !PT ;  /* 0x0000000203027212 */ /* 0x000fce00078efe04 */
.L_x_4797:
[----:B------:R-:W-:Y:S05]  /*33c0*/  BSYNC B0 ;  /* 0x0000000000007941 */ /* 0x000fea0003800000 */
.L_x_4796:
[----:B------:R-:W0:Y:S02]  /*33d0*/  F2I.S64.TRUNC R2, R2 ;  /* 0x0000000200027311 */ /* 0x000e24000020d900 */
[----:B0-----:R-:W-:Y:S01]  /*33e0*/  PRMT R0, R2, 0x7610, R0 ;  /* 0x0000761002007816 */ /* 0x001fe20000000000 */
[----:B------:R-:W-:Y:S06]  /*33f0*/  BRA `(.L_x_4777) ;  /* 0x00000000009c7947 */ /* 0x000fec0003800000 */
.L_x_4789:
        /* <DEDUP_REMOVED lines=14> */
.L_x_4803:
[----:B------:R-:W-:Y:S05]  /*34e0*/  BSYNC B0 ;  /* 0x0000000000007941 */ /* 0x000fea0003800000 */
.L_x_4802:
[----:B------:R-:W0:Y:S02]  /*34f0*/  F2I.S64.TRUNC R2, R2 ;  /* 0x0000000200027311 */ /* 0x000e24000020d900 */
[----:B0-----:R-:W-:Y:S01]  /*3500*/  PRMT R0, R2, 0x7610, R0 ;  /* 0x0000761002007816 */ /* 0x001fe20000000000 */
[----:B------:R-:W-:Y:S06]  /*3510*/  BRA `(.L_x_4777) ;  /* 0x0000000000547947 */ /* 0x000fec0003800000 */
.L_x_4776:
        /* <DEDUP_REMOVED lines=15> */
[----:B0----5:R-:W-:Y:S05]  /*3610*/  CALL.ABS.NOINC R2 ;  /* 0x0000000002007343 */ /* 0x021fea0003c00000 */
.L_x_4804:
[----:B------:R-:W-:Y:S01]  /*3620*/  PRMT R0, RZ, 0x7610, R0 ;  /* 0x00007610ff007816 */ /* 0x000fe20000000000 */
[----:B------:R-:W-:Y:S06]  /*3630*/  BRA `(.L_x_4777) ;  /* 0x00000000000c7947 */ /* 0x000fec0003800000 */
.L_x_4801:
[----:B------:R0:W5:Y:S01]  /*3640*/  LDG.E.U8 R0, desc[UR36][R4.64] ;  /* 0x0000002404007981 */ /* 0x000162000c1e1100 */
[----:B------:R-:W-:Y:S05]  /*3650*/  BRA `(.L_x_4777) ;  /* 0x0000000000047947 */ /* 0x000fea0003800000 */
.L_x_4800:
[----:B------:R0:W5:Y:S02]  /*3660*/  LDG.E.U8 R0, desc[UR36][R4.64] ;  /* 0x0000002404007981 */ /* 0x000164000c1e1100 */
.L_x_4777:
[----:B------:R-:W1:Y:S01]  /*3670*/  LDC.U8 R3, c[0x0][0x4a0] ;  /* 0x00012800ff037b82 */ /* 0x000e620000000000 */
[----:B-----5:R-:W-:Y:S01]  /*3680*/  LOP3.LUT R0, R0, 0xff, RZ, 0xc0, !PT ;  /* 0x000000ff00007812 */ /* 0x020fe200078ec0ff */
[----:B------:R-:W-:Y:S01]  /*3690*/  IMAD.U32 R19, R19, 0x10000, RZ ;  /* 0x0001000013137824 */ /* 0x000fe200078e00ff */
[----:B------:R-:W-:-:S04]  /*36a0*/  ULDC UR4, c[0x0][0x490] ;  /* 0x0001240000047ab9 */ /* 0x000fc80000000800 */
[----:B------:R-:W2:Y:S02]  /*36b0*/  I2F.U16 R0, R0 ;  /* 0x0000000000007306 */ /* 0x000ea40000101000 */
[----:B--2---:R-:W-:Y:S01]  /*36c0*/  FMUL.FTZ R19, R19, R0 ;  /* 0x0000000013137220 */ /* 0x004fe20000410000 */
[----:B-1----:R-:W-:-:S03]  /*36d0*/  PRMT R2, R3, 0x9910, RZ ;  /* 0x0000991003027816 */ /* 0x002fc600000000ff */
[----:B------:R-:W-:Y:S01]  /*36e0*/  FMUL.FTZ R19, R19, UR4 ;  /* 0x0000000413137c20 */ /* 0x000fe20008410000 */
[----:B------:R-:W-:-:S05]  /*36f0*/  ISETP.GT.AND P0, PT, R2, 0x9, PT ;  /* 0x000000090200780c */ /* 0x000fca0003f04270 */
[----:B------:R-:W1:Y:S08]  /*3700*/  F2F.BF16.F32 R19, R19 ;  /* 0x0000001300137304 */ /* 0x000e700000202000 */
        /* <DEDUP_REMOVED lines=9> */
[----:B-1----:R-:W-:-:S04]  /*37a0*/  IMAD.U32 R0, R19, 0x10000, RZ ;  /* 0x0001000013007824 */ /* 0x002fc800078e00ff */
[----:B------:R-:W1:Y:S02]  /*37b0*/  F2I.FTZ.TRUNC.NTZ R3, R0 ;  /* 0x0000000000037305 */ /* 0x000e64000021f100 */
[----:B-1----:R1:W-:Y:S01]  /*37c0*/  STG.E.U8 desc[UR36][R16.64], R3 ;  /* 0x0000000310007986 */ /* 0x0023e2000c101124 */
[----:B------:R-:W-:Y:S05]  /*37d0*/  BRA `(.L_x_4810) ;  /* 0x0000000c00947947 */ /* 0x000fea0003800000 */
.L_x_4808:
[----:B-1----:R-:W-:-:S06]  /*37e0*/  IMAD.U32 R3, R19, 0x10000, RZ ;  /* 0x0001000013037824 */ /* 0x002fcc00078e00ff */
[----:B------:R-:W1:Y:S02]  /*37f0*/  F2I.S64.TRUNC R2, R3 ;  /* 0x0000000300027311 */ /* 0x000e64000020d900 */
[----:B-1----:R2:W-:Y:S01]  /*3800*/  STG.E.U8 desc[UR36][R16.64], R2 ;  /* 0x0000000210007986 */ /* 0x0025e2000c101124 */
[----:B------:R-:W-:Y:S05]  /*3810*/  BRA `(.L_x_4810) ;  /* 0x0000000c00847947 */ /* 0x000fea0003800000 */
.L_x_4807:
[----:B------:R-:W-:-:S13]  /*3820*/  ISETP.NE.AND P0, PT, R2, 0x2, PT ;  /* 0x000000020200780c */ /* 0x000fda0003f05270 */
[----:B------:R-:W-:Y:S05]  /*3830*/  @!P0 BRA `(.L_x_4811) ;  /* 0x0000000000308947 */ /* 0x000fea0003800000 */
[----:B------:R-:W-:-:S13]  /*3840*/  ISETP.NE.AND P0, PT, R2, 0x3, PT ;  /* 0x000000030200780c */ /* 0x000fda0003f05270 */
[----:B------:R-:W-:Y:S05]  /*3850*/  @!P0 BRA `(.L_x_4812) ;  /* 0x0000000000188947 */ /* 0x000fea0003800000 */
[----:B------:R-:W-:-:S13]  /*3860*/  ISETP.NE.AND P0, PT, R2, 0x4, PT ;  /* 0x000000040200780c */ /* 0x000fda0003f05270 */
[----:B------:R-:W-:Y:S05]  /*3870*/  @P0 BRA `(.L_x_4809) ;  /* 0x0000000c000c0947 */ /* 0x000fea0003800000 */
[----:B-1----:R-:W-:-:S06]  /*3880*/  IMAD.U32 R2, R19, 0x10000, RZ ;  /* 0x0001000013027824 */ /* 0x002fcc00078e00ff */
[----:B------:R-:W1:Y:S02]  /*3890*/  F2I.S64.TRUNC R2, R2 ;  /* 0x0000000200027311 */ /* 0x000e64000020d900 */
[----:B-1----:R1:W-:Y:S01]  /*38a0*/  STG.E.64 desc[UR36][R16.64], R2 ;  /* 0x0000000210007986 */ /* 0x0023e2000c101b24 */
[----:B------:R-:W-:Y:S05]  /*38b0*/  BRA `(.L_x_4810) ;  /* 0x0000000c005c7947 */ /* 0x000fea0003800000 */
.L_x_4812:
[----:B-1----:R-:W-:-:S06]  /*38c0*/  IMAD.U32 R19, R19, 0x10000, RZ ;  /* 0x0001000013137824 */ /* 0x002fcc00078e00ff */
[----:B------:R-:W1:Y:S02]  /*38d0*/  F2I.FTZ.TRUNC.NTZ R19, R19 ;  /* 0x0000001300137305 */ /* 0x000e64000021f100 */
[----:B-1----:R1:W-:Y:S01]  /*38e0*/  STG.E desc[UR36][R16.64], R19 ;  /* 0x0000001310007986 */ /* 0x0023e2000c101924 */
[----:B------:R-:W-:Y:S05]  /*38f0*/  BRA `(.L_x_4810) ;  /* 0x0000000c004c7947 */ /* 0x000fea0003800000 */
.L_x_4811:
[----:B-1----:R-:W-:-:S06]  /*3900*/  IMAD.U32 R19, R19, 0x10000, RZ ;  /* 0x0001000013137824 */ /* 0x002fcc00078e00ff */
[----:B------:R-:W1:Y:S02]  /*3910*/  F2I.FTZ.TRUNC.NTZ R19, R19 ;  /* 0x0000001300137305 */ /* 0x000e64000021f100 */
[----:B-1----:R1:W-:Y:S01]  /*3920*/  STG.E.U16 desc[UR36][R16.64], R19 ;  /* 0x0000001310007986 */ /* 0x0023e2000c101524 */
[----:B------:R-:W-:Y:S05]  /*3930*/  BRA `(.L_x_4810) ;  /* 0x0000000c003c7947 */ /* 0x000fea0003800000 */
.L_x_4806:
[----:B------:R-:W-:-:S13]  /*3940*/  ISETP.GT.AND P0, PT, R2, 0x6, PT ;  /* 0x000000060200780c */ /* 0x000fda0003f04270 */
[----:B------:R-:W-:Y:S05]  /*3950*/  @P0 BRA `(.L_x_4813) ;  /* 0x00000000002c0947 */ /* 0x000fea0003800000 */
[----:B------:R-:W-:-:S13]  /*3960*/  ISETP.NE.AND P0, PT, R2, 0x5, PT ;  /* 0x000000050200780c */ /* 0x000fda0003f05270 */
[----:B------:R-:W-:Y:S05]  /*3970*/  @!P0 BRA `(.L_x_4814) ;  /* 0x0000000000148947 */ /* 0x000fea0003800000 */
[----:B------:R-:W-:-:S13]  /*3980*/  ISETP.NE.AND P0, PT, R2, 0x6, PT ;  /* 0x000000060200780c */ /* 0x000fda0003f05270 */
[----:B------:R-:W-:Y:S05]  /*3990*/  @P0 BRA `(.L_x_4809) ;  /* 0x0000000800c40947 */ /* 0x000fea0003800000 */
[----:B-1----:R-:W-:-:S05]  /*39a0*/  IMAD.U32 R19, R19, 0x10000, RZ ;  /* 0x0001000013137824 */ /* 0x002fca00078e00ff */
[----:B------:R1:W-:Y:S01]  /*39b0*/  STG.E desc[UR36][R16.64], R19 ;  /* 0x0000001310007986 */ /* 0x0003e2000c101924 */
[----:B------:R-:W-:Y:S05]  /*39c0*/  BRA `(.L_x_4810) ;  /* 0x0000000c00187947 */ /* 0x000fea0003800000 */
.L_x_4814:
[----:B-1----:R-:W-:-:S05]  /*39d0*/  IMAD.U32 R0, R19, 0x10000, RZ ;  /* 0x0001000013007824 */ /* 0x002fca00078e00ff */
[----:B------:R-:W-:-:S05]  /*39e0*/  F2FP.F16.F32.PACK_AB R0, RZ, R0 ;  /* 0x00000000ff00723e */ /* 0x000fca00000000ff */
[----:B------:R1:W-:Y:S01]  /*39f0*/  STG.E.U16 desc[UR36][R16.64], R0 ;  /* 0x0000000010007986 */ /* 0x0003e2000c101524 */
[----:B------:R-:W-:Y:S05]  /*3a00*/  BRA `(.L_x_4810) ;  /* 0x0000000c00087947 */ /* 0x000fea0003800000 */
.L_x_4813:
[----:B------:R-:W-:-:S13]  /*3a10*/  ISETP.NE.AND P0, PT, R2, 0x7, PT ;  /* 0x000000070200780c */ /* 0x000fda0003f05270 */
[----:B------:R-:W-:Y:S05]  /*3a20*/  @!P0 BRA `(.L_x_4815) ;  /* 0x0000000000348947 */ /* 0x000fea0003800000 */
[----:B------:R-:W-:-:S13]  /*3a30*/  ISETP.NE.AND P0, PT, R2, 0x8, PT ;  /* 0x000000080200780c */ /* 0x000fda0003f05270 */
[----:B------:R-:W-:Y:S05]  /*3a40*/  @!P0 BRA `(.L_x_4816) ;  /* 0x0000000000188947 */ /* 0x000fea0003800000 */
[----:B------:R-:W-:-:S13]  /*3a50*/  ISETP.NE.AND P0, PT, R2, 0x9, PT ;  /* 0x000000090200780c */ /* 0x000fda0003f05270 */
[----:B------:R-:W-:Y:S05]  /*3a60*/  @P0 BRA `(.L_x_4809) ;  /* 0x0000000800900947 */ /* 0x000fea0003800000 */
[----:B-1----:R-:W-:Y:S02]  /*3a70*/  IMAD.U32 R2, R19, 0x10000, RZ ;  /* 0x0001000013027824 */ /* 0x002fe400078e00ff */
[----:B------:R-:W-:-:S05]  /*3a80*/  IMAD.MOV.U32 R3, RZ, RZ, RZ ;  /* 0x000000ffff037224 */ /* 0x000fca00078e00ff */
[----:B------:R1:W-:Y:S01]  /*3a90*/  STG.E.64 desc[UR36][R16.64], R2 ;  /* 0x0000000210007986 */ /* 0x0003e2000c101b24 */
[----:B------:R-:W-:Y:S05]  /*3aa0*/  BRA `(.L_x_4810) ;  /* 0x0000000800e07947 */ /* 0x000fea0003800000 */
.L_x_4816:
[----:B-1----:R-:W-:-:S05]  /*3ab0*/  IMAD.U32 R19, R19, 0x10000, RZ ;  /* 0x0001000013137824 */ /* 0x002fca00078e00ff */
[----:B------:R-:W-:-:S04]  /*3ac0*/  F2FP.F16.F32.PACK_AB R3, RZ, R19 ;  /* 0x00000013ff03723e */ /* 0x000fc800000000ff */
[----:B------:R-:W-:-:S05]  /*3ad0*/  PRMT R3, R3, 0x5410, RZ ;  /* 0x0000541003037816 */ /* 0x000fca00000000ff */
[----:B------:R1:W-:Y:S01]  /*3ae0*/  STG.E desc[UR36][R16.64], R3 ;  /* 0x0000000310007986 */ /* 0x0003e2000c101924 */
[----:B------:R-:W-:Y:S05]  /*3af0*/  BRA `(.L_x_4810) ;  /* 0x0000000800cc7947 */ /* 0x000fea0003800000 */
.L_x_4815:
[----:B-1----:R-:W-:-:S04]  /*3b00*/  IMAD.U32 R2, R19, 0x10000, RZ ;  /* 0x0001000013027824 */ /* 0x002fc800078e00ff */
[----:B------:R-:W-:-:S06]  /*3b10*/  FMUL.FTZ R2, R2, 1 ;  /* 0x3f80000002027820 */ /* 0x000fcc0000410000 */
[----:B------:R-:W1:Y:S02]  /*3b20*/  F2F.F64.F32 R2, R2 ;  /* 0x0000000200027310 */ /* 0x000e640000201800 */
[----:B-1----:R1:W-:Y:S01]  /*3b30*/  STG.E.64 desc[UR36][R16.64], R2 ;  /* 0x0000000210007986 */ /* 0x0023e2000c101b24 */
[----:B------:R-:W-:Y:S05]  /*3b40*/  BRA `(.L_x_4810) ;  /* 0x0000000800b87947 */ /* 0x000fea0003800000 */
.L_x_4805:
        /* <DEDUP_REMOVED lines=8> */
[----:B-1----:R-:W-:-:S05]  /*3bd0*/  IMAD.U32 R19, R19, 0x10000, RZ ;  /* 0x0001000013137824 */ /* 0x002fca00078e00ff */
[----:B------:R-:W-:-:S04]  /*3be0*/  FSETP.NEU.FTZ.AND P0, PT, R19, RZ, PT ;  /* 0x000000ff1300720b */ /* 0x000fc80003f1d000 */
[----:B------:R-:W-:-:S05]  /*3bf0*/  SEL R3, RZ, 0x1, !P0 ;  /* 0x00000001ff037807 */ /* 0x000fca0004000000 */
[----:B------:R1:W-:Y:S01]  /*3c00*/  STG.E.U8 desc[UR36][R16.64], R3 ;  /* 0x0000000310007986 */ /* 0x0003e2000c101124 */
[----:B------:R-:W-:Y:S05]  /*3c10*/  BRA `(.L_x_4810) ;  /* 0x0000000800847947 */ /* 0x000fea0003800000 */
.L_x_4819:
[----:B-1----:R-:W-:Y:S01]  /*3c20*/  IMAD.U32 R19, R19, 0x10000, RZ ;  /* 0x0001000013137824 */ /* 0x002fe200078e00ff */
[----:B------:R-:W-:-:S03]  /*3c30*/  CS2R R6, SRZ ;  /* 0x0000000000067805 */ /* 0x000fc6000001ff00 */
[----:B0--34-:R-:W-:-:S06]  /*3c40*/  FMUL.FTZ R4, R19, 1 ;  /* 0x3f80000013047820 */ /* 0x019fcc0000410000 */
[----:B------:R-:W0:Y:S02]  /*3c50*/  F2F.F64.F32 R4, R4 ;  /* 0x0000000400047310 */ /* 0x000e240000201800 */
[----:B0-----:R0:W-:Y:S01]  /*3c60*/  STG.E.128 desc[UR36][R16.64], R4 ;  /* 0x0000000410007986 */ /* 0x0011e2000c101d24 */
[----:B------:R-:W-:Y:S05]  /*3c70*/  BRA `(.L_x_4810) ;  /* 0x00000008006c7947 */ /* 0x000fea0003800000 */
.L_x_4818:
[----:B------:R-:W-:-:S13]  /*3c80*/  ISETP.NE.AND P0, PT, R2, 0xf, PT ;  /* 0x0000000f0200780c */ /* 0x000fda0003f05270 */
[----:B------:R-:W-:Y:S05]  /*3c90*/  @!P0 BRA `(.L_x_4820) ;  /* 0x0000000000b48947 */ /* 0x000fea0003800000 */
[----:B------:R-:W-:-:S13]  /*3ca0*/  ISETP.NE.AND P0, PT, R2, 0x17, PT ;  /* 0x000000170200780c */ /* 0x000fda0003f05270 */
[----:B------:R-:W-:Y:S05]  /*3cb0*/  @!P0 BRA `(.L_x_4821) ;  /* 0x0000000000548947 */ /* 0x000fea0003800000 */
[----:B------:R-:W-:-:S13]  /*3cc0*/  ISETP.NE.AND P0, PT, R2, 0x18, PT ;  /* 0x000000180200780c */ /* 0x000fda0003f05270 */
[----:B------:R-:W-:Y:S05]  /*3cd0*/  @P0 BRA `(.L_x_4809) ;  /* 0x0000000400f40947 */ /* 0x000fea0003800000 */
[----:B-1----:R-:W-:Y:S01]  /*3ce0*/  IMAD.U32 R19, R19, 0x10000, RZ ;  /* 0x0001000013137824 */ /* 0x002fe200078e00ff */
[----:B------:R-:W-:Y:S04]  /*3cf0*/  BSSY B0, `(.L_x_4822) ;  /* 0x000000e000007945 */ /* 0x000fe80003800000 */
[C---:B------:R-:W-:Y:S02]  /*3d00*/  LOP3.LUT R2, R19.reuse, 0x7fffffff, RZ, 0xc0, !PT ;  /* 0x7fffffff13027812 */ /* 0x040fe400078ec0ff */
[----:B------:R-:W-:Y:S02]  /*3d10*/  LOP3.LUT R0, R19, 0x80000000, RZ, 0xc0, !PT ;  /* 0x8000000013007812 */ /* 0x000fe400078ec0ff */
[----:B------:R-:W-:Y:S02]  /*3d20*/  ISETP.GT.U32.AND P0, PT, R2, 0x43efffff, PT ;  /* 0x43efffff0200780c */ /* 0x000fe40003f04070 */
[----:B------:R-:W-:Y:S01]  /*3d30*/  SHF.R.U32.HI R3, RZ, 0x18, R0 ;  /* 0x00000018ff037819 */ /* 0x000fe20000011600 */
[----:B------:R-:W-:-:S10]  /*3d40*/  IMAD.MOV.U32 R0, RZ, RZ, 0x7f ;  /* 0x0000007fff007424 */ /* 0x000fd400078e00ff */
[----:B------:R-:W-:Y:S05]  /*3d50*/  @P0 BRA `(.L_x_4823) ;  /* 0x00000000001c0947 */ /* 0x000fea0003800000 */
[----:B------:R-:W-:-:S13]  /*3d60*/  ISETP.GE.U32.AND P0, PT, R2, 0x3c800000, PT ;  /* 0x3c8000000200780c */ /* 0x000fda0003f06070 */
[----:B------:R-:W-:Y:S01]  /*3d70*/  @P0 SHF.R.U32.HI R0, RZ, 0x14, R19 ;  /* 0x00000014ff000819 */ /* 0x000fe20000011613 */
[----:B------:R-:W-:-:S03]  /*3d80*/  @!P0 FADD.FTZ R2, R2, 16384 ;  /* 0x4680000002028421 */ /* 0x000fc60000010000 */
[----:B------:R-:W-:-:S04]  /*3d90*/  @P0 LOP3.LUT R0, R0, 0x1, RZ, 0xc0, !PT ;  /* 0x0000000100000812 */ /* 0x000fc800078ec0ff */
[----:B------:R-:W-:-:S04]  /*3da0*/  @P0 IADD3 R0, R19, 0x407ffff, R0 ;  /* 0x0407ffff13000810 */ /* 0x000fc80007ffe000 */
[----:B------:R-:W-:Y:S01]  /*3db0*/  @P0 SHF.R.U32.HI R0, RZ, 0x14, R0 ;  /* 0x00000014ff000819 */ /* 0x000fe20000011600 */
[----:B------:R-:W-:-:S07]  /*3dc0*/  @!P0 VIADD R0, R2, 0xb9800000 ;  /* 0xb980000002008836 */ /* 0x000fce0000000000 */
.L_x_4823:
[----:B------:R-:W-:Y:S05]  /*3dd0*/  BSYNC B0 ;  /* 0x0000000000007941 */ /* 0x000fea0003800000 */
.L_x_4822:
[----:B------:R-:W-:-:S05]  /*3de0*/  LOP3.LUT R3, R0, R3, RZ, 0xfc, !PT ;  /* 0x0000000300037212 */ /* 0x000fca00078efcff */
[----:B------:R1:W-:Y:S01]  /*3df0*/  STG.E.U8 desc[UR36][R16.64], R3 ;  /* 0x0000000310007986 */ /* 0x0003e2000c101124 */
[----:B------:R-:W-:Y:S05]  /*3e00*/  BRA `(.L_x_4810) ;  /* 0x0000000800087947 */ /* 0x000fea0003800000 */
.L_x_4821:
[----:B-1----:R-:W-:Y:S01]  /*3e10*/  IMAD.U32 R19, R19, 0x10000, RZ ;  /* 0x0001000013137824 */ /* 0x002fe200078e00ff */
[----:B------:R-:W-:Y:S04]  /*3e20*/  BSSY B0, `(.L_x_4824) ;  /* 0x000000f000007945 */ /* 0x000fe80003800000 */
[----:B------:R-:W-:-:S04]  /*3e30*/  LOP3.LUT R2, R19, 0x7fffffff, RZ, 0xc0, !PT ;  /* 0x7fffffff13027812 */ /* 0x000fc800078ec0ff */
[----:B------:R-:W-:-:S13]  /*3e40*/  ISETP.GT.U32.AND P0, PT, R2, 0x477fffff, PT ;  /* 0x477fffff0200780c */ /* 0x000fda0003f04070 */
[----:B------:R-:W-:Y:S05]  /*3e50*/  @P0 BRA `(.L_x_4825) ;  /* 0x0000000000200947 */ /* 0x000fea0003800000 */
[----:B------:R-:W-:-:S13]  /*3e60*/  ISETP.GE.U32.AND P0, PT, R2, 0x38800000, PT ;  /* 0x388000000200780c */ /* 0x000fda0003f06070 */
[----:B------:R-:W-:Y:S01]  /*3e70*/  @P0 SHF.R.U32.HI R0, RZ, 0x15, R19 ;  /* 0x00000015ff000819 */ /* 0x000fe20000011613 */
[----:B------:R-:W-:-:S03]  /*3e80*/  @!P0 FADD.FTZ R2, R2, 128 ;  /* 0x4300000002028421 */ /* 0x000fc60000010000 */
[----:B------:R-:W-:-:S04]  /*3e90*/  @P0 LOP3.LUT R0, R0, 0x1, RZ, 0xc0, !PT ;  /* 0x0000000100000812 */ /* 0x000fc800078ec0ff */
[----:B------:R-:W-:-:S04]  /*3ea0*/  @P0 IADD3 R0, R19, 0x80fffff, R0 ;  /* 0x080fffff13000810 */ /* 0x000fc80007ffe000 */
[----:B------:R-:W-:Y:S01]  /*3eb0*/  @P0 SHF.R.U32.HI R0, RZ, 0x15, R0 ;  /* 0x00000015ff000819 */ /* 0x000fe20000011600 */
[----:B------:R-:W-:Y:S01]  /*3ec0*/  @!P0 VIADD R0, R2, 0xbd000000 ;  /* 0xbd00000002008836 */ /* 0x000fe20000000000 */
[----:B------:R-:W-:Y:S06]  /*3ed0*/  BRA `(.L_x_4826) ;  /* 0x00000000000c7947 */ /* 0x000fec0003800000 */
.L_x_4825:
[----:B------:R-:W-:Y:S01]  /*3ee0*/  IMAD.MOV.U32 R0, RZ, RZ, 0x7f ;  /* 0x0000007fff007424 */ /* 0x000fe200078e00ff */
[----:B------:R-:W-:-:S04]  /*3ef0*/  ISETP.GT.U32.AND P0, PT, R2, 0x7f800000, PT ;  /* 0x7f8000000200780c */ /* 0x000fc80003f04070 */
[----:B------:R-:W-:-:S09]  /*3f00*/  SEL R0, R0, 0x7c, P0 ;  /* 0x0000007c00007807 */ /* 0x000fd20000000000 */
.L_x_4826:
[----:B------:R-:W-:Y:S05]  /*3f10*/  BSYNC B0 ;  /* 0x0000000000007941 */ /* 0x000fea0003800000 */
.L_x_4824:
[----:B------:R-:W-:-:S04]  /*3f20*/  LOP3.LUT R2, R19, 0x80000000, RZ, 0xc0, !PT ;  /* 0x8000000013027812 */ /* 0x000fc800078ec0ff */
[----:B------:R-:W-:-:S04]  /*3f30*/  SHF.R.U32.HI R3, RZ, 0x18, R2 ;  /* 0x00000018ff037819 */ /* 0x000fc80000011602 */
[----:B------:R-:W-:-:S05]  /*3f40*/  LOP3.LUT R3, R0, R3, RZ, 0xfc, !PT ;  /* 0x0000000300037212 */ /* 0x000fca00078efcff */
[----:B------:R1:W-:Y:S01]  /*3f50*/  STG.E.U8 desc[UR36][R16.64], R3 ;  /* 0x0000000310007986 */ /* 0x0003e2000c101124 */
[----:B------:R-:W-:Y:S05]  /*3f60*/  BRA `(.L_x_4810) ;  /* 0x0000000400b07947 */ /* 0x000fea0003800000 */
.L_x_4820:
[----:B-1----:R1:W-:Y:S01]  /*3f70*/  STG.E.U16 desc[UR36][R16.64], R19 ;  /* 0x0000001310007986 */ /* 0x0023e2000c101524 */
[----:B------:R-:W-:Y:S05]  /*3f80*/  BRA `(.L_x_4810) ;  /* 0x0000000400a87947 */ /* 0x000fea0003800000 */
.L_x_4817:
        /* <DEDUP_REMOVED lines=8> */
[----:B-1----:R-:W-:-:S06]  /*4010*/  IMAD.U32 R3, R19, 0x10000, RZ ;  /* 0x0001000013037824 */ /* 0x002fcc00078e00ff */
[----:B------:R-:W1:Y:S02]  /*4020*/  F2I.FTZ.U32.TRUNC.NTZ R3, R3 ;  /* 0x0000000300037305 */ /* 0x000e64000021f000 */
[----:B-1----:R1:W-:Y:S01]  /*4030*/  STG.E.U16 desc[UR36][R16.64], R3 ;  /* 0x0000000310007986 */ /* 0x0023e2000c101524 */
[----:B------:R-:W-:Y:S05]  /*4040*/  BRA `(.L_x_4810) ;  /* 0x0000000400787947 */ /* 0x000fea0003800000 */
.L_x_4829:
[----:B-1----:R-:W-:Y:S01]  /*4050*/  IMAD.U32 R19, R19, 0x10000, RZ ;  /* 0x0001000013137824 */ /* 0x002fe200078e00ff */
[----:B------:R-:W-:Y:S01]  /*4060*/  BSSY B0, `(.L_x_4830) ;  /* 0x0000014000007945 */ /* 0x000fe20003800000 */
[----:B------:R-:W-:-:S03]  /*4070*/  IMAD.MOV.U32 R8, RZ, RZ, 0x80 ;  /* 0x00000080ff087424 */ /* 0x000fc600078e00ff */
[----:B------:R-:W-:-:S04]  /*4080*/  LOP3.LUT R2, R19, 0x7fffffff, RZ, 0xc0, !PT ;  /* 0x7fffffff13027812 */ /* 0x000fc800078ec0ff */
[----:B------:R-:W-:-:S13]  /*4090*/  ISETP.GT.U32.AND P0, PT, R2, 0x437fffff, PT ;  /* 0x437fffff0200780c */ /* 0x000fda0003f04070 */
[----:B------:R-:W-:Y:S05]  /*40a0*/  @P0 BRA `(.L_x_4831) ;  /* 0x00000000003c0947 */ /* 0x000fea0003800000 */
[----:B------:R-:W-:-:S13]  /*40b0*/  ISETP.GE.U32.AND P0, PT, R2, 0x3c000000, PT ;  /* 0x3c0000000200780c */ /* 0x000fda0003f06070 */
[----:B------:R-:W-:-:S04]  /*40c0*/  @P0 SHF.R.U32.HI R0, RZ, 0x14, R19 ;  /* 0x00000014ff000819 */ /* 0x000fc80000011613 */
[----:B------:R-:W-:-:S04]  /*40d0*/  @P0 LOP3.LUT R0, R0, 0x1, RZ, 0xc0, !PT ;  /* 0x0000000100000812 */ /* 0x000fc800078ec0ff */
[----:B------:R-:W-:-:S04]  /*40e0*/  @P0 IADD3 R0, R19, 0x487ffff, R0 ;  /* 0x0487ffff13000810 */ /* 0x000fc80007ffe000 */
[----:B------:R-:W-:-:S04]  /*40f0*/  @P0 SHF.R.U32.HI R0, RZ, 0x14, R0 ;  /* 0x00000014ff000819 */ /* 0x000fc80000011600 */
[----:B------:R-:W-:Y:S01]  /*4100*/  @P0 LOP3.LUT R0, R0, 0xff, RZ, 0xc0, !PT ;  /* 0x000000ff00000812 */ /* 0x000fe200078ec0ff */
[----:B------:R-:W-:Y:S06]  /*4110*/  @P0 BRA `(.L_x_4832) ;  /* 0x0000000000100947 */ /* 0x000fec0003800000 */
[----:B------:R-:W-:Y:S01]  /*4120*/  FADD.FTZ R0, R2, 8192 ;  /* 0x4600000002007421 */ /* 0x000fe20000010000 */
[----:B------:R-:W-:-:S04]  /*4130*/  PRMT R8, RZ, 0x7610, R8 ;  /* 0x00007610ff087816 */ /* 0x000fc80000000008 */
[----:B------:R-:W-:-:S13]  /*4140*/  LOP3.LUT P0, R0, R0, 0xff, RZ, 0xc0, !PT ;  /* 0x000000ff00007812 */ /* 0x000fda000780c0ff */
[----:B------:R-:W-:Y:S05]  /*4150*/  @!P0 BRA `(.L_x_4831) ;  /* 0x0000000000108947 */ /* 0x000fea0003800000 */
.L_x_4832:
[----:B------:R-:W-:-:S04]  /*4160*/  LOP3.LUT R2, R19, 0x80000000, RZ, 0xc0, !PT ;  /* 0x8000000013027812 */ /* 0x000fc800078ec0ff */
[----:B------:R-:W-:-:S04]  /*4170*/  SHF.R.U32.HI R3, RZ, 0x18, R2 ;  /* 0x00000018ff037819 */ /* 0x000fc80000011602 */
[----:B------:R-:W-:-:S04]  /*4180*/  LOP3.LUT R0, R0, R3, RZ, 0xfc, !PT ;  /* 0x0000000300007212 */ /* 0x000fc800078efcff */
[----:B------:R-:W-:-:S07]  /*4190*/  PRMT R8, R0, 0x7610, R8 ;  /* 0x0000761000087816 */ /* 0x000fce0000000008 */
.L_x_4831:
[----:B------:R-:W-:Y:S05]  /*41a0*/  BSYNC B0 ;  /* 0x0000000000007941 */ /* 0x000fea0003800000 */
.L_x_4830:
[----:B------:R1:W-:Y:S01]  /*41b0*/  STG.E.U8 desc[UR36][R16.64], R8 ;  /* 0x0000000810007986 */ /* 0x0003e2000c101124 */
[----:B------:R-:W-:Y:S05]  /*41c0*/  BRA `(.L_x_4810) ;  /* 0x0000000400187947 */ /* 0x000fea0003800000 */
.L_x_4828:
        /* <DEDUP_REMOVED lines=17> */
.L_x_4835:
[----:B------:R-:W-:-:S04]  /*42e0*/  LOP3.LUT R2, R19, 0x80000000, RZ, 0xc0, !PT ;  /* 0x8000000013027812 */ /* 0x000fc800078ec0ff */
[----:B------:R-:W-:-:S04]  /*42f0*/  SHF.R.U32.HI R3, RZ, 0x18, R2 ;  /* 0x00000018ff037819 */ /* 0x000fc80000011602 */
[----:B------:R-:W-:-:S04]  /*4300*/  LOP3.LUT R0, R0, R3, RZ, 0xfc, !PT ;  /* 0x0000000300007212 */ /* 0x000fc800078efcff */
[----:B------:R-:W-:-:S07]  /*4310*/  PRMT R8, R0, 0x7610, R8 ;  /* 0x0000761000087816 */ /* 0x000fce0000000008 */
.L_x_4834:
[----:B------:R-:W-:Y:S05]  /*4320*/  BSYNC B0 ;  /* 0x0000000000007941 */ /* 0x000fea0003800000 */
.L_x_4833:
[----:B------:R1:W-:Y:S01]  /*4330*/  STG.E.U8 desc[UR36][R16.64], R8 ;  /* 0x0000000810007986 */ /* 0x0003e2000c101124 */
[----:B------:R-:W-:Y:S05]  /*4340*/  BRA `(.L_x_4810) ;  /* 0x0000000000b87947 */ /* 0x000fea0003800000 */
.L_x_4827:
[----:B------:R-:W-:-:S13]  /*4350*/  ISETP.NE.AND P0, PT, R2, 0x1c, PT ;  /* 0x0000001c0200780c */ /* 0x000fda0003f05270 */
[----:B------:R-:W-:Y:S05]  /*4360*/  @!P0 BRA `(.L_x_4836) ;  /* 0x0000000000a48947 */ /* 0x000fea0003800000 */
[----:B------:R-:W-:-:S13]  /*4370*/  ISETP.NE.AND P0, PT, R2, 0x1d, PT ;  /* 0x0000001d0200780c */ /* 0x000fda0003f05270 */
[----:B------:R-:W-:Y:S05]  /*4380*/  @!P0 BRA `(.L_x_4837) ;  /* 0x00000000008c8947 */ /* 0x000fea0003800000 */
[----:B------:R-:W-:-:S13]  /*4390*/  ISETP.NE.AND P0, PT, R2, 0x2c, PT ;  /* 0x0000002c0200780c */ /* 0x000fda0003f05270 */
[----:B------:R-:W-:Y:S05]  /*43a0*/  @P0 BRA `(.L_x_4809) ;  /* 0x0000000000400947 */ /* 0x000fea0003800000 */
[----:B-1----:R-:W-:Y:S02]  /*43b0*/  IMAD.U32 R19, R19, 0x10000, RZ ;  /* 0x0001000013137824 */ /* 0x002fe400078e00ff */
[----:B------:R-:W-:-:S03]  /*43c0*/  IMAD.MOV.U32 R3, RZ, RZ, 0xff ;  /* 0x000000ffff037424 */ /* 0x000fc600078e00ff */
[----:B0--34-:R-:W-:-:S04]  /*43d0*/  SHF.R.U32.HI R4, RZ, 0x17, R19 ;  /* 0x00000017ff047819 */ /* 0x019fc80000011613 */
[----:B------:R-:W-:-:S04]  /*43e0*/  LOP3.LUT R2, R4, 0xff, RZ, 0xc0, !PT ;  /* 0x000000ff04027812 */ /* 0x000fc800078ec0ff */
[----:B------:R-:W-:-:S13]  /*43f0*/  ISETP.NE.AND P1, PT, R2, 0xff, PT ;  /* 0x000000ff0200780c */ /* 0x000fda0003f25270 */
[--C-:B------:R-:W-:Y:S02]  /*4400*/  @P1 SHF.R.U32.HI R0, RZ, 0x16, R19.reuse ;  /* 0x00000016ff001819 */ /* 0x100fe40000011613 */
[----:B------:R-:W-:Y:S02]  /*4410*/  @P1 LOP3.LUT P0, RZ, R2, 0x3fffff, R19, 0xf8, !PT ;  /* 0x003fffff02ff1812 */ /* 0x000fe4000780f813 */
[----:B------:R-:W-:-:S04]  /*4420*/  @P1 LOP3.LUT R0, R0, 0x1, RZ, 0xc0, !PT ;  /* 0x0000000100001812 */ /* 0x000fc800078ec0ff */
[----:B------:R-:W-:Y:S01]  /*4430*/  @P1 ISETP.EQ.U32.AND P2, PT, R0, 0x1, P0 ;  /* 0x000000010000180c */ /* 0x000fe20000742070 */
[----:B------:R-:W-:Y:S01]  /*4440*/  @P1 VIADD R0, R4, 0x1 ;  /* 0x0000000104001836 */ /* 0x000fe20000000000 */
[----:B------:R-:W-:Y:S02]  /*4450*/  PLOP3.LUT P0, PT, PT, PT, PT, 0x80, 0x0 ;  /* 0x000000000000781c */ /* 0x000fe40003f0f070 */
[----:B------:R-:W-:-:S13]  /*4460*/  @P1 PLOP3.LUT P0, PT, P2, PT, PT, 0x80, 0x0 ;  /* 0x000000000000181c */ /* 0x000fda000170f070 */
[----:B------:R-:W-:-:S04]  /*4470*/  @!P0 IMAD.MOV R0, RZ, RZ, R4 ;  /* 0x000000ffff008224 */ /* 0x000fc800078e0204 */
[----:B------:R-:W-:-:S05]  /*4480*/  @P1 IMAD.MOV.U32 R3, RZ, RZ, R0 ;  /* 0x000000ffff031224 */ /* 0x000fca00078e0000 */
[----:B------:R0:W-:Y:S01]  /*4490*/  STG.E.U8 desc[UR36][R16.64], R3 ;  /* 0x0000000310007986 */ /* 0x0001e2000c101124 */
[----:B------:R-:W-:Y:S05]  /*44a0*/  BRA `(.L_x_4810) ;  /* 0x0000000000607947 */ /* 0x000fea0003800000 */
.L_x_4809:
[----:B------:R-:W-:Y:S01]  /*44b0*/  MOV R2, 0x180 ;  /* 0x0000018000027802 */ /* 0x000fe20000000f00 */
[----:B------:R-:W-:Y:S01]  /*44c0*/  ULDC.64 UR4, c[0x4][0x170] ;  /* 0x01005c0000047ab9 */ /* 0x000fe20000000a00 */
[----:B------:R-:W-:Y:S01]  /*44d0*/  ULDC.64 UR6, c[0x4][0x178] ;  /* 0x01005e0000067ab9 */ /* 0x000fe20000000a00 */
[----:B0--34-:R-:W-:Y:S02]  /*44e0*/  IMAD.U32 R4, RZ, RZ, UR4 ;  /* 0x00000004ff047e24 */ /* 0x019fe4000f8e00ff */
        /* <DEDUP_REMOVED lines=11> */
[----:B01----:R-:W-:Y:S05]  /*45a0*/  CALL.ABS.NOINC R2 ;  /* 0x0000000002007343 */ /* 0x003fea0003c00000 */
.L_x_4838:
[----:B------:R-:W-:Y:S05]  /*45b0*/  BRA `(.L_x_4810) ;  /* 0x00000000001c7947 */ /* 0x000fea0003800000 */
.L_x_4837:
[----:B-1----:R-:W-:-:S06]  /*45c0*/  IMAD.U32 R2, R19, 0x10000, RZ ;  /* 0x0001000013027824 */ /* 0x002fcc00078e00ff */
[----:B------:R-:W1:Y:S02]  /*45d0*/  F2I.U64.TRUNC R2, R2 ;  /* 0x0000000200027311 */ /* 0x000e64000020d800 */
[----:B-1----:R1:W-:Y:S01]  /*45e0*/  STG.E.64 desc[UR36][R16.64], R2 ;  /* 0x0000000210007986 */ /* 0x0023e2000c101b24 */
[----:B------:R-:W-:Y:S05]  /*45f0*/  BRA `(.L_x_4810) ;  /* 0x00000000000c7947 */ /* 0x000fea0003800000 */
.L_x_4836:
[----:B-1----:R-:W-:-:S06]  /*4600*/  IMAD.U32 R19, R19, 0x10000, RZ ;  /* 0x0001000013137824 */ /* 0x002fcc00078e00ff */
[----:B------:R-:W1:Y:S02]  /*4610*/  F2I.FTZ.U32.TRUNC.NTZ R19, R19 ;  /* 0x0000001300137305 */ /* 0x000e64000021f000 */
[----:B-1----:R1:W-:Y:S02]  /*4620*/  STG.E desc[UR36][R16.64], R19 ;  /* 0x0000001310007986 */ /* 0x0023e4000c101924 */
.L_x_4810:
[----:B------:R-:W-:-:S04]  /*4630*/  IMAD R18, R18, 0x200, R23 ;  /* 0x0000020012127824 */ /* 0x000fc800078e0217 */
[----:B-1----:R-:W-:-:S07]  /*4640*/  VIADD R19, R18, 0x80 ;  /* 0x0000008012137836 */ /* 0x002fce0000000000 */
.L_x_4737:
[----:B------:R-:W-:Y:S05]  /*4650*/  BSYNC B6 ;  /* 0x0000000000067941 */ /* 0x000fea0003800000 */
.L_x_4736:
[----:B------:R-:W-:Y:S01]  /*4660*/  ULDC UR4, c[0x0][0x210] ;  /* 0x0000840000047ab9 */ /* 0x000fe20000000800 */
[----:B------:R-:W-:Y:S01]  /*4670*/  BSSY B6, `(.L_x_4839) ;  /* 0x000045c000067945 */ /* 0x000fe20003800000 */
[----:B------:R-:W-:-:S13]  /*4680*/  ISETP.GE.AND P0, PT, R19, UR4, PT ;  /* 0x0000000413007c0c */ /* 0x000fda000bf06270 */
[----:B------:R-:W-:Y:S05]  /*4690*/  @P0 BRA `(.L_x_4840) ;  /* 0x0000004400640947 */ /* 0x000fea0003800000 */
[----:B0-----:R-:W0:Y:S01]  /*46a0*/  LDC R6, c[0x0][0x218] ;  /* 0x00008600ff067b82 */ /* 0x001e220000000800 */
[----:B------:R-:W-:Y:S02]  /*46b0*/  IMAD.MOV.U32 R18, RZ, RZ, RZ ;  /* 0x000000ffff127224 */ /* 0x000fe400078e00ff */
[----:B------:R-:W-:Y:S02]  /*46c0*/  IMAD.MOV.U32 R0, RZ, RZ, RZ ;  /* 0x000000ffff007224 */ /* 0x000fe400078e00ff */
[----:B--2---:R-:W-:Y:S01]  /*46d0*/  IMAD.MOV.U32 R16, RZ, RZ, RZ ;  /* 0x000000ffff107224 */ /* 0x004fe200078e00ff */
[----:B0-----:R-:W-:-:S13]  /*46e0*/  ISETP.NE.AND P0, PT, R6, RZ, PT ;  /* 0x000000ff0600720c */ /* 0x001fda0003f05270 */
[----:B------:R-:W-:Y:S05]  /*46f0*/  @!P0 BRA `(.L_x_4841) ;  /* 0x0000001400708947 */ /* 0x000fea0003800000 */
        /* <DEDUP_REMOVED lines=18> */
[----:B---34-:R-:W-:-:S05]  /*4820*/  IMAD.HI.U32 R4, R3, UR7, R2 ;  /* 0x0000000703047c27 */ /* 0x018fca000f8e0002 */
        /* <DEDUP_REMOVED lines=329> */
.L_x_4841:
[----:B---34-:R-:W0:Y:S01]  /*5cc0*/  LDC.U8 R5, c[0x0][0x4a1] ;  /* 0x00012840ff057b82 */ /* 0x018e220000000000 */
        /* <DEDUP_REMOVED lines=22> */
.L_x_4845:
[----:B------:R-:W2:Y:S02]  /*5e30*/  LDG.E.U8 R2, desc[UR36][R2.64] ;  /* 0x0000002402027981 */ /* 0x000ea4000c1e1100 */
[----:B--2---:R-:W-:-:S04]  /*5e40*/  I2FP.F32.U32 R0, R2 ;  /* 0x0000000200007245 */ /* 0x004fc80000201000 */
[----:B------:R-:W-:-:S04]  /*5e50*/  F2FP.BF16.F32.PACK_AB R0, RZ, R0 ;  /* 0x00000000ff00723e */ /* 0x000fc800000010ff */
[----:B------:R-:W-:Y:S01]  /*5e60*/  PRMT R22, R0, 0x7610, R22 ;  /* 0x0000761000167816 */ /* 0x000fe20000000016 */
[----:B------:R-:W-:Y:S06]  /*5e70*/  BRA `(.L_x_4847) ;  /* 0x0000000c00c87947 */ /* 0x000fec0003800000 */
.L_x_4844:
        /* <DEDUP_REMOVED lines=11> */
.L_x_4849:
[----:B------:R-:W2:Y:S02]  /*5f30*/  LDG.E R2, desc[UR36][R2.64] ;  /* 0x0000002402027981 */ /* 0x000ea4000c1e1900 */
[----:B--2---:R-:W-:-:S04]  /*5f40*/  I2FP.F32.S32 R0, R2 ;  /* 0x0000000200007245 */ /* 0x004fc80000201400 */
[----:B------:R-:W-:-:S04]  /*5f50*/  F2FP.BF16.F32.PACK_AB R0, RZ, R0 ;  /* 0x00000000ff00723e */ /* 0x000fc800000010ff */
[----:B------:R-:W-:Y:S01]  /*5f60*/  PRMT R22, R0, 0x7610, R22 ;  /* 0x0000761000167816 */ /* 0x000fe20000000016 */
[----:B------:R-:W-:Y:S06]  /*5f70*/  BRA `(.L_x_4847) ;  /* 0x0000000c00887947 */ /* 0x000fec0003800000 */
.L_x_4848:
[----:B------:R-:W2:Y:S02]  /*5f80*/  LDG.E.U16 R2, desc[UR36][R2.64] ;  /* 0x0000002402027981 */ /* 0x000ea4000c1e1500 */
[----:B--2---:R-:W0:Y:S02]  /*5f90*/  I2F.S16 R0, R2 ;  /* 0x0000000200007306 */ /* 0x004e240000101400 */
[----:B0-----:R-:W-:-:S04]  /*5fa0*/  F2FP.BF16.F32.PACK_AB R0, RZ, R0 ;  /* 0x00000000ff00723e */ /* 0x001fc800000010ff */
[----:B------:R-:W-:Y:S01]  /*5fb0*/  PRMT R22, R0, 0x7610, R22 ;  /* 0x0000761000167816 */ /* 0x000fe20000000016 */
[----:B------:R-:W-:Y:S06]  /*5fc0*/  BRA `(.L_x_4847) ;  /* 0x0000000c00747947 */ /* 0x000fec0003800000 */
.L_x_4843:
        /* <DEDUP_REMOVED lines=9> */
.L_x_4851:
[----:B------:R-:W2:Y:S02]  /*6060*/  LDG.E.U16 R0, desc[UR36][R2.64] ;  /* 0x0000002402007981 */ /* 0x000ea4000c1e1500 */
[----:B--2---:R-:W-:-:S05]  /*6070*/  HADD2.F32 R0, -RZ, R0.H0_H0 ;  /* 0x20000000ff007230 */ /* 0x004fca0000004100 */
[----:B------:R-:W-:-:S04]  /*6080*/  F2FP.BF16.F32.PACK_AB R0, RZ, R0 ;  /* 0x00000000ff00723e */ /* 0x000fc800000010ff */
[----:B------:R-:W-:Y:S01]  /*6090*/  PRMT R22, R0, 0x7610, R22 ;  /* 0x0000761000167816 */ /* 0x000fe20000000016 */
[----:B------:R-:W-:Y:S06]  /*60a0*/  BRA `(.L_x_4847) ;  /* 0x0000000c003c7947 */ /* 0x000fec0003800000 */
.L_x_4850:
        /* <DEDUP_REMOVED lines=9> */
.L_x_4853:
[----:B------:R-:W2:Y:S02]  /*6140*/  LDG.E.U16 R2, desc[UR36][R2.64] ;  /* 0x0000002402027981 */ /* 0x000ea4000c1e1500 */
[----:B--2---:R-:W-:-:S05]  /*6150*/  HADD2.F32 R0, -RZ, R2.H0_H0 ;  /* 0x20000002ff007230 */ /* 0x004fca0000004100 */
[----:B------:R-:W-:-:S04]  /*6160*/  F2FP.BF16.F32.PACK_AB R0, RZ, R0 ;  /* 0x00000000ff00723e */ /* 0x000fc800000010ff */
[----:B------:R-:W-:Y:S01]  /*6170*/  PRMT R22, R0, 0x7610, R22 ;  /* 0x0000761000167816 */ /* 0x000fe20000000016 */
[----:B------:R-:W-:Y:S06]  /*6180*/  BRA `(.L_x_4847) ;  /* 0x0000000c00047947 */ /* 0x000fec0003800000 */
.L_x_4852:
        /* <DEDUP_REMOVED lines=9> */
.L_x_4842:
        /* <DEDUP_REMOVED lines=14> */
.L_x_4856:
        /* <DEDUP_REMOVED lines=9> */
.L_x_4855:
        /* <DEDUP_REMOVED lines=28> */
.L_x_4858:
        /* <DEDUP_REMOVED lines=15> */
.L_x_4857:
[----:B------:R0:W5:Y:S01]  /*6640*/  LDG.E.U16 R22, desc[UR36][R2.64] ;  /* 0x0000002402167981 */ /* 0x000162000c1e1500 */
[----:B------:R-:W-:Y:S05]  /*6650*/  BRA `(.L_x_4847) ;  /* 0x0000000400d07947 */ /* 0x000fea0003800000 */
.L_x_4854:
        /* <DEDUP_REMOVED lines=13> */
.L_x_4861:
        /* <DEDUP_REMOVED lines=21> */
.L_x_4865:
[----:B------:R-:W-:Y:S05]  /*6880*/  BSYNC B1 ;  /* 0x0000000000017941 */ /* 0x000fea0003800000 */
.L_x_4864:
[----:B------:R-:W-:Y:S01]  /*6890*/  LEA R3, R0, 0x3b800000, 0x17 ;  /* 0x3b80000000037811 */ /* 0x000fe200078eb8ff */
[----:B------:R-:W-:-:S05]  /*68a0*/  IMAD.SHL.U32 R0, R2, 0x100000, RZ ;  /* 0x0010000002007824 */ /* 0x000fca00078e00ff */
[----:B------:R-:W-:-:S07]  /*68b0*/  LOP3.LUT R0, R3, R0, R4, 0xfe, !PT ;  /* 0x0000000003007212 */ /* 0x000fce00078efe04 */
.L_x_4863:
[----:B------:R-:W-:Y:S05]  /*68c0*/  BSYNC B0 ;  /* 0x0000000000007941 */ /* 0x000fea0003800000 */
.L_x_4862:
[----:B------:R-:W-:-:S04]  /*68d0*/  F2FP.BF16.F32.PACK_AB R0, RZ, R0 ;  /* 0x00000000ff00723e */ /* 0x000fc800000010ff */
[----:B------:R-:W-:Y:S01]  /*68e0*/  PRMT R22, R0, 0x7610, R22 ;  /* 0x0000761000167816 */ /* 0x000fe20000000016 */
[----:B------:R-:W-:Y:S06]  /*68f0*/  BRA `(.L_x_4847) ;  /* 0x0000000400287947 */ /* 0x000fec0003800000 */
.L_x_4860:
        /* <DEDUP_REMOVED lines=21> */
.L_x_4869:
[----:B------:R-:W-:Y:S05]  /*6a50*/  BSYNC B1 ;  /* 0x0000000000017941 */ /* 0x000fea0003800000 */
.L_x_4868:
[----:B------:R-:W-:Y:S01]  /*6a60*/  LEA R3, R0, 0x37800000, 0x17 ;  /* 0x3780000000037811 */ /* 0x000fe200078eb8ff */
[----:B------:R-:W-:-:S05]  /*6a70*/  IMAD.SHL.U32 R0, R2, 0x200000, RZ ;  /* 0x0020000002007824 */ /* 0x000fca00078e00ff */
[----:B------:R-:W-:-:S07]  /*6a80*/  LOP3.LUT R0, R3, R0, R4, 0xfe, !PT ;  /* 0x0000000003007212 */ /* 0x000fce00078efe04 */
.L_x_4867:
[----:B------:R-:W-:Y:S05]  /*6a90*/  BSYNC B0 ;  /* 0x0000000000007941 */ /* 0x000fea0003800000 */
.L_x_4866:
[----:B------:R-:W-:-:S04]  /*6aa0*/  F2FP.BF16.F32.PACK_AB R0, RZ, R0 ;  /* 0x00000000ff00723e */ /* 0x000fc800000010ff */
[----:B------:R-:W-:Y:S01]  /*6ab0*/  PRMT R22, R0, 0x7610, R22 ;  /* 0x0000761000167816 */ /* 0x000fe20000000016 */
[----:B------:R-:W-:Y:S06]  /*6ac0*/  BRA `(.L_x_4847) ;  /* 0x0000000000b47947 */ /* 0x000fec0003800000 */
.L_x_4859:
        /* <DEDUP_REMOVED lines=14> */
.L_x_4873:
[----:B------:R-:W-:Y:S05]  /*6bb0*/  BSYNC B0 ;  /* 0x0000000000007941 */ /* 0x000fea0003800000 */
.L_x_4872:
[----:B------:R-:W-:-:S04]  /*6bc0*/  F2FP.BF16.F32.PACK_AB R0, RZ, R0 ;  /* 0x00000000ff00723e */ /* 0x000fc800000010ff */
[----:B------:R-:W-:Y:S01]  /*6bd0*/  PRMT R22, R0, 0x7610, R22 ;  /* 0x0000761000167816 */ /* 0x000fe20000000016 */
[----:B------:R-:W-:Y:S06]  /*6be0*/  BRA `(.L_x_4847) ;  /* 0x00000000006c7947 */ /* 0x000fec0003800000 */
.L_x_4846:
        /* <DEDUP_REMOVED lines=16> */
.L_x_4874:
[----:B------:R-:W-:Y:S01]  /*6cf0*/  PRMT R22, RZ, 0x7610, R22 ;  /* 0x00007610ff167816 */ /* 0x000fe20000000016 */
[----:B------:R-:W-:Y:S06]  /*6d00*/  BRA `(.L_x_4847) ;  /* 0x0000000000247947 */ /* 0x000fec0003800000 */
.L_x_4871:
[----:B------:R-:W2:Y:S02]  /*6d10*/  LDG.E.64 R2, desc[UR36][R2.64] ;  /* 0x0000002402027981 */ /* 0x000ea4000c1e1b00 */
[----:B--2---:R-:W0:Y:S02]  /*6d20*/  I2F.U64 R0, R2 ;  /* 0x0000000200007312 */ /* 0x004e240000301000 */
[----:B0-----:R-:W-:-:S04]  /*6d30*/  F2FP.BF16.F32.PACK_AB R0, RZ, R0 ;  /* 0x00000000ff00723e */ /* 0x001fc800000010ff */
[----:B------:R-:W-:Y:S01]  /*6d40*/  PRMT R22, R0, 0x7610, R22 ;  /* 0x0000761000167816 */ /* 0x000fe20000000016 */
[----:B------:R-:W-:Y:S06]  /*6d50*/  BRA `(.L_x_4847) ;  /* 0x0000000000107947 */ /* 0x000fec0003800000 */
.L_x_4870:
[----:B------:R-:W2:Y:S02]  /*6d60*/  LDG.E R2, desc[UR36][R2.64] ;  /* 0x0000002402027981 */ /* 0x000ea4000c1e1900 */
[----:B--2---:R-:W-:-:S04]  /*6d70*/  I2FP.F32.U32 R0, R2 ;  /* 0x0000000200007245 */ /* 0x004fc80000201000 */
[----:B------:R-:W-:-:S04]  /*6d80*/  F2FP.BF16.F32.PACK_AB R0, RZ, R0 ;  /* 0x00000000ff00723e */ /* 0x000fc800000010ff */
[----:B------:R-:W-:-:S07]  /*6d90*/  PRMT R22, R0, 0x7610, R22 ;  /* 0x0000761000167816 */ /* 0x000fce0000000016 */
.L_x_4847:
        /* <DEDUP_REMOVED lines=17> */
.L_x_4878:
[----:B------:R4:W5:Y:S01]  /*6eb0*/  LDG.E.U8 R0, desc[UR36][R4.64] ;  /* 0x0000002404007981 */ /* 0x000962000c1e1100 */
[----:B------:R-:W-:Y:S05]  /*6ec0*/  BRA `(.L_x_4880) ;  /* 0x0000000c00647947 */ /* 0x000fea0003800000 */
.L_x_4877:
        /* <DEDUP_REMOVED lines=8> */
.L_x_4882:
[----:B------:R2:W5:Y:S01]  /*6f50*/  LDG.E.U8 R0, desc[UR36][R4.64] ;  /* 0x0000002404007981 */ /* 0x000562000c1e1100 */
[----:B------:R-:W-:Y:S05]  /*6f60*/  BRA `(.L_x_4880) ;  /* 0x0000000c003c7947 */ /* 0x000fea0003800000 */
.L_x_4881:
[----:B------:R0:W5:Y:S01]  /*6f70*/  LDG.E.U16 R0, desc[UR36][R4.64] ;  /* 0x0000002404007981 */ /* 0x000162000c1e1500 */
[----:B------:R-:W-:Y:S05]  /*6f80*/  BRA `(.L_x_4880) ;  /* 0x0000000c00347947 */ /* 0x000fea0003800000 */
.L_x_4876:
        /* <DEDUP_REMOVED lines=10> */
.L_x_4884:
[----:B------:R-:W2:Y:S02]  /*7030*/  LDG.E.U16 R2, desc[UR36][R4.64] ;  /* 0x0000002404027981 */ /* 0x000ea4000c1e1500 */
[----:B--2---:R-:W-:-:S06]  /*7040*/  HADD2.F32 R2, -RZ, R2.H0_H0 ;  /* 0x20000002ff027230 */ /* 0x004fcc0000004100 */
[----:B------:R-:W0:Y:S02]  /*7050*/  F2I.S64.TRUNC R2, R2 ;  /* 0x0000000200027311 */ /* 0x000e24000020d900 */
[----:B0-----:R-:W-:Y:S01]  /*7060*/  PRMT R0, R2, 0x7610, R0 ;  /* 0x0000761002007816 */ /* 0x001fe20000000000 */
[----:B------:R-:W-:Y:S06]  /*7070*/  BRA `(.L_x_4880) ;  /* 0x0000000800f87947 */ /* 0x000fec0003800000 */
.L_x_4883:
        /* <DEDUP_REMOVED lines=10> */
.L_x_4886:
[----:B------:R-:W2:Y:S02]  /*7120*/  LDG.E.U16 R4, desc[UR36][R4.64] ;  /* 0x0000002404047981 */ /* 0x000ea4000c1e1500 */
[----:B--2---:R-:W-:-:S06]  /*7130*/  HADD2.F32 R2, -RZ, R4.H0_H0 ;  /* 0x20000004ff027230 */ /* 0x004fcc0000004100 */
[----:B------:R-:W0:Y:S02]  /*7140*/  F2I.S64.TRUNC R2, R2 ;  /* 0x0000000200027311 */ /* 0x000e24000020d900 */
[----:B0-----:R-:W-:Y:S01]  /*7150*/  PRMT R0, R2, 0x7610, R0 ;  /* 0x0000761002007816 */ /* 0x001fe20000000000 */
[----:B------:R-:W-:Y:S06]  /*7160*/  BRA `(.L_x_4880) ;  /* 0x0000000800bc7947 */ /* 0x000fec0003800000 */
.L_x_4885:
[----:B------:R-:W2:Y:S02]  /*7170*/  LDG.E.64 R2, desc[UR36][R4.64] ;  /* 0x0000002404027981 */ /* 0x000ea4000c1e1b00 */
[----:B--2---:R-:W0:Y:S02]  /*7180*/  F2I.S64.F64.TRUNC R2, R2 ;  /* 0x0000000200027311 */ /* 0x004e24000030d900 */
[----:B0-----:R-:W-:Y:S01]  /*7190*/  PRMT R0, R2, 0x7610, R0 ;  /* 0x0000761002007816 */ /* 0x001fe20000000000 */
[----:B------:R-:W-:Y:S06]  /*71a0*/  BRA `(.L_x_4880) ;  /* 0x0000000800ac7947 */ /* 0x000fec0003800000 */
.L_x_4875:
        /* <DEDUP_REMOVED lines=12> */
.L_x_4889:
[----:B------:R-:W2:Y:S02]  /*7270*/  LDG.E.64 R4, desc[UR36][R4.64] ;  /* 0x0000002404047981 */ /* 0x000ea4000c1e1b00 */
[----:B--2---:R-:W0:Y:S02]  /*7280*/  F2I.S64.F64.TRUNC R2, R4 ;  /* 0x0000000400027311 */ /* 0x004e24000030d900 */
[----:B0-----:R-:W-:Y:S01]  /*7290*/  PRMT R0, R2, 0x7610, R0 ;  /* 0x0000761002007816 */ /* 0x001fe20000000000 */
[----:B------:R-:W-:Y:S06]  /*72a0*/  BRA `(.L_x_4880) ;  /* 0x00000008006c7947 */ /* 0x000fec0003800000 */
.L_x_4888:
        /* <DEDUP_REMOVED lines=28> */
.L_x_4891:
        /* <DEDUP_REMOVED lines=15> */
.L_x_4890:
[----:B------:R-:W2:Y:S02]  /*7560*/  LDG.E.U16 R2, desc[UR36][R4.64] ;  /* 0x0000002404027981 */ /* 0x000ea4000c1e1500 */
[----:B--2---:R-:W-:-:S06]  /*7570*/  IMAD.U32 R2, R2, 0x10000, RZ ;  /* 0x0001000002027824 */ /* 0x004fcc00078e00ff */
[----:B------:R-:W0:Y:S02]  /*7580*/  F2I.S64.TRUNC R2, R2 ;  /* 0x0000000200027311 */ /* 0x000e24000020d900 */
[----:B0-----:R-:W-:Y:S01]  /*7590*/  PRMT R0, R2, 0x7610, R0 ;  /* 0x0000761002007816 */ /* 0x001fe20000000000 */
[----:B------:R-:W-:Y:S06]  /*75a0*/  BRA `(.L_x_4880) ;  /* 0x0000000400ac7947 */ /* 0x000fec0003800000 */
.L_x_4887:
        /* <DEDUP_REMOVED lines=10> */
.L_x_4894:
        /* <DEDUP_REMOVED lines=21> */
.L_x_4898:
[----:B------:R-:W-:Y:S05]  /*77a0*/  BSYNC B1 ;  /* 0x0000000000017941 */ /* 0x000fea0003800000 */
.L_x_4897:
[----:B------:R-:W-:Y:S01]  /*77b0*/  IMAD.SHL.U32 R2, R2, 0x100000, RZ ;  /* 0x0010000002027824 */ /* 0x000fe200078e00ff */
[----:B------:R-:W-:-:S04]  /*77c0*/  LEA R3, R0, 0x3b800000, 0x17 ;  /* 0x3b80000000037811 */ /* 0x000fc800078eb8ff */
[----:B------:R-:W-:-:S07]  /*77d0*/  LOP3.LUT R2, R3, R2, R4, 0xfe, !PT ;  /* 0x0000000203027212 */ /* 0x000fce00078efe04 */
.L_x_4896:
[----:B------:R-:W-:Y:S05]  /*77e0*/  BSYNC B0 ;  /* 0x0000000000007941 */ /* 0x000fea0003800000 */
.L_x_4895:
[----:B------:R-:W0:Y:S02]  /*77f0*/  F2I.S64.TRUNC R2, R2 ;  /* 0x0000000200027311 */ /* 0x000e24000020d900 */
[----:B0-----:R-:W-:Y:S01]  /*7800*/  PRMT R0, R2, 0x7610, R0 ;  /* 0x0000761002007816 */ /* 0x001fe20000000000 */
[----:B------:R-:W-:Y:S06]  /*7810*/  BRA `(.L_x_4880) ;  /* 0x0000000400107947 */ /* 0x000fec0003800000 */
.L_x_4893:
        /* <DEDUP_REMOVED lines=21> */
.L_x_4902:
[----:B------:R-:W-:Y:S05]  /*7970*/  BSYNC B1 ;  /* 0x0000000000017941 */ /* 0x000fea0003800000 */
.L_x_4901:
[----:B------:R-:W-:Y:S01]  /*7980*/  IMAD.SHL.U32 R2, R2, 0x200000, RZ ;  /* 0x0020000002027824 */ /* 0x000fe200078e00ff */
[----:B------:R-:W-:-:S04]  /*7990*/  LEA R3, R0, 0x37800000, 0x17 ;  /* 0x3780000000037811 */ /* 0x000fc800078eb8ff */
[----:B------:R-:W-:-:S07]  /*79a0*/  LOP3.LUT R2, R3, R2, R4, 0xfe, !PT ;  /* 0x0000000203027212 */ /* 0x000fce00078efe04 */
.L_x_4900:
[----:B------:R-:W-:Y:S05]  /*79b0*/  BSYNC B0 ;  /* 0x0000000000007941 */ /* 0x000fea0003800000 */
.L_x_4899:
[----:B------:R-:W0:Y:S02]  /*79c0*/  F2I.S64.TRUNC R2, R2 ;  /* 0x0000000200027311 */ /* 0x000e24000020d900 */
[----:B0-----:R-:W-:Y:S01]  /*79d0*/  PRMT R0, R2, 0x7610, R0 ;  /* 0x0000761002007816 */ /* 0x001fe20000000000 */
[----:B------:R-:W-:Y:S06]  /*79e0*/  BRA `(.L_x_4880) ;  /* 0x00000000009c7947 */ /* 0x000fec0003800000 */
.L_x_4892:
        /* <DEDUP_REMOVED lines=14> */
.L_x_4906:
[----:B------:R-:W-:Y:S05]  /*7ad0*/  BSYNC B0 ;  /* 0x0000000000007941 */ /* 0x000fea0003800000 */
.L_x_4905:
[----:B------:R-:W0:Y:S02]  /*7ae0*/  F2I.S64.TRUNC R2, R2 ;  /* 0x0000000200027311 */ /* 0x000e24000020d900 */
[----:B0-----:R-:W-:Y:S01]  /*7af0*/  PRMT R0, R2, 0x7610, R0 ;  /* 0x0000761002007816 */ /* 0x001fe20000000000 */
[----:B------:R-:W-:Y:S06]  /*7b00*/  BRA `(.L_x_4880) ;  /* 0x0000000000547947 */ /* 0x000fec0003800000 */
.L_x_4879:
        /* <DEDUP_REMOVED lines=16> */
.L_x_4907:
[----:B------:R-:W-:Y:S01]  /*7c10*/  PRMT R0, RZ, 0x7610, R0 ;  /* 0x00007610ff007816 */ /* 0x000fe20000000000 */
[----:B------:R-:W-:Y:S06]  /*7c20*/  BRA `(.L_x_4880) ;  /* 0x00000000000c7947 */ /* 0x000fec0003800000 */
.L_x_4904:
[----:B------:R0:W5:Y:S01]  /*7c30*/  LDG.E.U8 R0, desc[UR36][R4.64] ;  /* 0x0000002404007981 */ /* 0x000162000c1e1100 */
[----:B------:R-:W-:Y:S05]  /*7c40*/  BRA `(.L_x_4880) ;  /* 0x0000000000047947 */ /* 0x000fea0003800000 */
.L_x_4903:
[----:B------:R0:W5:Y:S02]  /*7c50*/  LDG.E.U8 R0, desc[UR36][R4.64] ;  /* 0x0000002404007981 */ /* 0x000164000c1e1100 */
.L_x_4880:
[----:B01234-:R-:W0:Y:S01]  /*7c60*/  LDC.U8 R4, c[0x0][0x4a0] ;  /* 0x00012800ff047b82 */ /* 0x01fe220000000000 */
[----:B-----5:R-:W-:Y:S01]  /*7c70*/  LOP3.LUT R0, R0, 0xff, RZ, 0xc0, !PT ;  /* 0x000000ff00007812 */ /* 0x020fe200078ec0ff */
[----:B------:R-:W-:Y:S01]  /*7c80*/  IMAD.U32 R22, R22, 0x10000, RZ ;  /* 0x0001000016167824 */ /* 0x000fe200078e00ff */
[----:B------:R-:W-:Y:S02]  /*7c90*/  ULDC UR4, c[0x0][0x490] ;  /* 0x0001240000047ab9 */ /* 0x000fe40000000800 */
[----:B------:R-:W1:Y:S02]  /*7ca0*/  I2F.U16 R3, R0 ;  /* 0x0000000000037306 */ /* 0x000e640000101000 */
[----:B-1----:R-:W-:Y:S01]  /*7cb0*/  FMUL.FTZ R3, R22, R3 ;  /* 0x0000000316037220 */ /* 0x002fe20000410000 */
[----:B0-----:R-:W-:-:S03]  /*7cc0*/  PRMT R2, R4, 0x9910, RZ ;  /* 0x0000991004027816 */ /* 0x001fc600000000ff */
[----:B------:R-:W-:Y:S01]  /*7cd0*/  FMUL.FTZ R3, R3, UR4 ;  /* 0x0000000403037c20 */ /* 0x000fe20008410000 */
[----:B------:R-:W-:-:S05]  /*7ce0*/  ISETP.GT.AND P0, PT, R2, 0x9, PT ;  /* 0x000000090200780c */ /* 0x000fca0003f04270 */
[----:B------:R-:W0:Y:S08]  /*7cf0*/  F2F.BF16.F32 R3, R3 ;  /* 0x0000000300037304 */ /* 0x000e300000202000 */
        /* <DEDUP_REMOVED lines=9> */
[----:B0-----:R-:W-:-:S04]  /*7d90*/  IMAD.U32 R0, R3, 0x10000, RZ ;  /* 0x0001000003007824 */ /* 0x001fc800078e00ff */
[----:B------:R-:W0:Y:S02]  /*7da0*/  F2I.FTZ.TRUNC.NTZ R3, R0 ;  /* 0x0000000000037305 */ /* 0x000e24000021f100 */
[----:B0-----:R1:W-:Y:S01]  /*7db0*/  STG.E.U8 desc[UR36][R16.64], R3 ;  /* 0x0000000310007986 */ /* 0x0013e2000c101124 */
[----:B------:R-:W-:Y:S05]  /*7dc0*/  BRA `(.L_x_4913) ;  /* 0x0000000c00947947 */ /* 0x000fea0003800000 */
.L_x_4911:
[----:B0-----:R-:W-:-:S06]  /*7dd0*/  IMAD.U32 R3, R3, 0x10000, RZ ;  /* 0x0001000003037824 */ /* 0x001fcc00078e00ff */
[----:B------:R-:W0:Y:S02]  /*7de0*/  F2I.S64.TRUNC R2, R3 ;  /* 0x0000000300027311 */ /* 0x000e24000020d900 */
[----:B0-----:R0:W-:Y:S01]  /*7df0*/  STG.E.U8 desc[UR36][R16.64], R2 ;  /* 0x0000000210007986 */ /* 0x0011e2000c101124 */
[----:B------:R-:W-:Y:S05]  /*7e00*/  BRA `(.L_x_4913) ;  /* 0x0000000c00847947 */ /* 0x000fea0003800000 */
.L_x_4910:
[----:B------:R-:W-:-:S13]  /*7e10*/  ISETP.NE.AND P0, PT, R2, 0x2, PT ;  /* 0x000000020200780c */ /* 0x000fda0003f05270 */
[----:B------:R-:W-:Y:S05]  /*7e20*/  @!P0 BRA `(.L_x_4914) ;  /* 0x0000000000308947 */ /* 0x000fea0003800000 */
[----:B------:R-:W-:-:S13]  /*7e30*/  ISETP.NE.AND P0, PT, R2, 0x3, PT ;  /* 0x000000030200780c */ /* 0x000fda0003f05270 */
[----:B------:R-:W-:Y:S05]  /*7e40*/  @!P0 BRA `(.L_x_4915) ;  /* 0x0000000000188947 */ /* 0x000fea0003800000 */
[----:B------:R-:W-:-:S13]  /*7e50*/  ISETP.NE.AND P0, PT, R2, 0x4, PT ;  /* 0x000000040200780c */ /* 0x000fda0003f05270 */
[----:B------:R-:W-:Y:S05]  /*7e60*/  @P0 BRA `(.L_x_4912) ;  /* 0x0000000c000c0947 */ /* 0x000fea0003800000 */
[----:B0-----:R-:W-:-:S06]  /*7e70*/  IMAD.U32 R3, R3, 0x10000, RZ ;  /* 0x0001000003037824 */ /* 0x001fcc00078e00ff */
[----:B------:R-:W0:Y:S02]  /*7e80*/  F2I.S64.TRUNC R2, R3 ;  /* 0x0000000300027311 */ /* 0x000e24000020d900 */
[----:B0-----:R4:W-:Y:S01]  /*7e90*/  STG.E.64 desc[UR36][R16.64], R2 ;  /* 0x0000000210007986 */ /* 0x0019e2000c101b24 */
[----:B------:R-:W-:Y:S05]  /*7ea0*/  BRA `(.L_x_4913) ;  /* 0x0000000c005c7947 */ /* 0x000fea0003800000 */
.L_x_4915:
[----:B0-----:R-:W-:-:S06]  /*7eb0*/  IMAD.U32 R3, R3, 0x10000, RZ ;  /* 0x0001000003037824 */ /* 0x001fcc00078e00ff */
[----:B------:R-:W0:Y:S02]  /*7ec0*/  F2I.FTZ.TRUNC.NTZ R3, R3 ;  /* 0x0000000300037305 */ /* 0x000e24000021f100 */
[----:B0-----:R3:W-:Y:S01]  /*7ed0*/  STG.E desc[UR36][R16.64], R3 ;  /* 0x0000000310007986 */ /* 0x0017e2000c101924 */
[----:B------:R-:W-:Y:S05]  /*7ee0*/  BRA `(.L_x_4913) ;  /* 0x0000000c004c7947 */ /* 0x000fea0003800000 */
.L_x_4914:
[----:B0-----:R-:W-:-:S06]  /*7ef0*/  IMAD.U32 R3, R3, 0x10000, RZ ;  /* 0x0001000003037824 */ /* 0x001fcc00078e00ff */
[----:B------:R-:W0:Y:S02]  /*7f00*/  F2I.FTZ.TRUNC.NTZ R3, R3 ;  /* 0x0000000300037305 */ /* 0x000e24000021f100 */
[----:B0-----:R2:W-:Y:S01]  /*7f10*/  STG.E.U16 desc[UR36][R16.64], R3 ;  /* 0x0000000310007986 */ /* 0x0015e2000c101524 */
[----:B------:R-:W-:Y:S05]  /*7f20*/  BRA `(.L_x_4913) ;  /* 0x0000000c003c7947 */ /* 0x000fea0003800000 */
.L_x_4909:
[----:B------:R-:W-:-:S13]  /*7f30*/  ISETP.GT.AND P0, PT, R2, 0x6, PT ;  /* 0x000000060200780c */ /* 0x000fda0003f04270 */
[----:B------:R-:W-:Y:S05]  /*7f40*/  @P0 BRA `(.L_x_4916) ;  /* 0x00000000002c0947 */ /* 0x000fea0003800000 */
[----:B------:R-:W-:-:S13]  /*7f50*/  ISETP.NE.AND P0, PT, R2, 0x5, PT ;  /* 0x000000050200780c */ /* 0x000fda0003f05270 */
[----:B------:R-:W-:Y:S05]  /*7f60*/  @!P0 BRA `(.L_x_4917) ;  /* 0x0000000000148947 */ /* 0x000fea0003800000 */
[----:B------:R-:W-:-:S13]  /*7f70*/  ISETP.NE.AND P0, PT, R2, 0x6, PT ;  /* 0x000000060200780c */ /* 0x000fda0003f05270 */
[----:B------:R-:W-:Y:S05]  /*7f80*/  @P0 BRA `(.L_x_4912) ;  /* 0x0000000800c40947 */ /* 0x000fea0003800000 */
[----:B0-----:R-:W-:-:S05]  /*7f90*/  IMAD.U32 R3, R3, 0x10000, RZ ;  /* 0x0001000003037824 */ /* 0x001fca00078e00ff */
[----:B------:R0:W-:Y:S01]  /*7fa0*/  STG.E desc[UR36][R16.64], R3 ;  /* 0x0000000310007986 */ /* 0x0001e2000c101924 */
[----:B------:R-:W-:Y:S05]  /*7fb0*/  BRA `(.L_x_4913) ;  /* 0x0000000c00187947 */ /* 0x000fea0003800000 */
.L_x_4917:
[----:B0-----:R-:W-:-:S05]  /*7fc0*/  IMAD.U32 R0, R3, 0x10000, RZ ;  /* 0x0001000003007824 */ /* 0x001fca00078e00ff */
[----:B------:R-:W-:-:S05]  /*7fd0*/  F2FP.F16.F32.PACK_AB R0, RZ, R0 ;  /* 0x00000000ff00723e */ /* 0x000fca00000000ff */
[----:B------:R0:W-:Y:S01]  /*7fe0*/  STG.E.U16 desc[UR36][R16.64], R0 ;  /* 0x0000000010007986 */ /* 0x0001e2000c101524 */
[----:B------:R-:W-:Y:S05]  /*7ff0*/  BRA `(.L_x_4913) ;  /* 0x0000000c00087947 */ /* 0x000fea0003800000 */
.L_x_4916:
[----:B------:R-:W-:-:S13]  /*8000*/  ISETP.NE.AND P0, PT, R2, 0x7, PT ;  /* 0x000000070200780c */ /* 0x000fda0003f05270 */
[----:B------:R-:W-:Y:S05]  /*8010*/  @!P0 BRA `(.L_x_4918) ;  /* 0x0000000000348947 */ /* 0x000fea0003800000 */
[----:B------:R-:W-:-:S13]  /*8020*/  ISETP.NE.AND P0, PT, R2, 0x8, PT ;  /* 0x000000080200780c */ /* 0x000fda0003f05270 */
[----:B------:R-:W-:Y:S05]  /*8030*/  @!P0 BRA `(.L_x_4919) ;  /* 0x0000000000188947 */ /* 0x000fea0003800000 */
[----:B------:R-:W-:-:S13]  /*8040*/  ISETP.NE.AND P0, PT, R2, 0x9, PT ;  /* 0x000000090200780c */ /* 0x000fda0003f05270 */
[----:B------:R-:W-:Y:S05]  /*8050*/  @P0 BRA `(.L_x_4912) ;  /* 0x0000000800900947 */ /* 0x000fea0003800000 */
[----:B0-----:R-:W-:Y:S02]  /*8060*/  IMAD.U32 R2, R3, 0x10000, RZ ;  /* 0x0001000003027824 */ /* 0x001fe400078e00ff */
[----:B------:R-:W-:-:S05]  /*8070*/  IMAD.MOV.U32 R3, RZ, RZ, RZ ;  /* 0x000000ffff037224 */ /* 0x000fca00078e00ff */
[----:B------:R0:W-:Y:S01]  /*8080*/  STG.E.64 desc[UR36][R16.64], R2 ;  /* 0x0000000210007986 */ /* 0x0001e2000c101b24 */
[----:B------:R-:W-:Y:S05]  /*8090*/  BRA `(.L_x_4913) ;  /* 0x0000000800e07947 */ /* 0x000fea0003800000 */
.L_x_4919:
[----:B0-----:R-:W-:-:S05]  /*80a0*/  IMAD.U32 R3, R3, 0x10000, RZ ;  /* 0x0001000003037824 */ /* 0x001fca00078e00ff */
[----:B------:R-:W-:-:S04]  /*80b0*/  F2FP.F16.F32.PACK_AB R3, RZ, R3 ;  /* 0x00000003ff03723e */ /* 0x000fc800000000ff */
[----:B------:R-:W-:-:S05]  /*80c0*/  PRMT R3, R3, 0x5410, RZ ;  /* 0x0000541003037816 */ /* 0x000fca00000000ff */
[----:B------:R0:W-:Y:S01]  /*80d0*/  STG.E desc[UR36][R16.64], R3 ;  /* 0x0000000310007986 */ /* 0x0001e2000c101924 */
[----:B------:R-:W-:Y:S05]  /*80e0*/  BRA `(.L_x_4913) ;  /* 0x0000000800cc7947 */ /* 0x000fea0003800000 */
.L_x_4918:
[----:B0-----:R-:W-:-:S04]  /*80f0*/  IMAD.U32 R2, R3, 0x10000, RZ ;  /* 0x0001000003027824 */ /* 0x001fc800078e00ff */
[----:B------:R-:W-:-:S06]  /*8100*/  FMUL.FTZ R2, R2, 1 ;  /* 0x3f80000002027820 */ /* 0x000fcc0000410000 */
[----:B------:R-:W0:Y:S02]  /*8110*/  F2F.F64.F32 R2, R2 ;  /* 0x0000000200027310 */ /* 0x000e240000201800 */
[----:B0-----:R0:W-:Y:S01]  /*8120*/  STG.E.64 desc[UR36][R16.64], R2 ;  /* 0x0000000210007986 */ /* 0x0011e2000c101b24 */
[----:B------:R-:W-:Y:S05]  /*8130*/  BRA `(.L_x_4913) ;  /* 0x0000000800b87947 */ /* 0x000fea0003800000 */
.L_x_4908:
        /* <DEDUP_REMOVED lines=8> */
[----:B0-----:R-:W-:-:S05]  /*81c0*/  IMAD.U32 R3, R3, 0x10000, RZ ;  /* 0x0001000003037824 */ /* 0x001fca00078e00ff */
[----:B------:R-:W-:-:S04]  /*81d0*/  FSETP.NEU.FTZ.AND P0, PT, R3, RZ, PT ;  /* 0x000000ff0300720b */ /* 0x000fc80003f1d000 */
[----:B------:R-:W-:-:S05]  /*81e0*/  SEL R3, RZ, 0x1, !P0 ;  /* 0x00000001ff037807 */ /* 0x000fca0004000000 */
[----:B------:R0:W-:Y:S01]  /*81f0*/  STG.E.U8 desc[UR36][R16.64], R3 ;  /* 0x0000000310007986 */ /* 0x0001e2000c101124 */
[----:B------:R-:W-:Y:S05]  /*8200*/  BRA `(.L_x_4913) ;  /* 0x0000000800847947 */ /* 0x000fea0003800000 */
.L_x_4922:
[----:B0-----:R-:W-:Y:S01]  /*8210*/  IMAD.U32 R3, R3, 0x10000, RZ ;  /* 0x0001000003037824 */ /* 0x001fe200078e00ff */
[----:B------:R-:W-:-:S03]  /*8220*/  CS2R R6, SRZ ;  /* 0x0000000000067805 */ /* 0x000fc6000001ff00 */
[----:B------:R-:W-:-:S04]  /*8230*/  FMUL.FTZ R3, R3, 1 ;  /* 0x3f80000003037820 */ /* 0x000fc80000410000 */
[----:B------:R-:W0:Y:S02]  /*8240*/  F2F.F64.F32 R4, R3 ;  /* 0x0000000300047310 */ /* 0x000e240000201800 */
[----:B0-----:R0:W-:Y:S01]  /*8250*/  STG.E.128 desc[UR36][R16.64], R4 ;  /* 0x0000000410007986 */ /* 0x0011e2000c101d24 */
[----:B------:R-:W-:Y:S05]  /*8260*/  BRA `(.L_x_4913) ;  /* 0x00000008006c7947 */ /* 0x000fea0003800000 */
.L_x_4921:
[----:B------:R-:W-:-:S13]  /*8270*/  ISETP.NE.AND P0, PT, R2, 0xf, PT ;  /* 0x0000000f0200780c */ /* 0x000fda0003f05270 */
[----:B------:R-:W-:Y:S05]  /*8280*/  @!P0 BRA `(.L_x_4923) ;  /* 0x0000000000b48947 */ /* 0x000fea0003800000 */
[----:B------:R-:W-:-:S13]  /*8290*/  ISETP.NE.AND P0, PT, R2, 0x17, PT ;  /* 0x000000170200780c */ /* 0x000fda0003f05270 */
[----:B------:R-:W-:Y:S05]  /*82a0*/  @!P0 BRA `(.L_x_4924) ;  /* 0x0000000000548947 */ /* 0x000fea0003800000 */
[----:B------:R-:W-:-:S13]  /*82b0*/  ISETP.NE.AND P0, PT, R2, 0x18, PT ;  /* 0x000000180200780c */ /* 0x000fda0003f05270 */
[----:B------:R-:W-:Y:S05]  /*82c0*/  @P0 BRA `(.L_x_4912) ;  /* 0x0000000400f40947 */ /* 0x000fea0003800000 */
[----:B0-----:R-:W-:Y:S01]  /*82d0*/  IMAD.U32 R5, R3, 0x10000, RZ ;  /* 0x0001000003057824 */ /* 0x001fe200078e00ff */
        /* <DEDUP_REMOVED lines=14> */
.L_x_4926:
[----:B------:R-:W-:Y:S05]  /*83c0*/  BSYNC B0 ;  /* 0x0000000000007941 */ /* 0x000fea0003800000 */
.L_x_4925:
[----:B------:R-:W-:-:S05]  /*83d0*/  LOP3.LUT R3, R0, R3, RZ, 0xfc, !PT ;  /* 0x0000000300037212 */ /* 0x000fca00078efcff */
[----:B------:R0:W-:Y:S01]  /*83e0*/  STG.E.U8 desc[UR36][R16.64], R3 ;  /* 0x0000000310007986 */ /* 0x0001e2000c101124 */
[----:B------:R-:W-:Y:S05]  /*83f0*/  BRA `(.L_x_4913) ;  /* 0x0000000800087947 */ /* 0x000fea0003800000 */
.L_x_4924:
[----:B0-----:R-:W-:Y:S01]  /*8400*/  IMAD.U32 R3, R3, 0x10000, RZ ;  /* 0x0001000003037824 */ /* 0x001fe200078e00ff */
        /* <DEDUP_REMOVED lines=12> */
.L_x_4928:
[----:B------:R-:W-:Y:S01]  /*84d0*/  IMAD.MOV.U32 R0, RZ, RZ, 0x7f ;  /* 0x0000007fff007424 */ /* 0x000fe200078e00ff */
[----:B------:R-:W-:-:S04]  /*84e0*/  ISETP.GT.U32.AND P0, PT, R2, 0x7f800000, PT ;  /* 0x7f8000000200780c */ /* 0x000fc80003f04070 */
[----:B------:R-:W-:-:S09]  /*84f0*/  SEL R0, R0, 0x7c, P0 ;  /* 0x0000007c00007807 */ /* 0x000fd20000000000 */
.L_x_4929:
[----:B------:R-:W-:Y:S05]  /*8500*/  BSYNC B0 ;  /* 0x0000000000007941 */ /* 0x000fea0003800000 */
.L_x_4927:
[----:B------:R-:W-:-:S04]  /*8510*/  LOP3.LUT R2, R3, 0x80000000, RZ, 0xc0, !PT ;  /* 0x8000000003027812 */ /* 0x000fc800078ec0ff */
[----:B------:R-:W-:-:S04]  /*8520*/  SHF.R.U32.HI R3, RZ, 0x18, R2 ;  /* 0x00000018ff037819 */ /* 0x000fc80000011602 */
[----:B------:R-:W-:-:S05]  /*8530*/  LOP3.LUT R3, R0, R3, RZ, 0xfc, !PT ;  /* 0x0000000300037212 */ /* 0x000fca00078efcff */
[----:B------:R0:W-:Y:S01]  /*8540*/  STG.E.U8 desc[UR36][R16.64], R3 ;  /* 0x0000000310007986 */ /* 0x0001e2000c101124 */
[----:B------:R-:W-:Y:S05]  /*8550*/  BRA `(.L_x_4913) ;  /* 0x0000000400b07947 */ /* 0x000fea0003800000 */
.L_x_4923:
[----:B0-----:R0:W-:Y:S01]  /*8560*/  STG.E.U16 desc[UR36][R16.64], R3 ;  /* 0x0000000310007986 */ /* 0x0011e2000c101524 */
[----:B------:R-:W-:Y:S05]  /*8570*/  BRA `(.L_x_4913) ;  /* 0x0000000400a87947 */ /* 0x000fea0003800000 */
.L_x_4920:
        /* <DEDUP_REMOVED lines=8> */
[----:B0-----:R-:W-:-:S06]  /*8600*/  IMAD.U32 R3, R3, 0x10000, RZ ;  /* 0x0001000003037824 */ /* 0x001fcc00078e00ff */
[----:B------:R-:W0:Y:S02]  /*8610*/  F2I.FTZ.U32.TRUNC.NTZ R3, R3 ;  /* 0x0000000300037305 */ /* 0x000e24000021f000 */
[----:B0-----:R0:W-:Y:S01]  /*8620*/  STG.E.U16 desc[UR36][R16.64], R3 ;  /* 0x0000000310007986 */ /* 0x0011e2000c101524 */
[----:B------:R-:W-:Y:S05]  /*8630*/  BRA `(.L_x_4913) ;  /* 0x0000000400787947 */ /* 0x000fea0003800000 */
.L_x_4932:
[----:B0-----:R-:W-:Y:S01]  /*8640*/  IMAD.U32 R3, R3, 0x10000, RZ ;  /* 0x0001000003037824 */ /* 0x001fe200078e00ff */
        /* <DEDUP_REMOVED lines=16> */
.L_x_4935:
[----:B------:R-:W-:-:S04]  /*8750*/  LOP3.LUT R2, R3, 0x80000000, RZ, 0xc0, !PT ;  /* 0x8000000003027812 */ /* 0x000fc800078ec0ff */
[----:B------:R-:W-:-:S04]  /*8760*/  SHF.R.U32.HI R3, RZ, 0x18, R2 ;  /* 0x00000018ff037819 */ /* 0x000fc80000011602 */
[----:B------:R-:W-:-:S04]  /*8770*/  LOP3.LUT R0, R0, R3, RZ, 0xfc, !PT ;  /* 0x0000000300007212 */ /* 0x000fc800078efcff */
[----:B------:R-:W-:-:S07]  /*8780*/  PRMT R8, R0, 0x7610, R8 ;  /* 0x0000761000087816 */ /* 0x000fce0000000008 */
.L_x_4934:
[----:B------:R-:W-:Y:S05]  /*8790*/  BSYNC B0 ;  /* 0x0000000000007941 */ /* 0x000fea0003800000 */
.L_x_4933:
[----:B------:R0:W-:Y:S01]  /*87a0*/  STG.E.U8 desc[UR36][R16.64], R8 ;  /* 0x0000000810007986 */ /* 0x0001e2000c101124 */
[----:B------:R-:W-:Y:S05]  /*87b0*/  BRA `(.L_x_4913) ;  /* 0x0000000400187947 */ /* 0x000fea0003800000 */
.L_x_4931:
        /* <DEDUP_REMOVED lines=17> */
.L_x_4938:
[----:B------:R-:W-:-:S04]  /*88d0*/  LOP3.LUT R2, R3, 0x80000000, RZ, 0xc0, !PT ;  /* 0x8000000003027812 */ /* 0x000fc800078ec0ff */
[----:B------:R-:W-:-:S04]  /*88e0*/  SHF.R.U32.HI R3, RZ, 0x18, R2 ;  /* 0x00000018ff037819 */ /* 0x000fc80000011602 */
[----:B------:R-:W-:-:S04]  /*88f0*/  LOP3.LUT R0, R0, R3, RZ, 0xfc, !PT ;  /* 0x0000000300007212 */ /* 0x000fc800078efcff */
[----:B------:R-:W-:-:S07]  /*8900*/  PRMT R8, R0, 0x7610, R8 ;  /* 0x0000761000087816 */ /* 0x000fce0000000008 */
.L_x_4937:
[----:B------:R-:W-:Y:S05]  /*8910*/  BSYNC B0 ;  /* 0x0000000000007941 */ /* 0x000fea0003800000 */
.L_x_4936:
[----:B------:R0:W-:Y:S01]  /*8920*/  STG.E.U8 desc[UR36][R16.64], R8 ;  /* 0x0000000810007986 */ /* 0x0001e2000c101124 */
[----:B------:R-:W-:Y:S05]  /*8930*/  BRA `(.L_x_4913) ;  /* 0x0000000000b87947 */ /* 0x000fea0003800000 */
.L_x_4930:
[----:B------:R-:W-:-:S13]  /*8940*/  ISETP.NE.AND P0, PT, R2, 0x1c, PT ;  /* 0x0000001c0200780c */ /* 0x000fda0003f05270 */
[----:B------:R-:W-:Y:S05]  /*8950*/  @!P0 BRA `(.L_x_4939) ;  /* 0x0000000000a48947 */ /* 0x000fea0003800000 */
[----:B------:R-:W-:-:S13]  /*8960*/  ISETP.NE.AND P0, PT, R2, 0x1d, PT ;  /* 0x0000001d0200780c */ /* 0x000fda0003f05270 */
[----:B------:R-:W-:Y:S05]  /*8970*/  @!P0 BRA `(.L_x_4940) ;  /* 0x00000000008c8947 */ /* 0x000fea0003800000 */
[----:B------:R-:W-:-:S13]  /*8980*/  ISETP.NE.AND P0, PT, R2, 0x2c, PT ;  /* 0x0000002c0200780c */ /* 0x000fda0003f05270 */
[----:B------:R-:W-:Y:S05]  /*8990*/  @P0 BRA `(.L_x_4912) ;  /* 0x0000000000400947 */ /* 0x000fea0003800000 */
[----:B0-----:R-:W-:-:S05]  /*89a0*/  IMAD.U32 R3, R3, 0x10000, RZ ;  /* 0x0001000003037824 */ /* 0x001fca00078e00ff */
[----:B------:R-:W-:-:S04]  /*89b0*/  SHF.R.U32.HI R4, RZ, 0x17, R3 ;  /* 0x00000017ff047819 */ /* 0x000fc80000011603 */
[----:B------:R-:W-:-:S04]  /*89c0*/  LOP3.LUT R2, R4, 0xff, RZ, 0xc0, !PT ;  /* 0x000000ff04027812 */ /* 0x000fc800078ec0ff */
[----:B------:R-:W-:-:S13]  /*89d0*/  ISETP.NE.AND P1, PT, R2, 0xff, PT ;  /* 0x000000ff0200780c */ /* 0x000fda0003f25270 */
[--C-:B------:R-:W-:Y:S02]  /*89e0*/  @P1 SHF.R.U32.HI R0, RZ, 0x16, R3.reuse ;  /* 0x00000016ff001819 */ /* 0x100fe40000011603 */
[----:B------:R-:W-:Y:S01]  /*89f0*/  @P1 LOP3.LUT P0, RZ, R2, 0x3fffff, R3, 0xf8, !PT ;  /* 0x003fffff02ff1812 */ /* 0x000fe2000780f803 */
[----:B------:R-:W-:Y:S01]  /*8a00*/  IMAD.MOV.U32 R3, RZ, RZ, 0xff ;  /* 0x000000ffff037424 */ /* 0x000fe200078e00ff */
        /* <DEDUP_REMOVED lines=9> */
.L_x_4912:
[----:B------:R-:W-:Y:S01]  /*8aa0*/  MOV R0, 0x180 ;  /* 0x0000018000007802 */ /* 0x000fe20000000f00 */
[----:B------:R-:W-:Y:S01]  /*8ab0*/  ULDC.64 UR4, c[0x4][0x170] ;  /* 0x01005c0000047ab9 */ /* 0x000fe20000000a00 */
[----:B------:R-:W-:Y:S01]  /*8ac0*/  ULDC.64 UR6, c[0x4][0x80] ;  /* 0x0100200000067ab9 */ /* 0x000fe20000000a00 */
[----:B------:R-:W-:Y:S01]  /*8ad0*/  IMAD.U32 R4, RZ, RZ, UR4 ;  /* 0x00000004ff047e24 */ /* 0x000fe2000f8e00ff */
[----:B0-----:R0:W1:Y:S01]  /*8ae0*/  LDC.64 R2, c[0x4][R0] ;  /* 0x0100000000027b82 */ /* 0x0010620000000a00 */
[----:B------:R-:W-:Y:S01]  /*8af0*/  IMAD.U32 R5, RZ, RZ, UR5 ;  /* 0x00000005ff057e24 */ /* 0x000fe2000f8e00ff */
[----:B------:R-:W-:Y:S01]  /*8b00*/  ULDC.64 UR4, c[0x4][0x178] ;  /* 0x01005e0000047ab9 */ /* 0x000fe20000000a00 */
[----:B------:R-:W-:Y:S02]  /*8b10*/  IMAD.U32 R10, RZ, RZ, UR6 ;  /* 0x00000006ff0a7e24 */ /* 0x000fe4000f8e00ff */
[----:B------:R-:W-:Y:S02]  /*8b20*/  IMAD.U32 R6, RZ, RZ, UR4 ;  /* 0x00000004ff067e24 */ /* 0x000fe4000f8e00ff */
[----:B------:R-:W-:-:S02]  /*8b30*/  IMAD.U32 R7, RZ, RZ, UR5 ;  /* 0x00000005ff077e24 */ /* 0x000fc4000f8e00ff */
[----:B------:R-:W-:Y:S02]  /*8b40*/  IMAD.U32 R11, RZ, RZ, UR7 ;  /* 0x00000007ff0b7e24 */ /* 0x000fe4000f8e00ff */
[----:B------:R-:W-:Y:S02]  /*8b50*/  IMAD.MOV.U32 R8, RZ, RZ, 0x65 ;  /* 0x00000065ff087424 */ /* 0x000fe400078e00ff */
[----:B------:R-:W-:Y:S02]  /*8b60*/  IMAD.MOV.U32 R12, RZ, RZ, 0x1 ;  /* 0x00000001ff0c7424 */ /* 0x000fe400078e00ff */
[----:B0-----:R-:W-:-:S07]  /*8b70*/  IMAD.MOV.U32 R13, RZ, RZ, RZ ;  /* 0x000000ffff0d7224 */ /* 0x001fce00078e00ff */
[----:B------:R-:W-:-:S07]  /*8b80*/  LEPC R20, `(.L_x_4941) ;  /* 0x000000001014794e */ /* 0x000fce0000000000 */
[----:B-1----:R-:W-:Y:S05]  /*8b90*/  CALL.ABS.NOINC R2 ;  /* 0x0000000002007343 */ /* 0x002fea0003c00000 */
.L_x_4941:
[----:B------:R-:W-:Y:S05]  /*8ba0*/  BRA `(.L_x_4913) ;  /* 0x00000000001c7947 */ /* 0x000fea0003800000 */
.L_x_4940:
[----:B0-----:R-:W-:-:S06]  /*8bb0*/  IMAD.U32 R3, R3, 0x10000, RZ ;  /* 0x0001000003037824 */ /* 0x001fcc00078e00ff */
[----:B------:R-:W0:Y:S02]  /*8bc0*/  F2I.U64.TRUNC R2, R3 ;  /* 0x0000000300027311 */ /* 0x000e24000020d800 */
[----:B0-----:R0:W-:Y:S01]  /*8bd0*/  STG.E.64 desc[UR36][R16.64], R2 ;  /* 0x0000000210007986 */ /* 0x0011e2000c101b24 */
[----:B------:R-:W-:Y:S05]  /*8be0*/  BRA `(.L_x_4913) ;  /* 0x00000000000c7947 */ /* 0x000fea0003800000 */
.L_x_4939:
[----:B0-----:R-:W-:-:S06]  /*8bf0*/  IMAD.U32 R3, R3, 0x10000, RZ ;  /* 0x0001000003037824 */ /* 0x001fcc00078e00ff */
[----:B------:R-:W0:Y:S02]  /*8c00*/  F2I.FTZ.U32.TRUNC.NTZ R3, R3 ;  /* 0x0000000300037305 */ /* 0x000e24000021f000 */
[----:B0-----:R0:W-:Y:S02]  /*8c10*/  STG.E desc[UR36][R16.64], R3 ;  /* 0x0000000310007986 */ /* 0x0011e4000c101924 */
.L_x_4913:
[----:B------:R-:W-:-:S07]  /*8c20*/  VIADD R19, R19, 0x80 ;  /* 0x0000008013137836 */ /* 0x000fce0000000000 */
.L_x_4840:
[----:B------:R-:W-:Y:S05]  /*8c30*/  BSYNC B6 ;  /* 0x0000000000067941 */ /* 0x000fea0003800000 */
.L_x_4839:
[----:B------:R-:W-:Y:S01]  /*8c40*/  ULDC UR4, c[0x0][0x210] ;  /* 0x0000840000047ab9 */ /* 0x000fe20000000800 */
[----:B------:R-:W-:Y:S01]  /*8c50*/  BSSY B6, `(.L_x_4942) ;  /* 0x000045c000067945 */ /* 0x000fe20003800000 */
[----:B------:R-:W-:-:S13]  /*8c60*/  ISETP.GE.AND P0, PT, R19, UR4, PT ;  /* 0x0000000413007c0c */ /* 0x000fda000bf06270 */
[----:B------:R-:W-:Y:S05]  /*8c70*/  @P0 BRA `(.L_x_4943) ;  /* 0x0000004400640947 */ /* 0x000fea0003800000 */
[----:B0-----:R-:W0:Y:S01]  /*8c80*/  LDC R6, c[0x0][0x218] ;  /* 0x00008600ff067b82 */ /* 0x001e220000000800 */
[----:B------:R-:W-:Y:S02]  /*8c90*/  IMAD.MOV.U32 R18, RZ, RZ, RZ ;  /* 0x000000ffff127224 */ /* 0x000fe400078e00ff */
[----:B------:R-:W-:Y:S02]  /*8ca0*/  IMAD.MOV.U32 R0, RZ, RZ, RZ ;  /* 0x000000ffff007224 */ /* 0x000fe400078e00ff */
[----:B-1234-:R-:W-:Y:S01]  /*8cb0*/  IMAD.MOV.U32 R16, RZ, RZ, RZ ;  /* 0x000000ffff107224 */ /* 0x01efe200078e00ff */
        /* <DEDUP_REMOVED lines=350> */
.L_x_4944:
        /* <DEDUP_REMOVED lines=23> */
.L_x_4948:
[----:B------:R-:W2:Y:S02]  /*a410*/  LDG.E.U8 R2, desc[UR36][R2.64] ;  /* 0x0000002402027981 */ /* 0x000ea4000c1e1100 */
[----:B--2---:R-:W-:-:S04]  /*a420*/  I2FP.F32.U32 R0, R2 ;  /* 0x0000000200007245 */ /* 0x004fc80000201000 */
[----:B------:R-:W-:-:S04]  /*a430*/  F2FP.BF16.F32.PACK_AB R0, RZ, R0 ;  /* 0x00000000ff00723e */ /* 0x000fc800000010ff */
[----:B------:R-:W-:Y:S01]  /*a440*/  PRMT R22, R0, 0x7610, R22 ;  /* 0x0000761000167816 */ /* 0x000fe20000000016 */
[----:B------:R-:W-:Y:S06]  /*a450*/  BRA `(.L_x_4950) ;  /* 0x0000000c00c87947 */ /* 0x000fec0003800000 */
.L_x_4947:
        /* <DEDUP_REMOVED lines=11> */
.L_x_4952:
[----:B------:R-:W2:Y:S02]  /*a510*/  LDG.E R2, desc[UR36][R2.64] ;  /* 0x0000002402027981 */ /* 0x000ea4000c1e1900 */
[----:B--2---:R-:W-:-:S04]  /*a520*/  I2FP.F32.S32 R0, R2 ;  /* 0x0000000200007245 */ /* 0x004fc80000201400 */
[----:B------:R-:W-:-:S04]  /*a530*/  F2FP.BF16.F32.PACK_AB R0, RZ, R0 ;  /* 0x00000000ff00723e */ /* 0x000fc800000010ff */
[----:B------:R-:W-:Y:S01]  /*a540*/  PRMT R22, R0, 0x7610, R22 ;  /* 0x0000761000167816 */ /* 0x000fe20000000016 */
[----:B------:R-:W-:Y:S06]  /*a550*/  BRA `(.L_x_4950) ;  /* 0x0000000c00887947 */ /* 0x000fec0003800000 */
.L_x_4951:
[----:B------:R-:W2:Y:S02]  /*a560*/  LDG.E.U16 R2, desc[UR36][R2.64] ;  /* 0x0000002402027981 */ /* 0x000ea4000c1e1500 */
[----:B--2---:R-:W0:Y:S02]  /*a570*/  I2F.S16 R0, R2 ;  /* 0x0000000200007306 */ /* 0x004e240000101400 */
[----:B0-----:R-:W-:-:S04]  /*a580*/  F2FP.BF16.F32.PACK_AB R0, RZ, R0 ;  /* 0x00000000ff00723e */ /* 0x001fc800000010ff */
[----:B------:R-:W-:Y:S01]  /*a590*/  PRMT R22, R0, 0x7610, R22 ;  /* 0x0000761000167816 */ /* 0x000fe20000000016 */
[----:B------:R-:W-:Y:S06]  /*a5a0*/  BRA `(.L_x_4950) ;  /* 0x0000000c00747947 */ /* 0x000fec0003800000 */
.L_x_4946:
        /* <DEDUP_REMOVED lines=9> */
.L_x_4954:
[----:B------:R-:W2:Y:S02]  /*a640*/  LDG.E.U16 R0, desc[UR36][R2.64] ;  /* 0x0000002402007981 */ /* 0x000ea4000c1e1500 */
[----:B--2---:R-:W-:-:S05]  /*a650*/  HADD2.F32 R0, -RZ, R0.H0_H0 ;  /* 0x20000000ff007230 */ /* 0x004fca0000004100 */
[----:B------:R-:W-:-:S04]  /*a660*/  F2FP.BF16.F32.PACK_AB R0, RZ, R0 ;  /* 0x00000000ff00723e */ /* 0x000fc800000010ff */
[----:B------:R-:W-:Y:S01]  /*a670*/  PRMT R22, R0, 0x7610, R22 ;  /* 0x0000761000167816 */ /* 0x000fe20000000016 */
[----:B------:R-:W-:Y:S06]  /*a680*/  BRA `(.L_x_4950) ;  /* 0x0000000c003c7947 */ /* 0x000fec0003800000 */
.L_x_4953:
        /* <DEDUP_REMOVED lines=9> */
.L_x_4956:
[----:B------:R-:W2:Y:S02]  /*a720*/  LDG.E.U16 R2, desc[UR36][R2.64] ;  /* 0x0000002402027981 */ /* 0x000ea4000c1e1500 */
[----:B--2---:R-:W-:-:S05]  /*a730*/  HADD2.F32 R0, -RZ, R2.H0_H0 ;  /* 0x20000002ff007230 */ /* 0x004fca0000004100 */
[----:B------:R-:W-:-:S04]  /*a740*/  F2FP.BF16.F32.PACK_AB R0, RZ, R0 ;  /* 0x00000000ff00723e */ /* 0x000fc800000010ff */
[----:B------:R-:W-:Y:S01]  /*a750*/  PRMT R22, R0, 0x7610, R22 ;  /* 0x0000761000167816 */ /* 0x000fe20000000016 */
[----:B------:R-:W-:Y:S06]  /*a760*/  BRA `(.L_x_4950) ;  /* 0x0000000c00047947 */ /* 0x000fec0003800000 */
.L_x_4955:
        /* <DEDUP_REMOVED lines=9> */
.L_x_4945:
        /* <DEDUP_REMOVED lines=14> */
.L_x_4959:
        /* <DEDUP_REMOVED lines=9> */
.L_x_4958:
        /* <DEDUP_REMOVED lines=28> */
.L_x_4961:
        /* <DEDUP_REMOVED lines=15> */
.L_x_4960:
[----:B------:R0:W5:Y:S01]  /*ac20*/  LDG.E.U16 R22, desc[UR36][R2.64] ;  /* 0x0000002402167981 */ /* 0x000162000c1e1500 */
[----:B------:R-:W-:Y:S05]  /*ac30*/  BRA `(.L_x_4950) ;  /* 0x0000000400d07947 */ /* 0x000fea0003800000 */
.L_x_4957:
        /* <DEDUP_REMOVED lines=13> */
.L_x_4964:
        /* <DEDUP_REMOVED lines=21> */
.L_x_4968:
[----:B------:R-:W-:Y:S05]  /*ae60*/  BSYNC B1 ;  /* 0x0000000000017941 */ /* 0x000fea0003800000 */
.L_x_4967:
[----:B------:R-:W-:Y:S01]  /*ae70*/  LEA R3, R0, 0x3b800000, 0x17 ;  /* 0x3b80000000037811 */ /* 0x000fe200078eb8ff */
[----:B------:R-:W-:-:S05]  /*ae80*/  IMAD.SHL.U32 R0, R2, 0x100000, RZ ;  /* 0x0010000002007824 */ /* 0x000fca00078e00ff */
[----:B------:R-:W-:-:S07]  /*ae90*/  LOP3.LUT R0, R3, R0, R4, 0xfe, !PT ;  /* 0x0000000003007212 */ /* 0x000fce00078efe04 */
.L_x_4966:
[----:B------:R-:W-:Y:S05]  /*aea0*/  BSYNC B0 ;  /* 0x0000000000007941 */ /* 0x000fea0003800000 */
.L_x_4965:
[----:B------:R-:W-:-:S04]  /*aeb0*/  F2FP.BF16.F32.PACK_AB R0, RZ, R0 ;  /* 0x00000000ff00723e */ /* 0x000fc800000010ff */
[----:B------:R-:W-:Y:S01]  /*aec0*/  PRMT R22, R0, 0x7610, R22 ;  /* 0x0000761000167816 */ /* 0x000fe20000000016 */
[----:B------:R-:W-:Y:S06]  /*aed0*/  BRA `(.L_x_4950) ;  /* 0x0000000400287947 */ /* 0x000fec0003800000 */
.L_x_4963:
        /* <DEDUP_REMOVED lines=21> */
.L_x_4972:
[----:B------:R-:W-:Y:S05]  /*b030*/  BSYNC B1 ;  /* 0x0000000000017941 */ /* 0x000fea0003800000 */
.L_x_4971:
[----:B------:R-:W-:Y:S01]  /*b040*/  LEA R3, R0, 0x37800000, 0x17 ;  /* 0x3780000000037811 */ /* 0x000fe200078eb8ff */
[----:B------:R-:W-:-:S05]  /*b050*/  IMAD.SHL.U32 R0, R2, 0x200000, RZ ;  /* 0x0020000002007824 */ /* 0x000fca00078e00ff */
[----:B------:R-:W-:-:S07]  /*b060*/  LOP3.LUT R0, R3, R0, R4, 0xfe, !PT ;  /* 0x0000000003007212 */ /* 0x000fce00078efe04 */
.L_x_4970:
[----:B------:R-:W-:Y:S05]  /*b070*/  BSYNC B0 ;  /* 0x0000000000007941 */ /* 0x000fea0003800000 */
.L_x_4969:
[----:B------:R-:W-:-:S04]  /*b080*/  F2FP.BF16.F32.PACK_AB R0, RZ, R0 ;  /* 0x00000000ff00723e */ /* 0x000fc800000010ff */
[----:B------:R-:W-:Y:S01]  /*b090*/  PRMT R22, R0, 0x7610, R22 ;  /* 0x0000761000167816 */ /* 0x000fe20000000016 */
[----:B------:R-:W-:Y:S06]  /*b0a0*/  BRA `(.L_x_4950) ;  /* 0x0000000000b47947 */ /* 0x000fec0003800000 */
.L_x_4962:
        /* <DEDUP_REMOVED lines=14> */
.L_x_4976:
[----:B------:R-:W-:Y:S05]  /*b190*/  BSYNC B0 ;  /* 0x0000000000007941 */ /* 0x000fea0003800000 */
.L_x_4975:
[----:B------:R-:W-:-:S04]  /*b1a0*/  F2FP.BF16.F32.PACK_AB R0, RZ, R0 ;  /* 0x00000000ff00723e */ /* 0x000fc800000010ff */
[----:B------:R-:W-:Y:S01]  /*b1b0*/  PRMT R22, R0, 0x7610, R22 ;  /* 0x0000761000167816 */ /* 0x000fe20000000016 */
[----:B------:R-:W-:Y:S06]  /*b1c0*/  BRA `(.L_x_4950) ;  /* 0x00000000006c7947 */ /* 0x000fec0003800000 */
.L_x_4949:
        /* <DEDUP_REMOVED lines=16> */
.L_x_4977:
[----:B------:R-:W-:Y:S01]  /*b2d0*/  PRMT R22, RZ, 0x7610, R22 ;  /* 0x00007610ff167816 */ /* 0x000fe20000000016 */
[----:B------:R-:W-:Y:S06]  /*b2e0*/  BRA `(.L_x_4950) ;  /* 0x0000000000247947 */ /* 0x000fec0003800000 */
.L_x_4974:
[----:B------:R-:W2:Y:S02]  /*b2f0*/  LDG.E.64 R2, desc[UR36][R2.64] ;  /* 0x0000002402027981 */ /* 0x000ea4000c1e1b00 */
[----:B--2---:R-:W0:Y:S02]  /*b300*/  I2F.U64 R0, R2 ;  /* 0x0000000200007312 */ /* 0x004e240000301000 */
[----:B0-----:R-:W-:-:S04]  /*b310*/  F2FP.BF16.F32.PACK_AB R0, RZ, R0 ;  /* 0x00000000ff00723e */ /* 0x001fc800000010ff */
[----:B------:R-:W-:Y:S01]  /*b320*/  PRMT R22, R0, 0x7610, R22 ;  /* 0x0000761000167816 */ /* 0x000fe20000000016 */
[----:B------:R-:W-:Y:S06]  /*b330*/  BRA `(.L_x_4950) ;  /* 0x0000000000107947 */ /* 0x000fec0003800000 */
.L_x_4973:
[----:B------:R-:W2:Y:S02]  /*b340*/  LDG.E R2, desc[UR36][R2.64] ;  /* 0x0000002402027981 */ /* 0x000ea4000c1e1900 */
[----:B--2---:R-:W-:-:S04]  /*b350*/  I2FP.F32.U32 R0, R2 ;  /* 0x0000000200007245 */ /* 0x004fc80000201000 */
[----:B------:R-:W-:-:S04]  /*b360*/  F2FP.BF16.F32.PACK_AB R0, RZ, R0 ;  /* 0x00000000ff00723e */ /* 0x000fc800000010ff */
[----:B------:R-:W-:-:S07]  /*b370*/  PRMT R22, R0, 0x7610, R22 ;  /* 0x0000761000167816 */ /* 0x000fce0000000016 */
.L_x_4950:
        /* <DEDUP_REMOVED lines=17> */
.L_x_4981:
[----:B------:R0:W5:Y:S01]  /*b490*/  LDG.E.U8 R0, desc[UR36][R4.64] ;  /* 0x0000002404007981 */ /* 0x000162000c1e1100 */
[----:B------:R-:W-:Y:S05]  /*b4a0*/  BRA `(.L_x_4983) ;  /* 0x0000000c00647947 */ /* 0x000fea0003800000 */
.L_x_4980:
        /* <DEDUP_REMOVED lines=8> */
.L_x_4985:
[----:B------:R3:W5:Y:S01]  /*b530*/  LDG.E.U8 R0, desc[UR36][R4.64] ;  /* 0x0000002404007981 */ /* 0x000762000c1e1100 */
[----:B------:R-:W-:Y:S05]  /*b540*/  BRA `(.L_x_4983) ;  /* 0x0000000c003c7947 */ /* 0x000fea0003800000 */
.L_x_4984:
[----:B------:R4:W5:Y:S01]  /*b550*/  LDG.E.U16 R0, desc[UR36][R4.64] ;  /* 0x0000002404007981 */ /* 0x000962000c1e1500 */
[----:B------:R-:W-:Y:S05]  /*b560*/  BRA `(.L_x_4983) ;  /* 0x0000000c00347947 */ /* 0x000fea0003800000 */
.L_x_4979:
        /* <DEDUP_REMOVED lines=10> */
.L_x_4987:
[----:B------:R-:W2:Y:S02]  /*b610*/  LDG.E.U16 R2, desc[UR36][R4.64] ;  /* 0x0000002404027981 */ /* 0x000ea4000c1e1500 */
[----:B--2---:R-:W-:-:S06]  /*b620*/  HADD2.F32 R2, -RZ, R2.H0_H0 ;  /* 0x20000002ff027230 */ /* 0x004fcc0000004100 */
[----:B------:R-:W0:Y:S02]  /*b630*/  F2I.S64.TRUNC R2, R2 ;  /* 0x0000000200027311 */ /* 0x000e24000020d900 */
[----:B0-----:R-:W-:Y:S01]  /*b640*/  PRMT R0, R2, 0x7610, R0 ;  /* 0x0000761002007816 */ /* 0x001fe20000000000 */
[----:B------:R-:W-:Y:S06]  /*b650*/  BRA `(.L_x_4983) ;  /* 0x0000000800f87947 */ /* 0x000fec0003800000 */
.L_x_4986:
        /* <DEDUP_REMOVED lines=10> */
.L_x_4989:
[----:B------:R-:W2:Y:S02]  /*b700*/  LDG.E.U16 R4, desc[UR36][R4.64] ;  /* 0x0000002404047981 */ /* 0x000ea4000c1e1500 */
[----:B--2---:R-:W-:-:S06]  /*b710*/  HADD2.F32 R2, -RZ, R4.H0_H0 ;  /* 0x20000004ff027230 */ /* 0x004fcc0000004100 */
[----:B------:R-:W0:Y:S02]  /*b720*/  F2I.S64.TRUNC R2, R2 ;  /* 0x0000000200027311 */ /* 0x000e24000020d900 */
[----:B0-----:R-:W-:Y:S01]  /*b730*/  PRMT R0, R2, 0x7610, R0 ;  /* 0x0000761002007816 */ /* 0x001fe20000000000 */
[----:B------:R-:W-:Y:S06]  /*b740*/  BRA `(.L_x_4983) ;  /* 0x0000000800bc7947 */ /* 0x000fec0003800000 */
.L_x_4988:
[----:B------:R-:W2:Y:S02]  /*b750*/  LDG.E.64 R2, desc[UR36][R4.64] ;  /* 0x0000002404027981 */ /* 0x000ea4000c1e1b00 */
[----:B--2---:R-:W0:Y:S02]  /*b760*/  F2I.S64.F64.TRUNC R2, R2 ;  /* 0x0000000200027311 */ /* 0x004e24000030d900 */
[----:B0-----:R-:W-:Y:S01]  /*b770*/  PRMT R0, R2, 0x7610, R0 ;  /* 0x0000761002007816 */ /* 0x001fe20000000000 */
[----:B------:R-:W-:Y:S06]  /*b780*/  BRA `(.L_x_4983) ;  /* 0x0000000800ac7947 */ /* 0x000fec0003800000 */
.L_x_4978:
        /* <DEDUP_REMOVED lines=12> */
.L_x_4992:
[----:B------:R-:W2:Y:S02]  /*b850*/  LDG.E.64 R4, desc[UR36][R4.64] ;  /* 0x0000002404047981 */ /* 0x000ea4000c1e1b00 */
[----:B--2---:R-:W0:Y:S02]  /*b860*/  F2I.S64.F64.TRUNC R2, R4 ;  /* 0x0000000400027311 */ /* 0x004e24000030d900 */
[----:B0-----:R-:W-:Y:S01]  /*b870*/  PRMT R0, R2, 0x7610, R0 ;  /* 0x0000761002007816 */ /* 0x001fe20000000000 */
[----:B------:R-:W-:Y:S06]  /*b880*/  BRA `(.L_x_4983) ;  /* 0x00000008006c7947 */ /* 0x000fec0003800000 */
.L_x_4991:
        /* <DEDUP_REMOVED lines=28> */
.L_x_4994:
        /* <DEDUP_REMOVED lines=15> */
.L_x_4993:
[----:B------:R-:W2:Y:S02]  /*bb40*/  LDG.E.U16 R2, desc[UR36][R4.64] ;  /* 0x0000002404027981 */ /* 0x000ea4000c1e1500 */
[----:B--2---:R-:W-:-:S06]  /*bb50*/  IMAD.U32 R2, R2, 0x10000, RZ ;  /* 0x0001000002027824 */ /* 0x004fcc00078e00ff */
[----:B------:R-:W0:Y:S02]  /*bb60*/  F2I.S64.TRUNC R2, R2 ;  /* 0x0000000200027311 */ /* 0x000e24000020d900 */
[----:B0-----:R-:W-:Y:S01]  /*bb70*/  PRMT R0, R2, 0x7610, R0 ;  /* 0x0000761002007816 */ /* 0x001fe20000000000 */
[----:B------:R-:W-:Y:S06]  /*bb80*/  BRA `(.L_x_4983) ;  /* 0x0000000400ac7947 */ /* 0x000fec0003800000 */
.L_x_4990:
        /* <DEDUP_REMOVED lines=10> */
.L_x_4997:
        /* <DEDUP_REMOVED lines=21> */
.L_x_5001:
[----:B------:R-:W-:Y:S05]  /*bd80*/  BSYNC B1 ;  /* 0x0000000000017941 */ /* 0x000fea0003800000 */
.L_x_5000:
[----:B------:R-:W-:Y:S01]  /*bd90*/  IMAD.SHL.U32 R2, R2, 0x100000, RZ ;  /* 0x0010000002027824 */ /* 0x000fe200078e00ff */
[----:B------:R-:W-:-:S04]  /*bda0*/  LEA R3, R0, 0x3b800000, 0x17 ;  /* 0x3b80000000037811 */ /* 0x000fc800078eb8ff */
[----:B------:R-:W-:-:S07]  /*bdb0*/  LOP3.LUT R2, R3, R2, R4, 0xfe, !PT ;  /* 0x0000000203027212 */ /* 0x000fce00078efe04 */
.L_x_4999:
[----:B------:R-:W-:Y:S05]  /*bdc0*/  BSYNC B0 ;  /* 0x0000000000007941 */ /* 0x000fea0003800000 */
.L_x_4998:
[----:B------:R-:W0:Y:S02]  /*bdd0*/  F2I.S64.TRUNC R2, R2 ;  /* 0x0000000200027311 */ /* 0x000e24000020d900 */
[----:B0-----:R-:W-:Y:S01]  /*bde0*/  PRMT R0, R2, 0x7610, R0 ;  /* 0x0000761002007816 */ /* 0x001fe20000000000 */
[----:B------:R-:W-:Y:S06]  /*bdf0*/  BRA `(.L_x_4983) ;  /* 0x0000000400107947 */ /* 0x000fec0003800000 */
.L_x_4996:
        /* <DEDUP_REMOVED lines=21> */
.L_x_5005:
[----:B------:R-:W-:Y:S05]  /*bf50*/  BSYNC B1 ;  /* 0x0000000000017941 */ /* 0x000fea0003800000 */
.L_x_5004:
[----:B------:R-:W-:Y:S01]  /*bf60*/  IMAD.SHL.U32 R2, R2, 0x200000, RZ ;  /* 0x0020000002027824 */ /* 0x000fe200078e00ff */
[----:B------:R-:W-:-:S04]  /*bf70*/  LEA R3, R0, 0x37800000, 0x17 ;  /* 0x3780000000037811 */ /* 0x000fc800078eb8ff */
[----:B------:R-:W-:-:S07]  /*bf80*/  LOP3.LUT R2, R3, R2, R4, 0xfe, !PT ;  /* 0x0000000203027212 */ /* 0x000fce00078efe04 */
.L_x_5003:
[----:B------:R-:W-:Y:S05]  /*bf90*/  BSYNC B0 ;  /* 0x0000000000007941 */ /* 0x000fea0003800000 */
.L_x_5002:
[----:B------:R-:W0:Y:S02]  /*bfa0*/  F2I.S64.TRUNC R2, R2 ;  /* 0x0000000200027311 */ /* 0x000e24000020d900 */
[----:B0-----:R-:W-:Y:S01]  /*bfb0*/  PRMT R0, R2, 0x7610, R0 ;  /* 0x0000761002007816 */ /* 0x001fe20000000000 */
[----:B------:R-:W-:Y:S06]  /*bfc0*/  BRA `(.L_x_4983) ;  /* 0x00000000009c7947 */ /* 0x000fec0003800000 */
.L_x_4995:
        /* <DEDUP_REMOVED lines=14> */
.L_x_5009:
[----:B------:R-:W-:Y:S05]  /*c0b0*/  BSYNC B0 ;  /* 0x0000000000007941 */ /* 0x000fea0003800000 */
.L_x_5008:
[----:B------:R-:W0:Y:S02]  /*c0c0*/  F2I.S64.TRUNC R2, R2 ;  /* 0x0000000200027311 */ /* 0x000e24000020d900 */
[----:B0-----:R-:W-:Y:S01]  /*c0d0*/  PRMT R0, R2, 0x7610, R0 ;  /* 0x0000761002007816 */ /* 0x001fe20000000000 */
[----:B------:R-:W-:Y:S06]  /*c0e0*/  BRA `(.L_x_4983) ;  /* 0x0000000000547947 */ /* 0x000fec0003800000 */
.L_x_4982:
        /* <DEDUP_REMOVED lines=16> */
.L_x_5010:
[----:B------:R-:W-:Y:S01]  /*c1f0*/  PRMT R0, RZ, 0x7610, R0 ;  /* 0x00007610ff007816 */ /* 0x000fe20000000000 */
[----:B------:R-:W-:Y:S06]  /*c200*/  BRA `(.L_x_4983) ;  /* 0x00000000000c7947 */ /* 0x000fec0003800000 */
.L_x_5007:
[----:B------:R0:W5:Y:S01]  /*c210*/  LDG.E.U8 R0, desc[UR36][R4.64] ;  /* 0x0000002404007981 */ /* 0x000162000c1e1100 */
[----:B------:R-:W-:Y:S05]  /*c220*/  BRA `(.L_x_4983) ;  /* 0x0000000000047947 */ /* 0x000fea0003800000 */
.L_x_5006:
[----:B------:R0:W5:Y:S02]  /*c230*/  LDG.E.U8 R0, desc[UR36][R4.64] ;  /* 0x0000002404007981 */ /* 0x000164000c1e1100 */
.L_x_4983:
        /* <DEDUP_REMOVED lines=23> */
.L_x_5014:
[----:B0-----:R-:W-:-:S06]  /*c3b0*/  IMAD.U32 R3, R3, 0x10000, RZ ;  /* 0x0001000003037824 */ /* 0x001fcc00078e00ff */
[----:B------:R-:W0:Y:S02]  /*c3c0*/  F2I.S64.TRUNC R2, R3 ;  /* 0x0000000300027311 */ /* 0x000e24000020d900 */
[----:B0-----:R0:W-:Y:S01]  /*c3d0*/  STG.E.U8 desc[UR36][R16.64], R2 ;  /* 0x0000000210007986 */ /* 0x0011e2000c101124 */
[----:B------:R-:W-:Y:S05]  /*c3e0*/  BRA `(.L_x_5016) ;  /* 0x0000000c00847947 */ /* 0x000fea0003800000 */
.L_x_5013:
        /* <DEDUP_REMOVED lines=10> */
.L_x_5018:
[----:B0-----:R-:W-:-:S06]  /*c490*/  IMAD.U32 R3, R3, 0x10000, RZ ;  /* 0x0001000003037824 */ /* 0x001fcc00078e00ff */
[----:B------:R-:W0:Y:S02]  /*c4a0*/  F2I.FTZ.TRUNC.NTZ R3, R3 ;  /* 0x0000000300037305 */ /* 0x000e24000021f100 */
[----:B0-----:R0:W-:Y:S01]  /*c4b0*/  STG.E desc[UR36][R16.64], R3 ;  /* 0x0000000310007986 */ /* 0x0011e2000c101924 */
[----:B------:R-:W-:Y:S05]  /*c4c0*/  BRA `(.L_x_5016) ;  /* 0x0000000c004c7947 */ /* 0x000fea0003800000 */
.L_x_5017:
[----:B0-----:R-:W-:-:S06]  /*c4d0*/  IMAD.U32 R3, R3, 0x10000, RZ ;  /* 0x0001000003037824 */ /* 0x001fcc00078e00ff */
[----:B------:R-:W0:Y:S02]  /*c4e0*/  F2I.FTZ.TRUNC.NTZ R3, R3 ;  /* 0x0000000300037305 */ /* 0x000e24000021f100 */
[----:B0-----:R0:W-:Y:S01]  /*c4f0*/  STG.E.U16 desc[UR36][R16.64], R3 ;  /* 0x0000000310007986 */ /* 0x0011e2000c101524 */
[----:B------:R-:W-:Y:S05]  /*c500*/  BRA `(.L_x_5016) ;  /* 0x0000000c003c7947 */ /* 0x000fea0003800000 */
.L_x_5012:
        /* <DEDUP_REMOVED lines=9> */
.L_x_5020:
[----:B0-----:R-:W-:-:S05]  /*c5a0*/  IMAD.U32 R0, R3, 0x10000, RZ ;  /* 0x0001000003007824 */ /* 0x001fca00078e00ff */
[----:B------:R-:W-:-:S05]  /*c5b0*/  F2FP.F16.F32.PACK_AB R0, RZ, R0 ;  /* 0x00000000ff00723e */ /* 0x000fca00000000ff */
[----:B------:R0:W-:Y:S01]  /*c5c0*/  STG.E.U16 desc[UR36][R16.64], R0 ;  /* 0x0000000010007986 */ /* 0x0001e2000c101524 */
[----:B------:R-:W-:Y:S05]  /*c5d0*/  BRA `(.L_x_5016) ;  /* 0x0000000c00087947 */ /* 0x000fea0003800000 */
.L_x_5019:
        /* <DEDUP_REMOVED lines=10> */
.L_x_5022:
[----:B0-----:R-:W-:-:S05]  /*c680*/  IMAD.U32 R3, R3, 0x10000, RZ ;  /* 0x0001000003037824 */ /* 0x001fca00078e00ff */
[----:B------:R-:W-:-:S04]  /*c690*/  F2FP.F16.F32.PACK_AB R3, RZ, R3 ;  /* 0x00000003ff03723e */ /* 0x000fc800000000ff */
[----:B------:R-:W-:-:S05]  /*c6a0*/  PRMT R3, R3, 0x5410, RZ ;  /* 0x0000541003037816 */ /* 0x000fca00000000ff */
[----:B------:R0:W-:Y:S01]  /*c6b0*/  STG.E desc[UR36][R16.64], R3 ;  /* 0x0000000310007986 */ /* 0x0001e2000c101924 */
[----:B------:R-:W-:Y:S05]  /*c6c0*/  BRA `(.L_x_5016) ;  /* 0x0000000800cc7947 */ /* 0x000fea0003800000 */
.L_x_5021:
[----:B0-----:R-:W-:-:S04]  /*c6d0*/  IMAD.U32 R2, R3, 0x10000, RZ ;  /* 0x0001000003027824 */ /* 0x001fc800078e00ff */
[----:B------:R-:W-:-:S06]  /*c6e0*/  FMUL.FTZ R2, R2, 1 ;  /* 0x3f80000002027820 */ /* 0x000fcc0000410000 */
[----:B------:R-:W0:Y:S02]  /*c6f0*/  F2F.F64.F32 R2, R2 ;  /* 0x0000000200027310 */ /* 0x000e240000201800 */
[----:B0-----:R0:W-:Y:S01]  /*c700*/  STG.E.64 desc[UR36][R16.64], R2 ;  /* 0x0000000210007986 */ /* 0x0011e2000c101b24 */
[----:B------:R-:W-:Y:S05]  /*c710*/  BRA `(.L_x_5016) ;  /* 0x0000000800b87947 */ /* 0x000fea0003800000 */
.L_x_5011:
        /* <DEDUP_REMOVED lines=13> */
.L_x_5025:
[----:B0-----:R-:W-:Y:S01]  /*c7f0*/  IMAD.U32 R3, R3, 0x10000, RZ ;  /* 0x0001000003037824 */ /* 0x001fe200078e00ff */
[----:B------:R-:W-:-:S03]  /*c800*/  CS2R R6, SRZ ;  /* 0x0000000000067805 */ /* 0x000fc6000001ff00 */
[----:B------:R-:W-:-:S04]  /*c810*/  FMUL.FTZ R3, R3, 1 ;  /* 0x3f80000003037820 */ /* 0x000fc80000410000 */
[----:B------:R-:W0:Y:S02]  /*c820*/  F2F.F64.F32 R4, R3 ;  /* 0x0000000300047310 */ /* 0x000e240000201800 */
[----:B0-----:R0:W-:Y:S01]  /*c830*/  STG.E.128 desc[UR36][R16.64], R4 ;  /* 0x0000000410007986 */ /* 0x0011e2000c101d24 */
[----:B------:R-:W-:Y:S05]  /*c840*/  BRA `(.L_x_5016) ;  /* 0x00000008006c7947 */ /* 0x000fea0003800000 */
.L_x_5024:
        /* <DEDUP_REMOVED lines=21> */
.L_x_5029:
[----:B------:R-:W-:Y:S05]  /*c9a0*/  BSYNC B0 ;  /* 0x0000000000007941 */ /* 0x000fea0003800000 */
.L_x_5028:
[----:B------:R-:W-:-:S05]  /*c9b0*/  LOP3.LUT R3, R0, R3, RZ, 0xfc, !PT ;  /* 0x0000000300037212 */ /* 0x000fca00078efcff */
[----:B------:R0:W-:Y:S01]  /*c9c0*/  STG.E.U8 desc[UR36][R16.64], R3 ;  /* 0x0000000310007986 */ /* 0x0001e2000c101124 */
[----:B------:R-:W-:Y:S05]  /*c9d0*/  BRA `(.L_x_5016) ;  /* 0x0000000800087947 */ /* 0x000fea0003800000 */
.L_x_5027:
        /* <DEDUP_REMOVED lines=13> */
.L_x_5031:
[----:B------:R-:W-:Y:S01]  /*cab0*/  IMAD.MOV.U32 R0, RZ, RZ, 0x7f ;  /* 0x0000007fff007424 */ /* 0x000fe200078e00ff */
[----:B------:R-:W-:-:S04]  /*cac0*/  ISETP.GT.U32.AND P0, PT, R2, 0x7f800000, PT ;  /* 0x7f8000000200780c */ /* 0x000fc80003f04070 */
[----:B------:R-:W-:-:S09]  /*cad0*/  SEL R0, R0, 0x7c, P0 ;  /* 0x0000007c00007807 */ /* 0x000fd20000000000 */
.L_x_5032:
[----:B------:R-:W-:Y:S05]  /*cae0*/  BSYNC B0 ;  /* 0x0000000000007941 */ /* 0x000fea0003800000 */
.L_x_5030:
[----:B------:R-:W-:-:S04]  /*caf0*/  LOP3.LUT R2, R3, 0x80000000, RZ, 0xc0, !PT ;  /* 0x8000000003027812 */ /* 0x000fc800078ec0ff */
[----:B------:R-:W-:-:S04]  /*cb00*/  SHF.R.U32.HI R3, RZ, 0x18, R2 ;  /* 0x00000018ff037819 */ /* 0x000fc80000011602 */
[----:B------:R-:W-:-:S05]  /*cb10*/  LOP3.LUT R3, R0, R3, RZ, 0xfc, !PT ;  /* 0x0000000300037212 */ /* 0x000fca00078efcff */
[----:B------:R0:W-:Y:S01]  /*cb20*/  STG.E.U8 desc[UR36][R16.64], R3 ;  /* 0x0000000310007986 */ /* 0x0001e2000c101124 */
[----:B------:R-:W-:Y:S05]  /*cb30*/  BRA `(.L_x_5016) ;  /* 0x0000000400b07947 */ /* 0x000fea0003800000 */
.L_x_5026:
[----:B0-----:R0:W-:Y:S01]  /*cb40*/  STG.E.U16 desc[UR36][R16.64], R3 ;  /* 0x0000000310007986 */ /* 0x0011e2000c101524 */
[----:B------:R-:W-:Y:S05]  /*cb50*/  BRA `(.L_x_5016) ;  /* 0x0000000400a87947 */ /* 0x000fea0003800000 */
.L_x_5023:
        /* <DEDUP_REMOVED lines=12> */
.L_x_5035:
        /* <DEDUP_REMOVED lines=17> */
.L_x_5038:
[----:B------:R-:W-:-:S04]  /*cd30*/  LOP3.LUT R2, R3, 0x80000000, RZ, 0xc0, !PT ;  /* 0x8000000003027812 */ /* 0x000fc800078ec0ff */
[----:B------:R-:W-:-:S04]  /*cd40*/  SHF.R.U32.HI R3, RZ, 0x18, R2 ;  /* 0x00000018ff037819 */ /* 0x000fc80000011602 */
[----:B------:R-:W-:-:S04]  /*cd50*/  LOP3.LUT R0, R0, R3, RZ, 0xfc, !PT ;  /* 0x0000000300007212 */ /* 0x000fc800078efcff */
[----:B------:R-:W-:-:S07]  /*cd60*/  PRMT R8, R0, 0x7610, R8 ;  /* 0x0000761000087816 */ /* 0x000fce0000000008 */
.L_x_5037:
[----:B------:R-:W-:Y:S05]  /*cd70*/  BSYNC B0 ;  /* 0x0000000000007941 */ /* 0x000fea0003800000 */
.L_x_5036:
[----:B------:R3:W-:Y:S01]  /*cd80*/  STG.E.U8 desc[UR36][R16.64], R8 ;  /* 0x0000000810007986 */ /* 0x0007e2000c101124 */
[----:B------:R-:W-:Y:S05]  /*cd90*/  BRA `(.L_x_5016) ;  /* 0x0000000400187947 */ /* 0x000fea0003800000 */
.L_x_5034:
        /* <DEDUP_REMOVED lines=17> */
.L_x_5041:
[----:B------:R-:W-:-:S04]  /*ceb0*/  LOP3.LUT R2, R3, 0x80000000, RZ, 0xc0, !PT ;  /* 0x8000000003027812 */ /* 0x000fc800078ec0ff */
[----:B------:R-:W-:-:S04]  /*cec0*/  SHF.R.U32.HI R3, RZ, 0x18, R2 ;  /* 0x00000018ff037819 */ /* 0x000fc80000011602 */
[----:B------:R-:W-:-:S04]  /*ced0*/  LOP3.LUT R0, R0, R3, RZ, 0xfc, !PT ;  /* 0x0000000300007212 */ /* 0x000fc800078efcff */
[----:B------:R-:W-:-:S07]  /*cee0*/  PRMT R8, R0, 0x7610, R8 ;  /* 0x0000761000087816 */ /* 0x000fce0000000008 */
.L_x_5040:
[----:B------:R-:W-:Y:S05]  /*cef0*/  BSYNC B0 ;  /* 0x0000000000007941 */ /* 0x000fea0003800000 */
.L_x_5039:
[----:B------:R0:W-:Y:S01]  /*cf00*/  STG.E.U8 desc[UR36][R16.64], R8 ;  /* 0x0000000810007986 */ /* 0x0001e2000c101124 */
[----:B------:R-:W-:Y:S05]  /*cf10*/  BRA `(.L_x_5016) ;  /* 0x0000000000b87947 */ /* 0x000fea0003800000 */
.L_x_5033:
        /* <DEDUP_REMOVED lines=22> */
.L_x_5015:
        /* <DEDUP_REMOVED lines=16> */
.L_x_5044:
[----:B------:R-:W-:Y:S05]  /*d180*/  BRA `(.L_x_5016) ;  /* 0x00000000001c7947 */ /* 0x000fea0003800000 */
.L_x_5043:
[----:B0-----:R-:W-:-:S06]  /*d190*/  IMAD.U32 R3, R3, 0x10000, RZ ;  /* 0x0001000003037824 */ /* 0x001fcc00078e00ff */
[----:B------:R-:W0:Y:S02]  /*d1a0*/  F2I.U64.TRUNC R2, R3 ;  /* 0x0000000300027311 */ /* 0x000e24000020d800 */
[----:B0-----:R1:W-:Y:S01]  /*d1b0*/  STG.E.64 desc[UR36][R16.64], R2 ;  /* 0x0000000210007986 */ /* 0x0013e2000c101b24 */
[----:B------:R-:W-:Y:S05]  /*d1c0*/  BRA `(.L_x_5016) ;  /* 0x00000000000c7947 */ /* 0x000fea0003800000 */
.L_x_5042:
[----:B0-----:R-:W-:-:S06]  /*d1d0*/  IMAD.U32 R3, R3, 0x10000, RZ ;  /* 0x0001000003037824 */ /* 0x001fcc00078e00ff */
[----:B------:R-:W0:Y:S02]  /*d1e0*/  F2I.FTZ.U32.TRUNC.NTZ R3, R3 ;  /* 0x0000000300037305 */ /* 0x000e24000021f000 */
[----:B0-----:R0:W-:Y:S02]  /*d1f0*/  STG.E desc[UR36][R16.64], R3 ;  /* 0x0000000310007986 */ /* 0x0011e4000c101924 */
.L_x_5016:
[----:B------:R-:W-:-:S07]  /*d200*/  VIADD R19, R19, 0x80 ;  /* 0x0000008013137836 */ /* 0x000fce0000000000 */
.L_x_4943:
[----:B------:R-:W-:Y:S05]  /*d210*/  BSYNC B6 ;  /* 0x0000000000067941 */ /* 0x000fea0003800000 */
.L_x_4942:
[----:B------:R-:W-:Y:S02]  /*d220*/  ULDC UR4, c[0x0][0x210] ;  /* 0x0000840000047ab9 */ /* 0x000fe40000000800 */
[----:B------:R-:W-:-:S13]  /*d230*/  ISETP.GE.AND P0, PT, R19, UR4, PT ;  /* 0x0000000413007c0c */ /* 0x000fda000bf06270 */
[----:B------:R-:W-:Y:S05]  /*d240*/  @P0 EXIT ;  /* 0x000000000000094d */ /* 0x000fea0003800000 */
        /* <DEDUP_REMOVED lines=354> */
.L_x_5045:
        /* <DEDUP_REMOVED lines=23> */
.L_x_5049:
[----:B------:R-:W2:Y:S02]  /*e9e0*/  LDG.E.U8 R2, desc[UR36][R2.64] ;  /* 0x0000002402027981 */ /* 0x000ea4000c1e1100 */
[----:B--2---:R-:W-:-:S04]  /*e9f0*/  I2FP.F32.U32 R0, R2 ;  /* 0x0000000200007245 */ /* 0x004fc80000201000 */
[----:B------:R-:W-:-:S04]  /*ea00*/  F2FP.BF16.F32.PACK_AB R0, RZ, R0 ;  /* 0x00000000ff00723e */ /* 0x000fc800000010ff */
[----:B------:R-:W-:Y:S01]  /*ea10*/  PRMT R19, R0, 0x7610, R19 ;  /* 0x0000761000137816 */ /* 0x000fe20000000013 */
[----:B------:R-:W-:Y:S06]  /*ea20*/  BRA `(.L_x_5051) ;  /* 0x0000000c00c87947 */ /* 0x000fec0003800000 */
.L_x_5048:
        /* <DEDUP_REMOVED lines=11> */
.L_x_5053:
[----:B------:R-:W2:Y:S02]  /*eae0*/  LDG.E R2, desc[UR36][R2.64] ;  /* 0x0000002402027981 */ /* 0x000ea4000c1e1900 */
[----:B--2---:R-:W-:-:S04]  /*eaf0*/  I2FP.F32.S32 R0, R2 ;  /* 0x0000000200007245 */ /* 0x004fc80000201400 */
[----:B------:R-:W-:-:S04]  /*eb00*/  F2FP.BF16.F32.PACK_AB R0, RZ, R0 ;  /* 0x00000000ff00723e */ /* 0x000fc800000010ff */
[----:B------:R-:W-:Y:S01]  /*eb10*/  PRMT R19, R0, 0x7610, R19 ;  /* 0x0000761000137816 */ /* 0x000fe20000000013 */
[----:B------:R-:W-:Y:S06]  /*eb20*/  BRA `(.L_x_5051) ;  /* 0x0000000c00887947 */ /* 0x000fec0003800000 */
.L_x_5052:
[----:B------:R-:W2:Y:S02]  /*eb30*/  LDG.E.U16 R2, desc[UR36][R2.64] ;  /* 0x0000002402027981 */ /* 0x000ea4000c1e1500 */
[----:B--2---:R-:W0:Y:S02]  /*eb40*/  I2F.S16 R0, R2 ;  /* 0x0000000200007306 */ /* 0x004e240000101400 */
[----:B0-----:R-:W-:-:S04]  /*eb50*/  F2FP.BF16.F32.PACK_AB R0, RZ, R0 ;  /* 0x00000000ff00723e */ /* 0x001fc800000010ff */
[----:B------:R-:W-:Y:S01]  /*eb60*/  PRMT R19, R0, 0x7610, R19 ;  /* 0x0000761000137816 */ /* 0x000fe20000000013 */
[----:B------:R-:W-:Y:S06]  /*eb70*/  BRA `(.L_x_5051) ;  /* 0x0000000c00747947 */ /* 0x000fec0003800000 */
.L_x_5047:
        /* <DEDUP_REMOVED lines=9> */
.L_x_5055:
[----:B------:R-:W2:Y:S02]  /*ec10*/  LDG.E.U16 R0, desc[UR36][R2.64] ;  /* 0x0000002402007981 */ /* 0x000ea4000c1e1500 */
[----:B--2---:R-:W-:-:S05]  /*ec20*/  HADD2.F32 R0, -RZ, R0.H0_H0 ;  /* 0x20000000ff007230 */ /* 0x004fca0000004100 */
[----:B------:R-:W-:-:S04]  /*ec30*/  F2FP.BF16.F32.PACK_AB R0, RZ, R0 ;  /* 0x00000000ff00723e */ /* 0x000fc800000010ff */
[----:B------:R-:W-:Y:S01]  /*ec40*/  PRMT R19, R0, 0x7610, R19 ;  /* 0x0000761000137816 */ /* 0x000fe20000000013 */
[----:B------:R-:W-:Y:S06]  /*ec50*/  BRA `(.L_x_5051) ;  /* 0x0000000c003c7947 */ /* 0x000fec0003800000 */
.L_x_5054:
        /* <DEDUP_REMOVED lines=9> */
.L_x_5057:
[----:B------:R-:W2:Y:S02]  /*ecf0*/  LDG.E.U16 R2, desc[UR36][R2.64] ;  /* 0x0000002402027981 */ /* 0x000ea4000c1e1500 */
[----:B--2---:R-:W-:-:S05]  /*ed00*/  HADD2.F32 R0, -RZ, R2.H0_H0 ;  /* 0x20000002ff007230 */ /* 0x004fca0000004100 */
[----:B------:R-:W-:-:S04]  /*ed10*/  F2FP.BF16.F32.PACK_AB R0, RZ, R0 ;  /* 0x00000000ff00723e */ /* 0x000fc800000010ff */
[----:B------:R-:W-:Y:S01]  /*ed20*/  PRMT R19, R0, 0x7610, R19 ;  /* 0x0000761000137816 */ /* 0x000fe20000000013 */
[----:B------:R-:W-:Y:S06]  /*ed30*/  BRA `(.L_x_5051) ;  /* 0x0000000c00047947 */ /* 0x000fec0003800000 */
.L_x_5056:
        /* <DEDUP_REMOVED lines=9> */
.L_x_5046:
        /* <DEDUP_REMOVED lines=14> */
.L_x_5060:
        /* <DEDUP_REMOVED lines=9> */
.L_x_5059:
        /* <DEDUP_REMOVED lines=28> */
.L_x_5062:
        /* <DEDUP_REMOVED lines=15> */
.L_x_5061:
[----:B------:R0:W5:Y:S01]  /*f1f0*/  LDG.E.U16 R19, desc[UR36][R2.64] ;  /* 0x0000002402137981 */ /* 0x000162000c1e1500 */
[----:B------:R-:W-:Y:S05]  /*f200*/  BRA `(.L_x_5051) ;  /* 0x0000000400d07947 */ /* 0x000fea0003800000 */
.L_x_5058:
        /* <DEDUP_REMOVED lines=13> */
.L_x_5065:
        /* <DEDUP_REMOVED lines=21> */
.L_x_5069:
[----:B------:R-:W-:Y:S05]  /*f430*/  BSYNC B1 ;  /* 0x0000000000017941 */ /* 0x000fea0003800000 */
.L_x_5068:
[----:B------:R-:W-:Y:S01]  /*f440*/  LEA R3, R0, 0x3b800000, 0x17 ;  /* 0x3b80000000037811 */ /* 0x000fe200078eb8ff */
[----:B------:R-:W-:-:S05]  /*f450*/  IMAD.SHL.U32 R0, R2, 0x100000, RZ ;  /* 0x0010000002007824 */ /* 0x000fca00078e00ff */
[----:B------:R-:W-:-:S07]  /*f460*/  LOP3.LUT R0, R3, R0, R4, 0xfe, !PT ;  /* 0x0000000003007212 */ /* 0x000fce00078efe04 */
.L_x_5067:
[----:B------:R-:W-:Y:S05]  /*f470*/  BSYNC B0 ;  /* 0x0000000000007941 */ /* 0x000fea0003800000 */
.L_x_5066:
[----:B------:R-:W-:-:S04]  /*f480*/  F2FP.BF16.F32.PACK_AB R0, RZ, R0 ;  /* 0x00000000ff00723e */ /* 0x000fc800000010ff */
[----:B------:R-:W-:Y:S01]  /*f490*/  PRMT R19, R0, 0x7610, R19 ;  /* 0x0000761000137816 */ /* 0x000fe20000000013 */
[----:B------:R-:W-:Y:S06]  /*f4a0*/  BRA `(.L_x_5051) ;  /* 0x0000000400287947 */ /* 0x000fec0003800000 */
.L_x_5064:
        /* <DEDUP_REMOVED lines=21> */
.L_x_5073:
[----:B------:R-:W-:Y:S05]  /*f600*/  BSYNC B1 ;  /* 0x0000000000017941 */ /* 0x000fea0003800000 */
.L_x_5072:
[----:B------:R-:W-:Y:S01]  /*f610*/  LEA R3, R0, 0x37800000, 0x17 ;  /* 0x3780000000037811 */ /* 0x000fe200078eb8ff */
[----:B------:R-:W-:-:S05]  /*f620*/  IMAD.SHL.U32 R0, R2, 0x200000, RZ ;  /* 0x0020000002007824 */ /* 0x000fca00078e00ff */
[----:B------:R-:W-:-:S07]  /*f630*/  LOP3.LUT R0, R3, R0, R4, 0xfe, !PT ;  /* 0x0000000003007212 */ /* 0x000fce00078efe04 */
.L_x_5071:
[----:B------:R-:W-:Y:S05]  /*f640*/  BSYNC B0 ;  /* 0x0000000000007941 */ /* 0x000fea0003800000 */
.L_x_5070:
[----:B------:R-:W-:-:S04]  /*f650*/  F2FP.BF16.F32.PACK_AB R0, RZ, R0 ;  /* 0x00000000ff00723e */ /* 0x000fc800000010ff */
[----:B------:R-:W-:Y:S01]  /*f660*/  PRMT R19, R0, 0x7610, R19 ;  /* 0x0000761000137816 */ /* 0x000fe20000000013 */
[----:B------:R-:W-:Y:S06]  /*f670*/  BRA `(.L_x_5051) ;  /* 0x0000000000b47947 */ /* 0x000fec0003800000 */
.L_x_5063:
        /* <DEDUP_REMOVED lines=14> */
.L_x_5077:
[----:B------:R-:W-:Y:S05]  /*f760*/  BSYNC B0 ;  /* 0x0000000000007941 */ /* 0x000fea0003800000 */
.L_x_5076:
[----:B------:R-:W-:-:S04]  /*f770*/  F2FP.BF16.F32.PACK_AB R0, RZ, R0 ;  /* 0x00000000ff00723e */ /* 0x000fc800000010ff */
[----:B------:R-:W-:Y:S01]  /*f780*/  PRMT R19, R0, 0x7610, R19 ;  /* 0x0000761000137816 */ /* 0x000fe20000000013 */
[----:B------:R-:W-:Y:S06]  /*f790*/  BRA `(.L_x_5051) ;  /* 0x00000000006c7947 */ /* 0x000fec0003800000 */
.L_x_5050:
        /* <DEDUP_REMOVED lines=16> */
.L_x_5078:
[----:B------:R-:W-:Y:S01]  /*f8a0*/  PRMT R19, RZ, 0x7610, R19 ;  /* 0x00007610ff137816 */ /* 0x000fe20000000013 */
[----:B------:R-:W-:Y:S06]  /*f8b0*/  BRA `(.L_x_5051) ;  /* 0x0000000000247947 */ /* 0x000fec0003800000 */
.L_x_5075:
[----:B------:R-:W2:Y:S02]  /*f8c0*/  LDG.E.64 R2, desc[UR36][R2.64] ;  /* 0x0000002402027981 */ /* 0x000ea4000c1e1b00 */
[----:B--2---:R-:W0:Y:S02]  /*f8d0*/  I2F.U64 R0, R2 ;  /* 0x0000000200007312 */ /* 0x004e240000301000 */
[----:B0-----:R-:W-:-:S04]  /*f8e0*/  F2FP.BF16.F32.PACK_AB R0, RZ, R0 ;  /* 0x00000000ff00723e */ /* 0x001fc800000010ff */
[----:B------:R-:W-:Y:S01]  /*f8f0*/  PRMT R19, R0, 0x7610, R19 ;  /* 0x0000761000137816 */ /* 0x000fe20000000013 */
[----:B------:R-:W-:Y:S06]  /*f900*/  BRA `(.L_x_5051) ;  /* 0x0000000000107947 */ /* 0x000fec0003800000 */
.L_x_5074:
[----:B------:R-:W2:Y:S02]  /*f910*/  LDG.E R2, desc[UR36][R2.64] ;  /* 0x0000002402027981 */ /* 0x000ea4000c1e1900 */
[----:B--2---:R-:W-:-:S04]  /*f920*/  I2FP.F32.U32 R0, R2 ;  /* 0x0000000200007245 */ /* 0x004fc80000201000 */
[----:B------:R-:W-:-:S04]  /*f930*/  F2FP.BF16.F32.PACK_AB R0, RZ, R0 ;  /* 0x00000000ff00723e */ /* 0x000fc800000010ff */
[----:B------:R-:W-:-:S07]  /*f940*/  PRMT R19, R0, 0x7610, R19 ;  /* 0x0000761000137816 */ /* 0x000fce0000000013 */
.L_x_5051:
        /* <DEDUP_REMOVED lines=17> */
.L_x_5082:
[----:B------:R1:W5:Y:S01]  /*fa60*/  LDG.E.U8 R0, desc[UR36][R4.64] ;  /* 0x0000002404007981 */ /* 0x000362000c1e1100 */
[----:B------:R-:W-:Y:S05]  /*fa70*/  BRA `(.L_x_5084) ;  /* 0x0000000c00647947 */ /* 0x000fea0003800000 */
.L_x_5081:
        /* <DEDUP_REMOVED lines=8> */
.L_x_5086:
[----:B------:R3:W5:Y:S01]  /*fb00*/  LDG.E.U8 R0, desc[UR36][R4.64] ;  /* 0x0000002404007981 */ /* 0x000762000c1e1100 */
[----:B------:R-:W-:Y:S05]  /*fb10*/  BRA `(.L_x_5084) ;  /* 0x0000000c003c7947 */ /* 0x000fea0003800000 */
.L_x_5085:
[----:B------:R4:W5:Y:S01]  /*fb20*/  LDG.E.U16 R0, desc[UR36][R4.64] ;  /* 0x0000002404007981 */ /* 0x000962000c1e1500 */
[----:B------:R-:W-:Y:S05]  /*fb30*/  BRA `(.L_x_5084) ;  /* 0x0000000c00347947 */ /* 0x000fea0003800000 */
.L_x_5080:
        /* <DEDUP_REMOVED lines=10> */
.L_x_5088:
[----:B------:R-:W2:Y:S02]  /*fbe0*/  LDG.E.U16 R2, desc[UR36][R4.64] ;  /* 0x0000002404027981 */ /* 0x000ea4000c1e1500 */
[----:B--2---:R-:W-:-:S06]  /*fbf0*/  HADD2.F32 R2, -RZ, R2.H0_H0 ;  /* 0x20000002ff027230 */ /* 0x004fcc0000004100 */
[----:B------:R-:W0:Y:S02]  /*fc00*/  F2I.S64.TRUNC R2, R2 ;  /* 0x0000000200027311 */ /* 0x000e24000020d900 */
[----:B0-----:R-:W-:Y:S01]  /*fc10*/  PRMT R0, R2, 0x7610, R0 ;  /* 0x0000761002007816 */ /* 0x001fe20000000000 */
[----:B------:R-:W-:Y:S06]  /*fc20*/  BRA `(.L_x_5084) ;  /* 0x0000000800f87947 */ /* 0x000fec0003800000 */
.L_x_5087:
        /* <DEDUP_REMOVED lines=10> */
.L_x_5090:
[----:B------:R-:W2:Y:S02]  /*fcd0*/  LDG.E.U16 R4, desc[UR36][R4.64] ;  /* 0x0000002404047981 */ /* 0x000ea4000c1e1500 */
[----:B--2---:R-:W-:-:S06]  /*fce0*/  HADD2.F32 R2, -RZ, R4.H0_H0 ;  /* 0x20000004ff027230 */ /* 0x004fcc0000004100 */
[----:B------:R-:W0:Y:S02]  /*fcf0*/  F2I.S64.TRUNC R2, R2 ;  /* 0x0000000200027311 */ /* 0x000e24000020d900 */
[----:B0-----:R-:W-:Y:S01]  /*fd00*/  PRMT R0, R2, 0x7610, R0 ;  /* 0x0000761002007816 */ /* 0x001fe20000000000 */
[----:B------:R-:W-:Y:S06]  /*fd10*/  BRA `(.L_x_5084) ;  /* 0x0000000800bc7947 */ /* 0x000fec0003800000 */
.L_x_5089:
[----:B------:R-:W2:Y:S02]  /*fd20*/  LDG.E.64 R2, desc[UR36][R4.64] ;  /* 0x0000002404027981 */ /* 0x000ea4000c1e1b00 */
[----:B--2---:R-:W0:Y:S02]  /*fd30*/  F2I.S64.F64.TRUNC R2, R2 ;  /* 0x0000000200027311 */ /* 0x004e24000030d900 */
[----:B0-----:R-:W-:Y:S01]  /*fd40*/  PRMT R0, R2, 0x7610, R0 ;  /* 0x0000761002007816 */ /* 0x001fe20000000000 */
[----:B------:R-:W-:Y:S06]  /*fd50*/  BRA `(.L_x_5084) ;  /* 0x0000000800ac7947 */ /* 0x000fec0003800000 */
.L_x_5079:
        /* <DEDUP_REMOVED lines=12> */
.L_x_5093:
[----:B------:R-:W2:Y:S02]  /*fe20*/  LDG.E.64 R4, desc[UR36][R4.64] ;  /* 0x0000002404047981 */ /* 0x000ea4000c1e1b00 */
[----:B--2---:R-:W0:Y:S02]  /*fe30*/  F2I.S64.F64.TRUNC R2, R4 ;  /* 0x0000000400027311 */ /* 0x004e24000030d900 */
[----:B0-----:R-:W-:Y:S01]  /*fe40*/  PRMT R0, R2, 0x7610, R0 ;  /* 0x0000761002007816 */ /* 0x001fe20000000000 */
[----:B------:R-:W-:Y:S06]  /*fe50*/  BRA `(.L_x_5084) ;  /* 0x00000008006c7947 */ /* 0x000fec0003800000 */
.L_x_5092:
        /* <DEDUP_REMOVED lines=28> */
.L_x_5095:
        /* <DEDUP_REMOVED lines=15> */
.L_x_5094:
[----:B------:R-:W2:Y:S02]  /*10110*/  LDG.E.U16 R2, desc[UR36][R4.64] ;  /* 0x0000002404027981 */ /* 0x000ea4000c1e1500 */
[----:B--2---:R-:W-:-:S06]  /*10120*/  IMAD.U32 R2, R2, 0x10000, RZ ;  /* 0x0001000002027824 */ /* 0x004fcc00078e00ff */
[----:B------:R-:W0:Y:S02]  /*10130*/  F2I.S64.TRUNC R2, R2 ;  /* 0x0000000200027311 */ /* 0x000e24000020d900 */
[----:B0-----:R-:W-:Y:S01]  /*10140*/  PRMT R0, R2, 0x7610, R0 ;  /* 0x0000761002007816 */ /* 0x001fe20000000000 */
[----:B------:R-:W-:Y:S06]  /*10150*/  BRA `(.L_x_5084) ;  /* 0x0000000400ac7947 */ /* 0x000fec0003800000 */
.L_x_5091:
        /* <DEDUP_REMOVED lines=10> */
.L_x_5098:
        /* <DEDUP_REMOVED lines=21> */
.L_x_5102:
[----:B------:R-:W-:Y:S05]  /*10350*/  BSYNC B1 ;  /* 0x0000000000017941 */ /* 0x000fea0003800000 */
.L_x_5101:
[----:B------:R-:W-:Y:S01]  /*10360*/  IMAD.SHL.U32 R2, R2, 0x100000, RZ ;  /* 0x0010000002027824 */ /* 0x000fe200078e00ff */
[----:B------:R-:W-:-:S04]  /*10370*/  LEA R3, R0, 0x3b800000, 0x17 ;  /* 0x3b80000000037811 */ /* 0x000fc800078eb8ff */
[----:B------:R-:W-:-:S07]  /*10380*/  LOP3.LUT R2, R3, R2, R4, 0xfe, !PT ;  /* 0x0000000203027212 */ /* 0x000fce00078efe04 */
.L_x_5100:
[----:B------:R-:W-:Y:S05]  /*10390*/  BSYNC B0 ;  /* 0x0000000000007941 */ /* 0x000fea0003800000 */
.L_x_5099:
[----:B------:R-:W0:Y:S02]  /*103a0*/  F2I.S64.TRUNC R2, R2 ;  /* 0x0000000200027311 */ /* 0x000e24000020d900 */
[----:B0-----:R-:W-:Y:S01]  /*103b0*/  PRMT R0, R2, 0x7610, R0 ;  /* 0x0000761002007816 */ /* 0x001fe20000000000 */
[----:B------:R-:W-:Y:S06]  /*103c0*/  BRA `(.L_x_5084) ;  /* 0x0000000400107947 */ /* 0x000fec0003800000 */
.L_x_5097:
        /* <DEDUP_REMOVED lines=21> */
.L_x_5106:
[----:B------:R-:W-:Y:S05]  /*10520*/  BSYNC B1 ;  /* 0x0000000000017941 */ /* 0x000fea0003800000 */
.L_x_5105:
[----:B------:R-:W-:Y:S01]  /*10530*/  IMAD.SHL.U32 R2, R2, 0x200000, RZ ;  /* 0x0020000002027824 */ /* 0x000fe200078e00ff */
[----:B------:R-:W-:-:S04]  /*10540*/  LEA R3, R0, 0x37800000, 0x17 ;  /* 0x3780000000037811 */ /* 0x000fc800078eb8ff */
[----:B------:R-:W-:-:S07]  /*10550*/  LOP3.LUT R2, R3, R2, R4, 0xfe, !PT ;  /* 0x0000000203027212 */ /* 0x000fce00078efe04 */
.L_x_5104:
[----:B------:R-:W-:Y:S05]  /*10560*/  BSYNC B0 ;  /* 0x0000000000007941 */ /* 0x000fea0003800000 */
.L_x_5103:
[----:B------:R-:W0:Y:S02]  /*10570*/  F2I.S64.TRUNC R2, R2 ;  /* 0x0000000200027311 */ /* 0x000e24000020d900 */
[----:B0-----:R-:W-:Y:S01]  /*10580*/  PRMT R0, R2, 0x7610, R0 ;  /* 0x0000761002007816 */ /* 0x001fe20000000000 */
[----:B------:R-:W-:Y:S06]  /*10590*/  BRA `(.L_x_5084) ;  /* 0x00000000009c7947 */ /* 0x000fec0003800000 */
.L_x_5096:
        /* <DEDUP_REMOVED lines=14> */
.L_x_5110:
[----:B------:R-:W-:Y:S05]  /*10680*/  BSYNC B0 ;  /* 0x0000000000007941 */ /* 0x000fea0003800000 */
.L_x_5109:
[----:B------:R-:W0:Y:S02]  /*10690*/  F2I.S64.TRUNC R2, R2 ;  /* 0x0000000200027311 */ /* 0x000e24000020d900 */
[----:B0-----:R-:W-:Y:S01]  /*106a0*/  PRMT R0, R2, 0x7610, R0 ;  /* 0x0000761002007816 */ /* 0x001fe20000000000 */
[----:B------:R-:W-:Y:S06]  /*106b0*/  BRA `(.L_x_5084) ;  /* 0x0000000000547947 */ /* 0x000fec0003800000 */
.L_x_5083:
        /* <DEDUP_REMOVED lines=16> */
.L_x_5111:
[----:B------:R-:W-:Y:S01]  /*107c0*/  PRMT R0, RZ, 0x7610, R0 ;  /* 0x00007610ff007816 */ /* 0x000fe20000000000 */
[----:B------:R-:W-:Y:S06]  /*107d0*/  BRA `(.L_x_5084) ;  /* 0x00000000000c7947 */ /* 0x000fec0003800000 */
.L_x_5108:
[----:B------:R0:W5:Y:S01]  /*107e0*/  LDG.E.U8 R0, desc[UR36][R4.64] ;  /* 0x0000002404007981 */ /* 0x000162000c1e1100 */
[----:B------:R-:W-:Y:S05]  /*107f0*/  BRA `(.L_x_5084) ;  /* 0x0000000000047947 */ /* 0x000fea0003800000 */
.L_x_5107:
[----:B------:R0:W5:Y:S02]  /*10800*/  LDG.E.U8 R0, desc[UR36][R4.64] ;  /* 0x0000002404007981 */ /* 0x000164000c1e1100 */
.L_x_5084:
        /* <DEDUP_REMOVED lines=21> */
[----:B-1----:R-:W-:Y:S01]  /*10960*/  STG.E.U8 desc[UR36][R16.64], R3 ;  /* 0x0000000310007986 */ /* 0x002fe2000c101124 */
[----:B------:R-:W-:Y:S05]  /*10970*/  EXIT ;  /* 0x000000000000794d */ /* 0x000fea0003800000 */
.L_x_5115:
[----:B-1----:R-:W-:-:S06]  /*10980*/  IMAD.U32 R3, R19, 0x10000, RZ ;  /* 0x0001000013037824 */ /* 0x002fcc00078e00ff */
[----:B------:R-:W1:Y:S02]  /*10990*/  F2I.S64.TRUNC R2, R3 ;  /* 0x0000000300027311 */ /* 0x000e64000020d900 */
[----:B-1----:R-:W-:Y:S01]  /*109a0*/  STG.E.U8 desc[UR36][R16.64], R2 ;  /* 0x0000000210007986 */ /* 0x002fe2000c101124 */
[----:B------:R-:W-:Y:S05]  /*109b0*/  EXIT ;  /* 0x000000000000794d */ /* 0x000fea0003800000 */
.L_x_5114:
        /* <DEDUP_REMOVED lines=8> */
[----:B-1----:R-:W-:Y:S01]  /*10a40*/  STG.E.64 desc[UR36][R16.64], R2 ;  /* 0x0000000210007986 */ /* 0x002fe2000c101b24 */
[----:B------:R-:W-:Y:S05]  /*10a50*/  EXIT ;  /* 0x000000000000794d */ /* 0x000fea0003800000 */
.L_x_5118:
[----:B-1----:R-:W-:-:S06]  /*10a60*/  IMAD.U32 R19, R19, 0x10000, RZ ;  /* 0x0001000013137824 */ /* 0x002fcc00078e00ff */
[----:B------:R-:W1:Y:S02]  /*10a70*/  F2I.FTZ.TRUNC.NTZ R19, R19 ;  /* 0x0000001300137305 */ /* 0x000e64000021f100 */
[----:B-1----:R-:W-:Y:S01]  /*10a80*/  STG.E desc[UR36][R16.64], R19 ;  /* 0x0000001310007986 */ /* 0x002fe2000c101924 */
[----:B------:R-:W-:Y:S05]  /*10a90*/  EXIT ;  /* 0x000000000000794d */ /* 0x000fea0003800000 */
.L_x_5117:
[----:B-1----:R-:W-:-:S06]  /*10aa0*/  IMAD.U32 R19, R19, 0x10000, RZ ;  /* 0x0001000013137824 */ /* 0x002fcc00078e00ff */
[----:B------:R-:W1:Y:S02]  /*10ab0*/  F2I.FTZ.TRUNC.NTZ R19, R19 ;  /* 0x0000001300137305 */ /* 0x000e64000021f100 */
[----:B-1----:R-:W-:Y:S01]  /*10ac0*/  STG.E.U16 desc[UR36][R16.64], R19 ;  /* 0x0000001310007986 */ /* 0x002fe2000c101524 */
[----:B------:R-:W-:Y:S05]  /*10ad0*/  EXIT ;  /* 0x000000000000794d */ /* 0x000fea0003800000 */
.L_x_5113:
[----:B------:R-:W-:-:S13]  /*10ae0*/  ISETP.GT.AND P0, PT, R2, 0x6, PT ;  /* 0x000000060200780c */ /* 0x000fda0003f04270 */
[----:B------:R-:W-:Y:S05]  /*10af0*/  @P0 BRA `(.L_x_5119) ;  /* 0x00000000002c0947 */ /* 0x000fea0003800000 */
[----:B------:R-:W-:-:S13]  /*10b00*/  ISETP.NE.AND P0, PT, R2, 0x5, PT ;  /* 0x000000050200780c */ /* 0x000fda0003f05270 */
[----:B------:R-:W-:Y:S05]  /*10b10*/  @!P0 BRA `(.L_x_5120) ;  /* 0x0000000000148947 */ /* 0x000fea0003800000 */
[----:B------:R-:W-:-:S13]  /*10b20*/  ISETP.NE.AND P0, PT, R2, 0x6, PT ;  /* 0x000000060200780c */ /* 0x000fda0003f05270 */
[----:B------:R-:W-:Y:S05]  /*10b30*/  @P0 BRA `(.L_x_5116) ;  /* 0x0000000800c40947 */ /* 0x000fea0003800000 */
[----:B-1----:R-:W-:-:S05]  /*10b40*/  IMAD.U32 R19, R19, 0x10000, RZ ;  /* 0x0001000013137824 */ /* 0x002fca00078e00ff */
[----:B------:R-:W-:Y:S01]  /*10b50*/  STG.E desc[UR36][R16.64], R19 ;  /* 0x0000001310007986 */ /* 0x000fe2000c101924 */
[----:B------:R-:W-:Y:S05]  /*10b60*/  EXIT ;  /* 0x000000000000794d */ /* 0x000fea0003800000 */
.L_x_5120:
[----:B-1----:R-:W-:-:S05]  /*10b70*/  IMAD.U32 R0, R19, 0x10000, RZ ;  /* 0x0001000013007824 */ /* 0x002fca00078e00ff */
[----:B------:R-:W-:-:S05]  /*10b80*/  F2FP.F16.F32.PACK_AB R0, RZ, R0 ;  /* 0x00000000ff00723e */ /* 0x000fca00000000ff */
[----:B------:R-:W-:Y:S01]  /*10b90*/  STG.E.U16 desc[UR36][R16.64], R0 ;  /* 0x0000000010007986 */ /* 0x000fe2000c101524 */
[----:B------:R-:W-:Y:S05]  /*10ba0*/  EXIT ;  /* 0x000000000000794d */ /* 0x000fea0003800000 */
.L_x_5119:
        /* <DEDUP_REMOVED lines=8> */
[----:B------:R-:W-:Y:S01]  /*10c30*/  STG.E.64 desc[UR36][R16.64], R2 ;  /* 0x0000000210007986 */ /* 0x000fe2000c101b24 */
[----:B------:R-:W-:Y:S05]  /*10c40*/  EXIT ;  /* 0x000000000000794d */ /* 0x000fea0003800000 */
.L_x_5122:
[----:B-1----:R-:W-:-:S05]  /*10c50*/  IMAD.U32 R19, R19, 0x10000, RZ ;  /* 0x0001000013137824 */ /* 0x002fca00078e00ff */
[----:B------:R-:W-:-:S04]  /*10c60*/  F2FP.F16.F32.PACK_AB R3, RZ, R19 ;  /* 0x00000013ff03723e */ /* 0x000fc800000000ff */
[----:B------:R-:W-:-:S05]  /*10c70*/  PRMT R3, R3, 0x5410, RZ ;  /* 0x0000541003037816 */ /* 0x000fca00000000ff */
[----:B------:R-:W-:Y:S01]  /*10c80*/  STG.E desc[UR36][R16.64], R3 ;  /* 0x0000000310007986 */ /* 0x000fe2000c101924 */
[----:B------:R-:W-:Y:S05]  /*10c90*/  EXIT ;  /* 0x000000000000794d */ /* 0x000fea0003800000 */
.L_x_5121:
[----:B-1----:R-:W-:-:S04]  /*10ca0*/  IMAD.U32 R2, R19, 0x10000, RZ ;  /* 0x0001000013027824 */ /* 0x002fc800078e00ff */
[----:B------:R-:W-:-:S06]  /*10cb0*/  FMUL.FTZ R2, R2, 1 ;  /* 0x3f80000002027820 */ /* 0x000fcc0000410000 */
[----:B------:R-:W1:Y:S02]  /*10cc0*/  F2F.F64.F32 R2, R2 ;  /* 0x0000000200027310 */ /* 0x000e640000201800 */
[----:B-1----:R-:W-:Y:S01]  /*10cd0*/  STG.E.64 desc[UR36][R16.64], R2 ;  /* 0x0000000210007986 */ /* 0x002fe2000c101b24 */
[----:B------:R-:W-:Y:S05]  /*10ce0*/  EXIT ;  /* 0x000000000000794d */ /* 0x000fea0003800000 */
.L_x_5112:
        /* <DEDUP_REMOVED lines=11> */
[----:B------:R-:W-:Y:S01]  /*10da0*/  STG.E.U8 desc[UR36][R16.64], R3 ;  /* 0x0000000310007986 */ /* 0x000fe2000c101124 */
[----:B------:R-:W-:Y:S05]  /*10db0*/  EXIT ;  /* 0x000000000000794d */ /* 0x000fea0003800000 */
.L_x_5125:
[----:B-1----:R-:W-:Y:S01]  /*10dc0*/  IMAD.U32 R19, R19, 0x10000, RZ ;  /* 0x0001000013137824 */ /* 0x002fe200078e00ff */
[----:B------:R-:W-:-:S03]  /*10dd0*/  CS2R R6, SRZ ;  /* 0x0000000000067805 */ /* 0x000fc6000001ff00 */
[----:B0--34-:R-:W-:-:S06]  /*10de0*/  FMUL.FTZ R4, R19, 1 ;  /* 0x3f80000013047820 */ /* 0x019fcc0000410000 */
[----:B------:R-:W0:Y:S02]  /*10df0*/  F2F.F64.F32 R4, R4 ;  /* 0x0000000400047310 */ /* 0x000e240000201800 */
[----:B0-----:R-:W-:Y:S01]  /*10e00*/  STG.E.128 desc[UR36][R16.64], R4 ;  /* 0x0000000410007986 */ /* 0x001fe2000c101d24 */
[----:B------:R-:W-:Y:S05]  /*10e10*/  EXIT ;  /* 0x000000000000794d */ /* 0x000fea0003800000 */
.L_x_5124:
        /* <DEDUP_REMOVED lines=21> */
.L_x_5129:
[----:B------:R-:W-:Y:S05]  /*10f70*/  BSYNC B0 ;  /* 0x0000000000007941 */ /* 0x000fea0003800000 */
.L_x_5128:
[----:B------:R-:W-:-:S05]  /*10f80*/  LOP3.LUT R3, R0, R3, RZ, 0xfc, !PT ;  /* 0x0000000300037212 */ /* 0x000fca00078efcff */
[----:B------:R-:W-:Y:S01]  /*10f90*/  STG.E.U8 desc[UR36][R16.64], R3 ;  /* 0x0000000310007986 */ /* 0x000fe2000c101124 */
[----:B------:R-:W-:Y:S05]  /*10fa0*/  EXIT ;  /* 0x000000000000794d */ /* 0x000fea0003800000 */
.L_x_5127:
        /* <DEDUP_REMOVED lines=13> */
.L_x_5131:
[----:B------:R-:W-:Y:S01]  /*11080*/  IMAD.MOV.U32 R0, RZ, RZ, 0x7f ;  /* 0x0000007fff007424 */ /* 0x000fe200078e00ff */
[----:B------:R-:W-:-:S04]  /*11090*/  ISETP.GT.U32.AND P0, PT, R2, 0x7f800000, PT ;  /* 0x7f8000000200780c */ /* 0x000fc80003f04070 */
[----:B------:R-:W-:-:S09]  /*110a0*/  SEL R0, R0, 0x7c, P0 ;  /* 0x0000007c00007807 */ /* 0x000fd20000000000 */
.L_x_5132:
[----:B------:R-:W-:Y:S05]  /*110b0*/  BSYNC B0 ;  /* 0x0000000000007941 */ /* 0x000fea0003800000 */
.L_x_5130:
[----:B------:R-:W-:-:S04]  /*110c0*/  LOP3.LUT R2, R19, 0x80000000, RZ, 0xc0, !PT ;  /* 0x8000000013027812 */ /* 0x000fc800078ec0ff */
[----:B------:R-:W-:-:S04]  /*110d0*/  SHF.R.U32.HI R3, RZ, 0x18, R2 ;  /* 0x00000018ff037819 */ /* 0x000fc80000011602 */
[----:B------:R-:W-:-:S05]  /*110e0*/  LOP3.LUT R3, R0, R3, RZ, 0xfc, !PT ;  /* 0x0000000300037212 */ /* 0x000fca00078efcff */
[----:B------:R-:W-:Y:S01]  /*110f0*/  STG.E.U8 desc[UR36][R16.64], R3 ;  /* 0x0000000310007986 */ /* 0x000fe2000c101124 */
[----:B------:R-:W-:Y:S05]  /*11100*/  EXIT ;  /* 0x000000000000794d */ /* 0x000fea0003800000 */
.L_x_5126:
[----:B-1----:R-:W-:Y:S01]  /*11110*/  STG.E.U16 desc[UR36][R16.64], R19 ;  /* 0x0000001310007986 */ /* 0x002fe2000c101524 */
[----:B------:R-:W-:Y:S05]  /*11120*/  EXIT ;  /* 0x000000000000794d */ /* 0x000fea0003800000 */
.L_x_5123:
        /* <DEDUP_REMOVED lines=10> */
[----:B-1----:R-:W-:Y:S01]  /*111d0*/  STG.E.U16 desc[UR36][R16.64], R3 ;  /* 0x0000000310007986 */ /* 0x002fe2000c101524 */
[----:B------:R-:W-:Y:S05]  /*111e0*/  EXIT ;  /* 0x000000000000794d */ /* 0x000fea0003800000 */
.L_x_5135:
        /* <DEDUP_REMOVED lines=17> */
.L_x_5138:
[----:B------:R-:W-:-:S04]  /*11300*/  LOP3.LUT R2, R19, 0x80000000, RZ, 0xc0, !PT ;  /* 0x8000000013027812 */ /* 0x000fc800078ec0ff */
[----:B------:R-:W-:-:S04]  /*11310*/  SHF.R.U32.HI R3, RZ, 0x18, R2 ;  /* 0x00000018ff037819 */ /* 0x000fc80000011602 */
[----:B------:R-:W-:-:S04]  /*11320*/  LOP3.LUT R0, R0, R3, RZ, 0xfc, !PT ;  /* 0x0000000300007212 */ /* 0x000fc800078efcff */
[----:B------:R-:W-:-:S07]  /*11330*/  PRMT R8, R0, 0x7610, R8 ;  /* 0x0000761000087816 */ /* 0x000fce0000000008 */
.L_x_5137:
[----:B------:R-:W-:Y:S05]  /*11340*/  BSYNC B0 ;  /* 0x0000000000007941 */ /* 0x000fea0003800000 */
.L_x_5136:
[----:B------:R-:W-:Y:S01]  /*11350*/  STG.E.U8 desc[UR36][R16.64], R8 ;  /* 0x0000000810007986 */ /* 0x000fe2000c101124 */
[----:B------:R-:W-:Y:S05]  /*11360*/  EXIT ;  /* 0x000000000000794d */ /* 0x000fea0003800000 */
.L_x_5134:
        /* <DEDUP_REMOVED lines=17> */
.L_x_5141:
[----:B------:R-:W-:-:S04]  /*11480*/  LOP3.LUT R2, R19, 0x80000000, RZ, 0xc0, !PT ;  /* 0x8000000013027812 */ /* 0x000fc800078ec0ff */
[----:B------:R-:W-:-:S04]  /*11490*/  SHF.R.U32.HI R3, RZ, 0x18, R2 ;  /* 0x00000018ff037819 */ /* 0x000fc80000011602 */
[----:B------:R-:W-:-:S04]  /*114a0*/  LOP3.LUT R0, R0, R3, RZ, 0xfc, !PT ;  /* 0x0000000300007212 */ /* 0x000fc800078efcff */
[----:B------:R-:W-:-:S07]  /*114b0*/  PRMT R8, R0, 0x7610, R8 ;  /* 0x0000761000087816 */ /* 0x000fce0000000008 */
.L_x_5140:
[----:B------:R-:W-:Y:S05]  /*114c0*/  BSYNC B0 ;  /* 0x0000000000007941 */ /* 0x000fea0003800000 */
.L_x_5139:
[----:B------:R-:W-:Y:S01]  /*114d0*/  STG.E.U8 desc[UR36][R16.64], R8 ;  /* 0x0000000810007986 */ /* 0x000fe2000c101124 */
[----:B------:R-:W-:Y:S05]  /*114e0*/  EXIT ;  /* 0x000000000000794d */ /* 0x000fea0003800000 */
.L_x_5133:
        /* <DEDUP_REMOVED lines=20> */
[----:B------:R-:W-:Y:S01]  /*11630*/  STG.E.U8 desc[UR36][R16.64], R3 ;  /* 0x0000000310007986 */ /* 0x000fe2000c101124 */
[----:B------:R-:W-:Y:S05]  /*11640*/  EXIT ;  /* 0x000000000000794d */ /* 0x000fea0003800000 */
.L_x_5116:
[----:B------:R-:W-:Y:S01]  /*11650*/  MOV R0, 0x180 ;  /* 0x0000018000007802 */ /* 0x000fe20000000f00 */
[----:B------:R-:W-:Y:S01]  /*11660*/  ULDC.64 UR4, c[0x4][0x170] ;  /* 0x01005c0000047ab9 */ /* 0x000fe20000000a00 */
[----:B------:R-:W-:Y:S01]  /*11670*/  ULDC.64 UR6, c[0x4][0x80] ;  /* 0x0100200000067ab9 */ /* 0x000fe20000000a00 */
[----:B0--34-:R-:W-:Y:S01]  /*11680*/  IMAD.U32 R4, RZ, RZ, UR4 ;  /* 0x00000004ff047e24 */ /* 0x019fe2000f8e00ff */
[----:B------:R0:W2:Y:S01]  /*11690*/  LDC.64 R2, c[0x4][R0] ;  /* 0x0100000000027b82 */ /* 0x0000a20000000a00 */
        /* <DEDUP_REMOVED lines=10> */
[----:B-12---:R-:W-:Y:S05]  /*11740*/  CALL.ABS.NOINC R2 ;  /* 0x0000000002007343 */ /* 0x006fea0003c00000 */
.L_x_5144:
[----:B------:R-:W-:Y:S05]  /*11750*/  EXIT ;  /* 0x000000000000794d */ /* 0x000fea0003800000 */
.L_x_5143:
[----:B-1----:R-:W-:-:S06]  /*11760*/  IMAD.U32 R2, R19, 0x10000, RZ ;  /* 0x0001000013027824 */ /* 0x002fcc00078e00ff */
[----:B------:R-:W1:Y:S02]  /*11770*/  F2I.U64.TRUNC R2, R2 ;  /* 0x0000000200027311 */ /* 0x000e64000020d800 */
[----:B-1----:R-:W-:Y:S01]  /*11780*/  STG.E.64 desc[UR36][R16.64], R2 ;  /* 0x0000000210007986 */ /* 0x002fe2000c101b24 */
[----:B------:R-:W-:Y:S05]  /*11790*/  EXIT ;  /* 0x000000000000794d */ /* 0x000fea0003800000 */
.L_x_5142:
[----:B-1----:R-:W-:-:S06]  /*117a0*/  IMAD.U32 R19, R19, 0x10000, RZ ;  /* 0x0001000013137824 */ /* 0x002fcc00078e00ff */
[----:B------:R-:W1:Y:S02]  /*117b0*/  F2I.FTZ.U32.TRUNC.NTZ R19, R19 ;  /* 0x0000001300137305 */ /* 0x000e64000021f000 */
[----:B-1----:R-:W-:Y:S01]  /*117c0*/  STG.E desc[UR36][R16.64], R19 ;  /* 0x0000001310007986 */ /* 0x002fe2000c101924 */
[----:B------:R-:W-:Y:S05]  /*117d0*/  EXIT ;  /* 0x000000000000794d */ /* 0x000fea0003800000 */
.L_x_5145:
        /* <DEDUP_REMOVED lines=10> */
.L_x_11764:


//--------------------- .text._ZN2at6native27unrolled_elementwise_kernelIZNS0_43_GLOBAL__N__7cc8d1ed_10_Dropout_cu_0e96ed3819masked_scale_kernelIhN3c108BFloat16EfEEvRNS_6TensorERKS6_S9_T1_EUlS5_hE_St5arrayIPcLm3EELi4E23TrivialOffsetCalculatorILi2EjESF_ILi1EjENS0_6memory12LoadWithCastILi2EEENSI_13StoreWithCastILi1EEEEEviT_T0_T2_T3_T4_T5_ --------------------------
	.section	.text._ZN2at6native27unrolled_elementwise_kernelIZNS0_43_GLOBAL__N__7cc8d1ed_10_Dropout_cu_0e96ed3819masked_scale_kernelIhN3c108BFloat16EfEEvRNS_6TensorERKS6_S9_T1_EUlS5_hE_St5arrayIPcLm3EELi4E23TrivialOffsetCalculatorILi2EjESF_ILi1EjENS0_6memory12LoadWithCastILi2EEENSI_13StoreWithCastILi1EEEEEviT_T0_T2_T3_T4_T5_,"ax",@progbits
	.align	128
        .global         _ZN2at6native27unrolled_elementwise_kernelIZNS0_43_GLOBAL__N__7cc8d1ed_10_Dropout_cu_0e96ed3819masked_scale_kernelIhN3c108BFloat16EfEEvRNS_6TensorERKS6_S9_T1_EUlS5_hE_St5arrayIPcLm3EELi4E23TrivialOffsetCalculatorILi2EjESF_ILi1EjENS0_6memory12LoadWithCastILi2EEENSI_13StoreWithCastILi1EEEEEviT_T0_T2_T3_T4_T5_
        .type           _ZN2at6native27unrolled_elementwise_kernelIZNS0_43_GLOBAL__N__7cc8d1ed_10_Dropout_cu_0e96ed3819masked_scale_kernelIhN3c108BFloat16EfEEvRNS_6TensorERKS6_S9_T1_EUlS5_hE_St5arrayIPcLm3EELi4E23TrivialOffsetCalculatorILi2EjESF_ILi1EjENS0_6memory12LoadWithCastILi2EEENSI_13StoreWithCastILi1EEEEEviT_T0_T2_T3_T4_T5_,@function
        .size           _ZN2at6native27unrolled_elementwise_kernelIZNS0_43_GLOBAL__N__7cc8d1ed_10_Dropout_cu_0e96ed3819masked_scale_kernelIhN3c108BFloat16EfEEvRNS_6TensorERKS6_S9_T1_EUlS5_hE_St5arrayIPcLm3EELi4E23TrivialOffsetCalculatorILi2EjESF_ILi1EjENS0_6memory12LoadWithCastILi2EEENSI_13StoreWithCastILi1EEEEEviT_T0_T2_T3_T4_T5_,(.L_x_11765 - _ZN2at6native27unrolled_elementwise_kernelIZNS0_43_GLOBAL__N__7cc8d1ed_10_Dropout_cu_0e96ed3819masked_scale_kernelIhN3c108BFloat16EfEEvRNS_6TensorERKS6_S9_T1_EUlS5_hE_St5arrayIPcLm3EELi4E23TrivialOffsetCalculatorILi2EjESF_ILi1EjENS0_6memory12LoadWithCastILi2EEENSI_13StoreWithCastILi1EEEEEviT_T0_T2_T3_T4_T5_)
        .other          _ZN2at6native27unrolled_elementwise_kernelIZNS0_43_GLOBAL__N__7cc8d1ed_10_Dropout_cu_0e96ed3819masked_scale_kernelIhN3c108BFloat16EfEEvRNS_6TensorERKS6_S9_T1_EUlS5_hE_St5arrayIPcLm3EELi4E23TrivialOffsetCalculatorILi2EjESF_ILi1EjENS0_6memory12LoadWithCastILi2EEENSI_13StoreWithCastILi1EEEEEviT_T0_T2_T3_T4_T5_,@"STO_CUDA_ENTRY STV_DEFAULT"
_ZN2at6native27unrolled_elementwise_kernelIZNS0_43_GLOBAL__N__7cc8d1ed_10_Dropout_cu_0e96ed3819masked_scale_kernelIhN3c108BFloat16EfEEvRNS_6TensorERKS6_S9_T1_EUlS5_hE_St5arrayIPcLm3EELi4E23TrivialOffsetCalculatorILi2EjESF_ILi1EjENS0_6memory12LoadWithCastILi2EEENSI_13StoreWithCastILi1EEEEEviT_T0_T2_T3_T4_T5_:
.text._ZN2at6native27unrolled_elementwise_kernelIZNS0_43_GLOBAL__N__7cc8d1ed_10_Dropout_cu_0e96ed3819masked_scale_kernelIhN3c108BFloat16EfEEvRNS_6TensorERKS6_S9_T1_EUlS5_hE_St5arrayIPcLm3EELi4E23TrivialOffsetCalculatorILi2EjESF_ILi1EjENS0_6memory12LoadWithCastILi2EEENSI_13StoreWithCastILi1EEEEEviT_T0_T2_T3_T4_T5_:
[----:B------:R-:W0:Y:S01]  /*0000*/  LDC R1, c[0x0][0x28] ;  /* 0x00000a00ff017b82 */ /* 0x000e220000000800 */
[----:B------:R-:W1:Y:S07]  /*0010*/  S2R R2, SR_CTAID.X ;  /* 0x0000000000027919 */ /* 0x000e6e0000002500 */
[----:B------:R-:W1:Y:S01]  /*0020*/  LDC R3, c[0x0][0x210] ;  /* 0x00008400ff037b82 */ /* 0x000e620000000800 */
[----:B------:R-:W-:Y:S01]  /*0030*/  ULDC.64 UR36, c[0x0][0x208] ;  /* 0x0000820000247ab9 */ /* 0x000fe20000000a00 */
[----:B------:R-:W-:Y:S01]  /*0040*/  BSSY B6, `(.L_x_5146) ;  /* 0x0000207000067945 */ /* 0x000fe20003800000 */
[----:B------:R-:W2:Y:S01]  /*0050*/  S2R R23, SR_TID.X ;  /* 0x0000000000177919 */ /* 0x000ea20000002100 */
[----:B------:R-:W-:-:S02]  /*0060*/  PRMT R18, RZ, 0x7610, R18 ;  /* 0x00007610ff127816 */ /* 0x000fc40000000012 */
[----:B------:R-:W-:Y:S02]  /*0070*/  PRMT R17, RZ, 0x7610, R17 ;  /* 0x00007610ff117816 */ /* 0x000fe40000000011 */
[----:B------:R-:W3:Y:S01]  /*0080*/  LDC.U8 R28, c[0x0][0x244] ;  /* 0x00009100ff1c7b82 */ /* 0x000ee20000000000 */
[----:B------:R-:W-:-:S07]  /*0090*/  PRMT R25, RZ, 0x7610, R25 ;  /* 0x00007610ff197816 */ /* 0x000fce0000000019 */
[----:B------:R-:W4:Y:S01]  /*00a0*/  LDC.U8 R22, c[0x0][0x245] ;  /* 0x00009140ff167b82 */ /* 0x000f220000000000 */
[----:B-1----:R-:W-:-:S05]  /*00b0*/  IMAD R16, R2, -0x200, R3 ;  /* 0xfffffe0002107824 */ /* 0x002fca00078e0203 */
[----:B--2---:R-:W-:-:S13]  /*00c0*/  ISETP.GE.AND P0, PT, R23, R16, PT ;  /* 0x000000101700720c */ /* 0x004fda0003f06270 */
[----:B0--34-:R-:W-:Y:S05]  /*00d0*/  @P0 BRA `(.L_x_5147) ;  /* 0x0000001c00f40947 */ /* 0x019fea0003800000 */
[----:B------:R-:W0:Y:S01]  /*00e0*/  LDC.64 R4, c[0x0][0x230] ;  /* 0x00008c00ff047b82 */ /* 0x000e220000000a00 */
[----:B------:R-:W-:Y:S01]  /*00f0*/  PRMT R0, R28, 0x9910, RZ ;  /* 0x000099101c007816 */ /* 0x000fe200000000ff */
[----:B------:R-:W-:Y:S01]  /*0100*/  IMAD R23, R2, 0x200, R23 ;  /* 0x0000020002177824 */ /* 0x000fe200078e0217 */
[----:B------:R-:W-:Y:S02]  /*0110*/  ULDC UR4, c[0x0][0x248] ;  /* 0x0000920000047ab9 */ /* 0x000fe40000000800 */
[----:B------:R-:W-:Y:S01]  /*0120*/  ISETP.GT.AND P0, PT, R0, 0x9, PT ;  /* 0x000000090000780c */ /* 0x000fe20003f04270 */
[----:B------:R-:W-:-:S05]  /*0130*/  IMAD R3, R23, UR4, RZ ;  /* 0x0000000417037c24 */ /* 0x000fca000f8e02ff */
[----:B0-----:R-:W-:-:S05]  /*0140*/  IADD3 R4, P1, R3, R4, RZ ;  /* 0x0000000403047210 */ /* 0x001fca0007f3e0ff */
[----:B------:R-:W-:Y:S02]  /*0150*/  IMAD.X R5, RZ, RZ, R5, P1 ;  /* 0x000000ffff057224 */ /* 0x000fe400008e0605 */
[----:B------:R-:W-:Y:S06]  /*0160*/  @P0 BRA `(.L_x_5148) ;  /* 0x0000000400300947 */ /* 0x000fec0003800000 */
        /* <DEDUP_REMOVED lines=13> */
.L_x_5151:
[----:B------:R-:W2:Y:S02]  /*0240*/  LDG.E.U8 R4, desc[UR36][R4.64] ;  /* 0x0000002404047981 */ /* 0x000ea4000c1e1100 */
[----:B--2---:R-:W-:-:S04]  /*0250*/  I2FP.F32.U32 R0, R4 ;  /* 0x0000000400007245 */ /* 0x004fc80000201000 */
[----:B------:R-:W-:-:S04]  /*0260*/  F2FP.BF16.F32.PACK_AB R0, RZ, R0 ;  /* 0x00000000ff00723e */ /* 0x000fc800000010ff */
[----:B------:R-:W-:Y:S01]  /*0270*/  PRMT R17, R0, 0x7610, R17 ;  /* 0x0000761000117816 */ /* 0x000fe20000000011 */
[----:B------:R-:W-:Y:S06]  /*0280*/  BRA `(.L_x_5153) ;  /* 0x0000000c00cc7947 */ /* 0x000fec0003800000 */
.L_x_5150:
        /* <DEDUP_REMOVED lines=11> */
.L_x_5155:
[----:B------:R-:W2:Y:S02]  /*0340*/  LDG.E R4, desc[UR36][R4.64] ;  /* 0x0000002404047981 */ /* 0x000ea4000c1e1900 */
[----:B--2---:R-:W-:-:S04]  /*0350*/  I2FP.F32.S32 R0, R4 ;  /* 0x0000000400007245 */ /* 0x004fc80000201400 */
[----:B------:R-:W-:-:S04]  /*0360*/  F2FP.BF16.F32.PACK_AB R0, RZ, R0 ;  /* 0x00000000ff00723e */ /* 0x000fc800000010ff */
[----:B------:R-:W-:Y:S01]  /*0370*/  PRMT R17, R0, 0x7610, R17 ;  /* 0x0000761000117816 */ /* 0x000fe20000000011 */
[----:B------:R-:W-:Y:S06]  /*0380*/  BRA `(.L_x_5153) ;  /* 0x0000000c008c7947 */ /* 0x000fec0003800000 */
.L_x_5154:
[----:B------:R-:W2:Y:S02]  /*0390*/  LDG.E.U16 R4, desc[UR36][R4.64] ;  /* 0x0000002404047981 */ /* 0x000ea4000c1e1500 */
[----:B--2---:R-:W0:Y:S02]  /*03a0*/  I2F.S16 R0, R4 ;  /* 0x0000000400007306 */ /* 0x004e240000101400 */
[----:B0-----:R-:W-:-:S04]  /*03b0*/  F2FP.BF16.F32.PACK_AB R0, RZ, R0 ;  /* 0x00000000ff00723e */ /* 0x001fc800000010ff */
[----:B------:R-:W-:Y:S01]  /*03c0*/  PRMT R17, R0, 0x7610, R17 ;  /* 0x0000761000117816 */ /* 0x000fe20000000011 */
[----:B------:R-:W-:Y:S06]  /*03d0*/  BRA `(.L_x_5153) ;  /* 0x0000000c00787947 */ /* 0x000fec0003800000 */
.L_x_5149:
        /* <DEDUP_REMOVED lines=9> */
.L_x_5157:
[----:B------:R-:W2:Y:S02]  /*0470*/  LDG.E.U16 R0, desc[UR36][R4.64] ;  /* 0x0000002404007981 */ /* 0x000ea4000c1e1500 */
[----:B--2---:R-:W-:-:S05]  /*0480*/  HADD2.F32 R0, -RZ, R0.H0_H0 ;  /* 0x20000000ff007230 */ /* 0x004fca0000004100 */
[----:B------:R-:W-:-:S04]  /*0490*/  F2FP.BF16.F32.PACK_AB R0, RZ, R0 ;  /* 0x00000000ff00723e */ /* 0x000fc800000010ff */
[----:B------:R-:W-:Y:S01]  /*04a0*/  PRMT R17, R0, 0x7610, R17 ;  /* 0x0000761000117816 */ /* 0x000fe20000000011 */
[----:B------:R-:W-:Y:S06]  /*04b0*/  BRA `(.L_x_5153) ;  /* 0x0000000c00407947 */ /* 0x000fec0003800000 */
.L_x_5156:
        /* <DEDUP_REMOVED lines=9> */
.L_x_5159:
[----:B------:R-:W2:Y:S02]  /*0550*/  LDG.E.U16 R4, desc[UR36][R4.64] ;  /* 0x0000002404047981 */ /* 0x000ea4000c1e1500 */
[----:B--2---:R-:W-:-:S05]  /*0560*/  HADD2.F32 R0, -RZ, R4.H0_H0 ;  /* 0x20000004ff007230 */ /* 0x004fca0000004100 */
[----:B------:R-:W-:-:S04]  /*0570*/  F2FP.BF16.F32.PACK_AB R0, RZ, R0 ;  /* 0x00000000ff00723e */ /* 0x000fc800000010ff */
[----:B------:R-:W-:Y:S01]  /*0580*/  PRMT R17, R0, 0x7610, R17 ;  /* 0x0000761000117816 */ /* 0x000fe20000000011 */
[----:B------:R-:W-:Y:S06]  /*0590*/  BRA `(.L_x_5153) ;  /* 0x0000000c00087947 */ /* 0x000fec0003800000 */
.L_x_5158:
        /* <DEDUP_REMOVED lines=9> */
.L_x_5148:
        /* <DEDUP_REMOVED lines=14> */
.L_x_5162:
        /* <DEDUP_REMOVED lines=9> */
.L_x_5161:
        /* <DEDUP_REMOVED lines=28> */
.L_x_5164:
[----:B------:R-:W2:Y:S02]  /*0960*/  LDG.E.U8 R4, desc[UR36][R4.64] ;  /* 0x0000002404047981 */ /* 0x000ea4000c1e1100 */
[----:B--2---:R-:W-:-:S05]  /*0970*/  IMAD.SHL.U32 R0, R4, 0x2000000, RZ ;  /* 0x0200000004007824 */ /* 0x004fca00078e00ff */
[----:B------:R-:W-:-:S13]  /*0980*/  ISETP.GE.U32.AND P0, PT, R0, 0x8000000, PT ;  /* 0x080000000000780c */ /* 0x000fda0003f06070 */
[C---:B------:R-:W-:Y:S02]  /*0990*/  @P0 IMAD.SHL.U32 R3, R4.reuse, 0x200000, RZ ;  /* 0x0020000004030824 */ /* 0x040fe400078e00ff */
[----:B------:R-:W-:-:S03]  /*09a0*/  @!P0 IMAD.SHL.U32 R0, R4, 0x100, RZ ;  /* 0x0000010004008824 */ /* 0x000fc600078e00ff */
[----:B------:R-:W-:Y:S02]  /*09b0*/  @P0 LOP3.LUT R3, R3, 0xfe00000, RZ, 0xc0, !PT ;  /* 0x0fe0000003030812 */ /* 0x000fe400078ec0ff */
[----:B------:R-:W-:Y:S02]  /*09c0*/  @!P0 LOP3.LUT R0, R0, 0x7f00, RZ, 0xc0, !PT ;  /* 0x00007f0000008812 */ /* 0x000fe400078ec0ff */
[----:B------:R-:W-:Y:S02]  /*09d0*/  @P0 LOP3.LUT R3, R3, 0x70000000, RZ, 0xfc, !PT ;  /* 0x7000000003030812 */ /* 0x000fe400078efcff */
[----:B------:R-:W-:-:S03]  /*09e0*/  @!P0 LOP3.LUT R0, R0, 0x3f000000, RZ, 0xfc, !PT ;  /* 0x3f00000000008812 */ /* 0x000fc600078efcff */
[----:B------:R-:W-:Y:S02]  /*09f0*/  @P0 FMUL.FTZ R3, R3, 1.9259299443872358531e-34 ;  /* 0x0780000003030820 */ /* 0x000fe40000410000 */
[----:B------:R-:W-:Y:S01]  /*0a00*/  @!P0 FADD.FTZ R3, R0, -0.5 ;  /* 0xbf00000000038421 */ /* 0x000fe20000010000 */
[----:B------:R-:W-:-:S05]  /*0a10*/  IMAD.SHL.U32 R0, R4, 0x1000000, RZ ;  /* 0x0100000004007824 */ /* 0x000fca00078e00ff */
[----:B------:R-:W-:-:S04]  /*0a20*/  LOP3.LUT R0, R3, 0x80000000, R0, 0xf8, !PT ;  /* 0x8000000003007812 */ /* 0x000fc800078ef800 */
[----:B------:R-:W-:-:S04]  /*0a30*/  F2FP.BF16.F32.PACK_AB R0, RZ, R0 ;  /* 0x00000000ff00723e */ /* 0x000fc800000010ff */
[----:B------:R-:W-:Y:S01]  /*0a40*/  PRMT R17, R0, 0x7610, R17 ;  /* 0x0000761000117816 */ /* 0x000fe20000000011 */
[----:B------:R-:W-:Y:S06]  /*0a50*/  BRA `(.L_x_5153) ;  /* 0x0000000400d87947 */ /* 0x000fec0003800000 */
.L_x_5163:
[----:B------:R0:W5:Y:S01]  /*0a60*/  LDG.E.U16 R17, desc[UR36][R4.64] ;  /* 0x0000002404117981 */ /* 0x000162000c1e1500 */
[----:B------:R-:W-:Y:S05]  /*0a70*/  BRA `(.L_x_5153) ;  /* 0x0000000400d07947 */ /* 0x000fea0003800000 */
.L_x_5160:
        /* <DEDUP_REMOVED lines=13> */
.L_x_5167:
        /* <DEDUP_REMOVED lines=21> */
.L_x_5171:
[----:B------:R-:W-:Y:S05]  /*0ca0*/  BSYNC B1 ;  /* 0x0000000000017941 */ /* 0x000fea0003800000 */
.L_x_5170:
[----:B------:R-:W-:Y:S01]  /*0cb0*/  LEA R5, R0, 0x3b800000, 0x17 ;  /* 0x3b80000000057811 */ /* 0x000fe200078eb8ff */
[----:B------:R-:W-:-:S05]  /*0cc0*/  IMAD.SHL.U32 R0, R3, 0x100000, RZ ;  /* 0x0010000003007824 */ /* 0x000fca00078e00ff */
[----:B------:R-:W-:-:S07]  /*0cd0*/  LOP3.LUT R0, R5, R0, R6, 0xfe, !PT ;  /* 0x0000000005007212 */ /* 0x000fce00078efe06 */
.L_x_5169:
[----:B------:R-:W-:Y:S05]  /*0ce0*/  BSYNC B0 ;  /* 0x0000000000007941 */ /* 0x000fea0003800000 */
.L_x_5168:
[----:B------:R-:W-:-:S04]  /*0cf0*/  F2FP.BF16.F32.PACK_AB R0, RZ, R0 ;  /* 0x00000000ff00723e */ /* 0x000fc800000010ff */
[----:B------:R-:W-:Y:S01]  /*0d00*/  PRMT R17, R0, 0x7610, R17 ;  /* 0x0000761000117816 */ /* 0x000fe20000000011 */
[----:B------:R-:W-:Y:S06]  /*0d10*/  BRA `(.L_x_5153) ;  /* 0x0000000400287947 */ /* 0x000fec0003800000 */
.L_x_5166:
        /* <DEDUP_REMOVED lines=21> */
.L_x_5175:
[----:B------:R-:W-:Y:S05]  /*0e70*/  BSYNC B1 ;  /* 0x0000000000017941 */ /* 0x000fea0003800000 */
.L_x_5174:
[----:B------:R-:W-:Y:S01]  /*0e80*/  LEA R5, R0, 0x37800000, 0x17 ;  /* 0x3780000000057811 */ /* 0x000fe200078eb8ff */
[----:B------:R-:W-:-:S05]  /*0e90*/  IMAD.SHL.U32 R0, R3, 0x200000, RZ ;  /* 0x0020000003007824 */ /* 0x000fca00078e00ff */
[----:B------:R-:W-:-:S07]  /*0ea0*/  LOP3.LUT R0, R5, R0, R6, 0xfe, !PT ;  /* 0x0000000005007212 */ /* 0x000fce00078efe06 */
.L_x_5173:
[----:B------:R-:W-:Y:S05]  /*0eb0*/  BSYNC B0 ;  /* 0x0000000000007941 */ /* 0x000fea0003800000 */
.L_x_5172:
[----:B------:R-:W-:-:S04]  /*0ec0*/  F2FP.BF16.F32.PACK_AB R0, RZ, R0 ;  /* 0x00000000ff00723e */ /* 0x000fc800000010ff */
[----:B------:R-:W-:Y:S01]  /*0ed0*/  PRMT R17, R0, 0x7610, R17 ;  /* 0x0000761000117816 */ /* 0x000fe20000000011 */
[----:B------:R-:W-:Y:S06]  /*0ee0*/  BRA `(.L_x_5153) ;  /* 0x0000000000b47947 */ /* 0x000fec0003800000 */
.L_x_5165:
        /* <DEDUP_REMOVED lines=14> */
.L_x_5179:
[----:B------:R-:W-:Y:S05]  /*0fd0*/  BSYNC B0 ;  /* 0x0000000000007941 */ /* 0x000fea0003800000 */
.L_x_5178:
[----:B------:R-:W-:-:S04]  /*0fe0*/  F2FP.BF16.F32.PACK_AB R0, RZ, R0 ;  /* 0x00000000ff00723e */ /* 0x000fc800000010ff */
[----:B------:R-:W-:Y:S01]  /*0ff0*/  PRMT R17, R0, 0x7610, R17 ;  /* 0x0000761000117816 */ /* 0x000fe20000000011 */
[----:B------:R-:W-:Y:S06]  /*1000*/  BRA `(.L_x_5153) ;  /* 0x00000000006c7947 */ /* 0x000fec0003800000 */
.L_x_5152:
        /* <DEDUP_REMOVED lines=16> */
.L_x_5180:
[----:B------:R-:W-:Y:S01]  /*1110*/  PRMT R17, RZ, 0x7610, R17 ;  /* 0x00007610ff117816 */ /* 0x000fe20000000011 */
[----:B------:R-:W-:Y:S06]  /*1120*/  BRA `(.L_x_5153) ;  /* 0x0000000000247947 */ /* 0x000fec0003800000 */
.L_x_5177:
[----:B------:R-:W2:Y:S02]  /*1130*/  LDG.E.64 R4, desc[UR36][R4.64] ;  /* 0x0000002404047981 */ /* 0x000ea4000c1e1b00 */
[----:B--2---:R-:W0:Y:S02]  /*1140*/  I2F.U64 R0, R4 ;  /* 0x0000000400007312 */ /* 0x004e240000301000 */
[----:B0-----:R-:W-:-:S04]  /*1150*/  F2FP.BF16.F32.PACK_AB R0, RZ, R0 ;  /* 0x00000000ff00723e */ /* 0x001fc800000010ff */
[----:B------:R-:W-:Y:S01]  /*1160*/  PRMT R17, R0, 0x7610, R17 ;  /* 0x0000761000117816 */ /* 0x000fe20000000011 */
[----:B------:R-:W-:Y:S06]  /*1170*/  BRA `(.L_x_5153) ;  /* 0x0000000000107947 */ /* 0x000fec0003800000 */
.L_x_5176:
[----:B------:R-:W2:Y:S02]  /*1180*/  LDG.E R4, desc[UR36][R4.64] ;  /* 0x0000002404047981 */ /* 0x000ea4000c1e1900 */
[----:B--2---:R-:W-:-:S04]  /*1190*/  I2FP.F32.U32 R0, R4 ;  /* 0x0000000400007245 */ /* 0x004fc80000201000 */
[----:B------:R-:W-:-:S04]  /*11a0*/  F2FP.BF16.F32.PACK_AB R0, RZ, R0 ;  /* 0x00000000ff00723e */ /* 0x000fc800000010ff */
[----:B------:R-:W-:-:S07]  /*11b0*/  PRMT R17, R0, 0x7610, R17 ;  /* 0x0000761000117816 */ /* 0x000fce0000000011 */
.L_x_5153:
[----:B------:R-:W1:Y:S01]  /*11c0*/  LDC.64 R6, c[0x0][0x238] ;  /* 0x00008e00ff067b82 */ /* 0x000e620000000a00 */
[----:B------:R-:W-:Y:S01]  /*11d0*/  PRMT R0, R22, 0x9910, RZ ;  /* 0x0000991016007816 */ /* 0x000fe200000000ff */
[----:B------:R-:W-:Y:S02]  /*11e0*/  ULDC UR4, c[0x0][0x24c] ;  /* 0x0000930000047ab9 */ /* 0x000fe40000000800 */
[----:B------:R-:W-:Y:S01]  /*11f0*/  IMAD R23, R23, UR4, RZ ;  /* 0x0000000417177c24 */ /* 0x000fe2000f8e02ff */
[----:B------:R-:W-:-:S04]  /*1200*/  ISETP.GT.AND P0, PT, R0, 0x9, PT ;  /* 0x000000090000780c */ /* 0x000fc80003f04270 */
[----:B-1----:R-:W-:-:S05]  /*1210*/  IADD3 R6, P1, R23, R6, RZ ;  /* 0x0000000617067210 */ /* 0x002fca0007f3e0ff */
[----:B------:R-:W-:-:S04]  /*1220*/  IMAD.X R7, RZ, RZ, R7, P1 ;  /* 0x000000ffff077224 */ /* 0x000fc800008e0607 */
        /* <DEDUP_REMOVED lines=11> */
.L_x_5184:
[----:B------:R2:W5:Y:S01]  /*12e0*/  LDG.E.U8 R25, desc[UR36][R6.64] ;  /* 0x0000002406197981 */ /* 0x000562000c1e1100 */
[----:B------:R-:W-:Y:S05]  /*12f0*/  BRA `(.L_x_5186) ;  /* 0x0000000c00647947 */ /* 0x000fea0003800000 */
.L_x_5183:
        /* <DEDUP_REMOVED lines=8> */
.L_x_5188:
[----:B------:R4:W5:Y:S01]  /*1380*/  LDG.E.U8 R25, desc[UR36][R6.64] ;  /* 0x0000002406197981 */ /* 0x000962000c1e1100 */
[----:B------:R-:W-:Y:S05]  /*1390*/  BRA `(.L_x_5186) ;  /* 0x0000000c003c7947 */ /* 0x000fea0003800000 */
.L_x_5187:
[----:B------:R3:W5:Y:S01]  /*13a0*/  LDG.E.U16 R25, desc[UR36][R6.64] ;  /* 0x0000002406197981 */ /* 0x000762000c1e1500 */
[----:B------:R-:W-:Y:S05]  /*13b0*/  BRA `(.L_x_5186) ;  /* 0x0000000c00347947 */ /* 0x000fea0003800000 */
.L_x_5182:
[----:B------:R-:W-:-:S13]  /*13c0*/  ISETP.GT.AND P0, PT, R0, 0x6, PT ;  /* 0x000000060000780c */ /* 0x000fda0003f04270 */
[----:B------:R-:W-:Y:S05]  /*13d0*/  @P0 BRA `(.L_x_5189) ;  /* 0x0000000000340947 */ /* 0x000fea0003800000 */
[----:B------:R-:W-:-:S13]  /*13e0*/  ISETP.NE.AND P0, PT, R0, 0x5, PT ;  /* 0x000000050000780c */ /* 0x000fda0003f05270 */
[----:B------:R-:W-:Y:S05]  /*13f0*/  @!P0 BRA `(.L_x_5190) ;  /* 0x0000000000188947 */ /* 0x000fea0003800000 */
[----:B------:R-:W-:-:S13]  /*1400*/  ISETP.NE.AND P0, PT, R0, 0x6, PT ;  /* 0x000000060000780c */ /* 0x000fda0003f05270 */
[----:B------:R-:W-:Y:S05]  /*1410*/  @P0 BRA `(.L_x_5185) ;  /* 0x0000000800c80947 */ /* 0x000fea0003800000 */
[----:B0-----:R-:W2:Y:S02]  /*1420*/  LDG.E R4, desc[UR36][R6.64] ;  /* 0x0000002406047981 */ /* 0x001ea4000c1e1900 */
[----:B--2---:R-:W0:Y:S02]  /*1430*/  F2I.S64.TRUNC R4, R4 ;  /* 0x0000000400047311 */ /* 0x004e24000020d900 */
[----:B0-----:R-:W-:Y:S01]  /*1440*/  PRMT R25, R4, 0x7610, R25 ;  /* 0x0000761004197816 */ /* 0x001fe20000000019 */
[----:B------:R-:W-:Y:S06]  /*1450*/  BRA `(.L_x_5186) ;  /* 0x0000000c000c7947 */ /* 0x000fec0003800000 */
.L_x_5190:
[----:B0-----:R-:W2:Y:S02]  /*1460*/  LDG.E.U16 R4, desc[UR36][R6.64] ;  /* 0x0000002406047981 */ /* 0x001ea4000c1e1500 */
[----:B--2---:R-:W-:-:S06]  /*1470*/  HADD2.F32 R4, -RZ, R4.H0_H0 ;  /* 0x20000004ff047230 */ /* 0x004fcc0000004100 */
[----:B------:R-:W0:Y:S02]  /*1480*/  F2I.S64.TRUNC R4, R4 ;  /* 0x0000000400047311 */ /* 0x000e24000020d900 */
[----:B0-----:R-:W-:Y:S01]  /*1490*/  PRMT R25, R4, 0x7610, R25 ;  /* 0x0000761004197816 */ /* 0x001fe20000000019 */
[----:B------:R-:W-:Y:S06]  /*14a0*/  BRA `(.L_x_5186) ;  /* 0x0000000800f87947 */ /* 0x000fec0003800000 */
.L_x_5189:
[----:B------:R-:W-:-:S13]  /*14b0*/  ISETP.NE.AND P0, PT, R0, 0x7, PT ;  /* 0x000000070000780c */ /* 0x000fda0003f05270 */
[----:B------:R-:W-:Y:S05]  /*14c0*/  @!P0 BRA `(.L_x_5191) ;  /* 0x0000000000348947 */ /* 0x000fea0003800000 */
        /* <DEDUP_REMOVED lines=8> */
.L_x_5192:
[----:B------:R-:W0:Y:S02]  /*1550*/  LDG.E.U16 R6, desc[UR36][R6.64] ;  /* 0x0000002406067981 */ /* 0x000e24000c1e1500 */
[----:B0-----:R-:W-:-:S06]  /*1560*/  HADD2.F32 R4, -RZ, R6.H0_H0 ;  /* 0x20000006ff047230 */ /* 0x001fcc0000004100 */
[----:B------:R-:W0:Y:S02]  /*1570*/  F2I.S64.TRUNC R4, R4 ;  /* 0x0000000400047311 */ /* 0x000e24000020d900 */
[----:B0-----:R-:W-:Y:S01]  /*1580*/  PRMT R25, R4, 0x7610, R25 ;  /* 0x0000761004197816 */ /* 0x001fe20000000019 */
[----:B------:R-:W-:Y:S06]  /*1590*/  BRA `(.L_x_5186) ;  /* 0x0000000800bc7947 */ /* 0x000fec0003800000 */
.L_x_5191:
[----:B0-----:R-:W2:Y:S02]  /*15a0*/  LDG.E.64 R4, desc[UR36][R6.64] ;  /* 0x0000002406047981 */ /* 0x001ea4000c1e1b00 */
[----:B--2---:R-:W0:Y:S02]  /*15b0*/  F2I.S64.F64.TRUNC R4, R4 ;  /* 0x0000000400047311 */ /* 0x004e24000030d900 */
[----:B0-----:R-:W-:Y:S01]  /*15c0*/  PRMT R25, R4, 0x7610, R25 ;  /* 0x0000761004197816 */ /* 0x001fe20000000019 */
[----:B------:R-:W-:Y:S06]  /*15d0*/  BRA `(.L_x_5186) ;  /* 0x0000000800ac7947 */ /* 0x000fec0003800000 */
.L_x_5181:
        /* <DEDUP_REMOVED lines=12> */
.L_x_5195:
[----:B------:R-:W0:Y:S02]  /*16a0*/  LDG.E.64 R6, desc[UR36][R6.64] ;  /* 0x0000002406067981 */ /* 0x000e24000c1e1b00 */
[----:B0-----:R-:W0:Y:S02]  /*16b0*/  F2I.S64.F64.TRUNC R4, R6 ;  /* 0x0000000600047311 */ /* 0x001e24000030d900 */
[----:B0-----:R-:W-:Y:S01]  /*16c0*/  PRMT R25, R4, 0x7610, R25 ;  /* 0x0000761004197816 */ /* 0x001fe20000000019 */
[----:B------:R-:W-:Y:S06]  /*16d0*/  BRA `(.L_x_5186) ;  /* 0x00000008006c7947 */ /* 0x000fec0003800000 */
.L_x_5194:
        /* <DEDUP_REMOVED lines=10> */
[----:B0-----:R-:W0:Y:S01]  /*1780*/  FLO.U32 R4, R3 ;  /* 0x0000000300047300 */ /* 0x001e2200000e0000 */
        /* <DEDUP_REMOVED lines=17> */
.L_x_5197:
[----:B------:R-:W2:Y:S02]  /*18a0*/  LDG.E.U8 R6, desc[UR36][R6.64] ;  /* 0x0000002406067981 */ /* 0x000ea4000c1e1100 */
[----:B--2---:R-:W-:-:S05]  /*18b0*/  IMAD.SHL.U32 R0, R6, 0x2000000, RZ ;  /* 0x0200000006007824 */ /* 0x004fca00078e00ff */
[----:B------:R-:W-:-:S13]  /*18c0*/  ISETP.GE.U32.AND P0, PT, R0, 0x8000000, PT ;  /* 0x080000000000780c */ /* 0x000fda0003f06070 */
[C---:B------:R-:W-:Y:S02]  /*18d0*/  @!P0 IMAD.SHL.U32 R0, R6.reuse, 0x100, RZ ;  /* 0x0000010006008824 */ /* 0x040fe400078e00ff */
[----:B------:R-:W-:-:S03]  /*18e0*/  @P0 IMAD.SHL.U32 R3, R6, 0x200000, RZ ;  /* 0x0020000006030824 */ /* 0x000fc600078e00ff */
[----:B------:R-:W-:Y:S02]  /*18f0*/  @!P0 LOP3.LUT R0, R0, 0x7f00, RZ, 0xc0, !PT ;  /* 0x00007f0000008812 */ /* 0x000fe400078ec0ff */
[----:B------:R-:W-:Y:S02]  /*1900*/  @P0 LOP3.LUT R3, R3, 0x70000000, RZ, 0xfc, !PT ;  /* 0x7000000003030812 */ /* 0x000fe400078efcff */
[----:B------:R-:W-:-:S03]  /*1910*/  @!P0 LOP3.LUT R0, R0, 0x3f000000, RZ, 0xfc, !PT ;  /* 0x3f00000000008812 */ /* 0x000fc600078efcff */
[----:B------:R-:W-:Y:S02]  /*1920*/  @P0 FMUL.FTZ R3, R3, 1.9259299443872358531e-34 ;  /* 0x0780000003030820 */ /* 0x000fe40000410000 */
[----:B------:R-:W-:Y:S01]  /*1930*/  @!P0 FADD.FTZ R3, R0, -0.5 ;  /* 0xbf00000000038421 */ /* 0x000fe20000010000 */
[----:B------:R-:W-:-:S05]  /*1940*/  IMAD.SHL.U32 R0, R6, 0x1000000, RZ ;  /* 0x0100000006007824 */ /* 0x000fca00078e00ff */
[----:B------:R-:W-:-:S04]  /*1950*/  LOP3.LUT R0, R3, 0x80000000, R0, 0xf8, !PT ;  /* 0x8000000003007812 */ /* 0x000fc800078ef800 */
[----:B0-----:R-:W0:Y:S02]  /*1960*/  F2I.S64.TRUNC R4, R0 ;  /* 0x0000000000047311 */ /* 0x001e24000020d900 */
[----:B0-----:R-:W-:Y:S01]  /*1970*/  PRMT R25, R4, 0x7610, R25 ;  /* 0x0000761004197816 */ /* 0x001fe20000000019 */
[----:B------:R-:W-:Y:S06]  /*1980*/  BRA `(.L_x_5186) ;  /* 0x0000000400c07947 */ /* 0x000fec0003800000 */
.L_x_5196:
[----:B0-----:R-:W2:Y:S02]  /*1990*/  LDG.E.U16 R4, desc[UR36][R6.64] ;  /* 0x0000002406047981 */ /* 0x001ea4000c1e1500 */
[----:B--2---:R-:W-:-:S06]  /*19a0*/  IMAD.U32 R4, R4, 0x10000, RZ ;  /* 0x0001000004047824 */ /* 0x004fcc00078e00ff */
[----:B------:R-:W0:Y:S02]  /*19b0*/  F2I.S64.TRUNC R4, R4 ;  /* 0x0000000400047311 */ /* 0x000e24000020d900 */
[----:B0-----:R-:W-:Y:S01]  /*19c0*/  PRMT R25, R4, 0x7610, R25 ;  /* 0x0000761004197816 */ /* 0x001fe20000000019 */
[----:B------:R-:W-:Y:S06]  /*19d0*/  BRA `(.L_x_5186) ;  /* 0x0000000400ac7947 */ /* 0x000fec0003800000 */
.L_x_5193:
        /* <DEDUP_REMOVED lines=10> */
.L_x_5200:
[----:B------:R-:W2:Y:S01]  /*1a80*/  LDG.E.U8 R3, desc[UR36][R6.64] ;  /* 0x0000002406037981 */ /* 0x000ea2000c1e1100 */
[----:B------:R-:W-:Y:S01]  /*1a90*/  BSSY B0, `(.L_x_5201) ;  /* 0x0000018000007945 */ /* 0x000fe20003800000 */
[----:B0-----:R-:W-:Y:S01]  /*1aa0*/  IMAD.MOV.U32 R4, RZ, RZ, RZ ;  /* 0x000000ffff047224 */ /* 0x001fe200078e00ff */
        /* <DEDUP_REMOVED lines=18> */
.L_x_5204:
[----:B------:R-:W-:Y:S05]  /*1bd0*/  BSYNC B1 ;  /* 0x0000000000017941 */ /* 0x000fea0003800000 */
.L_x_5203:
[----:B------:R-:W-:Y:S01]  /*1be0*/  IMAD.SHL.U32 R3, R3, 0x100000, RZ ;  /* 0x0010000003037824 */ /* 0x000fe200078e00ff */
[----:B------:R-:W-:-:S04]  /*1bf0*/  LEA R5, R0, 0x3b800000, 0x17 ;  /* 0x3b80000000057811 */ /* 0x000fc800078eb8ff */
[----:B------:R-:W-:-:S07]  /*1c00*/  LOP3.LUT R4, R5, R3, R6, 0xfe, !PT ;  /* 0x0000000305047212 */ /* 0x000fce00078efe06 */
.L_x_5202:
[----:B------:R-:W-:Y:S05]  /*1c10*/  BSYNC B0 ;  /* 0x0000000000007941 */ /* 0x000fea0003800000 */
.L_x_5201:
[----:B------:R-:W0:Y:S02]  /*1c20*/  F2I.S64.TRUNC R4, R4 ;  /* 0x0000000400047311 */ /* 0x000e24000020d900 */
[----:B0-----:R-:W-:Y:S01]  /*1c30*/  PRMT R25, R4, 0x7610, R25 ;  /* 0x0000761004197816 */ /* 0x001fe20000000019 */
[----:B------:R-:W-:Y:S06]  /*1c40*/  BRA `(.L_x_5186) ;  /* 0x0000000400107947 */ /* 0x000fec0003800000 */
.L_x_5199:
        /* <DEDUP_REMOVED lines=21> */
.L_x_5208:
[----:B------:R-:W-:Y:S05]  /*1da0*/  BSYNC B1 ;  /* 0x0000000000017941 */ /* 0x000fea0003800000 */
.L_x_5207:
[----:B------:R-:W-:Y:S01]  /*1db0*/  IMAD.SHL.U32 R3, R3, 0x200000, RZ ;  /* 0x0020000003037824 */ /* 0x000fe200078e00ff */
[----:B------:R-:W-:-:S04]  /*1dc0*/  LEA R5, R0, 0x37800000, 0x17 ;  /* 0x3780000000057811 */ /* 0x000fc800078eb8ff */
[----:B------:R-:W-:-:S07]  /*1dd0*/  LOP3.LUT R4, R5, R3, R6, 0xfe, !PT ;  /* 0x0000000305047212 */ /* 0x000fce00078efe06 */
.L_x_5206:
[----:B------:R-:W-:Y:S05]  /*1de0*/  BSYNC B0 ;  /* 0x0000000000007941 */ /* 0x000fea0003800000 */
.L_x_5205:
[----:B------:R-:W0:Y:S02]  /*1df0*/  F2I.S64.TRUNC R4, R4 ;  /* 0x0000000400047311 */ /* 0x000e24000020d900 */
[----:B0-----:R-:W-:Y:S01]  /*1e00*/  PRMT R25, R4, 0x7610, R25 ;  /* 0x0000761004197816 */ /* 0x001fe20000000019 */
[----:B------:R-:W-:Y:S06]  /*1e10*/  BRA `(.L_x_5186) ;  /* 0x00000000009c7947 */ /* 0x000fec0003800000 */
.L_x_5198:
        /* <DEDUP_REMOVED lines=8> */
[----:B0-----:R-:W-:Y:S01]  /*1ea0*/  IMAD.MOV.U32 R4, RZ, RZ, 0x400000 ;  /* 0x00400000ff047424 */ /* 0x001fe200078e00ff */
[----:B--2---:R-:W-:-:S13]  /*1eb0*/  ISETP.NE.AND P0, PT, R6, RZ, PT ;  /* 0x000000ff0600720c */ /* 0x004fda0003f05270 */
[----:B------:R-:W-:Y:S05]  /*1ec0*/  @!P0 BRA `(.L_x_5212) ;  /* 0x00000000000c8947 */ /* 0x000fea0003800000 */
[----:B------:R-:W-:-:S13]  /*1ed0*/  ISETP.NE.AND P0, PT, R6, 0xff, PT ;  /* 0x000000ff0600780c */ /* 0x000fda0003f05270 */
[----:B------:R-:W-:Y:S02]  /*1ee0*/  @!P0 IMAD.MOV.U32 R4, RZ, RZ, 0x7f800001 ;  /* 0x7f800001ff048424 */ /* 0x000fe400078e00ff */
[----:B------:R-:W-:-:S07]  /*1ef0*/  @P0 IMAD.SHL.U32 R4, R6, 0x800000, RZ ;  /* 0x0080000006040824 */ /* 0x000fce00078e00ff */
.L_x_5212:
[----:B------:R-:W-:Y:S05]  /*1f00*/  BSYNC B0 ;  /* 0x0000000000007941 */ /* 0x000fea0003800000 */
.L_x_5211:
[----:B------:R-:W0:Y:S02]  /*1f10*/  F2I.S64.TRUNC R4, R4 ;  /* 0x0000000400047311 */ /* 0x000e24000020d900 */
[----:B0-----:R-:W-:Y:S01]  /*1f20*/  PRMT R25, R4, 0x7610, R25 ;  /* 0x0000761004197816 */ /* 0x001fe20000000019 */
[----:B------:R-:W-:Y:S06]  /*1f30*/  BRA `(.L_x_5186) ;  /* 0x0000000000547947 */ /* 0x000fec0003800000 */
.L_x_5185:
[----:B------:R-:W-:Y:S01]  /*1f40*/  MOV R14, 0x180 ;  /* 0x00000180000e7802 */ /* 0x000fe20000000f00 */
[----:B------:R-:W-:Y:S01]  /*1f50*/  ULDC.64 UR4, c[0x4][0x170] ;  /* 0x01005c0000047ab9 */ /* 0x000fe20000000a00 */
[----:B------:R-:W-:Y:S01]  /*1f60*/  ULDC.64 UR6, c[0x4][0x178] ;  /* 0x01005e0000067ab9 */ /* 0x000fe20000000a00 */
[----:B0-----:R-:W-:Y:S02]  /*1f70*/  IMAD.U32 R4, RZ, RZ, UR4 ;  /* 0x00000004ff047e24 */ /* 0x001fe4000f8e00ff */
        /* <DEDUP_REMOVED lines=12> */
.L_x_5213:
[----:B------:R-:W-:Y:S01]  /*2040*/  PRMT R25, RZ, 0x7610, R25 ;  /* 0x00007610ff197816 */ /* 0x000fe20000000019 */
[----:B------:R-:W-:Y:S06]  /*2050*/  BRA `(.L_x_5186) ;  /* 0x00000000000c7947 */ /* 0x000fec0003800000 */
.L_x_5210:
[----:B------:R1:W5:Y:S01]  /*2060*/  LDG.E.U8 R25, desc[UR36][R6.64] ;  /* 0x0000002406197981 */ /* 0x000362000c1e1100 */
[----:B------:R-:W-:Y:S05]  /*2070*/  BRA `(.L_x_5186) ;  /* 0x0000000000047947 */ /* 0x000fea0003800000 */
.L_x_5209:
[----:B------:R1:W5:Y:S02]  /*2080*/  LDG.E.U8 R25, desc[UR36][R6.64] ;  /* 0x0000002406197981 */ /* 0x000364000c1e1100 */
.L_x_5186:
[----:B------:R-:W0:Y:S02]  /*2090*/  S2R R23, SR_TID.X ;  /* 0x0000000000177919 */ /* 0x000e240000002100 */
[----:B0-----:R-:W-:-:S07]  /*20a0*/  VIADD R23, R23, 0x80 ;  /* 0x0000008017177836 */ /* 0x001fce0000000000 */
.L_x_5147:
[----:B------:R-:W-:Y:S05]  /*20b0*/  BSYNC B6 ;  /* 0x0000000000067941 */ /* 0x000fea0003800000 */
.L_x_5146:
[----:B------:R-:W-:Y:S01]  /*20c0*/  ISETP.GE.AND P0, PT, R23, R16, PT ;  /* 0x000000101700720c */ /* 0x000fe20003f06270 */
[----:B------:R-:W-:Y:S01]  /*20d0*/  BSSY B6, `(.L_x_5214) ;  /* 0x00001fe000067945 */ /* 0x000fe20003800000 */
[----:B------:R-:W-:-:S11]  /*20e0*/  PRMT R19, RZ, 0x7610, R19 ;  /* 0x00007610ff137816 */ /* 0x000fd60000000013 */
[----:B------:R-:W-:Y:S05]  /*20f0*/  @P0 BRA `(.L_x_5215) ;  /* 0x0000001c00ec0947 */ /* 0x000fea0003800000 */
        /* <DEDUP_REMOVED lines=22> */
.L_x_5219:
[----:B------:R-:W2:Y:S02]  /*2260*/  LDG.E.U8 R4, desc[UR36][R4.64] ;  /* 0x0000002404047981 */ /* 0x000ea4000c1e1100 */
[----:B--2---:R-:W-:-:S04]  /*2270*/  I2FP.F32.U32 R0, R4 ;  /* 0x0000000400007245 */ /* 0x004fc80000201000 */
[----:B------:R-:W-:-:S04]  /*2280*/  F2FP.BF16.F32.PACK_AB R0, RZ, R0 ;  /* 0x00000000ff00723e */ /* 0x000fc800000010ff */
[----:B------:R-:W-:Y:S01]  /*2290*/  PRMT R18, R0, 0x7610, R18 ;  /* 0x0000761000127816 */ /* 0x000fe20000000012 */
[----:B------:R-:W-:Y:S06]  /*22a0*/  BRA `(.L_x_5221) ;  /* 0x0000000c00c87947 */ /* 0x000fec0003800000 */
.L_x_5218:
        /* <DEDUP_REMOVED lines=11> */
.L_x_5223:
[----:B------:R-:W2:Y:S02]  /*2360*/  LDG.E R4, desc[UR36][R4.64] ;  /* 0x0000002404047981 */ /* 0x000ea4000c1e1900 */
[----:B--2---:R-:W-:-:S04]  /*2370*/  I2FP.F32.S32 R0, R4 ;  /* 0x0000000400007245 */ /* 0x004fc80000201400 */
[----:B------:R-:W-:-:S04]  /*2380*/  F2FP.BF16.F32.PACK_AB R0, RZ, R0 ;  /* 0x00000000ff00723e */ /* 0x000fc800000010ff */
[----:B------:R-:W-:Y:S01]  /*2390*/  PRMT R18, R0, 0x7610, R18 ;  /* 0x0000761000127816 */ /* 0x000fe20000000012 */
[----:B------:R-:W-:Y:S06]  /*23a0*/  BRA `(.L_x_5221) ;  /* 0x0000000c00887947 */ /* 0x000fec0003800000 */
.L_x_5222:
[----:B------:R-:W2:Y:S02]  /*23b0*/  LDG.E.U16 R4, desc[UR36][R4.64] ;  /* 0x0000002404047981 */ /* 0x000ea4000c1e1500 */
[----:B--2---:R-:W0:Y:S02]  /*23c0*/  I2F.S16 R0, R4 ;  /* 0x0000000400007306 */ /* 0x004e240000101400 */
[----:B0-----:R-:W-:-:S04]  /*23d0*/  F2FP.BF16.F32.PACK_AB R0, RZ, R0 ;  /* 0x00000000ff00723e */ /* 0x001fc800000010ff */
[----:B------:R-:W-:Y:S01]  /*23e0*/  PRMT R18, R0, 0x7610, R18 ;  /* 0x0000761000127816 */ /* 0x000fe20000000012 */
[----:B------:R-:W-:Y:S06]  /*23f0*/  BRA `(.L_x_5221) ;  /* 0x0000000c00747947 */ /* 0x000fec0003800000 */
.L_x_5217:
        /* <DEDUP_REMOVED lines=9> */
.L_x_5225:
[----:B------:R-:W2:Y:S02]  /*2490*/  LDG.E.U16 R0, desc[UR36][R4.64] ;  /* 0x0000002404007981 */ /* 0x000ea4000c1e1500 */
[----:B--2---:R-:W-:-:S05]  /*24a0*/  HADD2.F32 R0, -RZ, R0.H0_H0 ;  /* 0x20000000ff007230 */ /* 0x004fca0000004100 */
[----:B------:R-:W-:-:S04]  /*24b0*/  F2FP.BF16.F32.PACK_AB R0, RZ, R0 ;  /* 0x00000000ff00723e */ /* 0x000fc800000010ff */
[----:B------:R-:W-:Y:S01]  /*24c0*/  PRMT R18, R0, 0x7610, R18 ;  /* 0x0000761000127816 */ /* 0x000fe20000000012 */
[----:B------:R-:W-:Y:S06]  /*24d0*/  BRA `(.L_x_5221) ;  /* 0x0000000c003c7947 */ /* 0x000fec0003800000 */
.L_x_5224:
        /* <DEDUP_REMOVED lines=9> */
.L_x_5227:
[----:B------:R-:W2:Y:S02]  /*2570*/  LDG.E.U16 R4, desc[UR36][R4.64] ;  /* 0x0000002404047981 */ /* 0x000ea4000c1e1500 */
[----:B--2---:R-:W-:-:S05]  /*2580*/  HADD2.F32 R0, -RZ, R4.H0_H0 ;  /* 0x20000004ff007230 */ /* 0x004fca0000004100 */
[----:B------:R-:W-:-:S04]  /*2590*/  F2FP.BF16.F32.PACK_AB R0, RZ, R0 ;  /* 0x00000000ff00723e */ /* 0x000fc800000010ff */
[----:B------:R-:W-:Y:S01]  /*25a0*/  PRMT R18, R0, 0x7610, R18 ;  /* 0x0000761000127816 */ /* 0x000fe20000000012 */
[----:B------:R-:W-:Y:S06]  /*25b0*/  BRA `(.L_x_5221) ;  /* 0x0000000c00047947 */ /* 0x000fec0003800000 */
.L_x_5226:
        /* <DEDUP_REMOVED lines=9> */
.L_x_5216:
        /* <DEDUP_REMOVED lines=14> */
.L_x_5230:
        /* <DEDUP_REMOVED lines=9> */
.L_x_5229:
        /* <DEDUP_REMOVED lines=10> */
[----:B-1-34-:R-:W0:Y:S01]  /*2860*/  FLO.U32 R6, R3 ;  /* 0x0000000300067300 */ /* 0x01ae2200000e0000 */
        /* <DEDUP_REMOVED lines=17> */
.L_x_5232:
        /* <DEDUP_REMOVED lines=15> */
.L_x_5231:
[----:B------:R0:W5:Y:S01]  /*2a70*/  LDG.E.U16 R18, desc[UR36][R4.64] ;  /* 0x0000002404127981 */ /* 0x000162000c1e1500 */
[----:B------:R-:W-:Y:S05]  /*2a80*/  BRA `(.L_x_5221) ;  /* 0x0000000400d07947 */ /* 0x000fea0003800000 */
.L_x_5228:
        /* <DEDUP_REMOVED lines=13> */
.L_x_5235:
        /* <DEDUP_REMOVED lines=13> */
[----:B-1-34-:R-:W-:-:S06]  /*2c30*/  IMAD.U32 R6, R4, -0x80000000, RZ ;  /* 0x8000000004067824 */ /* 0x01afcc00078e00ff */
[----:B------:R-:W-:Y:S05]  /*2c40*/  @P0 BRA `(.L_x_5239) ;  /* 0x0000000000180947 */ /* 0x000fea0003800000 */
[----:B------:R-:W0:Y:S02]  /*2c50*/  FLO.U32 R4, R3 ;  /* 0x0000000300047300 */ /* 0x000e2400000e0000 */
[----:B0-----:R-:W-:-:S04]  /*2c60*/  IADD3 R5, -R4, 0x1f, RZ ;  /* 0x0000001f04057810 */ /* 0x001fc80007ffe1ff */
[----:B------:R-:W-:Y:S01]  /*2c70*/  IADD3 R0, R0, 0x1d, -R5 ;  /* 0x0000001d00007810 */ /* 0x000fe20007ffe805 */
[----:B------:R-:W-:-:S05]  /*2c80*/  VIADD R4, R5, 0xffffffe4 ;  /* 0xffffffe405047836 */ /* 0x000fca0000000000 */
[----:B------:R-:W-:-:S04]  /*2c90*/  SHF.L.U32 R4, R3, R4, RZ ;  /* 0x0000000403047219 */ /* 0x000fc800000006ff */
[----:B------:R-:W-:-:S07]  /*2ca0*/  LOP3.LUT R3, R4, 0x7, RZ, 0xc0, !PT ;  /* 0x0000000704037812 */ /* 0x000fce00078ec0ff */
.L_x_5239:
[----:B------:R-:W-:Y:S05]  /*2cb0*/  BSYNC B1 ;  /* 0x0000000000017941 */ /* 0x000fea0003800000 */
.L_x_5238:
[----:B------:R-:W-:Y:S01]  /*2cc0*/  LEA R5, R0, 0x3b800000, 0x17 ;  /* 0x3b80000000057811 */ /* 0x000fe200078eb8ff */
[----:B------:R-:W-:-:S05]  /*2cd0*/  IMAD.SHL.U32 R0, R3, 0x100000, RZ ;  /* 0x0010000003007824 */ /* 0x000fca00078e00ff */
[----:B------:R-:W-:-:S07]  /*2ce0*/  LOP3.LUT R0, R5, R0, R6, 0xfe, !PT ;  /* 0x0000000005007212 */ /* 0x000fce00078efe06 */
.L_x_5237:
[----:B------:R-:W-:Y:S05]  /*2cf0*/  BSYNC B0 ;  /* 0x0000000000007941 */ /* 0x000fea0003800000 */
.L_x_5236:
[----:B------:R-:W-:-:S04]  /*2d00*/  F2FP.BF16.F32.PACK_AB R0, RZ, R0 ;  /* 0x00000000ff00723e */ /* 0x000fc800000010ff */
[----:B------:R-:W-:Y:S01]  /*2d10*/  PRMT R18, R0, 0x7610, R18 ;  /* 0x0000761000127816 */ /* 0x000fe20000000012 */
[----:B------:R-:W-:Y:S06]  /*2d20*/  BRA `(.L_x_5221) ;  /* 0x0000000400287947 */ /* 0x000fec0003800000 */
.L_x_5234:
        /* <DEDUP_REMOVED lines=21> */
.L_x_5243:
[----:B------:R-:W-:Y:S05]  /*2e80*/  BSYNC B1 ;  /* 0x0000000000017941 */ /* 0x000fea0003800000 */
.L_x_5242:
[----:B------:R-:W-:Y:S01]  /*2e90*/  LEA R5, R0, 0x37800000, 0x17 ;  /* 0x3780000000057811 */ /* 0x000fe200078eb8ff */
[----:B------:R-:W-:-:S05]  /*2ea0*/  IMAD.SHL.U32 R0, R3, 0x200000, RZ ;  /* 0x0020000003007824 */ /* 0x000fca00078e00ff */
[----:B------:R-:W-:-:S07]  /*2eb0*/  LOP3.LUT R0, R5, R0, R6, 0xfe, !PT ;  /* 0x0000000005007212 */ /* 0x000fce00078efe06 */
.L_x_5241:
[----:B------:R-:W-:Y:S05]  /*2ec0*/  BSYNC B0 ;  /* 0x0000000000007941 */ /* 0x000fea0003800000 */
.L_x_5240:
[----:B------:R-:W-:-:S04]  /*2ed0*/  F2FP.BF16.F32.PACK_AB R0, RZ, R0 ;  /* 0x00000000ff00723e */ /* 0x000fc800000010ff */
[----:B------:R-:W-:Y:S01]  /*2ee0*/  PRMT R18, R0, 0x7610, R18 ;  /* 0x0000761000127816 */ /* 0x000fe20000000012 */
[----:B------:R-:W-:Y:S06]  /*2ef0*/  BRA `(.L_x_5221) ;  /* 0x0000000000b47947 */ /* 0x000fec0003800000 */
.L_x_5233:
        /* <DEDUP_REMOVED lines=14> */
.L_x_5247:
[----:B------:R-:W-:Y:S05]  /*2fe0*/  BSYNC B0 ;  /* 0x0000000000007941 */ /* 0x000fea0003800000 */
.L_x_5246:
[----:B------:R-:W-:-:S04]  /*2ff0*/  F2FP.BF16.F32.PACK_AB R0, RZ, R0 ;  /* 0x00000000ff00723e */ /* 0x000fc800000010ff */
[----:B------:R-:W-:Y:S01]  /*3000*/  PRMT R18, R0, 0x7610, R18 ;  /* 0x0000761000127816 */ /* 0x000fe20000000012 */
[----:B------:R-:W-:Y:S06]  /*3010*/  BRA `(.L_x_5221) ;  /* 0x00000000006c7947 */ /* 0x000fec0003800000 */
.L_x_5220:
        /* <DEDUP_REMOVED lines=8> */
[----:B-1234-:R-:W-:-:S02]  /*30a0*/  IMAD.U32 R6, RZ, RZ, UR4 ;  /* 0x00000004ff067e24 */ /* 0x01efc4000f8e00ff */
[----:B------:R-:W-:Y:S02]  /*30b0*/  IMAD.U32 R7, RZ, RZ, UR5 ;  /* 0x00000005ff077e24 */ /* 0x000fe4000f8e00ff */
[----:B------:R-:W-:Y:S02]  /*30c0*/  IMAD.U32 R11, RZ, RZ, UR7 ;  /* 0x00000007ff0b7e24 */ /* 0x000fe4000f8e00ff */
[----:B------:R-:W-:Y:S02]  /*30d0*/  IMAD.MOV.U32 R8, RZ, RZ, 0x4e ;  /* 0x0000004eff087424 */ /* 0x000fe400078e00ff */
[----:B------:R-:W-:Y:S02]  /*30e0*/  IMAD.MOV.U32 R12, RZ, RZ, 0x1 ;  /* 0x00000001ff0c7424 */ /* 0x000fe400078e00ff */
[----:B------:R-:W-:-:S07]  /*30f0*/  IMAD.MOV.U32 R13, RZ, RZ, RZ ;  /* 0x000000ffff0d7224 */ /* 0x000fce00078e00ff */
[----:B------:R-:W-:-:S07]  /*3100*/  LEPC R20, `(.L_x_5248) ;  /* 0x000000001014794e */ /* 0x000fce0000000000 */
[----:B0----5:R-:W-:Y:S05]  /*3110*/  CALL.ABS.NOINC R14 ;  /* 0x000000000e007343 */ /* 0x021fea0003c00000 */
.L_x_5248:
[----:B------:R-:W-:Y:S01]  /*3120*/  PRMT R18, RZ, 0x7610, R18 ;  /* 0x00007610ff127816 */ /* 0x000fe20000000012 */
[----:B------:R-:W-:Y:S06]  /*3130*/  BRA `(.L_x_5221) ;  /* 0x0000000000247947 */ /* 0x000fec0003800000 */
.L_x_5245:
[----:B------:R-:W2:Y:S02]  /*3140*/  LDG.E.64 R4, desc[UR36][R4.64] ;  /* 0x0000002404047981 */ /* 0x000ea4000c1e1b00 */
[----:B--2---:R-:W0:Y:S02]  /*3150*/  I2F.U64 R0, R4 ;  /* 0x0000000400007312 */ /* 0x004e240000301000 */
[----:B0-----:R-:W-:-:S04]  /*3160*/  F2FP.BF16.F32.PACK_AB R0, RZ, R0 ;  /* 0x00000000ff00723e */ /* 0x001fc800000010ff */
[----:B------:R-:W-:Y:S01]  /*3170*/  PRMT R18, R0, 0x7610, R18 ;  /* 0x0000761000127816 */ /* 0x000fe20000000012 */
[----:B------:R-:W-:Y:S06]  /*3180*/  BRA `(.L_x_5221) ;  /* 0x0000000000107947 */ /* 0x000fec0003800000 */
.L_x_5244:
[----:B------:R-:W2:Y:S02]  /*3190*/  LDG.E R4, desc[UR36][R4.64] ;  /* 0x0000002404047981 */ /* 0x000ea4000c1e1900 */
[----:B--2---:R-:W-:-:S04]  /*31a0*/  I2FP.F32.U32 R0, R4 ;  /* 0x0000000400007245 */ /* 0x004fc80000201000 */
[----:B------:R-:W-:-:S04]  /*31b0*/  F2FP.BF16.F32.PACK_AB R0, RZ, R0 ;  /* 0x00000000ff00723e */ /* 0x000fc800000010ff */
[----:B------:R-:W-:-:S07]  /*31c0*/  PRMT R18, R0, 0x7610, R18 ;  /* 0x0000761000127816 */ /* 0x000fce0000000012 */
.L_x_5221:
[----:B-1234-:R-:W1:Y:S01]  /*31d0*/  LDC.64 R6, c[0x0][0x238] ;  /* 0x00008e00ff067b82 */ /* 0x01ee620000000a00 */
        /* <DEDUP_REMOVED lines=17> */
.L_x_5252:
[----:B------:R1:W5:Y:S01]  /*32f0*/  LDG.E.U8 R19, desc[UR36][R6.64] ;  /* 0x0000002406137981 */ /* 0x000362000c1e1100 */
[----:B------:R-:W-:Y:S05]  /*3300*/  BRA `(.L_x_5254) ;  /* 0x0000000c00647947 */ /* 0x000fea0003800000 */
.L_x_5251:
        /* <DEDUP_REMOVED lines=8> */
.L_x_5256:
[----:B------:R1:W5:Y:S01]  /*3390*/  LDG.E.U8 R19, desc[UR36][R6.64] ;  /* 0x0000002406137981 */ /* 0x000362000c1e1100 */
[----:B------:R-:W-:Y:S05]  /*33a0*/  BRA `(.L_x_5254) ;  /* 0x0000000c003c7947 */ /* 0x000fea0003800000 */
.L_x_5255:
[----:B------:R1:W5:Y:S01]  /*33b0*/  LDG.E.U16 R19, desc[UR36][R6.64] ;  /* 0x0000002406137981 */ /* 0x000362000c1e1500 */
[----:B------:R-:W-:Y:S05]  /*33c0*/  BRA `(.L_x_5254) ;  /* 0x0000000c00347947 */ /* 0x000fea0003800000 */
.L_x_5250:
        /* <DEDUP_REMOVED lines=10> */
.L_x_5258:
[----:B0-----:R-:W2:Y:S02]  /*3470*/  LDG.E.U16 R4, desc[UR36][R6.64] ;  /* 0x0000002406047981 */ /* 0x001ea4000c1e1500 */
[----:B--2---:R-:W-:-:S06]  /*3480*/  HADD2.F32 R4, -RZ, R4.H0_H0 ;  /* 0x20000004ff047230 */ /* 0x004fcc0000004100 */
[----:B------:R-:W0:Y:S02]  /*3490*/  F2I.S64.TRUNC R4, R4 ;  /* 0x0000000400047311 */ /* 0x000e24000020d900 */
[----:B0-----:R-:W-:Y:S01]  /*34a0*/  PRMT R19, R4, 0x7610, R19 ;  /* 0x0000761004137816 */ /* 0x001fe20000000013 */
[----:B------:R-:W-:Y:S06]  /*34b0*/  BRA `(.L_x_5254) ;  /* 0x0000000800f87947 */ /* 0x000fec0003800000 */
.L_x_5257:
        /* <DEDUP_REMOVED lines=10> */
.L_x_5260:
[----:B------:R-:W0:Y:S02]  /*3560*/  LDG.E.U16 R6, desc[UR36][R6.64] ;  /* 0x0000002406067981 */ /* 0x000e24000c1e1500 */
[----:B0-----:R-:W-:-:S06]  /*3570*/  HADD2.F32 R4, -RZ, R6.H0_H0 ;  /* 0x20000006ff047230 */ /* 0x001fcc0000004100 */
[----:B------:R-:W0:Y:S02]  /*3580*/  F2I.S64.TRUNC R4, R4 ;  /* 0x0000000400047311 */ /* 0x000e24000020d900 */
[----:B0-----:R-:W-:Y:S01]  /*3590*/  PRMT R19, R4, 0x7610, R19 ;  /* 0x0000761004137816 */ /* 0x001fe20000000013 */
[----:B------:R-:W-:Y:S06]  /*35a0*/  BRA `(.L_x_5254) ;  /* 0x0000000800bc7947 */ /* 0x000fec0003800000 */
.L_x_5259:
[----:B0-----:R-:W2:Y:S02]  /*35b0*/  LDG.E.64 R4, desc[UR36][R6.64] ;  /* 0x0000002406047981 */ /* 0x001ea4000c1e1b00 */
[----:B--2---:R-:W0:Y:S02]  /*35c0*/  F2I.S64.F64.TRUNC R4, R4 ;  /* 0x0000000400047311 */ /* 0x004e24000030d900 */
[----:B0-----:R-:W-:Y:S01]  /*35d0*/  PRMT R19, R4, 0x7610, R19 ;  /* 0x0000761004137816 */ /* 0x001fe20000000013 */
[----:B------:R-:W-:Y:S06]  /*35e0*/  BRA `(.L_x_5254) ;  /* 0x0000000800ac7947 */ /* 0x000fec0003800000 */
.L_x_5249:
        /* <DEDUP_REMOVED lines=12> */
.L_x_5263:
[----:B------:R-:W0:Y:S02]  /*36b0*/  LDG.E.64 R6, desc[UR36][R6.64] ;  /* 0x0000002406067981 */ /* 0x000e24000c1e1b00 */
[----:B0-----:R-:W0:Y:S02]  /*36c0*/  F2I.S64.F64.TRUNC R4, R6 ;  /* 0x0000000600047311 */ /* 0x001e24000030d900 */
[----:B0-----:R-:W-:Y:S01]  /*36d0*/  PRMT R19, R4, 0x7610, R19 ;  /* 0x0000761004137816 */ /* 0x001fe20000000013 */
[----:B------:R-:W-:Y:S06]  /*36e0*/  BRA `(.L_x_5254) ;  /* 0x00000008006c7947 */ /* 0x000fec0003800000 */
.L_x_5262:
        /* <DEDUP_REMOVED lines=28> */
.L_x_5265:
        /* <DEDUP_REMOVED lines=15> */
.L_x_5264:
[----:B0-----:R-:W2:Y:S02]  /*39a0*/  LDG.E.U16 R4, desc[UR36][R6.64] ;  /* 0x0000002406047981 */ /* 0x001ea4000c1e1500 */
[----:B--2---:R-:W-:-:S06]  /*39b0*/  IMAD.U32 R4, R4, 0x10000, RZ ;  /* 0x0001000004047824 */ /* 0x004fcc00078e00ff */
[----:B------:R-:W0:Y:S02]  /*39c0*/  F2I.S64.TRUNC R4, R4 ;  /* 0x0000000400047311 */ /* 0x000e24000020d900 */
[----:B0-----:R-:W-:Y:S01]  /*39d0*/  PRMT R19, R4, 0x7610, R19 ;  /* 0x0000761004137816 */ /* 0x001fe20000000013 */
[----:B------:R-:W-:Y:S06]  /*39e0*/  BRA `(.L_x_5254) ;  /* 0x0000000400ac7947 */ /* 0x000fec0003800000 */
.L_x_5261:
        /* <DEDUP_REMOVED lines=10> */
.L_x_5268:
        /* <DEDUP_REMOVED lines=21> */
.L_x_5272:
[----:B------:R-:W-:Y:S05]  /*3be0*/  BSYNC B1 ;  /* 0x0000000000017941 */ /* 0x000fea0003800000 */
.L_x_5271:
[----:B------:R-:W-:Y:S01]  /*3bf0*/  IMAD.SHL.U32 R3, R3, 0x100000, RZ ;  /* 0x0010000003037824 */ /* 0x000fe200078e00ff */
[----:B------:R-:W-:-:S04]  /*3c00*/  LEA R5, R0, 0x3b800000, 0x17 ;  /* 0x3b80000000057811 */ /* 0x000fc800078eb8ff */
[----:B------:R-:W-:-:S07]  /*3c10*/  LOP3.LUT R4, R5, R3, R6, 0xfe, !PT ;  /* 0x0000000305047212 */ /* 0x000fce00078efe06 */
.L_x_5270:
[----:B------:R-:W-:Y:S05]  /*3c20*/  BSYNC B0 ;  /* 0x0000000000007941 */ /* 0x000fea0003800000 */
.L_x_5269:
[----:B------:R-:W0:Y:S02]  /*3c30*/  F2I.S64.TRUNC R4, R4 ;  /* 0x0000000400047311 */ /* 0x000e24000020d900 */
[----:B0-----:R-:W-:Y:S01]  /*3c40*/  PRMT R19, R4, 0x7610, R19 ;  /* 0x0000761004137816 */ /* 0x001fe20000000013 */
[----:B------:R-:W-:Y:S06]  /*3c50*/  BRA `(.L_x_5254) ;  /* 0x0000000400107947 */ /* 0x000fec0003800000 */
.L_x_5267:
        /* <DEDUP_REMOVED lines=21> */
.L_x_5276:
[----:B------:R-:W-:Y:S05]  /*3db0*/  BSYNC B1 ;  /* 0x0000000000017941 */ /* 0x000fea0003800000 */
.L_x_5275:
[----:B------:R-:W-:Y:S01]  /*3dc0*/  IMAD.SHL.U32 R3, R3, 0x200000, RZ ;  /* 0x0020000003037824 */ /* 0x000fe200078e00ff */
[----:B------:R-:W-:-:S04]  /*3dd0*/  LEA R5, R0, 0x37800000, 0x17 ;  /* 0x3780000000057811 */ /* 0x000fc800078eb8ff */
[----:B------:R-:W-:-:S07]  /*3de0*/  LOP3.LUT R4, R5, R3, R6, 0xfe, !PT ;  /* 0x0000000305047212 */ /* 0x000fce00078efe06 */
.L_x_5274:
[----:B------:R-:W-:Y:S05]  /*3df0*/  BSYNC B0 ;  /* 0x0000000000007941 */ /* 0x000fea0003800000 */
.L_x_5273:
[----:B------:R-:W0:Y:S02]  /*3e00*/  F2I.S64.TRUNC R4, R4 ;  /* 0x0000000400047311 */ /* 0x000e24000020d900 */
[----:B0-----:R-:W-:Y:S01]  /*3e10*/  PRMT R19, R4, 0x7610, R19 ;  /* 0x0000761004137816 */ /* 0x001fe20000000013 */
[----:B------:R-:W-:Y:S06]  /*3e20*/  BRA `(.L_x_5254) ;  /* 0x00000000009c7947 */ /* 0x000fec0003800000 */
.L_x_5266:
        /* <DEDUP_REMOVED lines=14> */
.L_x_5280:
[----:B------:R-:W-:Y:S05]  /*3f10*/  BSYNC B0 ;  /* 0x0000000000007941 */ /* 0x000fea0003800000 */
.L_x_5279:
[----:B------:R-:W0:Y:S02]  /*3f20*/  F2I.S64.TRUNC R4, R4 ;  /* 0x0000000400047311 */ /* 0x000e24000020d900 */
[----:B0-----:R-:W-:Y:S01]  /*3f30*/  PRMT R19, R4, 0x7610, R19 ;  /* 0x0000761004137816 */ /* 0x001fe20000000013 */
[----:B------:R-:W-:Y:S06]  /*3f40*/  BRA `(.L_x_5254) ;  /* 0x0000000000547947 */ /* 0x000fec0003800000 */
.L_x_5253:
        /* <DEDUP_REMOVED lines=16> */
.L_x_5281:
[----:B------:R-:W-:Y:S01]  /*4050*/  PRMT R19, RZ, 0x7610, R19 ;  /* 0x00007610ff137816 */ /* 0x000fe20000000013 */
[----:B------:R-:W-:Y:S06]  /*4060*/  BRA `(.L_x_5254) ;  /* 0x00000000000c7947 */ /* 0x000fec0003800000 */
.L_x_5278:
[----:B------:R2:W5:Y:S01]  /*4070*/  LDG.E.U8 R19, desc[UR36][R6.64] ;  /* 0x0000002406137981 */ /* 0x000562000c1e1100 */
[----:B------:R-:W-:Y:S05]  /*4080*/  BRA `(.L_x_5254) ;  /* 0x0000000000047947 */ /* 0x000fea0003800000 */
.L_x_5277:
[----:B------:R3:W5:Y:S02]  /*4090*/  LDG.E.U8 R19, desc[UR36][R6.64] ;  /* 0x0000002406137981 */ /* 0x000764000c1e1100 */
.L_x_5254:
[----:B------:R-:W-:-:S07]  /*40a0*/  VIADD R23, R23, 0x80 ;  /* 0x0000008017177836 */ /* 0x000fce0000000000 */
.L_x_5215:
[----:B------:R-:W-:Y:S05]  /*40b0*/  BSYNC B6 ;  /* 0x0000000000067941 */ /* 0x000fea0003800000 */
.L_x_5214:
[----:B------:R-:W-:Y:S01]  /*40c0*/  ISETP.GE.AND P0, PT, R23, R16, PT ;  /* 0x000000101700720c */ /* 0x000fe20003f06270 */
[----:B------:R-:W-:Y:S01]  /*40d0*/  BSSY B6, `(.L_x_5282) ;  /* 0x0000201000067945 */ /* 0x000fe20003800000 */
[----:B------:R-:W-:Y:S02]  /*40e0*/  PRMT R22, RZ, 0x7610, R22 ;  /* 0x00007610ff167816 */ /* 0x000fe40000000016 */
[----:B------:R-:W-:Y:S02]  /*40f0*/  PRMT R24, RZ, 0x7610, R24 ;  /* 0x00007610ff187816 */ /* 0x000fe40000000018 */
[----:B------:R-:W-:-:S07]  /*4100*/  PRMT R26, RZ, 0x7610, R26 ;  /* 0x00007610ff1a7816 */ /* 0x000fce000000001a */
[----:B------:R-:W-:Y:S05]  /*4110*/  @P0 BRA `(.L_x_5283) ;  /* 0x0000001c00f00947 */ /* 0x000fea0003800000 */
[----:B0-----:R-:W0:Y:S01]  /*4120*/  LDC.64 R4, c[0x0][0x230] ;  /* 0x00008c00ff047b82 */ /* 0x001e220000000a00 */
        /* <DEDUP_REMOVED lines=21> */
.L_x_5287:
[----:B------:R-:W2:Y:S02]  /*4280*/  LDG.E.U8 R4, desc[UR36][R4.64] ;  /* 0x0000002404047981 */ /* 0x000ea4000c1e1100 */
[----:B--2---:R-:W-:-:S04]  /*4290*/  I2FP.F32.U32 R0, R4 ;  /* 0x0000000400007245 */ /* 0x004fc80000201000 */
[----:B------:R-:W-:-:S04]  /*42a0*/  F2FP.BF16.F32.PACK_AB R0, RZ, R0 ;  /* 0x00000000ff00723e */ /* 0x000fc800000010ff */
[----:B------:R-:W-:Y:S01]  /*42b0*/  PRMT R24, R0, 0x7610, R24 ;  /* 0x0000761000187816 */ /* 0x000fe20000000018 */
[----:B------:R-:W-:Y:S06]  /*42c0*/  BRA `(.L_x_5289) ;  /* 0x0000000c00c87947 */ /* 0x000fec0003800000 */
.L_x_5286:
        /* <DEDUP_REMOVED lines=11> */
.L_x_5291:
[----:B------:R-:W2:Y:S02]  /*4380*/  LDG.E R4, desc[UR36][R4.64] ;  /* 0x0000002404047981 */ /* 0x000ea4000c1e1900 */
[----:B--2---:R-:W-:-:S04]  /*4390*/  I2FP.F32.S32 R0, R4 ;  /* 0x0000000400007245 */ /* 0x004fc80000201400 */
[----:B------:R-:W-:-:S04]  /*43a0*/  F2FP.BF16.F32.PACK_AB R0, RZ, R0 ;  /* 0x00000000ff00723e */ /* 0x000fc800000010ff */
[----:B------:R-:W-:Y:S01]  /*43b0*/  PRMT R24, R0, 0x7610, R24 ;  /* 0x0000761000187816 */ /* 0x000fe20000000018 */
[----:B------:R-:W-:Y:S06]  /*43c0*/  BRA `(.L_x_5289) ;  /* 0x0000000c00887947 */ /* 0x000fec0003800000 */
.L_x_5290:
[----:B------:R-:W2:Y:S02]  /*43d0*/  LDG.E.U16 R4, desc[UR36][R4.64] ;  /* 0x0000002404047981 */ /* 0x000ea4000c1e1500 */
[----:B--2---:R-:W0:Y:S02]  /*43e0*/  I2F.S16 R0, R4 ;  /* 0x0000000400007306 */ /* 0x004e240000101400 */
[----:B0-----:R-:W-:-:S04]  /*43f0*/  F2FP.BF16.F32.PACK_AB R0, RZ, R0 ;  /* 0x00000000ff00723e */ /* 0x001fc800000010ff */
[----:B------:R-:W-:Y:S01]  /*4400*/  PRMT R24, R0, 0x7610, R24 ;  /* 0x0000761000187816 */ /* 0x000fe20000000018 */
[----:B------:R-:W-:Y:S06]  /*4410*/  BRA `(.L_x_5289) ;  /* 0x0000000c00747947 */ /* 0x000fec0003800000 */
.L_x_5285:
        /* <DEDUP_REMOVED lines=9> */
.L_x_5293:
[----:B------:R-:W2:Y:S02]  /*44b0*/  LDG.E.U16 R0, desc[UR36][R4.64] ;  /* 0x0000002404007981 */ /* 0x000ea4000c1e1500 */
[----:B--2---:R-:W-:-:S05]  /*44c0*/  HADD2.F32 R0, -RZ, R0.H0_H0 ;  /* 0x20000000ff007230 */ /* 0x004fca0000004100 */
[----:B------:R-:W-:-:S04]  /*44d0*/  F2FP.BF16.F32.PACK_AB R0, RZ, R0 ;  /* 0x00000000ff00723e */ /* 0x000fc800000010ff */
[----:B------:R-:W-:Y:S01]  /*44e0*/  PRMT R24, R0, 0x7610, R24 ;  /* 0x0000761000187816 */ /* 0x000fe20000000018 */
[----:B------:R-:W-:Y:S06]  /*44f0*/  BRA `(.L_x_5289) ;  /* 0x0000000c003c7947 */ /* 0x000fec0003800000 */
.L_x_5292:
        /* <DEDUP_REMOVED lines=9> */
.L_x_5295:
[----:B------:R-:W2:Y:S02]  /*4590*/  LDG.E.U16 R4, desc[UR36][R4.64] ;  /* 0x0000002404047981 */ /* 0x000ea4000c1e1500 */
[----:B--2---:R-:W-:-:S05]  /*45a0*/  HADD2.F32 R0, -RZ, R4.H0_H0 ;  /* 0x20000004ff007230 */ /* 0x004fca0000004100 */
[----:B------:R-:W-:-:S04]  /*45b0*/  F2FP.BF16.F32.PACK_AB R0, RZ, R0 ;  /* 0x00000000ff00723e */ /* 0x000fc800000010ff */
[----:B------:R-:W-:Y:S01]  /*45c0*/  PRMT R24, R0, 0x7610, R24 ;  /* 0x0000761000187816 */ /* 0x000fe20000000018 */
[----:B------:R-:W-:Y:S06]  /*45d0*/  BRA `(.L_x_5289) ;  /* 0x0000000c00047947 */ /* 0x000fec0003800000 */
.L_x_5294:
        /* <DEDUP_REMOVED lines=9> */
.L_x_5284:
        /* <DEDUP_REMOVED lines=14> */
.L_x_5298:
        /* <DEDUP_REMOVED lines=9> */
.L_x_5297:
        /* <DEDUP_REMOVED lines=28> */
.L_x_5300:
        /* <DEDUP_REMOVED lines=15> */
.L_x_5299:
[----:B------:R0:W5:Y:S01]  /*4a90*/  LDG.E.U16 R24, desc[UR36][R4.64] ;  /* 0x0000002404187981 */ /* 0x000162000c1e1500 */
[----:B------:R-:W-:Y:S05]  /*4aa0*/  BRA `(.L_x_5289) ;  /* 0x0000000400d07947 */ /* 0x000fea0003800000 */
.L_x_5296:
        /* <DEDUP_REMOVED lines=13> */
.L_x_5303:
        /* <DEDUP_REMOVED lines=21> */
.L_x_5307:
[----:B------:R-:W-:Y:S05]  /*4cd0*/  BSYNC B1 ;  /* 0x0000000000017941 */ /* 0x000fea0003800000 */
.L_x_5306:
[----:B------:R-:W-:Y:S01]  /*4ce0*/  LEA R5, R0, 0x3b800000, 0x17 ;  /* 0x3b80000000057811 */ /* 0x000fe200078eb8ff */
[----:B------:R-:W-:-:S05]  /*4cf0*/  IMAD.SHL.U32 R0, R3, 0x100000, RZ ;  /* 0x0010000003007824 */ /* 0x000fca00078e00ff */
[----:B------:R-:W-:-:S07]  /*4d00*/  LOP3.LUT R0, R5, R0, R6, 0xfe, !PT ;  /* 0x0000000005007212 */ /* 0x000fce00078efe06 */
.L_x_5305:
[----:B------:R-:W-:Y:S05]  /*4d10*/  BSYNC B0 ;  /* 0x0000000000007941 */ /* 0x000fea0003800000 */
.L_x_5304:
[----:B------:R-:W-:-:S04]  /*4d20*/  F2FP.BF16.F32.PACK_AB R0, RZ, R0 ;  /* 0x00000000ff00723e */ /* 0x000fc800000010ff */
[----:B------:R-:W-:Y:S01]  /*4d30*/  PRMT R24, R0, 0x7610, R24 ;  /* 0x0000761000187816 */ /* 0x000fe20000000018 */
[----:B------:R-:W-:Y:S06]  /*4d40*/  BRA `(.L_x_5289) ;  /* 0x0000000400287947 */ /* 0x000fec0003800000 */
.L_x_5302:
        /* <DEDUP_REMOVED lines=21> */
.L_x_5311:
[----:B------:R-:W-:Y:S05]  /*4ea0*/  BSYNC B1 ;  /* 0x0000000000017941 */ /* 0x000fea0003800000 */
.L_x_5310:
[----:B------:R-:W-:Y:S01]  /*4eb0*/  LEA R5, R0, 0x37800000, 0x17 ;  /* 0x3780000000057811 */ /* 0x000fe200078eb8ff */
[----:B------:R-:W-:-:S05]  /*4ec0*/  IMAD.SHL.U32 R0, R3, 0x200000, RZ ;  /* 0x0020000003007824 */ /* 0x000fca00078e00ff */
[----:B------:R-:W-:-:S07]  /*4ed0*/  LOP3.LUT R0, R5, R0, R6, 0xfe, !PT ;  /* 0x0000000005007212 */ /* 0x000fce00078efe06 */
.L_x_5309:
[----:B------:R-:W-:Y:S05]  /*4ee0*/  BSYNC B0 ;  /* 0x0000000000007941 */ /* 0x000fea0003800000 */
.L_x_5308:
[----:B------:R-:W-:-:S04]  /*4ef0*/  F2FP.BF16.F32.PACK_AB R0, RZ, R0 ;  /* 0x00000000ff00723e */ /* 0x000fc800000010ff */
[----:B------:R-:W-:Y:S01]  /*4f00*/  PRMT R24, R0, 0x7610, R24 ;  /* 0x0000761000187816 */ /* 0x000fe20000000018 */
[----:B------:R-:W-:Y:S06]  /*4f10*/  BRA `(.L_x_5289) ;  /* 0x0000000000b47947 */ /* 0x000fec0003800000 */
.L_x_5301:
        /* <DEDUP_REMOVED lines=14> */
.L_x_5315:
[----:B------:R-:W-:Y:S05]  /*5000*/  BSYNC B0 ;  /* 0x0000000000007941 */ /* 0x000fea0003800000 */
.L_x_5314:
[----:B------:R-:W-:-:S04]  /*5010*/  F2FP.BF16.F32.PACK_AB R0, RZ, R0 ;  /* 0x00000000ff00723e */ /* 0x000fc800000010ff */
[----:B------:R-:W-:Y:S01]  /*5020*/  PRMT R24, R0, 0x7610, R24 ;  /* 0x0000761000187816 */ /* 0x000fe20000000018 */
[----:B------:R-:W-:Y:S06]  /*5030*/  BRA `(.L_x_5289) ;  /* 0x00000000006c7947 */ /* 0x000fec0003800000 */
.L_x_5288:
        /* <DEDUP_REMOVED lines=16> */
.L_x_5316:
[----:B------:R-:W-:Y:S01]  /*5140*/  PRMT R24, RZ, 0x7610, R24 ;  /* 0x00007610ff187816 */ /* 0x000fe20000000018 */
[----:B------:R-:W-:Y:S06]  /*5150*/  BRA `(.L_x_5289) ;  /* 0x0000000000247947 */ /* 0x000fec0003800000 */
.L_x_5313:
[----:B------:R-:W2:Y:S02]  /*5160*/  LDG.E.64 R4, desc[UR36][R4.64] ;  /* 0x0000002404047981 */ /* 0x000ea4000c1e1b00 */
[----:B--2---:R-:W0:Y:S02]  /*5170*/  I2F.U64 R0, R4 ;  /* 0x0000000400007312 */ /* 0x004e240000301000 */
[----:B0-----:R-:W-:-:S04]  /*5180*/  F2FP.BF16.F32.PACK_AB R0, RZ, R0 ;  /* 0x00000000ff00723e */ /* 0x001fc800000010ff */
[----:B------:R-:W-:Y:S01]  /*5190*/  PRMT R24, R0, 0x7610, R24 ;  /* 0x0000761000187816 */ /* 0x000fe20000000018 */
[----:B------:R-:W-:Y:S06]  /*51a0*/  BRA `(.L_x_5289) ;  /* 0x0000000000107947 */ /* 0x000fec0003800000 */
.L_x_5312:
[----:B------:R-:W2:Y:S02]  /*51b0*/  LDG.E R4, desc[UR36][R4.64] ;  /* 0x0000002404047981 */ /* 0x000ea4000c1e1900 */
[----:B--2---:R-:W-:-:S04]  /*51c0*/  I2FP.F32.U32 R0, R4 ;  /* 0x0000000400007245 */ /* 0x004fc80000201000 */
[----:B------:R-:W-:-:S04]  /*51d0*/  F2FP.BF16.F32.PACK_AB R0, RZ, R0 ;  /* 0x00000000ff00723e */ /* 0x000fc800000010ff */
[----:B------:R-:W-:-:S07]  /*51e0*/  PRMT R24, R0, 0x7610, R24 ;  /* 0x0000761000187816 */ /* 0x000fce0000000018 */
.L_x_5289:
[----:B------:R-:W0:Y:S01]  /*51f0*/  LDC.U8 R3, c[0x0][0x245] ;  /* 0x00009140ff037b82 */ /* 0x000e220000000000 */
[----:B------:R-:W-:Y:S02]  /*5200*/  ULDC UR4, c[0x0][0x24c] ;  /* 0x0000930000047ab9 */ /* 0x000fe40000000800 */
[----:B-1234-:R-:W-:-:S05]  /*5210*/  IMAD R7, R26, UR4, RZ ;  /* 0x000000041a077c24 */ /* 0x01efca000f8e02ff */
[----:B0-----:R-:W0:Y:S01]  /*5220*/  LDC.64 R4, c[0x0][0x238] ;  /* 0x00008e00ff047b82 */ /* 0x001e220000000a00 */
[----:B------:R-:W-:-:S04]  /*5230*/  PRMT R0, R3, 0x9910, RZ ;  /* 0x0000991003007816 */ /* 0x000fc800000000ff */
[----:B------:R-:W-:Y:S02]  /*5240*/  ISETP.GT.AND P1, PT, R0, 0x9, PT ;  /* 0x000000090000780c */ /* 0x000fe40003f24270 */
[----:B0-----:R-:W-:-:S05]  /*5250*/  IADD3 R6, P0, R7, R4, RZ ;  /* 0x0000000407067210 */ /* 0x001fca0007f1e0ff */
[----:B------:R-:W-:-:S06]  /*5260*/  IMAD.X R7, RZ, RZ, R5, P0 ;  /* 0x000000ffff077224 */ /* 0x000fcc00000e0605 */
        /* <DEDUP_REMOVED lines=11> */
.L_x_5320:
[----:B------:R0:W5:Y:S01]  /*5320*/  LDG.E.U8 R26, desc[UR36][R6.64] ;  /* 0x00000024061a7981 */ /* 0x000162000c1e1100 */
[----:B------:R-:W-:Y:S05]  /*5330*/  BRA `(.L_x_5322) ;  /* 0x0000000c00647947 */ /* 0x000fea0003800000 */
.L_x_5319:
        /* <DEDUP_REMOVED lines=8> */
.L_x_5324:
[----:B------:R4:W5:Y:S01]  /*53c0*/  LDG.E.U8 R26, desc[UR36][R6.64] ;  /* 0x00000024061a7981 */ /* 0x000962000c1e1100 */
[----:B------:R-:W-:Y:S05]  /*53d0*/  BRA `(.L_x_5322) ;  /* 0x0000000c003c7947 */ /* 0x000fea0003800000 */
.L_x_5323:
[----:B------:R3:W5:Y:S01]  /*53e0*/  LDG.E.U16 R26, desc[UR36][R6.64] ;  /* 0x00000024061a7981 */ /* 0x000762000c1e1500 */
[----:B------:R-:W-:Y:S05]  /*53f0*/  BRA `(.L_x_5322) ;  /* 0x0000000c00347947 */ /* 0x000fea0003800000 */
.L_x_5318:
        /* <DEDUP_REMOVED lines=10> */
.L_x_5326:
[----:B------:R-:W2:Y:S02]  /*54a0*/  LDG.E.U16 R4, desc[UR36][R6.64] ;  /* 0x0000002406047981 */ /* 0x000ea4000c1e1500 */
[----:B--2---:R-:W-:-:S06]  /*54b0*/  HADD2.F32 R4, -RZ, R4.H0_H0 ;  /* 0x20000004ff047230 */ /* 0x004fcc0000004100 */
[----:B------:R-:W0:Y:S02]  /*54c0*/  F2I.S64.TRUNC R4, R4 ;  /* 0x0000000400047311 */ /* 0x000e24000020d900 */
[----:B0-----:R-:W-:Y:S01]  /*54d0*/  PRMT R26, R4, 0x7610, R26 ;  /* 0x00007610041a7816 */ /* 0x001fe2000000001a */
[----:B------:R-:W-:Y:S06]  /*54e0*/  BRA `(.L_x_5322) ;  /* 0x0000000800f87947 */ /* 0x000fec0003800000 */
.L_x_5325:
        /* <DEDUP_REMOVED lines=10> */
.L_x_5328:
[----:B------:R-:W2:Y:S02]  /*5590*/  LDG.E.U16 R6, desc[UR36][R6.64] ;  /* 0x0000002406067981 */ /* 0x000ea4000c1e1500 */
[----:B--2---:R-:W-:-:S06]  /*55a0*/  HADD2.F32 R4, -RZ, R6.H0_H0 ;  /* 0x20000006ff047230 */ /* 0x004fcc0000004100 */
[----:B------:R-:W0:Y:S02]  /*55b0*/  F2I.S64.TRUNC R4, R4 ;  /* 0x0000000400047311 */ /* 0x000e24000020d900 */
[----:B0-----:R-:W-:Y:S01]  /*55c0*/  PRMT R26, R4, 0x7610, R26 ;  /* 0x00007610041a7816 */ /* 0x001fe2000000001a */
[----:B------:R-:W-:Y:S06]  /*55d0*/  BRA `(.L_x_5322) ;  /* 0x0000000800bc7947 */ /* 0x000fec0003800000 */
.L_x_5327:
[----:B------:R-:W2:Y:S02]  /*55e0*/  LDG.E.64 R4, desc[UR36][R6.64] ;  /* 0x0000002406047981 */ /* 0x000ea4000c1e1b00 */
[----:B--2---:R-:W0:Y:S02]  /*55f0*/  F2I.S64.F64.TRUNC R4, R4 ;  /* 0x0000000400047311 */ /* 0x004e24000030d900 */
[----:B0-----:R-:W-:Y:S01]  /*5600*/  PRMT R26, R4, 0x7610, R26 ;  /* 0x00007610041a7816 */ /* 0x001fe2000000001a */
[----:B------:R-:W-:Y:S06]  /*5610*/  BRA `(.L_x_5322) ;  /* 0x0000000800ac7947 */ /* 0x000fec0003800000 */
.L_x_5317:
        /* <DEDUP_REMOVED lines=12> */
.L_x_5331:
[----:B------:R-:W2:Y:S02]  /*56e0*/  LDG.E.64 R6, desc[UR36][R6.64] ;  /* 0x0000002406067981 */ /* 0x000ea4000c1e1b00 */
[----:B--2---:R-:W0:Y:S02]  /*56f0*/  F2I.S64.F64.TRUNC R4, R6 ;  /* 0x0000000600047311 */ /* 0x004e24000030d900 */
[----:B0-----:R-:W-:Y:S01]  /*5700*/  PRMT R26, R4, 0x7610, R26 ;  /* 0x00007610041a7816 */ /* 0x001fe2000000001a */
[----:B------:R-:W-:Y:S06]  /*5710*/  BRA `(.L_x_5322) ;  /* 0x00000008006c7947 */ /* 0x000fec0003800000 */
.L_x_5330:
        /* <DEDUP_REMOVED lines=28> */
.L_x_5333:
        /* <DEDUP_REMOVED lines=12> */
[----:B------:R-:W0:Y:S02]  /*59a0*/  F2I.S64.TRUNC R4, R0 ;  /* 0x0000000000047311 */ /* 0x000e24000020d900 */
[----:B0-----:R-:W-:Y:S01]  /*59b0*/  PRMT R26, R4, 0x7610, R26 ;  /* 0x00007610041a7816 */ /* 0x001fe2000000001a */
[----:B------:R-:W-:Y:S06]  /*59c0*/  BRA `(.L_x_5322) ;  /* 0x0000000400c07947 */ /* 0x000fec0003800000 */
.L_x_5332:
[----:B------:R-:W2:Y:S02]  /*59d0*/  LDG.E.U16 R4, desc[UR36][R6.64] ;  /* 0x0000002406047981 */ /* 0x000ea4000c1e1500 */
[----:B--2---:R-:W-:-:S06]  /*59e0*/  IMAD.U32 R4, R4, 0x10000, RZ ;  /* 0x0001000004047824 */ /* 0x004fcc00078e00ff */
[----:B------:R-:W0:Y:S02]  /*59f0*/  F2I.S64.TRUNC R4, R4 ;  /* 0x0000000400047311 */ /* 0x000e24000020d900 */
[----:B0-----:R-:W-:Y:S01]  /*5a00*/  PRMT R26, R4, 0x7610, R26 ;  /* 0x00007610041a7816 */ /* 0x001fe2000000001a */
[----:B------:R-:W-:Y:S06]  /*5a10*/  BRA `(.L_x_5322) ;  /* 0x0000000400ac7947 */ /* 0x000fec0003800000 */
.L_x_5329:
        /* <DEDUP_REMOVED lines=10> */
.L_x_5336:
        /* <DEDUP_REMOVED lines=21> */
.L_x_5340:
[----:B------:R-:W-:Y:S05]  /*5c10*/  BSYNC B1 ;  /* 0x0000000000017941 */ /* 0x000fea0003800000 */
.L_x_5339:
[----:B------:R-:W-:Y:S01]  /*5c20*/  IMAD.SHL.U32 R3, R3, 0x100000, RZ ;  /* 0x0010000003037824 */ /* 0x000fe200078e00ff */
[----:B------:R-:W-:-:S04]  /*5c30*/  LEA R5, R0, 0x3b800000, 0x17 ;  /* 0x3b80000000057811 */ /* 0x000fc800078eb8ff */
[----:B------:R-:W-:-:S07]  /*5c40*/  LOP3.LUT R4, R5, R3, R6, 0xfe, !PT ;  /* 0x0000000305047212 */ /* 0x000fce00078efe06 */
.L_x_5338:
[----:B------:R-:W-:Y:S05]  /*5c50*/  BSYNC B0 ;  /* 0x0000000000007941 */ /* 0x000fea0003800000 */
.L_x_5337:
[----:B------:R-:W0:Y:S02]  /*5c60*/  F2I.S64.TRUNC R4, R4 ;  /* 0x0000000400047311 */ /* 0x000e24000020d900 */
[----:B0-----:R-:W-:Y:S01]  /*5c70*/  PRMT R26, R4, 0x7610, R26 ;  /* 0x00007610041a7816 */ /* 0x001fe2000000001a */
[----:B------:R-:W-:Y:S06]  /*5c80*/  BRA `(.L_x_5322) ;  /* 0x0000000400107947 */ /* 0x000fec0003800000 */
.L_x_5335:
        /* <DEDUP_REMOVED lines=21> */
.L_x_5344:
[----:B------:R-:W-:Y:S05]  /*5de0*/  BSYNC B1 ;  /* 0x0000000000017941 */ /* 0x000fea0003800000 */
.L_x_5343:
[----:B------:R-:W-:Y:S01]  /*5df0*/  IMAD.SHL.U32 R3, R3, 0x200000, RZ ;  /* 0x0020000003037824 */ /* 0x000fe200078e00ff */
[----:B------:R-:W-:-:S04]  /*5e00*/  LEA R5, R0, 0x37800000, 0x17 ;  /* 0x3780000000057811 */ /* 0x000fc800078eb8ff */
[----:B------:R-:W-:-:S07]  /*5e10*/  LOP3.LUT R4, R5, R3, R6, 0xfe, !PT ;  /* 0x0000000305047212 */ /* 0x000fce00078efe06 */
.L_x_5342:
[----:B------:R-:W-:Y:S05]  /*5e20*/  BSYNC B0 ;  /* 0x0000000000007941 */ /* 0x000fea0003800000 */
.L_x_5341:
[----:B------:R-:W0:Y:S02]  /*5e30*/  F2I.S64.TRUNC R4, R4 ;  /* 0x0000000400047311 */ /* 0x000e24000020d900 */
[----:B0-----:R-:W-:Y:S01]  /*5e40*/  PRMT R26, R4, 0x7610, R26 ;  /* 0x00007610041a7816 */ /* 0x001fe2000000001a */
[----:B------:R-:W-:Y:S06]  /*5e50*/  BRA `(.L_x_5322) ;  /* 0x00000000009c7947 */ /* 0x000fec0003800000 */
.L_x_5334:
        /* <DEDUP_REMOVED lines=14> */
.L_x_5348:
[----:B------:R-:W-:Y:S05]  /*5f40*/  BSYNC B0 ;  /* 0x0000000000007941 */ /* 0x000fea0003800000 */
.L_x_5347:
[----:B------:R-:W0:Y:S02]  /*5f50*/  F2I.S64.TRUNC R4, R4 ;  /* 0x0000000400047311 */ /* 0x000e24000020d900 */
[----:B0-----:R-:W-:Y:S01]  /*5f60*/  PRMT R26, R4, 0x7610, R26 ;  /* 0x00007610041a7816 */ /* 0x001fe2000000001a */
[----:B------:R-:W-:Y:S06]  /*5f70*/  BRA `(.L_x_5322) ;  /* 0x0000000000547947 */ /* 0x000fec0003800000 */
.L_x_5321:
        /* <DEDUP_REMOVED lines=16> */
.L_x_5349:
[----:B------:R-:W-:Y:S01]  /*6080*/  PRMT R26, RZ, 0x7610, R26 ;  /* 0x00007610ff1a7816 */ /* 0x000fe2000000001a */
[----:B------:R-:W-:Y:S06]  /*6090*/  BRA `(.L_x_5322) ;  /* 0x00000000000c7947 */ /* 0x000fec0003800000 */
.L_x_5346:
[----:B------:R1:W5:Y:S01]  /*60a0*/  LDG.E.U8 R26, desc[UR36][R6.64] ;  /* 0x00000024061a7981 */ /* 0x000362000c1e1100 */
[----:B------:R-:W-:Y:S05]  /*60b0*/  BRA `(.L_x_5322) ;  /* 0x0000000000047947 */ /* 0x000fea0003800000 */
.L_x_5345:
[----:B------:R2:W5:Y:S02]  /*60c0*/  LDG.E.U8 R26, desc[UR36][R6.64] ;  /* 0x00000024061a7981 */ /* 0x000564000c1e1100 */
.L_x_5322:
[----:B------:R-:W-:-:S07]  /*60d0*/  VIADD R23, R23, 0x80 ;  /* 0x0000008017177836 */ /* 0x000fce0000000000 */
.L_x_5283:
[----:B------:R-:W-:Y:S05]  /*60e0*/  BSYNC B6 ;  /* 0x0000000000067941 */ /* 0x000fea0003800000 */
.L_x_5282:
[----:B------:R-:W-:Y:S01]  /*60f0*/  ISETP.GE.AND P0, PT, R23, R16, PT ;  /* 0x000000101700720c */ /* 0x000fe20003f06270 */
[----:B------:R-:W-:Y:S01]  /*6100*/  BSSY B6, `(.L_x_5350) ;  /* 0x00001fd000067945 */ /* 0x000fe20003800000 */
[----:B------:R-:W-:-:S11]  /*6110*/  PRMT R27, RZ, 0x7610, R27 ;  /* 0x00007610ff1b7816 */ /* 0x000fd6000000001b */
        /* <DEDUP_REMOVED lines=23> */
.L_x_5355:
[----:B------:R-:W2:Y:S02]  /*6290*/  LDG.E.U8 R4, desc[UR36][R4.64] ;  /* 0x0000002404047981 */ /* 0x000ea4000c1e1100 */
[----:B--2---:R-:W-:-:S04]  /*62a0*/  I2FP.F32.U32 R0, R4 ;  /* 0x0000000400007245 */ /* 0x004fc80000201000 */
[----:B------:R-:W-:-:S04]  /*62b0*/  F2FP.BF16.F32.PACK_AB R0, RZ, R0 ;  /* 0x00000000ff00723e */ /* 0x000fc800000010ff */
[----:B------:R-:W-:Y:S01]  /*62c0*/  PRMT R27, R0, 0x7610, R27 ;  /* 0x00007610001b7816 */ /* 0x000fe2000000001b */
[----:B------:R-:W-:Y:S06]  /*62d0*/  BRA `(.L_x_5357) ;  /* 0x0000000c00c87947 */ /* 0x000fec0003800000 */
.L_x_5354:
        /* <DEDUP_REMOVED lines=11> */
.L_x_5359:
[----:B------:R-:W2:Y:S02]  /*6390*/  LDG.E R4, desc[UR36][R4.64] ;  /* 0x0000002404047981 */ /* 0x000ea4000c1e1900 */
[----:B--2---:R-:W-:-:S04]  /*63a0*/  I2FP.F32.S32 R0, R4 ;  /* 0x0000000400007245 */ /* 0x004fc80000201400 */
[----:B------:R-:W-:-:S04]  /*63b0*/  F2FP.BF16.F32.PACK_AB R0, RZ, R0 ;  /* 0x00000000ff00723e */ /* 0x000fc800000010ff */
[----:B------:R-:W-:Y:S01]  /*63c0*/  PRMT R27, R0, 0x7610, R27 ;  /* 0x00007610001b7816 */ /* 0x000fe2000000001b */
[----:B------:R-:W-:Y:S06]  /*63d0*/  BRA `(.L_x_5357) ;  /* 0x0000000c00887947 */ /* 0x000fec0003800000 */
.L_x_5358:
[----:B------:R-:W2:Y:S02]  /*63e0*/  LDG.E.U16 R4, desc[UR36][R4.64] ;  /* 0x0000002404047981 */ /* 0x000ea4000c1e1500 */
[----:B--2---:R-:W0:Y:S02]  /*63f0*/  I2F.S16 R0, R4 ;  /* 0x0000000400007306 */ /* 0x004e240000101400 */
[----:B0-----:R-:W-:-:S04]  /*6400*/  F2FP.BF16.F32.PACK_AB R0, RZ, R0 ;  /* 0x00000000ff00723e */ /* 0x001fc800000010ff */
[----:B------:R-:W-:Y:S01]  /*6410*/  PRMT R27, R0, 0x7610, R27 ;  /* 0x00007610001b7816 */ /* 0x000fe2000000001b */
[----:B------:R-:W-:Y:S06]  /*6420*/  BRA `(.L_x_5357) ;  /* 0x0000000c00747947 */ /* 0x000fec0003800000 */
.L_x_5353:
        /* <DEDUP_REMOVED lines=9> */
.L_x_5361:
[----:B------:R-:W2:Y:S02]  /*64c0*/  LDG.E.U16 R0, desc[UR36][R4.64] ;  /* 0x0000002404007981 */ /* 0x000ea4000c1e1500 */
[----:B--2---:R-:W-:-:S05]  /*64d0*/  HADD2.F32 R0, -RZ, R0.H0_H0 ;  /* 0x20000000ff007230 */ /* 0x004fca0000004100 */
[----:B------:R-:W-:-:S04]  /*64e0*/  F2FP.BF16.F32.PACK_AB R0, RZ, R0 ;  /* 0x00000000ff00723e */ /* 0x000fc800000010ff */
[----:B------:R-:W-:Y:S01]  /*64f0*/  PRMT R27, R0, 0x7610, R27 ;  /* 0x00007610001b7816 */ /* 0x000fe2000000001b */
[----:B------:R-:W-:Y:S06]  /*6500*/  BRA `(.L_x_5357) ;  /* 0x0000000c003c7947 */ /* 0x000fec0003800000 */
.L_x_5360:
        /* <DEDUP_REMOVED lines=9> */
.L_x_5363:
[----:B------:R-:W2:Y:S02]  /*65a0*/  LDG.E.U16 R4, desc[UR36][R4.64] ;  /* 0x0000002404047981 */ /* 0x000ea4000c1e1500 */
[----:B--2---:R-:W-:-:S05]  /*65b0*/  HADD2.F32 R0, -RZ, R4.H0_H0 ;  /* 0x20000004ff007230 */ /* 0x004fca0000004100 */
[----:B------:R-:W-:-:S04]  /*65c0*/  F2FP.BF16.F32.PACK_AB R0, RZ, R0 ;  /* 0x00000000ff00723e */ /* 0x000fc800000010ff */
[----:B------:R-:W-:Y:S01]  /*65d0*/  PRMT R27, R0, 0x7610, R27 ;  /* 0x00007610001b7816 */ /* 0x000fe2000000001b */
[----:B------:R-:W-:Y:S06]  /*65e0*/  BRA `(.L_x_5357) ;  /* 0x0000000c00047947 */ /* 0x000fec0003800000 */
.L_x_5362:
        /* <DEDUP_REMOVED lines=9> */
.L_x_5352:
        /* <DEDUP_REMOVED lines=14> */
.L_x_5366:
        /* <DEDUP_REMOVED lines=9> */
.L_x_5365:
        /* <DEDUP_REMOVED lines=28> */
.L_x_5368:
        /* <DEDUP_REMOVED lines=15> */
.L_x_5367:
[----:B------:R0:W5:Y:S01]  /*6aa0*/  LDG.E.U16 R27, desc[UR36][R4.64] ;  /* 0x00000024041b7981 */ /* 0x000162000c1e1500 */
[----:B------:R-:W-:Y:S05]  /*6ab0*/  BRA `(.L_x_5357) ;  /* 0x0000000400d07947 */ /* 0x000fea0003800000 */
.L_x_5364:
        /* <DEDUP_REMOVED lines=13> */
.L_x_5371:
        /* <DEDUP_REMOVED lines=21> */
.L_x_5375:
[----:B------:R-:W-:Y:S05]  /*6ce0*/  BSYNC B1 ;  /* 0x0000000000017941 */ /* 0x000fea0003800000 */
.L_x_5374:
[----:B------:R-:W-:Y:S01]  /*6cf0*/  LEA R5, R0, 0x3b800000, 0x17 ;  /* 0x3b80000000057811 */ /* 0x000fe200078eb8ff */
[----:B------:R-:W-:-:S05]  /*6d00*/  IMAD.SHL.U32 R0, R3, 0x100000, RZ ;  /* 0x0010000003007824 */ /* 0x000fca00078e00ff */
[----:B------:R-:W-:-:S07]  /*6d10*/  LOP3.LUT R0, R5, R0, R6, 0xfe, !PT ;  /* 0x0000000005007212 */ /* 0x000fce00078efe06 */
.L_x_5373:
[----:B------:R-:W-:Y:S05]  /*6d20*/  BSYNC B0 ;  /* 0x0000000000007941 */ /* 0x000fea0003800000 */
.L_x_5372:
[----:B------:R-:W-:-:S04]  /*6d30*/  F2FP.BF16.F32.PACK_AB R0, RZ, R0 ;  /* 0x00000000ff00723e */ /* 0x000fc800000010ff */
[----:B------:R-:W-:Y:S01]  /*6d40*/  PRMT R27, R0, 0x7610, R27 ;  /* 0x00007610001b7816 */ /* 0x000fe2000000001b */
[----:B------:R-:W-:Y:S06]  /*6d50*/  BRA `(.L_x_5357) ;  /* 0x0000000400287947 */ /* 0x000fec0003800000 */
.L_x_5370:
        /* <DEDUP_REMOVED lines=21> */
.L_x_5379:
[----:B------:R-:W-:Y:S05]  /*6eb0*/  BSYNC B1 ;  /* 0x0000000000017941 */ /* 0x000fea0003800000 */
.L_x_5378:
[----:B------:R-:W-:Y:S01]  /*6ec0*/  LEA R5, R0, 0x37800000, 0x17 ;  /* 0x3780000000057811 */ /* 0x000fe200078eb8ff */
[----:B------:R-:W-:-:S05]  /*6ed0*/  IMAD.SHL.U32 R0, R3, 0x200000, RZ ;  /* 0x0020000003007824 */ /* 0x000fca00078e00ff */
[----:B------:R-:W-:-:S07]  /*6ee0*/  LOP3.LUT R0, R5, R0, R6, 0xfe, !PT ;  /* 0x0000000005007212 */ /* 0x000fce00078efe06 */
.L_x_5377:
[----:B------:R-:W-:Y:S05]  /*6ef0*/  BSYNC B0 ;  /* 0x0000000000007941 */ /* 0x000fea0003800000 */
.L_x_5376:
[----:B------:R-:W-:-:S04]  /*6f00*/  F2FP.BF16.F32.PACK_AB R0, RZ, R0 ;  /* 0x00000000ff00723e */ /* 0x000fc800000010ff */
[----:B------:R-:W-:Y:S01]  /*6f10*/  PRMT R27, R0, 0x7610, R27 ;  /* 0x00007610001b7816 */ /* 0x000fe2000000001b */
[----:B------:R-:W-:Y:S06]  /*6f20*/  BRA `(.L_x_5357) ;  /* 0x0000000000b47947 */ /* 0x000fec0003800000 */
.L_x_5369:
        /* <DEDUP_REMOVED lines=14> */
.L_x_5383:
[----:B------:R-:W-:Y:S05]  /*7010*/  BSYNC B0 ;  /* 0x0000000000007941 */ /* 0x000fea0003800000 */
.L_x_5382:
[----:B------:R-:W-:-:S04]  /*7020*/  F2FP.BF16.F32.PACK_AB R0, RZ, R0 ;  /* 0x00000000ff00723e */ /* 0x000fc800000010ff */
[----:B------:R-:W-:Y:S01]  /*7030*/  PRMT R27, R0, 0x7610, R27 ;  /* 0x00007610001b7816 */ /* 0x000fe2000000001b */
[----:B------:R-:W-:Y:S06]  /*7040*/  BRA `(.L_x_5357) ;  /* 0x00000000006c7947 */ /* 0x000fec0003800000 */
.L_x_5356:
        /* <DEDUP_REMOVED lines=16> */
.L_x_5384:
[----:B------:R-:W-:Y:S01]  /*7150*/  PRMT R27, RZ, 0x7610, R27 ;  /* 0x00007610ff1b7816 */ /* 0x000fe2000000001b */
[----:B------:R-:W-:Y:S06]  /*7160*/  BRA `(.L_x_5357) ;  /* 0x0000000000247947 */ /* 0x000fec0003800000 */
.L_x_5381:
[----:B------:R-:W2:Y:S02]  /*7170*/  LDG.E.64 R4, desc[UR36][R4.64] ;  /* 0x0000002404047981 */ /* 0x000ea4000c1e1b00 */
[----:B--2---:R-:W0:Y:S02]  /*7180*/  I2F.U64 R0, R4 ;  /* 0x0000000400007312 */ /* 0x004e240000301000 */
[----:B0-----:R-:W-:-:S04]  /*7190*/  F2FP.BF16.F32.PACK_AB R0, RZ, R0 ;  /* 0x00000000ff00723e */ /* 0x001fc800000010ff */
[----:B------:R-:W-:Y:S01]  /*71a0*/  PRMT R27, R0, 0x7610, R27 ;  /* 0x00007610001b7816 */ /* 0x000fe2000000001b */
[----:B------:R-:W-:Y:S06]  /*71b0*/  BRA `(.L_x_5357) ;  /* 0x0000000000107947 */ /* 0x000fec0003800000 */
.L_x_5380:
[----:B------:R-:W2:Y:S02]  /*71c0*/  LDG.E R4, desc[UR36][R4.64] ;  /* 0x0000002404047981 */ /* 0x000ea4000c1e1900 */
[----:B--2---:R-:W-:-:S04]  /*71d0*/  I2FP.F32.U32 R0, R4 ;  /* 0x0000000400007245 */ /* 0x004fc80000201000 */
[----:B------:R-:W-:-:S04]  /*71e0*/  F2FP.BF16.F32.PACK_AB R0, RZ, R0 ;  /* 0x00000000ff00723e */ /* 0x000fc800000010ff */
[----:B------:R-:W-:-:S07]  /*71f0*/  PRMT R27, R0, 0x7610, R27 ;  /* 0x00007610001b7816 */ /* 0x000fce000000001b */
.L_x_5357:
        /* <DEDUP_REMOVED lines=19> */
.L_x_5388:
[----:B------:R0:W5:Y:S01]  /*7330*/  LDG.E.U8 R22, desc[UR36][R6.64] ;  /* 0x0000002406167981 */ /* 0x000162000c1e1100 */
[----:B------:R-:W-:Y:S05]  /*7340*/  BRA `(.L_x_5351) ;  /* 0x0000000c00607947 */ /* 0x000fea0003800000 */
.L_x_5387:
        /* <DEDUP_REMOVED lines=8> */
.L_x_5391:
[----:B------:R0:W5:Y:S01]  /*73d0*/  LDG.E.U8 R22, desc[UR36][R6.64] ;  /* 0x0000002406167981 */ /* 0x000162000c1e1100 */
[----:B------:R-:W-:Y:S05]  /*73e0*/  BRA `(.L_x_5351) ;  /* 0x0000000c00387947 */ /* 0x000fea0003800000 */
.L_x_5390:
[----:B------:R0:W5:Y:S01]  /*73f0*/  LDG.E.U16 R22, desc[UR36][R6.64] ;  /* 0x0000002406167981 */ /* 0x000162000c1e1500 */
[----:B------:R-:W-:Y:S05]  /*7400*/  BRA `(.L_x_5351) ;  /* 0x0000000c00307947 */ /* 0x000fea0003800000 */
.L_x_5386:
        /* <DEDUP_REMOVED lines=10> */
.L_x_5393:
[----:B------:R-:W2:Y:S02]  /*74b0*/  LDG.E.U16 R4, desc[UR36][R6.64] ;  /* 0x0000002406047981 */ /* 0x000ea4000c1e1500 */
[----:B--2---:R-:W-:-:S06]  /*74c0*/  HADD2.F32 R4, -RZ, R4.H0_H0 ;  /* 0x20000004ff047230 */ /* 0x004fcc0000004100 */
[----:B------:R-:W0:Y:S02]  /*74d0*/  F2I.S64.TRUNC R4, R4 ;  /* 0x0000000400047311 */ /* 0x000e24000020d900 */
[----:B0-----:R-:W-:Y:S01]  /*74e0*/  PRMT R22, R4, 0x7610, R22 ;  /* 0x0000761004167816 */ /* 0x001fe20000000016 */
[----:B------:R-:W-:Y:S06]  /*74f0*/  BRA `(.L_x_5351) ;  /* 0x0000000800f47947 */ /* 0x000fec0003800000 */
.L_x_5392:
        /* <DEDUP_REMOVED lines=10> */
.L_x_5395:
[----:B------:R-:W2:Y:S02]  /*75a0*/  LDG.E.U16 R6, desc[UR36][R6.64] ;  /* 0x0000002406067981 */ /* 0x000ea4000c1e1500 */
[----:B--2---:R-:W-:-:S06]  /*75b0*/  HADD2.F32 R4, -RZ, R6.H0_H0 ;  /* 0x20000006ff047230 */ /* 0x004fcc0000004100 */
[----:B------:R-:W0:Y:S02]  /*75c0*/  F2I.S64.TRUNC R4, R4 ;  /* 0x0000000400047311 */ /* 0x000e24000020d900 */
[----:B0-----:R-:W-:Y:S01]  /*75d0*/  PRMT R22, R4, 0x7610, R22 ;  /* 0x0000761004167816 */ /* 0x001fe20000000016 */
[----:B------:R-:W-:Y:S06]  /*75e0*/  BRA `(.L_x_5351) ;  /* 0x0000000800b87947 */ /* 0x000fec0003800000 */
.L_x_5394:
[----:B------:R-:W2:Y:S02]  /*75f0*/  LDG.E.64 R4, desc[UR36][R6.64] ;  /* 0x0000002406047981 */ /* 0x000ea4000c1e1b00 */
[----:B--2---:R-:W0:Y:S02]  /*7600*/  F2I.S64.F64.TRUNC R4, R4 ;  /* 0x0000000400047311 */ /* 0x004e24000030d900 */
[----:B0-----:R-:W-:Y:S01]  /*7610*/  PRMT R22, R4, 0x7610, R22 ;  /* 0x0000761004167816 */ /* 0x001fe20000000016 */
[----:B------:R-:W-:Y:S06]  /*7620*/  BRA `(.L_x_5351) ;  /* 0x0000000800a87947 */ /* 0x000fec0003800000 */
.L_x_5385:
        /* <DEDUP_REMOVED lines=12> */
.L_x_5398:
[----:B------:R-:W2:Y:S02]  /*76f0*/  LDG.E.64 R6, desc[UR36][R6.64] ;  /* 0x0000002406067981 */ /* 0x000ea4000c1e1b00 */
[----:B--2---:R-:W0:Y:S02]  /*7700*/  F2I.S64.F64.TRUNC R4, R6 ;  /* 0x0000000600047311 */ /* 0x004e24000030d900 */
[----:B0-----:R-:W-:Y:S01]  /*7710*/  PRMT R22, R4, 0x7610, R22 ;  /* 0x0000761004167816 */ /* 0x001fe20000000016 */
[----:B------:R-:W-:Y:S06]  /*7720*/  BRA `(.L_x_5351) ;  /* 0x0000000800687947 */ /* 0x000fec0003800000 */
.L_x_5397:
        /* <DEDUP_REMOVED lines=28> */
.L_x_5400:
        /* <DEDUP_REMOVED lines=15> */
.L_x_5399:
[----:B------:R-:W2:Y:S02]  /*79e0*/  LDG.E.U16 R4, desc[UR36][R6.64] ;  /* 0x0000002406047981 */ /* 0x000ea4000c1e1500 */
[----:B--2---:R-:W-:-:S06]  /*79f0*/  IMAD.U32 R4, R4, 0x10000, RZ ;  /* 0x0001000004047824 */ /* 0x004fcc00078e00ff */
[----:B------:R-:W0:Y:S02]  /*7a00*/  F2I.S64.TRUNC R4, R4 ;  /* 0x0000000400047311 */ /* 0x000e24000020d900 */
[----:B0-----:R-:W-:Y:S01]  /*7a10*/  PRMT R22, R4, 0x7610, R22 ;  /* 0x0000761004167816 */ /* 0x001fe20000000016 */
[----:B------:R-:W-:Y:S06]  /*7a20*/  BRA `(.L_x_5351) ;  /* 0x0000000400a87947 */ /* 0x000fec0003800000 */
.L_x_5396:
        /* <DEDUP_REMOVED lines=10> */
.L_x_5403:
        /* <DEDUP_REMOVED lines=21> */
.L_x_5407:
[----:B------:R-:W-:Y:S05]  /*7c20*/  BSYNC B1 ;  /* 0x0000000000017941 */ /* 0x000fea0003800000 */
.L_x_5406:
[----:B------:R-:W-:Y:S01]  /*7c30*/  IMAD.SHL.U32 R3, R3, 0x100000, RZ ;  /* 0x0010000003037824 */ /* 0x000fe200078e00ff */
[----:B------:R-:W-:-:S04]  /*7c40*/  LEA R5, R0, 0x3b800000, 0x17 ;  /* 0x3b80000000057811 */ /* 0x000fc800078eb8ff */
[----:B------:R-:W-:-:S07]  /*7c50*/  LOP3.LUT R4, R5, R3, R6, 0xfe, !PT ;  /* 0x0000000305047212 */ /* 0x000fce00078efe06 */
.L_x_5405:
[----:B------:R-:W-:Y:S05]  /*7c60*/  BSYNC B0 ;  /* 0x0000000000007941 */ /* 0x000fea0003800000 */
.L_x_5404:
[----:B------:R-:W0:Y:S02]  /*7c70*/  F2I.S64.TRUNC R4, R4 ;  /* 0x0000000400047311 */ /* 0x000e24000020d900 */
[----:B0-----:R-:W-:Y:S01]  /*7c80*/  PRMT R22, R4, 0x7610, R22 ;  /* 0x0000761004167816 */ /* 0x001fe20000000016 */
[----:B------:R-:W-:Y:S06]  /*7c90*/  BRA `(.L_x_5351) ;  /* 0x00000004000c7947 */ /* 0x000fec0003800000 */
.L_x_5402:
        /* <DEDUP_REMOVED lines=21> */
.L_x_5411:
[----:B------:R-:W-:Y:S05]  /*7df0*/  BSYNC B1 ;  /* 0x0000000000017941 */ /* 0x000fea0003800000 */
.L_x_5410:
[----:B------:R-:W-:Y:S01]  /*7e00*/  IMAD.SHL.U32 R3, R3, 0x200000, RZ ;  /* 0x0020000003037824 */ /* 0x000fe200078e00ff */
[----:B------:R-:W-:-:S04]  /*7e10*/  LEA R5, R0, 0x37800000, 0x17 ;  /* 0x3780000000057811 */ /* 0x000fc800078eb8ff */
[----:B------:R-:W-:-:S07]  /*7e20*/  LOP3.LUT R4, R5, R3, R6, 0xfe, !PT ;  /* 0x0000000305047212 */ /* 0x000fce00078efe06 */
.L_x_5409:
[----:B------:R-:W-:Y:S05]  /*7e30*/  BSYNC B0 ;  /* 0x0000000000007941 */ /* 0x000fea0003800000 */
.L_x_5408:
[----:B------:R-:W0:Y:S02]  /*7e40*/  F2I.S64.TRUNC R4, R4 ;  /* 0x0000000400047311 */ /* 0x000e24000020d900 */
[----:B0-----:R-:W-:Y:S01]  /*7e50*/  PRMT R22, R4, 0x7610, R22 ;  /* 0x0000761004167816 */ /* 0x001fe20000000016 */
[----:B------:R-:W-:Y:S06]  /*7e60*/  BRA `(.L_x_5351) ;  /* 0x0000000000987947 */ /* 0x000fec0003800000 */
.L_x_5401:
        /* <DEDUP_REMOVED lines=14> */
.L_x_5415:
[----:B------:R-:W-:Y:S05]  /*7f50*/  BSYNC B0 ;  /* 0x0000000000007941 */ /* 0x000fea0003800000 */
.L_x_5414:
[----:B------:R-:W0:Y:S02]  /*7f60*/  F2I.S64.TRUNC R4, R4 ;  /* 0x0000000400047311 */ /* 0x000e24000020d900 */
[----:B0-----:R-:W-:Y:S01]  /*7f70*/  PRMT R22, R4, 0x7610, R22 ;  /* 0x0000761004167816 */ /* 0x001fe20000000016 */
[----:B------:R-:W-:Y:S06]  /*7f80*/  BRA `(.L_x_5351) ;  /* 0x0000000000507947 */ /* 0x000fec0003800000 */
.L_x_5389:
        /* <DEDUP_REMOVED lines=16> */
.L_x_5416:
[----:B------:R-:W-:Y:S05]  /*8090*/  BRA `(.L_x_5351) ;  /* 0x00000000000c7947 */ /* 0x000fea0003800000 */
.L_x_5413:
[----:B------:R0:W5:Y:S01]  /*80a0*/  LDG.E.U8 R22, desc[UR36][R6.64] ;  /* 0x0000002406167981 */ /* 0x000162000c1e1100 */
[----:B------:R-:W-:Y:S05]  /*80b0*/  BRA `(.L_x_5351) ;  /* 0x0000000000047947 */ /* 0x000fea0003800000 */
.L_x_5412:
[----:B------:R0:W5:Y:S02]  /*80c0*/  LDG.E.U8 R22, desc[UR36][R6.64] ;  /* 0x0000002406167981 */ /* 0x000164000c1e1100 */
.L_x_5351:
[----:B------:R-:W-:Y:S05]  /*80d0*/  BSYNC B6 ;  /* 0x0000000000067941 */ /* 0x000fea0003800000 */
.L_x_5350:
[----:B------:R-:W1:Y:S01]  /*80e0*/  S2R R23, SR_TID.X ;  /* 0x0000000000177919 */ /* 0x000e620000002100 */
[----:B------:R-:W-:Y:S01]  /*80f0*/  BSSY B6, `(.L_x_5417) ;  /* 0x0000136000067945 */ /* 0x000fe20003800000 */
[C---:B-1----:R-:W-:Y:S01]  /*8100*/  ISETP.GE.AND P3, PT, R23.reuse, R16, PT ;  /* 0x000000101700720c */ /* 0x042fe20003f66270 */
[----:B0-----:R-:W-:-:S05]  /*8110*/  VIADD R5, R23, 0x100 ;  /* 0x0000010017057836 */ /* 0x001fca0000000000 */
[----:B------:R-:W-:Y:S01]  /*8120*/  ISETP.GE.AND P1, PT, R5, R16, PT ;  /* 0x000000100500720c */ /* 0x000fe20003f26270 */
[----:B------:R-:W-:-:S05]  /*8130*/  VIADD R5, R23, 0x180 ;  /* 0x0000018017057836 */ /* 0x000fca0000000000 */
[-C--:B------:R-:W-:Y:S01]  /*8140*/  ISETP.GE.AND P2, PT, R5, R16.reuse, PT ;  /* 0x000000100500720c */ /* 0x080fe20003f46270 */
[----:B------:R-:W0:Y:S01]  /*8150*/  @!P3 LDC R4, c[0x0][0x218] ;  /* 0x00008600ff04bb82 */ /* 0x000e220000000800 */
[----:B--2345:R-:W-:Y:S01]  /*8160*/  @!P3 LOP3.LUT R7, R25, 0xff, RZ, 0xc0, !PT ;  /* 0x000000ff1907b812 */ /* 0x03cfe200078ec0ff */
[----:B------:R-:W-:Y:S02]  /*8170*/  VIADD R25, R23, 0x80 ;  /* 0x0000008017197836 */ /* 0x000fe40000000000 */
[----:B------:R-:W-:Y:S02]  /*8180*/  @!P3 IMAD.U32 R8, R17, 0x10000, RZ ;  /* 0x000100001108b824 */ /* 0x000fe400078e00ff */
[----:B------:R-:W-:Y:S01]  /*8190*/  @!P1 LOP3.LUT R26, R26, 0xff, RZ, 0xc0, !PT ;  /* 0x000000ff1a1a9812 */ /* 0x000fe200078ec0ff */
[----:B------:R-:W1:Y:S01]  /*81a0*/  @!P3 I2F.U16 R7, R7 ;  /* 0x000000070007b306 */ /* 0x000e620000101000 */
[----:B------:R-:W-:Y:S01]  /*81b0*/  ISETP.GE.AND P0, PT, R25, R16, PT ;  /* 0x000000101900720c */ /* 0x000fe20003f06270 */
[----:B------:R-:W2:Y:S01]  /*81c0*/  @!P1 LDC R0, c[0x0][0x218] ;  /* 0x00008600ff009b82 */ /* 0x000ea20000000800 */
[----:B------:R-:W-:-:S02]  /*81d0*/  @!P1 IMAD.U32 R11, R24, 0x10000, RZ ;  /* 0x00010000180b9824 */ /* 0x000fc400078e00ff */
[----:B------:R-:W-:Y:S01]  /*81e0*/  @!P2 LOP3.LUT R6, R22, 0xff, RZ, 0xc0, !PT ;  /* 0x000000ff1606a812 */ /* 0x000fe200078ec0ff */
[----:B------:R-:W-:Y:S02]  /*81f0*/  @!P2 IMAD.U32 R27, R27, 0x10000, RZ ;  /* 0x000100001b1ba824 */ /* 0x000fe400078e00ff */
[----:B------:R-:W3:Y:S02]  /*8200*/  @!P1 I2F.U16 R26, R26 ;  /* 0x0000001a001a9306 */ /* 0x000ee40000101000 */
[----:B------:R-:W4:Y:S04]  /*8210*/  @!P2 LDC R5, c[0x0][0x218] ;  /* 0x00008600ff05ab82 */ /* 0x000f280000000800 */
[----:B------:R-:W-:Y:S01]  /*8220*/  @!P0 LOP3.LUT R10, R19, 0xff, RZ, 0xc0, !PT ;  /* 0x000000ff130a8812 */ /* 0x000fe200078ec0ff */
[----:B-1----:R-:W-:Y:S01]  /*8230*/  @!P3 FMUL.FTZ R9, R7, R8 ;  /* 0x000000080709b220 */ /* 0x002fe20000410000 */
[----:B------:R-:W1:Y:S02]  /*8240*/  @!P2 I2F.U16 R6, R6 ;  /* 0x000000060006a306 */ /* 0x000e640000101000 */
[----:B------:R-:W4:Y:S01]  /*8250*/  @!P0 LDC R7, c[0x0][0x218] ;  /* 0x00008600ff078b82 */ /* 0x000f220000000800 */
[----:B0-----:R-:W-:Y:S01]  /*8260*/  @!P3 FMUL.FTZ R4, R9, R4 ;  /* 0x000000040904b220 */ /* 0x001fe20000410000 */
[----:B------:R-:W-:-:S02]  /*8270*/  @!P0 IMAD.U32 R9, R18, 0x10000, RZ ;  /* 0x0001000012098824 */ /* 0x000fc400078e00ff */
[----:B---3--:R-:W-:Y:S02]  /*8280*/  @!P1 FMUL.FTZ R11, R26, R11 ;  /* 0x0000000b1a0b9220 */ /* 0x008fe40000410000 */
[----:B------:R-:W0:Y:S02]  /*8290*/  @!P0 I2F.U16 R10, R10 ;  /* 0x0000000a000a8306 */ /* 0x000e240000101000 */
[----:B------:R-:W3:Y:S01]  /*82a0*/  LDC.U8 R18, c[0x0][0x250] ;  /* 0x00009400ff127b82 */ /* 0x000ee20000000000 */
[----:B--2---:R-:W-:Y:S01]  /*82b0*/  @!P1 FMUL.FTZ R0, R11, R0 ;  /* 0x000000000b009220 */ /* 0x004fe20000410000 */
[----:B-1----:R-:W-:-:S04]  /*82c0*/  @!P2 FMUL.FTZ R6, R6, R27 ;  /* 0x0000001b0606a220 */ /* 0x002fc80000410000 */
[----:B------:R1:W2:Y:S01]  /*82d0*/  @!P3 F2F.BF16.F32 R3, R4 ;  /* 0x000000040003b304 */ /* 0x0002a20000202000 */
[----:B----4-:R-:W-:Y:S01]  /*82e0*/  @!P2 FMUL.FTZ R5, R6, R5 ;  /* 0x000000050605a220 */ /* 0x010fe20000410000 */
[----:B0-----:R-:W-:-:S06]  /*82f0*/  @!P0 FMUL.FTZ R10, R10, R9 ;  /* 0x000000090a0a8220 */ /* 0x001fcc0000410000 */
[----:B------:R1:W0:Y:S01]  /*8300*/  @!P1 F2F.BF16.F32 R17, R0 ;  /* 0x0000000000119304 */ /* 0x0002220000202000 */
[----:B------:R-:W-:-:S07]  /*8310*/  @!P0 FMUL.FTZ R7, R10, R7 ;  /* 0x000000070a078220 */ /* 0x000fce0000410000 */
[----:B------:R1:W4:Y:S08]  /*8320*/  @!P2 F2F.BF16.F32 R19, R5 ;  /* 0x000000050013a304 */ /* 0x0003300000202000 */
[----:B------:R1:W0:Y:S01]  /*8330*/  @!P0 F2F.BF16.F32 R22, R7 ;  /* 0x0000000700168304 */ /* 0x0002220000202000 */
[----:B--2---:R-:W-:Y:S05]  /*8340*/  @P3 BRA `(.L_x_5418) ;  /* 0x0000001000403947 */ /* 0x004fea0003800000 */
[----:B------:R-:W2:Y:S01]  /*8350*/  LDC.64 R8, c[0x0][0x228] ;  /* 0x00008a00ff087b82 */ /* 0x000ea20000000a00 */
[----:B-1-3--:R-:W-:Y:S01]  /*8360*/  PRMT R0, R18, 0x9910, RZ ;  /* 0x0000991012007816 */ /* 0x00afe200000000ff */
[----:B------:R-:W-:Y:S01]  /*8370*/  IMAD R23, R2, 0x200, R23 ;  /* 0x0000020002177824 */ /* 0x000fe200078e0217 */
[----:B------:R-:W-:Y:S02]  /*8380*/  ULDC UR4, c[0x0][0x254] ;  /* 0x0000950000047ab9 */ /* 0x000fe40000000800 */
[----:B------:R-:W-:Y:S01]  /*8390*/  ISETP.GT.AND P0, PT, R0, 0x9, PT ;  /* 0x000000090000780c */ /* 0x000fe20003f04270 */
[----:B------:R-:W-:-:S05]  /*83a0*/  IMAD R23, R23, UR4, RZ ;  /* 0x0000000417177c24 */ /* 0x000fca000f8e02ff */
[----:B--2---:R-:W-:-:S05]  /*83b0*/  IADD3 R8, P1, R23, R8, RZ ;  /* 0x0000000817087210 */ /* 0x004fca0007f3e0ff */
        /* <DEDUP_REMOVED lines=10> */
[----:B------:R-:W-:Y:S02]  /*8460*/  IMAD.U32 R3, R3, 0x10000, RZ ;  /* 0x0001000003037824 */ /* 0x000fe400078e00ff */
[----:B------:R-:W-:-:S04]  /*8470*/  IMAD.MOV.U32 R23, RZ, RZ, R25 ;  /* 0x000000ffff177224 */ /* 0x000fc800078e0019 */
[----:B------:R-:W1:Y:S02]  /*8480*/  F2I.FTZ.TRUNC.NTZ R3, R3 ;  /* 0x0000000300037305 */ /* 0x000e64000021f100 */
[----:B-1----:R1:W-:Y:S01]  /*8490*/  STG.E.U8 desc[UR36][R8.64], R3 ;  /* 0x0000000308007986 */ /* 0x0023e2000c101124 */
[----:B------:R-:W-:Y:S05]  /*84a0*/  BRA `(.L_x_5418) ;  /* 0x0000000c00e87947 */ /* 0x000fea0003800000 */
.L_x_5422:
[----:B------:R-:W-:Y:S02]  /*84b0*/  IMAD.U32 R5, R3, 0x10000, RZ ;  /* 0x0001000003057824 */ /* 0x000fe400078e00ff */
[----:B------:R-:W-:-:S04]  /*84c0*/  IMAD.MOV.U32 R23, RZ, RZ, R25 ;  /* 0x000000ffff177224 */ /* 0x000fc800078e0019 */
[----:B------:R-:W1:Y:S02]  /*84d0*/  F2I.S64.TRUNC R4, R5 ;  /* 0x0000000500047311 */ /* 0x000e64000020d900 */
[----:B-1----:R1:W-:Y:S01]  /*84e0*/  STG.E.U8 desc[UR36][R8.64], R4 ;  /* 0x0000000408007986 */ /* 0x0023e2000c101124 */
[----:B------:R-:W-:Y:S05]  /*84f0*/  BRA `(.L_x_5418) ;  /* 0x0000000c00d47947 */ /* 0x000fea0003800000 */
.L_x_5421:
[----:B------:R-:W-:-:S13]  /*8500*/  ISETP.NE.AND P0, PT, R0, 0x2, PT ;  /* 0x000000020000780c */ /* 0x000fda0003f05270 */
[----:B------:R-:W-:Y:S05]  /*8510*/  @!P0 BRA `(.L_x_5424) ;  /* 0x0000000000388947 */ /* 0x000fea0003800000 */
[----:B------:R-:W-:-:S13]  /*8520*/  ISETP.NE.AND P0, PT, R0, 0x3, PT ;  /* 0x000000030000780c */ /* 0x000fda0003f05270 */
[----:B------:R-:W-:Y:S05]  /*8530*/  @!P0 BRA `(.L_x_5425) ;  /* 0x00000000001c8947 */ /* 0x000fea0003800000 */
[----:B------:R-:W-:-:S13]  /*8540*/  ISETP.NE.AND P0, PT, R0, 0x4, PT ;  /* 0x000000040000780c */ /* 0x000fda0003f05270 */
[----:B------:R-:W-:Y:S05]  /*8550*/  @P0 BRA `(.L_x_5423) ;  /* 0x0000000c00500947 */ /* 0x000fea0003800000 */
[----:B------:R-:W-:Y:S02]  /*8560*/  IMAD.U32 R4, R3, 0x10000, RZ ;  /* 0x0001000003047824 */ /* 0x000fe400078e00ff */
[----:B------:R-:W-:-:S04]  /*8570*/  IMAD.MOV.U32 R23, RZ, RZ, R25 ;  /* 0x000000ffff177224 */ /* 0x000fc800078e0019 */
[----:B------:R-:W1:Y:S02]  /*8580*/  F2I.S64.TRUNC R4, R4 ;  /* 0x0000000400047311 */ /* 0x000e64000020d900 */
[----:B-1----:R1:W-:Y:S01]  /*8590*/  STG.E.64 desc[UR36][R8.64], R4 ;  /* 0x0000000408007986 */ /* 0x0023e2000c101b24 */
[----:B------:R-:W-:Y:S05]  /*85a0*/  BRA `(.L_x_5418) ;  /* 0x0000000c00a87947 */ /* 0x000fea0003800000 */
.L_x_5425:
[----:B------:R-:W-:Y:S02]  /*85b0*/  IMAD.U32 R3, R3, 0x10000, RZ ;  /* 0x0001000003037824 */ /* 0x000fe400078e00ff */
[----:B------:R-:W-:-:S04]  /*85c0*/  IMAD.MOV.U32 R23, RZ, RZ, R25 ;  /* 0x000000ffff177224 */ /* 0x000fc800078e0019 */
[----:B------:R-:W1:Y:S02]  /*85d0*/  F2I.FTZ.TRUNC.NTZ R3, R3 ;  /* 0x0000000300037305 */ /* 0x000e64000021f100 */
[----:B-1----:R1:W-:Y:S01]  /*85e0*/  STG.E desc[UR36][R8.64], R3 ;  /* 0x0000000308007986 */ /* 0x0023e2000c101924 */
[----:B------:R-:W-:Y:S05]  /*85f0*/  BRA `(.L_x_5418) ;  /* 0x0000000c00947947 */ /* 0x000fea0003800000 */
.L_x_5424:
[----:B------:R-:W-:Y:S02]  /*8600*/  IMAD.U32 R3, R3, 0x10000, RZ ;  /* 0x0001000003037824 */ /* 0x000fe400078e00ff */
[----:B------:R-:W-:-:S04]  /*8610*/  IMAD.MOV.U32 R23, RZ, RZ, R25 ;  /* 0x000000ffff177224 */ /* 0x000fc800078e0019 */
[----:B------:R-:W1:Y:S02]  /*8620*/  F2I.FTZ.TRUNC.NTZ R3, R3 ;  /* 0x0000000300037305 */ /* 0x000e64000021f100 */
[----:B-1----:R1:W-:Y:S01]  /*8630*/  STG.E.U16 desc[UR36][R8.64], R3 ;  /* 0x0000000308007986 */ /* 0x0023e2000c101524 */
[----:B------:R-:W-:Y:S05]  /*8640*/  BRA `(.L_x_5418) ;  /* 0x0000000c00807947 */ /* 0x000fea0003800000 */
.L_x_5420:
[----:B------:R-:W-:-:S13]  /*8650*/  ISETP.GT.AND P0, PT, R0, 0x6, PT ;  /* 0x000000060000780c */ /* 0x000fda0003f04270 */
[----:B------:R-:W-:Y:S05]  /*8660*/  @P0 BRA `(.L_x_5426) ;  /* 0x0000000000340947 */ /* 0x000fea0003800000 */
[----:B------:R-:W-:-:S13]  /*8670*/  ISETP.NE.AND P0, PT, R0, 0x5, PT ;  /* 0x000000050000780c */ /* 0x000fda0003f05270 */
[----:B------:R-:W-:Y:S05]  /*8680*/  @!P0 BRA `(.L_x_5427) ;  /* 0x0000000000188947 */ /* 0x000fea0003800000 */
[----:B------:R-:W-:-:S13]  /*8690*/  ISETP.NE.AND P0, PT, R0, 0x6, PT ;  /* 0x000000060000780c */ /* 0x000fda0003f05270 */
[----:B------:R-:W-:Y:S05]  /*86a0*/  @P0 BRA `(.L_x_5423) ;  /* 0x0000000800fc0947 */ /* 0x000fea0003800000 */
[----:B------:R-:W-:Y:S02]  /*86b0*/  IMAD.U32 R3, R3, 0x10000, RZ ;  /* 0x0001000003037824 */ /* 0x000fe400078e00ff */
[----:B------:R-:W-:-:S03]  /*86c0*/  IMAD.MOV.U32 R23, RZ, RZ, R25 ;  /* 0x000000ffff177224 */ /* 0x000fc600078e0019 */
[----:B------:R1:W-:Y:S01]  /*86d0*/  STG.E desc[UR36][R8.64], R3 ;  /* 0x0000000308007986 */ /* 0x0003e2000c101924 */
[----:B------:R-:W-:Y:S05]  /*86e0*/  BRA `(.L_x_5418) ;  /* 0x0000000c00587947 */ /* 0x000fea0003800000 */
.L_x_5427:
[----:B------:R-:W-:Y:S02]  /*86f0*/  IMAD.U32 R0, R3, 0x10000, RZ ;  /* 0x0001000003007824 */ /* 0x000fe400078e00ff */
[----:B------:R-:W-:-:S03]  /*8700*/  IMAD.MOV.U32 R23, RZ, RZ, R25 ;  /* 0x000000ffff177224 */ /* 0x000fc600078e0019 */
[----:B------:R-:W-:-:S05]  /*8710*/  F2FP.F16.F32.PACK_AB R0, RZ, R0 ;  /* 0x00000000ff00723e */ /* 0x000fca00000000ff */
[----:B------:R2:W-:Y:S01]  /*8720*/  STG.E.U16 desc[UR36][R8.64], R0 ;  /* 0x0000000008007986 */ /* 0x0005e2000c101524 */
[----:B------:R-:W-:Y:S05]  /*8730*/  BRA `(.L_x_5418) ;  /* 0x0000000c00447947 */ /* 0x000fea0003800000 */
.L_x_5426:
[----:B------:R-:W-:-:S13]  /*8740*/  ISETP.NE.AND P0, PT, R0, 0x7, PT ;  /* 0x000000070000780c */ /* 0x000fda0003f05270 */
[----:B------:R-:W-:Y:S05]  /*8750*/  @!P0 BRA `(.L_x_5428) ;  /* 0x00000000003c8947 */ /* 0x000fea0003800000 */
[----:B------:R-:W-:-:S13]  /*8760*/  ISETP.NE.AND P0, PT, R0, 0x8, PT ;  /* 0x000000080000780c */ /* 0x000fda0003f05270 */
[----:B------:R-:W-:Y:S05]  /*8770*/  @!P0 BRA `(.L_x_5429) ;  /* 0x00000000001c8947 */ /* 0x000fea0003800000 */
[----:B------:R-:W-:-:S13]  /*8780*/  ISETP.NE.AND P0, PT, R0, 0x9, PT ;  /* 0x000000090000780c */ /* 0x000fda0003f05270 */
[----:B------:R-:W-:Y:S05]  /*8790*/  @P0 BRA `(.L_x_5423) ;  /* 0x0000000800c00947 */ /* 0x000fea0003800000 */
[----:B------:R-:W-:Y:S02]  /*87a0*/  IMAD.U32 R4, R3, 0x10000, RZ ;  /* 0x0001000003047824 */ /* 0x000fe400078e00ff */
[----:B------:R-:W-:Y:S02]  /*87b0*/  IMAD.MOV.U32 R5, RZ, RZ, RZ ;  /* 0x000000ffff057224 */ /* 0x000fe400078e00ff */
[----:B------:R-:W-:-:S03]  /*87c0*/  IMAD.MOV.U32 R23, RZ, RZ, R25 ;  /* 0x000000ffff177224 */ /* 0x000fc600078e0019 */
[----:B------:R1:W-:Y:S01]  /*87d0*/  STG.E.64 desc[UR36][R8.64], R4 ;  /* 0x0000000408007986 */ /* 0x0003e2000c101b24 */
[----:B------:R-:W-:Y:S05]  /*87e0*/  BRA `(.L_x_5418) ;  /* 0x0000000c00187947 */ /* 0x000fea0003800000 */
.L_x_5429:
[----:B------:R-:W-:Y:S02]  /*87f0*/  IMAD.U32 R3, R3, 0x10000, RZ ;  /* 0x0001000003037824 */ /* 0x000fe400078e00ff */
[----:B------:R-:W-:-:S03]  /*8800*/  IMAD.MOV.U32 R23, RZ, RZ, R25 ;  /* 0x000000ffff177224 */ /* 0x000fc600078e0019 */
[----:B------:R-:W-:-:S04]  /*8810*/  F2FP.F16.F32.PACK_AB R3, RZ, R3 ;  /* 0x00000003ff03723e */ /* 0x000fc800000000ff */
[----:B------:R-:W-:-:S05]  /*8820*/  PRMT R3, R3, 0x5410, RZ ;  /* 0x0000541003037816 */ /* 0x000fca00000000ff */
[----:B------:R1:W-:Y:S01]  /*8830*/  STG.E desc[UR36][R8.64], R3 ;  /* 0x0000000308007986 */ /* 0x0003e2000c101924 */
[----:B------:R-:W-:Y:S05]  /*8840*/  BRA `(.L_x_5418) ;  /* 0x0000000c00007947 */ /* 0x000fea0003800000 */
.L_x_5428:
[----:B------:R-:W-:Y:S02]  /*8850*/  IMAD.U32 R4, R3, 0x10000, RZ ;  /* 0x0001000003047824 */ /* 0x000fe400078e00ff */
[----:B------:R-:W-:Y:S02]  /*8860*/  IMAD.MOV.U32 R23, RZ, RZ, R25 ;  /* 0x000000ffff177224 */ /* 0x000fe400078e0019 */
[----:B------:R-:W-:-:S06]  /*8870*/  FMUL.FTZ R4, R4, 1 ;  /* 0x3f80000004047820 */ /* 0x000fcc0000410000 */
[----:B------:R-:W1:Y:S02]  /*8880*/  F2F.F64.F32 R4, R4 ;  /* 0x0000000400047310 */ /* 0x000e640000201800 */
[----:B-1----:R1:W-:Y:S01]  /*8890*/  STG.E.64 desc[UR36][R8.64], R4 ;  /* 0x0000000408007986 */ /* 0x0023e2000c101b24 */
[----:B------:R-:W-:Y:S05]  /*88a0*/  BRA `(.L_x_5418) ;  /* 0x0000000800e87947 */ /* 0x000fea0003800000 */
.L_x_5419:
        /* <DEDUP_REMOVED lines=10> */
[----:B------:R-:W-:-:S04]  /*8950*/  FSETP.NEU.FTZ.AND P0, PT, R3, RZ, PT ;  /* 0x000000ff0300720b */ /* 0x000fc80003f1d000 */
[----:B------:R-:W-:-:S05]  /*8960*/  SEL R3, RZ, 0x1, !P0 ;  /* 0x00000001ff037807 */ /* 0x000fca0004000000 */
[----:B------:R1:W-:Y:S01]  /*8970*/  STG.E.U8 desc[UR36][R8.64], R3 ;  /* 0x0000000308007986 */ /* 0x0003e2000c101124 */
[----:B------:R-:W-:Y:S05]  /*8980*/  BRA `(.L_x_5418) ;  /* 0x0000000800b07947 */ /* 0x000fea0003800000 */
.L_x_5432:
[----:B------:R-:W-:Y:S01]  /*8990*/  IMAD.U32 R3, R3, 0x10000, RZ ;  /* 0x0001000003037824 */ /* 0x000fe200078e00ff */
[----:B------:R-:W-:Y:S01]  /*89a0*/  CS2R R6, SRZ ;  /* 0x0000000000067805 */ /* 0x000fe2000001ff00 */
[----:B------:R-:W-:Y:S02]  /*89b0*/  IMAD.MOV.U32 R23, RZ, RZ, R25 ;  /* 0x000000ffff177224 */ /* 0x000fe400078e0019 */
[----:B------:R-:W-:-:S04]  /*89c0*/  FMUL.FTZ R3, R3, 1 ;  /* 0x3f80000003037820 */ /* 0x000fc80000410000 */
[----:B------:R-:W1:Y:S02]  /*89d0*/  F2F.F64.F32 R4, R3 ;  /* 0x0000000300047310 */ /* 0x000e640000201800 */
[----:B-1----:R1:W-:Y:S01]  /*89e0*/  STG.E.128 desc[UR36][R8.64], R4 ;  /* 0x0000000408007986 */ /* 0x0023e2000c101d24 */
[----:B------:R-:W-:Y:S05]  /*89f0*/  BRA `(.L_x_5418) ;  /* 0x0000000800947947 */ /* 0x000fea0003800000 */
.L_x_5431:
[----:B------:R-:W-:-:S13]  /*8a00*/  ISETP.NE.AND P0, PT, R0, 0xf, PT ;  /* 0x0000000f0000780c */ /* 0x000fda0003f05270 */
[----:B------:R-:W-:Y:S05]  /*8a10*/  @!P0 BRA `(.L_x_5433) ;  /* 0x0000000000bc8947 */ /* 0x000fea0003800000 */
[----:B------:R-:W-:-:S13]  /*8a20*/  ISETP.NE.AND P0, PT, R0, 0x17, PT ;  /* 0x000000170000780c */ /* 0x000fda0003f05270 */
[----:B------:R-:W-:Y:S05]  /*8a30*/  @!P0 BRA `(.L_x_5434) ;  /* 0x0000000000588947 */ /* 0x000fea0003800000 */
[----:B------:R-:W-:-:S13]  /*8a40*/  ISETP.NE.AND P0, PT, R0, 0x18, PT ;  /* 0x000000180000780c */ /* 0x000fda0003f05270 */
[----:B------:R-:W-:Y:S05]  /*8a50*/  @P0 BRA `(.L_x_5423) ;  /* 0x0000000800100947 */ /* 0x000fea0003800000 */
[----:B------:R-:W-:Y:S01]  /*8a60*/  IMAD.U32 R7, R3, 0x10000, RZ ;  /* 0x0001000003077824 */ /* 0x000fe200078e00ff */
        /* <DEDUP_REMOVED lines=14> */
.L_x_5436:
[----:B------:R-:W-:Y:S05]  /*8b50*/  BSYNC B0 ;  /* 0x0000000000007941 */ /* 0x000fea0003800000 */
.L_x_5435:
[----:B------:R-:W-:Y:S01]  /*8b60*/  LOP3.LUT R5, R0, R5, RZ, 0xfc, !PT ;  /* 0x0000000500057212 */ /* 0x000fe200078efcff */
[----:B------:R-:W-:-:S04]  /*8b70*/  IMAD.MOV.U32 R23, RZ, RZ, R25 ;  /* 0x000000ffff177224 */ /* 0x000fc800078e0019 */
[----:B------:R1:W-:Y:S01]  /*8b80*/  STG.E.U8 desc[UR36][R8.64], R5 ;  /* 0x0000000508007986 */ /* 0x0003e2000c101124 */
[----:B------:R-:W-:Y:S05]  /*8b90*/  BRA `(.L_x_5418) ;  /* 0x00000008002c7947 */ /* 0x000fea0003800000 */
.L_x_5434:
[----:B------:R-:W-:Y:S01]  /*8ba0*/  IMAD.U32 R5, R3, 0x10000, RZ ;  /* 0x0001000003057824 */ /* 0x000fe200078e00ff */
        /* <DEDUP_REMOVED lines=12> */
.L_x_5438:
[----:B------:R-:W-:Y:S01]  /*8c70*/  IMAD.MOV.U32 R0, RZ, RZ, 0x7f ;  /* 0x0000007fff007424 */ /* 0x000fe200078e00ff */
[----:B------:R-:W-:-:S04]  /*8c80*/  ISETP.GT.U32.AND P0, PT, R3, 0x7f800000, PT ;  /* 0x7f8000000300780c */ /* 0x000fc80003f04070 */
[----:B------:R-:W-:-:S09]  /*8c90*/  SEL R0, R0, 0x7c, P0 ;  /* 0x0000007c00007807 */ /* 0x000fd20000000000 */
.L_x_5439:
[----:B------:R-:W-:Y:S05]  /*8ca0*/  BSYNC B0 ;  /* 0x0000000000007941 */ /* 0x000fea0003800000 */
.L_x_5437:
[----:B------:R-:W-:Y:S01]  /*8cb0*/  LOP3.LUT R3, R5, 0x80000000, RZ, 0xc0, !PT ;  /* 0x8000000005037812 */ /* 0x000fe200078ec0ff */
[----:B------:R-:W-:-:S03]  /*8cc0*/  IMAD.MOV.U32 R23, RZ, RZ, R25 ;  /* 0x000000ffff177224 */ /* 0x000fc600078e0019 */
[----:B------:R-:W-:-:S04]  /*8cd0*/  SHF.R.U32.HI R3, RZ, 0x18, R3 ;  /* 0x00000018ff037819 */ /* 0x000fc80000011603 */
[----:B------:R-:W-:-:S05]  /*8ce0*/  LOP3.LUT R3, R0, R3, RZ, 0xfc, !PT ;  /* 0x0000000300037212 */ /* 0x000fca00078efcff */
[----:B------:R1:W-:Y:S01]  /*8cf0*/  STG.E.U8 desc[UR36][R8.64], R3 ;  /* 0x0000000308007986 */ /* 0x0003e2000c101124 */
[----:B------:R-:W-:Y:S05]  /*8d00*/  BRA `(.L_x_5418) ;  /* 0x0000000400d07947 */ /* 0x000fea0003800000 */
.L_x_5433:
[----:B------:R1:W-:Y:S01]  /*8d10*/  STG.E.U16 desc[UR36][R8.64], R3 ;  /* 0x0000000308007986 */ /* 0x0003e2000c101524 */
[----:B------:R-:W-:Y:S01]  /*8d20*/  IMAD.MOV.U32 R23, RZ, RZ, R25 ;  /* 0x000000ffff177224 */ /* 0x000fe200078e0019 */
[----:B------:R-:W-:Y:S06]  /*8d30*/  BRA `(.L_x_5418) ;  /* 0x0000000400c47947 */ /* 0x000fec0003800000 */
.L_x_5430:
        /* <DEDUP_REMOVED lines=10> */
[----:B------:R-:W1:Y:S02]  /*8de0*/  F2I.FTZ.U32.TRUNC.NTZ R3, R3 ;  /* 0x0000000300037305 */ /* 0x000e64000021f000 */
[----:B-1----:R1:W-:Y:S01]  /*8df0*/  STG.E.U16 desc[UR36][R8.64], R3 ;  /* 0x0000000308007986 */ /* 0x0023e2000c101524 */
[----:B------:R-:W-:Y:S05]  /*8e00*/  BRA `(.L_x_5418) ;  /* 0x0000000400907947 */ /* 0x000fea0003800000 */
.L_x_5442:
[----:B------:R-:W-:Y:S01]  /*8e10*/  IMAD.U32 R5, R3, 0x10000, RZ ;  /* 0x0001000003057824 */ /* 0x000fe200078e00ff */
        /* <DEDUP_REMOVED lines=16> */
.L_x_5445:
[----:B------:R-:W-:-:S04]  /*8f20*/  LOP3.LUT R3, R5, 0x80000000, RZ, 0xc0, !PT ;  /* 0x8000000005037812 */ /* 0x000fc800078ec0ff */
[----:B------:R-:W-:-:S04]  /*8f30*/  SHF.R.U32.HI R3, RZ, 0x18, R3 ;  /* 0x00000018ff037819 */ /* 0x000fc80000011603 */
[----:B------:R-:W-:-:S04]  /*8f40*/  LOP3.LUT R0, R0, R3, RZ, 0xfc, !PT ;  /* 0x0000000300007212 */ /* 0x000fc800078efcff */
[----:B------:R-:W-:-:S07]  /*8f50*/  PRMT R4, R0, 0x7610, R4 ;  /* 0x0000761000047816 */ /* 0x000fce0000000004 */
.L_x_5444:
[----:B------:R-:W-:Y:S05]  /*8f60*/  BSYNC B0 ;  /* 0x0000000000007941 */ /* 0x000fea0003800000 */
.L_x_5443:
[----:B------:R1:W-:Y:S01]  /*8f70*/  STG.E.U8 desc[UR36][R8.64], R4 ;  /* 0x0000000408007986 */ /* 0x0003e2000c101124 */
[----:B------:R-:W-:Y:S01]  /*8f80*/  IMAD.MOV.U32 R23, RZ, RZ, R25 ;  /* 0x000000ffff177224 */ /* 0x000fe200078e0019 */
[----:B------:R-:W-:Y:S06]  /*8f90*/  BRA `(.L_x_5418) ;  /* 0x00000004002c7947 */ /* 0x000fec0003800000 */
.L_x_5441:
        /* <DEDUP_REMOVED lines=17> */
.L_x_5448:
[----:B------:R-:W-:-:S04]  /*90b0*/  LOP3.LUT R3, R5, 0x80000000, RZ, 0xc0, !PT ;  /* 0x8000000005037812 */ /* 0x000fc800078ec0ff */
[----:B------:R-:W-:-:S04]  /*90c0*/  SHF.R.U32.HI R3, RZ, 0x18, R3 ;  /* 0x00000018ff037819 */ /* 0x000fc80000011603 */
[----:B------:R-:W-:-:S04]  /*90d0*/  LOP3.LUT R0, R0, R3, RZ, 0xfc, !PT ;  /* 0x0000000300007212 */ /* 0x000fc800078efcff */
[----:B------:R-:W-:-:S07]  /*90e0*/  PRMT R4, R0, 0x7610, R4 ;  /* 0x0000761000047816 */ /* 0x000fce0000000004 */
.L_x_5447:
[----:B------:R-:W-:Y:S05]  /*90f0*/  BSYNC B0 ;  /* 0x0000000000007941 */ /* 0x000fea0003800000 */
.L_x_5446:
[----:B------:R1:W-:Y:S01]  /*9100*/  STG.E.U8 desc[UR36][R8.64], R4 ;  /* 0x0000000408007986 */ /* 0x0003e2000c101124 */
[----:B------:R-:W-:Y:S01]  /*9110*/  IMAD.MOV.U32 R23, RZ, RZ, R25 ;  /* 0x000000ffff177224 */ /* 0x000fe200078e0019 */
[----:B------:R-:W-:Y:S06]  /*9120*/  BRA `(.L_x_5418) ;  /* 0x0000000000c87947 */ /* 0x000fec0003800000 */
.L_x_5440:
[----:B------:R-:W-:-:S13]  /*9130*/  ISETP.NE.AND P0, PT, R0, 0x1c, PT ;  /* 0x0000001c0000780c */ /* 0x000fda0003f05270 */
[----:B------:R-:W-:Y:S05]  /*9140*/  @!P0 BRA `(.L_x_5449) ;  /* 0x0000000000b08947 */ /* 0x000fea0003800000 */
[----:B------:R-:W-:-:S13]  /*9150*/  ISETP.NE.AND P0, PT, R0, 0x1d, PT ;  /* 0x0000001d0000780c */ /* 0x000fda0003f05270 */
[----:B------:R-:W-:Y:S05]  /*9160*/  @!P0 BRA `(.L_x_5450) ;  /* 0x0000000000948947 */ /* 0x000fea0003800000 */
[----:B------:R-:W-:-:S13]  /*9170*/  ISETP.NE.AND P0, PT, R0, 0x2c, PT ;  /* 0x0000002c0000780c */ /* 0x000fda0003f05270 */
[----:B------:R-:W-:Y:S05]  /*9180*/  @P0 BRA `(.L_x_5423) ;  /* 0x0000000000440947 */ /* 0x000fea0003800000 */
[----:B------:R-:W-:Y:S02]  /*9190*/  IMAD.U32 R4, R3, 0x10000, RZ ;  /* 0x0001000003047824 */ /* 0x000fe400078e00ff */
[----:B------:R-:W-:-:S03]  /*91a0*/  IMAD.MOV.U32 R23, RZ, RZ, R25 ;  /* 0x000000ffff177224 */ /* 0x000fc600078e0019 */
        /* <DEDUP_REMOVED lines=15> */
.L_x_5423:
[----:B------:R-:W-:Y:S01]  /*92a0*/  MOV R14, 0x180 ;  /* 0x00000180000e7802 */ /* 0x000fe20000000f00 */
[----:B------:R-:W-:Y:S01]  /*92b0*/  ULDC.64 UR4, c[0x4][0x170] ;  /* 0x01005c0000047ab9 */ /* 0x000fe20000000a00 */
[----:B------:R-:W-:Y:S01]  /*92c0*/  ULDC.64 UR6, c[0x4][0x178] ;  /* 0x01005e0000067ab9 */ /* 0x000fe20000000a00 */
[----:B------:R-:W-:Y:S02]  /*92d0*/  IMAD.U32 R4, RZ, RZ, UR4 ;  /* 0x00000004ff047e24 */ /* 0x000fe4000f8e00ff */
[----:B------:R-:W-:Y:S01]  /*92e0*/  IMAD.U32 R5, RZ, RZ, UR5 ;  /* 0x00000005ff057e24 */ /* 0x000fe2000f8e00ff */
[----:B------:R-:W1:Y:S01]  /*92f0*/  LDC.64 R14, c[0x4][R14] ;  /* 0x010000000e0e7b82 */ /* 0x000e620000000a00 */
        /* <DEDUP_REMOVED lines=9> */
[----:B01--4-:R-:W-:Y:S05]  /*9390*/  CALL.ABS.NOINC R14 ;  /* 0x000000000e007343 */ /* 0x013fea0003c00000 */
.L_x_5451:
[----:B------:R-:W-:Y:S01]  /*93a0*/  IMAD.MOV.U32 R23, RZ, RZ, R25 ;  /* 0x000000ffff177224 */ /* 0x000fe200078e0019 */
[----:B------:R-:W-:Y:S06]  /*93b0*/  BRA `(.L_x_5418) ;  /* 0x0000000000247947 */ /* 0x000fec0003800000 */
.L_x_5450:
[----:B------:R-:W-:Y:S02]  /*93c0*/  IMAD.U32 R4, R3, 0x10000, RZ ;  /* 0x0001000003047824 */ /* 0x000fe400078e00ff */
[----:B------:R-:W-:-:S04]  /*93d0*/  IMAD.MOV.U32 R23, RZ, RZ, R25 ;  /* 0x000000ffff177224 */ /* 0x000fc800078e0019 */
[----:B------:R-:W1:Y:S02]  /*93e0*/  F2I.U64.TRUNC R4, R4 ;  /* 0x0000000400047311 */ /* 0x000e64000020d800 */
[----:B-1----:R1:W-:Y:S01]  /*93f0*/  STG.E.64 desc[UR36][R8.64], R4 ;  /* 0x0000000408007986 */ /* 0x0023e2000c101b24 */
[----:B------:R-:W-:Y:S05]  /*9400*/  BRA `(.L_x_5418) ;  /* 0x0000000000107947 */ /* 0x000fea0003800000 */
.L_x_5449:
[----:B------:R-:W-:Y:S02]  /*9410*/  IMAD.U32 R3, R3, 0x10000, RZ ;  /* 0x0001000003037824 */ /* 0x000fe400078e00ff */
[----:B------:R-:W-:-:S04]  /*9420*/  IMAD.MOV.U32 R23, RZ, RZ, R25 ;  /* 0x000000ffff177224 */ /* 0x000fc800078e0019 */
[----:B------:R-:W1:Y:S02]  /*9430*/  F2I.FTZ.U32.TRUNC.NTZ R3, R3 ;  /* 0x0000000300037305 */ /* 0x000e64000021f000 */
[----:B-1----:R1:W-:Y:S02]  /*9440*/  STG.E desc[UR36][R8.64], R3 ;  /* 0x0000000308007986 */ /* 0x0023e4000c101924 */
.L_x_5418:
[----:B------:R-:W-:Y:S05]  /*9450*/  BSYNC B6 ;  /* 0x0000000000067941 */ /* 0x000fea0003800000 */
.L_x_5417:
[----:B------:R-:W-:Y:S01]  /*9460*/  ISETP.GE.AND P0, PT, R23, R16, PT ;  /* 0x000000101700720c */ /* 0x000fe20003f06270 */
[----:B------:R-:W-:-:S12]  /*9470*/  BSSY B6, `(.L_x_5452) ;  /* 0x00001fc000067945 */ /* 0x000fd80003800000 */
[----:B------:R-:W-:Y:S05]  /*9480*/  @P0 BRA `(.L_x_5453) ;  /* 0x0000001c00e80947 */ /* 0x000fea0003800000 */
[----:B-12---:R-:W1:Y:S01]  /*9490*/  LDC.64 R8, c[0x0][0x228] ;  /* 0x00008a00ff087b82 */ /* 0x006e620000000a00 */
[----:B------:R-:W-:Y:S01]  /*94a0*/  IMAD R0, R2, 0x200, R23 ;  /* 0x0000020002007824 */ /* 0x000fe200078e0217 */
[----:B---3--:R-:W-:Y:S01]  /*94b0*/  PRMT R4, R18, 0x9910, RZ ;  /* 0x0000991012047816 */ /* 0x008fe200000000ff */
[----:B------:R-:W-:Y:S02]  /*94c0*/  ULDC UR4, c[0x0][0x254] ;  /* 0x0000950000047ab9 */ /* 0x000fe40000000800 */
[----:B------:R-:W-:Y:S02]  /*94d0*/  IMAD R3, R0, UR4, RZ ;  /* 0x0000000400037c24 */ /* 0x000fe4000f8e02ff */
[----:B------:R-:W-:-:S05]  /*94e0*/  IMAD.MOV.U32 R0, RZ, RZ, R4 ;  /* 0x000000ffff007224 */ /* 0x000fca00078e0004 */
[----:B------:R-:W-:Y:S02]  /*94f0*/  ISETP.GT.AND P1, PT, R0, 0x9, PT ;  /* 0x000000090000780c */ /* 0x000fe40003f24270 */
[----:B-1----:R-:W-:-:S05]  /*9500*/  IADD3 R8, P0, R3, R8, RZ ;  /* 0x0000000803087210 */ /* 0x002fca0007f1e0ff */
        /* <DEDUP_REMOVED lines=14> */
.L_x_5457:
[----:B0-----:R-:W-:-:S06]  /*95f0*/  IMAD.U32 R5, R22, 0x10000, RZ ;  /* 0x0001000016057824 */ /* 0x001fcc00078e00ff */
[----:B------:R-:W0:Y:S02]  /*9600*/  F2I.S64.TRUNC R4, R5 ;  /* 0x0000000500047311 */ /* 0x000e24000020d900 */
[----:B0-----:R0:W-:Y:S01]  /*9610*/  STG.E.U8 desc[UR36][R8.64], R4 ;  /* 0x0000000408007986 */ /* 0x0011e2000c101124 */
[----:B------:R-:W-:Y:S05]  /*9620*/  BRA `(.L_x_5459) ;  /* 0x0000000c00847947 */ /* 0x000fea0003800000 */
.L_x_5456:
        /* <DEDUP_REMOVED lines=10> */
.L_x_5461:
[----:B0-----:R-:W-:-:S04]  /*96d0*/  IMAD.U32 R22, R22, 0x10000, RZ ;  /* 0x0001000016167824 */ /* 0x001fc800078e00ff */
[----:B------:R-:W0:Y:S02]  /*96e0*/  F2I.FTZ.TRUNC.NTZ R3, R22 ;  /* 0x0000001600037305 */ /* 0x000e24000021f100 */
[----:B0-----:R0:W-:Y:S01]  /*96f0*/  STG.E desc[UR36][R8.64], R3 ;  /* 0x0000000308007986 */ /* 0x0011e2000c101924 */
[----:B------:R-:W-:Y:S05]  /*9700*/  BRA `(.L_x_5459) ;  /* 0x0000000c004c7947 */ /* 0x000fea0003800000 */
.L_x_5460:
[----:B0-----:R-:W-:-:S04]  /*9710*/  IMAD.U32 R22, R22, 0x10000, RZ ;  /* 0x0001000016167824 */ /* 0x001fc800078e00ff */
[----:B------:R-:W0:Y:S02]  /*9720*/  F2I.FTZ.TRUNC.NTZ R3, R22 ;  /* 0x0000001600037305 */ /* 0x000e24000021f100 */
[----:B0-----:R0:W-:Y:S01]  /*9730*/  STG.E.U16 desc[UR36][R8.64], R3 ;  /* 0x0000000308007986 */ /* 0x0011e2000c101524 */
[----:B------:R-:W-:Y:S05]  /*9740*/  BRA `(.L_x_5459) ;  /* 0x0000000c003c7947 */ /* 0x000fea0003800000 */
.L_x_5455:
        /* <DEDUP_REMOVED lines=9> */
.L_x_5463:
[----:B0-----:R-:W-:-:S05]  /*97e0*/  IMAD.U32 R0, R22, 0x10000, RZ ;  /* 0x0001000016007824 */ /* 0x001fca00078e00ff */
[----:B------:R-:W-:-:S05]  /*97f0*/  F2FP.F16.F32.PACK_AB R0, RZ, R0 ;  /* 0x00000000ff00723e */ /* 0x000fca00000000ff */
[----:B------:R0:W-:Y:S01]  /*9800*/  STG.E.U16 desc[UR36][R8.64], R0 ;  /* 0x0000000008007986 */ /* 0x0001e2000c101524 */
[----:B------:R-:W-:Y:S05]  /*9810*/  BRA `(.L_x_5459) ;  /* 0x0000000c00087947 */ /* 0x000fea0003800000 */
.L_x_5462:
        /* <DEDUP_REMOVED lines=10> */
.L_x_5465:
[----:B0-----:R-:W-:-:S05]  /*98c0*/  IMAD.U32 R22, R22, 0x10000, RZ ;  /* 0x0001000016167824 */ /* 0x001fca00078e00ff */
[----:B------:R-:W-:-:S04]  /*98d0*/  F2FP.F16.F32.PACK_AB R3, RZ, R22 ;  /* 0x00000016ff03723e */ /* 0x000fc800000000ff */
[----:B------:R-:W-:-:S05]  /*98e0*/  PRMT R3, R3, 0x5410, RZ ;  /* 0x0000541003037816 */ /* 0x000fca00000000ff */
[----:B------:R3:W-:Y:S01]  /*98f0*/  STG.E desc[UR36][R8.64], R3 ;  /* 0x0000000308007986 */ /* 0x0007e2000c101924 */
[----:B------:R-:W-:Y:S05]  /*9900*/  BRA `(.L_x_5459) ;  /* 0x0000000800cc7947 */ /* 0x000fea0003800000 */
.L_x_5464:
[----:B0-----:R-:W-:-:S04]  /*9910*/  IMAD.U32 R4, R22, 0x10000, RZ ;  /* 0x0001000016047824 */ /* 0x001fc800078e00ff */
[----:B------:R-:W-:-:S06]  /*9920*/  FMUL.FTZ R4, R4, 1 ;  /* 0x3f80000004047820 */ /* 0x000fcc0000410000 */
[----:B------:R-:W0:Y:S02]  /*9930*/  F2F.F64.F32 R4, R4 ;  /* 0x0000000400047310 */ /* 0x000e240000201800 */
[----:B0-----:R0:W-:Y:S01]  /*9940*/  STG.E.64 desc[UR36][R8.64], R4 ;  /* 0x0000000408007986 */ /* 0x0011e2000c101b24 */
[----:B------:R-:W-:Y:S05]  /*9950*/  BRA `(.L_x_5459) ;  /* 0x0000000800b87947 */ /* 0x000fea0003800000 */
.L_x_5454:
        /* <DEDUP_REMOVED lines=13> */
.L_x_5468:
[----:B0-----:R-:W-:Y:S01]  /*9a30*/  IMAD.U32 R22, R22, 0x10000, RZ ;  /* 0x0001000016167824 */ /* 0x001fe200078e00ff */
[----:B------:R-:W-:-:S03]  /*9a40*/  CS2R R6, SRZ ;  /* 0x0000000000067805 */ /* 0x000fc6000001ff00 */
[----:B------:R-:W-:-:S06]  /*9a50*/  FMUL.FTZ R4, R22, 1 ;  /* 0x3f80000016047820 */ /* 0x000fcc0000410000 */
[----:B------:R-:W0:Y:S02]  /*9a60*/  F2F.F64.F32 R4, R4 ;  /* 0x0000000400047310 */ /* 0x000e240000201800 */
[----:B0-----:R0:W-:Y:S01]  /*9a70*/  STG.E.128 desc[UR36][R8.64], R4 ;  /* 0x0000000408007986 */ /* 0x0011e2000c101d24 */
[----:B------:R-:W-:Y:S05]  /*9a80*/  BRA `(.L_x_5459) ;  /* 0x00000008006c7947 */ /* 0x000fea0003800000 */
.L_x_5467:
        /* <DEDUP_REMOVED lines=21> */
.L_x_5472:
[----:B------:R-:W-:Y:S05]  /*9be0*/  BSYNC B0 ;  /* 0x0000000000007941 */ /* 0x000fea0003800000 */
.L_x_5471:
[----:B------:R-:W-:-:S05]  /*9bf0*/  LOP3.LUT R5, R0, R5, RZ, 0xfc, !PT ;  /* 0x0000000500057212 */ /* 0x000fca00078efcff */
[----:B------:R0:W-:Y:S01]  /*9c00*/  STG.E.U8 desc[UR36][R8.64], R5 ;  /* 0x0000000508007986 */ /* 0x0001e2000c101124 */
[----:B------:R-:W-:Y:S05]  /*9c10*/  BRA `(.L_x_5459) ;  /* 0x0000000800087947 */ /* 0x000fea0003800000 */
.L_x_5470:
        /* <DEDUP_REMOVED lines=13> */
.L_x_5474:
[----:B------:R-:W-:Y:S01]  /*9cf0*/  IMAD.MOV.U32 R0, RZ, RZ, 0x7f ;  /* 0x0000007fff007424 */ /* 0x000fe200078e00ff */
[----:B------:R-:W-:-:S04]  /*9d00*/  ISETP.GT.U32.AND P0, PT, R3, 0x7f800000, PT ;  /* 0x7f8000000300780c */ /* 0x000fc80003f04070 */
[----:B------:R-:W-:-:S09]  /*9d10*/  SEL R0, R0, 0x7c, P0 ;  /* 0x0000007c00007807 */ /* 0x000fd20000000000 */
.L_x_5475:
[----:B------:R-:W-:Y:S05]  /*9d20*/  BSYNC B0 ;  /* 0x0000000000007941 */ /* 0x000fea0003800000 */
.L_x_5473:
[----:B------:R-:W-:-:S04]  /*9d30*/  LOP3.LUT R3, R5, 0x80000000, RZ, 0xc0, !PT ;  /* 0x8000000005037812 */ /* 0x000fc800078ec0ff */
[----:B------:R-:W-:-:S04]  /*9d40*/  SHF.R.U32.HI R3, RZ, 0x18, R3 ;  /* 0x00000018ff037819 */ /* 0x000fc80000011603 */
[----:B------:R-:W-:-:S05]  /*9d50*/  LOP3.LUT R3, R0, R3, RZ, 0xfc, !PT ;  /* 0x0000000300037212 */ /* 0x000fca00078efcff */
[----:B------:R0:W-:Y:S01]  /*9d60*/  STG.E.U8 desc[UR36][R8.64], R3 ;  /* 0x0000000308007986 */ /* 0x0001e2000c101124 */
[----:B------:R-:W-:Y:S05]  /*9d70*/  BRA `(.L_x_5459) ;  /* 0x0000000400b07947 */ /* 0x000fea0003800000 */
.L_x_5469:
[----:B0-----:R0:W-:Y:S01]  /*9d80*/  STG.E.U16 desc[UR36][R8.64], R22 ;  /* 0x0000001608007986 */ /* 0x0011e2000c101524 */
[----:B------:R-:W-:Y:S05]  /*9d90*/  BRA `(.L_x_5459) ;  /* 0x0000000400a87947 */ /* 0x000fea0003800000 */
.L_x_5466:
        /* <DEDUP_REMOVED lines=12> */
.L_x_5478:
        /* <DEDUP_REMOVED lines=17> */
.L_x_5481:
[----:B------:R-:W-:-:S04]  /*9f70*/  LOP3.LUT R3, R5, 0x80000000, RZ, 0xc0, !PT ;  /* 0x8000000005037812 */ /* 0x000fc800078ec0ff */
[----:B------:R-:W-:-:S04]  /*9f80*/  SHF.R.U32.HI R3, RZ, 0x18, R3 ;  /* 0x00000018ff037819 */ /* 0x000fc80000011603 */
[----:B------:R-:W-:-:S04]  /*9f90*/  LOP3.LUT R0, R0, R3, RZ, 0xfc, !PT ;  /* 0x0000000300007212 */ /* 0x000fc800078efcff */
[----:B------:R-:W-:-:S07]  /*9fa0*/  PRMT R4, R0, 0x7610, R4 ;  /* 0x0000761000047816 */ /* 0x000fce0000000004 */
.L_x_5480:
[----:B------:R-:W-:Y:S05]  /*9fb0*/  BSYNC B0 ;  /* 0x0000000000007941 */ /* 0x000fea0003800000 */
.L_x_5479:
[----:B------:R0:W-:Y:S01]  /*9fc0*/  STG.E.U8 desc[UR36][R8.64], R4 ;  /* 0x0000000408007986 */ /* 0x0001e2000c101124 */
[----:B------:R-:W-:Y:S05]  /*9fd0*/  BRA `(.L_x_5459) ;  /* 0x0000000400187947 */ /* 0x000fea0003800000 */
.L_x_5477:
        /* <DEDUP_REMOVED lines=17> */
.L_x_5484:
[----:B------:R-:W-:-:S04]  /*a0f0*/  LOP3.LUT R3, R5, 0x80000000, RZ, 0xc0, !PT ;  /* 0x8000000005037812 */ /* 0x000fc800078ec0ff */
[----:B------:R-:W-:-:S04]  /*a100*/  SHF.R.U32.HI R3, RZ, 0x18, R3 ;  /* 0x00000018ff037819 */ /* 0x000fc80000011603 */
[----:B------:R-:W-:-:S04]  /*a110*/  LOP3.LUT R0, R0, R3, RZ, 0xfc, !PT ;  /* 0x0000000300007212 */ /* 0x000fc800078efcff */
[----:B------:R-:W-:-:S07]  /*a120*/  PRMT R4, R0, 0x7610, R4 ;  /* 0x0000761000047816 */ /* 0x000fce0000000004 */
.L_x_5483:
[----:B------:R-:W-:Y:S05]  /*a130*/  BSYNC B0 ;  /* 0x0000000000007941 */ /* 0x000fea0003800000 */
.L_x_5482:
[----:B------:R0:W-:Y:S01]  /*a140*/  STG.E.U8 desc[UR36][R8.64], R4 ;  /* 0x0000000408007986 */ /* 0x0001e2000c101124 */
[----:B------:R-:W-:Y:S05]  /*a150*/  BRA `(.L_x_5459) ;  /* 0x0000000000b87947 */ /* 0x000fea0003800000 */
.L_x_5476:
        /* <DEDUP_REMOVED lines=22> */
.L_x_5458:
        /* <DEDUP_REMOVED lines=16> */
.L_x_5487:
[----:B------:R-:W-:Y:S05]  /*a3c0*/  BRA `(.L_x_5459) ;  /* 0x00000000001c7947 */ /* 0x000fea0003800000 */
.L_x_5486:
[----:B0-----:R-:W-:-:S06]  /*a3d0*/  IMAD.U32 R4, R22, 0x10000, RZ ;  /* 0x0001000016047824 */ /* 0x001fcc00078e00ff */
[----:B------:R-:W0:Y:S02]  /*a3e0*/  F2I.U64.TRUNC R4, R4 ;  /* 0x0000000400047311 */ /* 0x000e24000020d800 */
[----:B0-----:R0:W-:Y:S01]  /*a3f0*/  STG.E.64 desc[UR36][R8.64], R4 ;  /* 0x0000000408007986 */ /* 0x0011e2000c101b24 */
[----:B------:R-:W-:Y:S05]  /*a400*/  BRA `(.L_x_5459) ;  /* 0x00000000000c7947 */ /* 0x000fea0003800000 */
.L_x_5485:
[----:B0-----:R-:W-:-:S04]  /*a410*/  IMAD.U32 R22, R22, 0x10000, RZ ;  /* 0x0001000016167824 */ /* 0x001fc800078e00ff */
[----:B------:R-:W0:Y:S02]  /*a420*/  F2I.FTZ.U32.TRUNC.NTZ R3, R22 ;  /* 0x0000001600037305 */ /* 0x000e24000021f000 */
[----:B0-----:R0:W-:Y:S02]  /*a430*/  STG.E desc[UR36][R8.64], R3 ;  /* 0x0000000308007986 */ /* 0x0011e4000c101924 */
.L_x_5459:
[----:B------:R-:W-:-:S05]  /*a440*/  VIADD R23, R23, 0x80 ;  /* 0x0000008017177836 */ /* 0x000fca0000000000 */
[----:B------:R-:W-:-:S13]  /*a450*/  ISETP.GE.AND P0, PT, R23, R16, PT ;  /* 0x000000101700720c */ /* 0x000fda0003f06270 */
[----:B------:R-:W-:Y:S05]  /*a460*/  @P0 BRA `(.L_x_5453) ;  /* 0x0000000c00f00947 */ /* 0x000fea0003800000 */
[----:B0123--:R-:W0:Y:S01]  /*a470*/  LDC.64 R8, c[0x0][0x228] ;  /* 0x00008a00ff087b82 */ /* 0x00fe220000000a00 */
[----:B------:R-:W-:Y:S01]  /*a480*/  IMAD R0, R2, 0x200, R23 ;  /* 0x0000020002007824 */ /* 0x000fe200078e0217 */
[----:B------:R-:W-:Y:S01]  /*a490*/  PRMT R4, R18, 0x9910, RZ ;  /* 0x0000991012047816 */ /* 0x000fe200000000ff */
[----:B------:R-:W-:Y:S02]  /*a4a0*/  ULDC UR4, c[0x0][0x254] ;  /* 0x0000950000047ab9 */ /* 0x000fe40000000800 */
[----:B------:R-:W-:Y:S02]  /*a4b0*/  IMAD R3, R0, UR4, RZ ;  /* 0x0000000400037c24 */ /* 0x000fe4000f8e02ff */
[----:B------:R-:W-:-:S05]  /*a4c0*/  IMAD.MOV.U32 R0, RZ, RZ, R4 ;  /* 0x000000ffff007224 */ /* 0x000fca00078e0004 */
        /* <DEDUP_REMOVED lines=12> */
[----:B------:R-:W-:-:S06]  /*a590*/  IMAD.U32 R17, R17, 0x10000, RZ ;  /* 0x0001000011117824 */ /* 0x000fcc00078e00ff */
[----:B------:R-:W0:Y:S02]  /*a5a0*/  F2I.FTZ.TRUNC.NTZ R17, R17 ;  /* 0x0000001100117305 */ /* 0x000e24000021f100 */
[----:B0-----:R0:W-:Y:S01]  /*a5b0*/  STG.E.U8 desc[UR36][R8.64], R17 ;  /* 0x0000001108007986 */ /* 0x0011e2000c101124 */
[----:B------:R-:W-:Y:S05]  /*a5c0*/  BRA `(.L_x_5493) ;  /* 0x0000000c00947947 */ /* 0x000fea0003800000 */
.L_x_5491:
[----:B------:R-:W-:-:S06]  /*a5d0*/  IMAD.U32 R5, R17, 0x10000, RZ ;  /* 0x0001000011057824 */ /* 0x000fcc00078e00ff */
[----:B------:R-:W0:Y:S02]  /*a5e0*/  F2I.S64.TRUNC R4, R5 ;  /* 0x0000000500047311 */ /* 0x000e24000020d900 */
[----:B0-----:R0:W-:Y:S01]  /*a5f0*/  STG.E.U8 desc[UR36][R8.64], R4 ;  /* 0x0000000408007986 */ /* 0x0011e2000c101124 */
[----:B------:R-:W-:Y:S05]  /*a600*/  BRA `(.L_x_5493) ;  /* 0x0000000c00847947 */ /* 0x000fea0003800000 */
.L_x_5490:
[----:B------:R-:W-:-:S13]  /*a610*/  ISETP.NE.AND P0, PT, R0, 0x2, PT ;  /* 0x000000020000780c */ /* 0x000fda0003f05270 */
[----:B------:R-:W-:Y:S05]  /*a620*/  @!P0 BRA `(.L_x_5494) ;  /* 0x0000000000308947 */ /* 0x000fea0003800000 */
[----:B------:R-:W-:-:S13]  /*a630*/  ISETP.NE.AND P0, PT, R0, 0x3, PT ;  /* 0x000000030000780c */ /* 0x000fda0003f05270 */
[----:B------:R-:W-:Y:S05]  /*a640*/  @!P0 BRA `(.L_x_5495) ;  /* 0x0000000000188947 */ /* 0x000fea0003800000 */
[----:B------:R-:W-:-:S13]  /*a650*/  ISETP.NE.AND P0, PT, R0, 0x4, PT ;  /* 0x000000040000780c */ /* 0x000fda0003f05270 */
[----:B------:R-:W-:Y:S05]  /*a660*/  @P0 BRA `(.L_x_5492) ;  /* 0x0000000c000c0947 */ /* 0x000fea0003800000 */
[----:B------:R-:W-:-:S06]  /*a670*/  IMAD.U32 R4, R17, 0x10000, RZ ;  /* 0x0001000011047824 */ /* 0x000fcc00078e00ff */
[----:B------:R-:W0:Y:S02]  /*a680*/  F2I.S64.TRUNC R4, R4 ;  /* 0x0000000400047311 */ /* 0x000e24000020d900 */
[----:B0-----:R0:W-:Y:S01]  /*a690*/  STG.E.64 desc[UR36][R8.64], R4 ;  /* 0x0000000408007986 */ /* 0x0011e2000c101b24 */
[----:B------:R-:W-:Y:S05]  /*a6a0*/  BRA `(.L_x_5493) ;  /* 0x0000000c005c7947 */ /* 0x000fea0003800000 */
.L_x_5495:
[----:B------:R-:W-:-:S06]  /*a6b0*/  IMAD.U32 R17, R17, 0x10000, RZ ;  /* 0x0001000011117824 */ /* 0x000fcc00078e00ff */
[----:B------:R-:W0:Y:S02]  /*a6c0*/  F2I.FTZ.TRUNC.NTZ R17, R17 ;  /* 0x0000001100117305 */ /* 0x000e24000021f100 */
[----:B0-----:R0:W-:Y:S01]  /*a6d0*/  STG.E desc[UR36][R8.64], R17 ;  /* 0x0000001108007986 */ /* 0x0011e2000c101924 */
[----:B------:R-:W-:Y:S05]  /*a6e0*/  BRA `(.L_x_5493) ;  /* 0x0000000c004c7947 */ /* 0x000fea0003800000 */
.L_x_5494:
[----:B------:R-:W-:-:S06]  /*a6f0*/  IMAD.U32 R17, R17, 0x10000, RZ ;  /* 0x0001000011117824 */ /* 0x000fcc00078e00ff */
[----:B------:R-:W0:Y:S02]  /*a700*/  F2I.FTZ.TRUNC.NTZ R17, R17 ;  /* 0x0000001100117305 */ /* 0x000e24000021f100 */
[----:B0-----:R0:W-:Y:S01]  /*a710*/  STG.E.U16 desc[UR36][R8.64], R17 ;  /* 0x0000001108007986 */ /* 0x0011e2000c101524 */
[----:B------:R-:W-:Y:S05]  /*a720*/  BRA `(.L_x_5493) ;  /* 0x0000000c003c7947 */ /* 0x000fea0003800000 */
.L_x_5489:
[----:B------:R-:W-:-:S13]  /*a730*/  ISETP.GT.AND P0, PT, R0, 0x6, PT ;  /* 0x000000060000780c */ /* 0x000fda0003f04270 */
[----:B------:R-:W-:Y:S05]  /*a740*/  @P0 BRA `(.L_x_5496) ;  /* 0x00000000002c0947 */ /* 0x000fea0003800000 */
[----:B------:R-:W-:-:S13]  /*a750*/  ISETP.NE.AND P0, PT, R0, 0x5, PT ;  /* 0x000000050000780c */ /* 0x000fda0003f05270 */
[----:B------:R-:W-:Y:S05]  /*a760*/  @!P0 BRA `(.L_x_5497) ;  /* 0x0000000000148947 */ /* 0x000fea0003800000 */
[----:B------:R-:W-:-:S13]  /*a770*/  ISETP.NE.AND P0, PT, R0, 0x6, PT ;  /* 0x000000060000780c */ /* 0x000fda0003f05270 */
[----:B------:R-:W-:Y:S05]  /*a780*/  @P0 BRA `(.L_x_5492) ;  /* 0x0000000800c40947 */ /* 0x000fea0003800000 */
[----:B------:R-:W-:-:S05]  /*a790*/  IMAD.U32 R17, R17, 0x10000, RZ ;  /* 0x0001000011117824 */ /* 0x000fca00078e00ff */
[----:B------:R3:W-:Y:S01]  /*a7a0*/  STG.E desc[UR36][R8.64], R17 ;  /* 0x0000001108007986 */ /* 0x0007e2000c101924 */
[----:B------:R-:W-:Y:S05]  /*a7b0*/  BRA `(.L_x_5493) ;  /* 0x0000000c00187947 */ /* 0x000fea0003800000 */
.L_x_5497:
[----:B------:R-:W-:-:S05]  /*a7c0*/  IMAD.U32 R0, R17, 0x10000, RZ ;  /* 0x0001000011007824 */ /* 0x000fca00078e00ff */
[----:B------:R-:W-:-:S05]  /*a7d0*/  F2FP.F16.F32.PACK_AB R0, RZ, R0 ;  /* 0x00000000ff00723e */ /* 0x000fca00000000ff */
[----:B------:R0:W-:Y:S01]  /*a7e0*/  STG.E.U16 desc[UR36][R8.64], R0 ;  /* 0x0000000008007986 */ /* 0x0001e2000c101524 */
[----:B------:R-:W-:Y:S05]  /*a7f0*/  BRA `(.L_x_5493) ;  /* 0x0000000c00087947 */ /* 0x000fea0003800000 */
.L_x_5496:
[----:B------:R-:W-:-:S13]  /*a800*/  ISETP.NE.AND P0, PT, R0, 0x7, PT ;  /* 0x000000070000780c */ /* 0x000fda0003f05270 */
[----:B------:R-:W-:Y:S05]  /*a810*/  @!P0 BRA `(.L_x_5498) ;  /* 0x0000000000348947 */ /* 0x000fea0003800000 */
[----:B------:R-:W-:-:S13]  /*a820*/  ISETP.NE.AND P0, PT, R0, 0x8, PT ;  /* 0x000000080000780c */ /* 0x000fda0003f05270 */
[----:B------:R-:W-:Y:S05]  /*a830*/  @!P0 BRA `(.L_x_5499) ;  /* 0x0000000000188947 */ /* 0x000fea0003800000 */
[----:B------:R-:W-:-:S13]  /*a840*/  ISETP.NE.AND P0, PT, R0, 0x9, PT ;  /* 0x000000090000780c */ /* 0x000fda0003f05270 */
[----:B------:R-:W-:Y:S05]  /*a850*/  @P0 BRA `(.L_x_5492) ;  /* 0x0000000800900947 */ /* 0x000fea0003800000 */
[----:B------:R-:W-:Y:S02]  /*a860*/  IMAD.U32 R4, R17, 0x10000, RZ ;  /* 0x0001000011047824 */ /* 0x000fe400078e00ff */
[----:B------:R-:W-:-:S05]  /*a870*/  IMAD.MOV.U32 R5, RZ, RZ, RZ ;  /* 0x000000ffff057224 */ /* 0x000fca00078e00ff */
[----:B------:R1:W-:Y:S01]  /*a880*/  STG.E.64 desc[UR36][R8.64], R4 ;  /* 0x0000000408007986 */ /* 0x0003e2000c101b24 */
[----:B------:R-:W-:Y:S05]  /*a890*/  BRA `(.L_x_5493) ;  /* 0x0000000800e07947 */ /* 0x000fea0003800000 */
.L_x_5499:
[----:B------:R-:W-:-:S05]  /*a8a0*/  IMAD.U32 R17, R17, 0x10000, RZ ;  /* 0x0001000011117824 */ /* 0x000fca00078e00ff */
[----:B------:R-:W-:-:S04]  /*a8b0*/  F2FP.F16.F32.PACK_AB R3, RZ, R17 ;  /* 0x00000011ff03723e */ /* 0x000fc800000000ff */
[----:B------:R-:W-:-:S05]  /*a8c0*/  PRMT R3, R3, 0x5410, RZ ;  /* 0x0000541003037816 */ /* 0x000fca00000000ff */
[----:B------:R2:W-:Y:S01]  /*a8d0*/  STG.E desc[UR36][R8.64], R3 ;  /* 0x0000000308007986 */ /* 0x0005e2000c101924 */
[----:B------:R-:W-:Y:S05]  /*a8e0*/  BRA `(.L_x_5493) ;  /* 0x0000000800cc7947 */ /* 0x000fea0003800000 */
.L_x_5498:
[----:B------:R-:W-:-:S04]  /*a8f0*/  IMAD.U32 R4, R17, 0x10000, RZ ;  /* 0x0001000011047824 */ /* 0x000fc800078e00ff */
[----:B------:R-:W-:-:S06]  /*a900*/  FMUL.FTZ R4, R4, 1 ;  /* 0x3f80000004047820 */ /* 0x000fcc0000410000 */
[----:B------:R-:W0:Y:S02]  /*a910*/  F2F.F64.F32 R4, R4 ;  /* 0x0000000400047310 */ /* 0x000e240000201800 */
[----:B0-----:R0:W-:Y:S01]  /*a920*/  STG.E.64 desc[UR36][R8.64], R4 ;  /* 0x0000000408007986 */ /* 0x0011e2000c101b24 */
[----:B------:R-:W-:Y:S05]  /*a930*/  BRA `(.L_x_5493) ;  /* 0x0000000800b87947 */ /* 0x000fea0003800000 */
.L_x_5488:
        /* <DEDUP_REMOVED lines=8> */
[----:B------:R-:W-:-:S05]  /*a9c0*/  IMAD.U32 R17, R17, 0x10000, RZ ;  /* 0x0001000011117824 */ /* 0x000fca00078e00ff */
[----:B------:R-:W-:-:S04]  /*a9d0*/  FSETP.NEU.FTZ.AND P0, PT, R17, RZ, PT ;  /* 0x000000ff1100720b */ /* 0x000fc80003f1d000 */
[----:B------:R-:W-:-:S05]  /*a9e0*/  SEL R3, RZ, 0x1, !P0 ;  /* 0x00000001ff037807 */ /* 0x000fca0004000000 */
[----:B------:R0:W-:Y:S01]  /*a9f0*/  STG.E.U8 desc[UR36][R8.64], R3 ;  /* 0x0000000308007986 */ /* 0x0001e2000c101124 */
[----:B------:R-:W-:Y:S05]  /*aa00*/  BRA `(.L_x_5493) ;  /* 0x0000000800847947 */ /* 0x000fea0003800000 */
.L_x_5502:
[----:B------:R-:W-:Y:S01]  /*aa10*/  IMAD.U32 R17, R17, 0x10000, RZ ;  /* 0x0001000011117824 */ /* 0x000fe200078e00ff */
[----:B------:R-:W-:-:S03]  /*aa20*/  CS2R R6, SRZ ;  /* 0x0000000000067805 */ /* 0x000fc6000001ff00 */
[----:B------:R-:W-:-:S06]  /*aa30*/  FMUL.FTZ R4, R17, 1 ;  /* 0x3f80000011047820 */ /* 0x000fcc0000410000 */
[----:B------:R-:W0:Y:S02]  /*aa40*/  F2F.F64.F32 R4, R4 ;  /* 0x0000000400047310 */ /* 0x000e240000201800 */
[----:B0-----:R0:W-:Y:S01]  /*aa50*/  STG.E.128 desc[UR36][R8.64], R4 ;  /* 0x0000000408007986 */ /* 0x0011e2000c101d24 */
[----:B------:R-:W-:Y:S05]  /*aa60*/  BRA `(.L_x_5493) ;  /* 0x00000008006c7947 */ /* 0x000fea0003800000 */
.L_x_5501:
        /* <DEDUP_REMOVED lines=21> */
.L_x_5506:
[----:B------:R-:W-:Y:S05]  /*abc0*/  BSYNC B0 ;  /* 0x0000000000007941 */ /* 0x000fea0003800000 */
.L_x_5505:
[----:B------:R-:W-:-:S05]  /*abd0*/  LOP3.LUT R5, R0, R5, RZ, 0xfc, !PT ;  /* 0x0000000500057212 */ /* 0x000fca00078efcff */
[----:B------:R0:W-:Y:S01]  /*abe0*/  STG.E.U8 desc[UR36][R8.64], R5 ;  /* 0x0000000508007986 */ /* 0x0001e2000c101124 */
[----:B------:R-:W-:Y:S05]  /*abf0*/  BRA `(.L_x_5493) ;  /* 0x0000000800087947 */ /* 0x000fea0003800000 */
.L_x_5504:
        /* <DEDUP_REMOVED lines=13> */
.L_x_5508:
[----:B------:R-:W-:Y:S01]  /*acd0*/  IMAD.MOV.U32 R0, RZ, RZ, 0x7f ;  /* 0x0000007fff007424 */ /* 0x000fe200078e00ff */
[----:B------:R-:W-:-:S04]  /*ace0*/  ISETP.GT.U32.AND P0, PT, R3, 0x7f800000, PT ;  /* 0x7f8000000300780c */ /* 0x000fc80003f04070 */
[----:B------:R-:W-:-:S09]  /*acf0*/  SEL R0, R0, 0x7c, P0 ;  /* 0x0000007c00007807 */ /* 0x000fd20000000000 */
.L_x_5509:
[----:B------:R-:W-:Y:S05]  /*ad00*/  BSYNC B0 ;  /* 0x0000000000007941 */ /* 0x000fea0003800000 */
.L_x_5507:
[----:B------:R-:W-:-:S04]  /*ad10*/  LOP3.LUT R3, R17, 0x80000000, RZ, 0xc0, !PT ;  /* 0x8000000011037812 */ /* 0x000fc800078ec0ff */
[----:B------:R-:W-:-:S04]  /*ad20*/  SHF.R.U32.HI R3, RZ, 0x18, R3 ;  /* 0x00000018ff037819 */ /* 0x000fc80000011603 */
[----:B------:R-:W-:-:S05]  /*ad30*/  LOP3.LUT R3, R0, R3, RZ, 0xfc, !PT ;  /* 0x0000000300037212 */ /* 0x000fca00078efcff */
[----:B------:R0:W-:Y:S01]  /*ad40*/  STG.E.U8 desc[UR36][R8.64], R3 ;  /* 0x0000000308007986 */ /* 0x0001e2000c101124 */
[----:B------:R-:W-:Y:S05]  /*ad50*/  BRA `(.L_x_5493) ;  /* 0x0000000400b07947 */ /* 0x000fea0003800000 */
.L_x_5503:
[----:B------:R0:W-:Y:S01]  /*ad60*/  STG.E.U16 desc[UR36][R8.64], R17 ;  /* 0x0000001108007986 */ /* 0x0001e2000c101524 */
[----:B------:R-:W-:Y:S05]  /*ad70*/  BRA `(.L_x_5493) ;  /* 0x0000000400a87947 */ /* 0x000fea0003800000 */
.L_x_5500:
        /* <DEDUP_REMOVED lines=8> */
[----:B------:R-:W-:-:S06]  /*ae00*/  IMAD.U32 R3, R17, 0x10000, RZ ;  /* 0x0001000011037824 */ /* 0x000fcc00078e00ff */
[----:B------:R-:W0:Y:S02]  /*ae10*/  F2I.FTZ.U32.TRUNC.NTZ R3, R3 ;  /* 0x0000000300037305 */ /* 0x000e24000021f000 */
[----:B0-----:R0:W-:Y:S01]  /*ae20*/  STG.E.U16 desc[UR36][R8.64], R3 ;  /* 0x0000000308007986 */ /* 0x0011e2000c101524 */
[----:B------:R-:W-:Y:S05]  /*ae30*/  BRA `(.L_x_5493) ;  /* 0x0000000400787947 */ /* 0x000fea0003800000 */
.L_x_5512:
        /* <DEDUP_REMOVED lines=17> */
.L_x_5515:
[----:B------:R-:W-:-:S04]  /*af50*/  LOP3.LUT R3, R17, 0x80000000, RZ, 0xc0, !PT ;  /* 0x8000000011037812 */ /* 0x000fc800078ec0ff */
[----:B------:R-:W-:-:S04]  /*af60*/  SHF.R.U32.HI R3, RZ, 0x18, R3 ;  /* 0x00000018ff037819 */ /* 0x000fc80000011603 */
[----:B------:R-:W-:-:S04]  /*af70*/  LOP3.LUT R0, R0, R3, RZ, 0xfc, !PT ;  /* 0x0000000300007212 */ /* 0x000fc800078efcff */
[----:B------:R-:W-:-:S07]  /*af80*/  PRMT R4, R0, 0x7610, R4 ;  /* 0x0000761000047816 */ /* 0x000fce0000000004 */
.L_x_5514:
[----:B------:R-:W-:Y:S05]  /*af90*/  BSYNC B0 ;  /* 0x0000000000007941 */ /* 0x000fea0003800000 */
.L_x_5513:
[----:B------:R0:W-:Y:S01]  /*afa0*/  STG.E.U8 desc[UR36][R8.64], R4 ;  /* 0x0000000408007986 */ /* 0x0001e2000c101124 */
[----:B------:R-:W-:Y:S05]  /*afb0*/  BRA `(.L_x_5493) ;  /* 0x0000000400187947 */ /* 0x000fea0003800000 */
.L_x_5511:
        /* <DEDUP_REMOVED lines=17> */
.L_x_5518:
[----:B------:R-:W-:-:S04]  /*b0d0*/  LOP3.LUT R3, R17, 0x80000000, RZ, 0xc0, !PT ;  /* 0x8000000011037812 */ /* 0x000fc800078ec0ff */
[----:B------:R-:W-:-:S04]  /*b0e0*/  SHF.R.U32.HI R3, RZ, 0x18, R3 ;  /* 0x00000018ff037819 */ /* 0x000fc80000011603 */
[----:B------:R-:W-:-:S04]  /*b0f0*/  LOP3.LUT R0, R0, R3, RZ, 0xfc, !PT ;  /* 0x0000000300007212 */ /* 0x000fc800078efcff */
[----:B------:R-:W-:-:S07]  /*b100*/  PRMT R4, R0, 0x7610, R4 ;  /* 0x0000761000047816 */ /* 0x000fce0000000004 */
.L_x_5517:
[----:B------:R-:W-:Y:S05]  /*b110*/  BSYNC B0 ;  /* 0x0000000000007941 */ /* 0x000fea0003800000 */
.L_x_5516:
[----:B------:R0:W-:Y:S01]  /*b120*/  STG.E.U8 desc[UR36][R8.64], R4 ;  /* 0x0000000408007986 */ /* 0x0001e2000c101124 */
[----:B------:R-:W-:Y:S05]  /*b130*/  BRA `(.L_x_5493) ;  /* 0x0000000000b87947 */ /* 0x000fea0003800000 */
.L_x_5510:
[----:B------:R-:W-:-:S13]  /*b140*/  ISETP.NE.AND P0, PT, R0, 0x1c, PT ;  /* 0x0000001c0000780c */ /* 0x000fda0003f05270 */
[----:B------:R-:W-:Y:S05]  /*b150*/  @!P0 BRA `(.L_x_5519) ;  /* 0x0000000000a48947 */ /* 0x000fea0003800000 */
[----:B------:R-:W-:-:S13]  /*b160*/  ISETP.NE.AND P0, PT, R0, 0x1d, PT ;  /* 0x0000001d0000780c */ /* 0x000fda0003f05270 */
[----:B------:R-:W-:Y:S05]  /*b170*/  @!P0 BRA `(.L_x_5520) ;  /* 0x00000000008c8947 */ /* 0x000fea0003800000 */
[----:B------:R-:W-:-:S13]  /*b180*/  ISETP.NE.AND P0, PT, R0, 0x2c, PT ;  /* 0x0000002c0000780c */ /* 0x000fda0003f05270 */
[----:B------:R-:W-:Y:S05]  /*b190*/  @P0 BRA `(.L_x_5492) ;  /* 0x0000000000400947 */ /* 0x000fea0003800000 */
[----:B------:R-:W-:-:S05]  /*b1a0*/  IMAD.U32 R4, R17, 0x10000, RZ ;  /* 0x0001000011047824 */ /* 0x000fca00078e00ff */
        /* <DEDUP_REMOVED lines=15> */
.L_x_5492:
        /* <DEDUP_REMOVED lines=15> */
[----:B0---4-:R-:W-:Y:S05]  /*b390*/  CALL.ABS.NOINC R14 ;  /* 0x000000000e007343 */ /* 0x011fea0003c00000 */
.L_x_5521:
[----:B------:R-:W-:Y:S05]  /*b3a0*/  BRA `(.L_x_5493) ;  /* 0x00000000001c7947 */ /* 0x000fea0003800000 */
.L_x_5520:
[----:B------:R-:W-:-:S06]  /*b3b0*/  IMAD.U32 R4, R17, 0x10000, RZ ;  /* 0x0001000011047824 */ /* 0x000fcc00078e00ff */
[----:B------:R-:W0:Y:S02]  /*b3c0*/  F2I.U64.TRUNC R4, R4 ;  /* 0x0000000400047311 */ /* 0x000e24000020d800 */
[----:B0-----:R0:W-:Y:S01]  /*b3d0*/  STG.E.64 desc[UR36][R8.64], R4 ;  /* 0x0000000408007986 */ /* 0x0011e2000c101b24 */
[----:B------:R-:W-:Y:S05]  /*b3e0*/  BRA `(.L_x_5493) ;  /* 0x00000000000c7947 */ /* 0x000fea0003800000 */
.L_x_5519:
[----:B------:R-:W-:-:S06]  /*b3f0*/  IMAD.U32 R17, R17, 0x10000, RZ ;  /* 0x0001000011117824 */ /* 0x000fcc00078e00ff */
[----:B------:R-:W0:Y:S02]  /*b400*/  F2I.FTZ.U32.TRUNC.NTZ R17, R17 ;  /* 0x0000001100117305 */ /* 0x000e24000021f000 */
[----:B0-----:R0:W-:Y:S02]  /*b410*/  STG.E desc[UR36][R8.64], R17 ;  /* 0x0000001108007986 */ /* 0x0011e4000c101924 */
.L_x_5493:
[----:B------:R-:W-:-:S07]  /*b420*/  VIADD R23, R23, 0x80 ;  /* 0x0000008017177836 */ /* 0x000fce0000000000 */
.L_x_5453:
[----:B------:R-:W-:Y:S05]  /*b430*/  BSYNC B6 ;  /* 0x0000000000067941 */ /* 0x000fea0003800000 */
.L_x_5452:
[----:B------:R-:W-:-:S13]  /*b440*/  ISETP.GE.AND P0, PT, R23, R16, PT ;  /* 0x000000101700720c */ /* 0x000fda0003f06270 */
[----:B------:R-:W-:Y:S05]  /*b450*/  @P0 EXIT ;  /* 0x000000000000094d */ /* 0x000fea0003800000 */
[----:B012---:R-:W0:Y:S01]  /*b460*/  LDC.64 R4, c[0x0][0x228] ;  /* 0x00008a00ff047b82 */ /* 0x007e220000000a00 */
[----:B---3--:R-:W-:Y:S01]  /*b470*/  PRMT R0, R18, 0x9910, RZ ;  /* 0x0000991012007816 */ /* 0x008fe200000000ff */
        /* <DEDUP_REMOVED lines=15> */
[----:B----4-:R-:W-:-:S06]  /*b570*/  IMAD.U32 R19, R19, 0x10000, RZ ;  /* 0x0001000013137824 */ /* 0x010fcc00078e00ff */
[----:B------:R-:W0:Y:S02]  /*b580*/  F2I.FTZ.TRUNC.NTZ R19, R19 ;  /* 0x0000001300137305 */ /* 0x000e24000021f100 */
[----:B0-----:R-:W-:Y:S01]  /*b590*/  STG.E.U8 desc[UR36][R2.64], R19 ;  /* 0x0000001302007986 */ /* 0x001fe2000c101124 */
[----:B------:R-:W-:Y:S05]  /*b5a0*/  EXIT ;  /* 0x000000000000794d */ /* 0x000fea0003800000 */
.L_x_5525:
[----:B----4-:R-:W-:-:S06]  /*b5b0*/  IMAD.U32 R5, R19, 0x10000, RZ ;  /* 0x0001000013057824 */ /* 0x010fcc00078e00ff */
[----:B------:R-:W0:Y:S02]  /*b5c0*/  F2I.S64.TRUNC R4, R5 ;  /* 0x0000000500047311 */ /* 0x000e24000020d900 */
[----:B0-----:R-:W-:Y:S01]  /*b5d0*/  STG.E.U8 desc[UR36][R2.64], R4 ;  /* 0x0000000402007986 */ /* 0x001fe2000c101124 */
[----:B------:R-:W-:Y:S05]  /*b5e0*/  EXIT ;  /* 0x000000000000794d */ /* 0x000fea0003800000 */
.L_x_5524:
[----:B------:R-:W-:-:S13]  /*b5f0*/  ISETP.NE.AND P0, PT, R0, 0x2, PT ;  /* 0x000000020000780c */ /* 0x000fda0003f05270 */
[----:B------:R-:W-:Y:S05]  /*b600*/  @!P0 BRA `(.L_x_5527) ;  /* 0x0000000000308947 */ /* 0x000fea0003800000 */
[----:B------:R-:W-:-:S13]  /*b610*/  ISETP.NE.AND P0, PT, R0, 0x3, PT ;  /* 0x000000030000780c */ /* 0x000fda0003f05270 */
[----:B------:R-:W-:Y:S05]  /*b620*/  @!P0 BRA `(.L_x_5528) ;  /* 0x0000000000188947 */ /* 0x000fea0003800000 */
[----:B------:R-:W-:-:S13]  /*b630*/  ISETP.NE.AND P0, PT, R0, 0x4, PT ;  /* 0x000000040000780c */ /* 0x000fda0003f05270 */
[----:B------:R-:W-:Y:S05]  /*b640*/  @P0 BRA `(.L_x_5526) ;  /* 0x0000000c000c0947 */ /* 0x000fea0003800000 */
[----:B----4-:R-:W-:-:S06]  /*b650*/  IMAD.U32 R4, R19, 0x10000, RZ ;  /* 0x0001000013047824 */ /* 0x010fcc00078e00ff */
[----:B------:R-:W0:Y:S02]  /*b660*/  F2I.S64.TRUNC R4, R4 ;  /* 0x0000000400047311 */ /* 0x000e24000020d900 */
[----:B0-----:R-:W-:Y:S01]  /*b670*/  STG.E.64 desc[UR36][R2.64], R4 ;  /* 0x0000000402007986 */ /* 0x001fe2000c101b24 */
[----:B------:R-:W-:Y:S05]  /*b680*/  EXIT ;  /* 0x000000000000794d */ /* 0x000fea0003800000 */
.L_x_5528:
[----:B----4-:R-:W-:-:S06]  /*b690*/  IMAD.U32 R19, R19, 0x10000, RZ ;  /* 0x0001000013137824 */ /* 0x010fcc00078e00ff */
[----:B------:R-:W0:Y:S02]  /*b6a0*/  F2I.FTZ.TRUNC.NTZ R19, R19 ;  /* 0x0000001300137305 */ /* 0x000e24000021f100 */
[----:B0-----:R-:W-:Y:S01]  /*b6b0*/  STG.E desc[UR36][R2.64], R19 ;  /* 0x0000001302007986 */ /* 0x001fe2000c101924 */
[----:B------:R-:W-:Y:S05]  /*b6c0*/  EXIT ;  /* 0x000000000000794d */ /* 0x000fea0003800000 */
.L_x_5527:
[----:B----4-:R-:W-:-:S06]  /*b6d0*/  IMAD.U32 R19, R19, 0x10000, RZ ;  /* 0x0001000013137824 */ /* 0x010fcc00078e00ff */
[----:B------:R-:W0:Y:S02]  /*b6e0*/  F2I.FTZ.TRUNC.NTZ R19, R19 ;  /* 0x0000001300137305 */ /* 0x000e24000021f100 */
[----:B0-----:R-:W-:Y:S01]  /*b6f0*/  STG.E.U16 desc[UR36][R2.64], R19 ;  /* 0x0000001302007986 */ /* 0x001fe2000c101524 */
[----:B------:R-:W-:Y:S05]  /*b700*/  EXIT ;  /* 0x000000000000794d */ /* 0x000fea0003800000 */
.L_x_5523:
[----:B------:R-:W-:-:S13]  /*b710*/  ISETP.GT.AND P0, PT, R0, 0x6, PT ;  /* 0x000000060000780c */ /* 0x000fda0003f04270 */
[----:B------:R-:W-:Y:S05]  /*b720*/  @P0 BRA `(.L_x_5529) ;  /* 0x00000000002c0947 */ /* 0x000fea0003800000 */
[----:B------:R-:W-:-:S13]  /*b730*/  ISETP.NE.AND P0, PT, R0, 0x5, PT ;  /* 0x000000050000780c */ /* 0x000fda0003f05270 */
[----:B------:R-:W-:Y:S05]  /*b740*/  @!P0 BRA `(.L_x_5530) ;  /* 0x0000000000148947 */ /* 0x000fea0003800000 */
[----:B------:R-:W-:-:S13]  /*b750*/  ISETP.NE.AND P0, PT, R0, 0x6, PT ;  /* 0x000000060000780c */ /* 0x000fda0003f05270 */
[----:B------:R-:W-:Y:S05]  /*b760*/  @P0 BRA `(.L_x_5526) ;  /* 0x0000000800c40947 */ /* 0x000fea0003800000 */
[----:B----4-:R-:W-:-:S05]  /*b770*/  IMAD.U32 R19, R19, 0x10000, RZ ;  /* 0x0001000013137824 */ /* 0x010fca00078e00ff */
[----:B------:R-:W-:Y:S01]  /*b780*/  STG.E desc[UR36][R2.64], R19 ;  /* 0x0000001302007986 */ /* 0x000fe2000c101924 */
[----:B------:R-:W-:Y:S05]  /*b790*/  EXIT ;  /* 0x000000000000794d */ /* 0x000fea0003800000 */
.L_x_5530:
[----:B----4-:R-:W-:-:S05]  /*b7a0*/  IMAD.U32 R0, R19, 0x10000, RZ ;  /* 0x0001000013007824 */ /* 0x010fca00078e00ff */
[----:B------:R-:W-:-:S05]  /*b7b0*/  F2FP.F16.F32.PACK_AB R0, RZ, R0 ;  /* 0x00000000ff00723e */ /* 0x000fca00000000ff */
[----:B------:R-:W-:Y:S01]  /*b7c0*/  STG.E.U16 desc[UR36][R2.64], R0 ;  /* 0x0000000002007986 */ /* 0x000fe2000c101524 */
[----:B------:R-:W-:Y:S05]  /*b7d0*/  EXIT ;  /* 0x000000000000794d */ /* 0x000fea0003800000 */
.L_x_5529:
[----:B------:R-:W-:-:S13]  /*b7e0*/  ISETP.NE.AND P0, PT, R0, 0x7, PT ;  /* 0x000000070000780c */ /* 0x000fda0003f05270 */
[----:B------:R-:W-:Y:S05]  /*b7f0*/  @!P0 BRA `(.L_x_5531) ;  /* 0x0000000000348947 */ /* 0x000fea0003800000 */
[----:B------:R-:W-:-:S13]  /*b800*/  ISETP.NE.AND P0, PT, R0, 0x8, PT ;  /* 0x000000080000780c */ /* 0x000fda0003f05270 */
[----:B------:R-:W-:Y:S05]  /*b810*/  @!P0 BRA `(.L_x_5532) ;  /* 0x0000000000188947 */ /* 0x000fea0003800000 */
[----:B------:R-:W-:-:S13]  /*b820*/  ISETP.NE.AND P0, PT, R0, 0x9, PT ;  /* 0x000000090000780c */ /* 0x000fda0003f05270 */
[----:B------:R-:W-:Y:S05]  /*b830*/  @P0 BRA `(.L_x_5526) ;  /* 0x0000000800900947 */ /* 0x000fea0003800000 */
[----:B----4-:R-:W-:Y:S02]  /*b840*/  IMAD.U32 R4, R19, 0x10000, RZ ;  /* 0x0001000013047824 */ /* 0x010fe400078e00ff */
[----:B------:R-:W-:-:S05]  /*b850*/  IMAD.MOV.U32 R5, RZ, RZ, RZ ;  /* 0x000000ffff057224 */ /* 0x000fca00078e00ff */
[----:B------:R-:W-:Y:S01]  /*b860*/  STG.E.64 desc[UR36][R2.64], R4 ;  /* 0x0000000402007986 */ /* 0x000fe2000c101b24 */
[----:B------:R-:W-:Y:S05]  /*b870*/  EXIT ;  /* 0x000000000000794d */ /* 0x000fea0003800000 */
.L_x_5532:
[----:B----4-:R-:W-:-:S05]  /*b880*/  IMAD.U32 R19, R19, 0x10000, RZ ;  /* 0x0001000013137824 */ /* 0x010fca00078e00ff */
[----:B------:R-:W-:-:S04]  /*b890*/  F2FP.F16.F32.PACK_AB R5, RZ, R19 ;  /* 0x00000013ff05723e */ /* 0x000fc800000000ff */
[----:B------:R-:W-:-:S05]  /*b8a0*/  PRMT R5, R5, 0x5410, RZ ;  /* 0x0000541005057816 */ /* 0x000fca00000000ff */
[----:B------:R-:W-:Y:S01]  /*b8b0*/  STG.E desc[UR36][R2.64], R5 ;  /* 0x0000000502007986 */ /* 0x000fe2000c101924 */
[----:B------:R-:W-:Y:S05]  /*b8c0*/  EXIT ;  /* 0x000000000000794d */ /* 0x000fea0003800000 */
.L_x_5531:
[----:B----4-:R-:W-:-:S04]  /*b8d0*/  IMAD.U32 R4, R19, 0x10000, RZ ;  /* 0x0001000013047824 */ /* 0x010fc800078e00ff */
[----:B------:R-:W-:-:S06]  /*b8e0*/  FMUL.FTZ R4, R4, 1 ;  /* 0x3f80000004047820 */ /* 0x000fcc0000410000 */
[----:B------:R-:W0:Y:S02]  /*b8f0*/  F2F.F64.F32 R4, R4 ;  /* 0x0000000400047310 */ /* 0x000e240000201800 */
[----:B0-----:R-:W-:Y:S01]  /*b900*/  STG.E.64 desc[UR36][R2.64], R4 ;  /* 0x0000000402007986 */ /* 0x001fe2000c101b24 */
[----:B------:R-:W-:Y:S05]  /*b910*/  EXIT ;  /* 0x000000000000794d */ /* 0x000fea0003800000 */
.L_x_5522:
        /* <DEDUP_REMOVED lines=8> */
[----:B----4-:R-:W-:-:S05]  /*b9a0*/  IMAD.U32 R19, R19, 0x10000, RZ ;  /* 0x0001000013137824 */ /* 0x010fca00078e00ff */
[----:B------:R-:W-:-:S04]  /*b9b0*/  FSETP.NEU.FTZ.AND P0, PT, R19, RZ, PT ;  /* 0x000000ff1300720b */ /* 0x000fc80003f1d000 */
[----:B------:R-:W-:-:S05]  /*b9c0*/  SEL R5, RZ, 0x1, !P0 ;  /* 0x00000001ff057807 */ /* 0x000fca0004000000 */
[----:B------:R-:W-:Y:S01]  /*b9d0*/  STG.E.U8 desc[UR36][R2.64], R5 ;  /* 0x0000000502007986 */ /* 0x000fe2000c101124 */
[----:B------:R-:W-:Y:S05]  /*b9e0*/  EXIT ;  /* 0x000000000000794d */ /* 0x000fea0003800000 */
.L_x_5535:
[----:B----4-:R-:W-:Y:S01]  /*b9f0*/  IMAD.U32 R19, R19, 0x10000, RZ ;  /* 0x0001000013137824 */ /* 0x010fe200078e00ff */
[----:B------:R-:W-:-:S03]  /*ba00*/  CS2R R6, SRZ ;  /* 0x0000000000067805 */ /* 0x000fc6000001ff00 */
[----:B------:R-:W-:-:S06]  /*ba10*/  FMUL.FTZ R4, R19, 1 ;  /* 0x3f80000013047820 */ /* 0x000fcc0000410000 */
[----:B------:R-:W0:Y:S02]  /*ba20*/  F2F.F64.F32 R4, R4 ;  /* 0x0000000400047310 */ /* 0x000e240000201800 */
[----:B0-----:R-:W-:Y:S01]  /*ba30*/  STG.E.128 desc[UR36][R2.64], R4 ;  /* 0x0000000402007986 */ /* 0x001fe2000c101d24 */
[----:B------:R-:W-:Y:S05]  /*ba40*/  EXIT ;  /* 0x000000000000794d */ /* 0x000fea0003800000 */
.L_x_5534:
[----:B------:R-:W-:-:S13]  /*ba50*/  ISETP.NE.AND P0, PT, R0, 0xf, PT ;  /* 0x0000000f0000780c */ /* 0x000fda0003f05270 */
[----:B------:R-:W-:Y:S05]  /*ba60*/  @!P0 BRA `(.L_x_5536) ;  /* 0x0000000000b48947 */ /* 0x000fea0003800000 */
[----:B------:R-:W-:-:S13]  /*ba70*/  ISETP.NE.AND P0, PT, R0, 0x17, PT ;  /* 0x000000170000780c */ /* 0x000fda0003f05270 */
[----:B------:R-:W-:Y:S05]  /*ba80*/  @!P0 BRA `(.L_x_5537) ;  /* 0x0000000000548947 */ /* 0x000fea0003800000 */
[----:B------:R-:W-:-:S13]  /*ba90*/  ISETP.NE.AND P0, PT, R0, 0x18, PT ;  /* 0x000000180000780c */ /* 0x000fda0003f05270 */
[----:B------:R-:W-:Y:S05]  /*baa0*/  @P0 BRA `(.L_x_5526) ;  /* 0x0000000400f40947 */ /* 0x000fea0003800000 */
[----:B----4-:R-:W-:Y:S01]  /*bab0*/  IMAD.U32 R19, R19, 0x10000, RZ ;  /* 0x0001000013137824 */ /* 0x010fe200078e00ff */
        /* <DEDUP_REMOVED lines=14> */
.L_x_5539:
[----:B------:R-:W-:Y:S05]  /*bba0*/  BSYNC B0 ;  /* 0x0000000000007941 */ /* 0x000fea0003800000 */
.L_x_5538:
[----:B------:R-:W-:-:S05]  /*bbb0*/  LOP3.LUT R5, R0, R5, RZ, 0xfc, !PT ;  /* 0x0000000500057212 */ /* 0x000fca00078efcff */
[----:B------:R-:W-:Y:S01]  /*bbc0*/  STG.E.U8 desc[UR36][R2.64], R5 ;  /* 0x0000000502007986 */ /* 0x000fe2000c101124 */
[----:B------:R-:W-:Y:S05]  /*bbd0*/  EXIT ;  /* 0x000000000000794d */ /* 0x000fea0003800000 */
.L_x_5537:
[----:B----4-:R-:W-:Y:S01]  /*bbe0*/  IMAD.U32 R19, R19, 0x10000, RZ ;  /* 0x0001000013137824 */ /* 0x010fe200078e00ff */
        /* <DEDUP_REMOVED lines=12> */
.L_x_5541:
[----:B------:R-:W-:Y:S01]  /*bcb0*/  IMAD.MOV.U32 R0, RZ, RZ, 0x7f ;  /* 0x0000007fff007424 */ /* 0x000fe200078e00ff */
[----:B------:R-:W-:-:S04]  /*bcc0*/  ISETP.GT.U32.AND P0, PT, R4, 0x7f800000, PT ;  /* 0x7f8000000400780c */ /* 0x000fc80003f04070 */
[----:B------:R-:W-:-:S09]  /*bcd0*/  SEL R0, R0, 0x7c, P0 ;  /* 0x0000007c00007807 */ /* 0x000fd20000000000 */
.L_x_5542:
[----:B------:R-:W-:Y:S05]  /*bce0*/  BSYNC B0 ;  /* 0x0000000000007941 */ /* 0x000fea0003800000 */
.L_x_5540:
[----:B------:R-:W-:-:S04]  /*bcf0*/  LOP3.LUT R4, R19, 0x80000000, RZ, 0xc0, !PT ;  /* 0x8000000013047812 */ /* 0x000fc800078ec0ff */
[----:B------:R-:W-:-:S04]  /*bd00*/  SHF.R.U32.HI R5, RZ, 0x18, R4 ;  /* 0x00000018ff057819 */ /* 0x000fc80000011604 */
[----:B------:R-:W-:-:S05]  /*bd10*/  LOP3.LUT R5, R0, R5, RZ, 0xfc, !PT ;  /* 0x0000000500057212 */ /* 0x000fca00078efcff */
[----:B------:R-:W-:Y:S01]  /*bd20*/  STG.E.U8 desc[UR36][R2.64], R5 ;  /* 0x0000000502007986 */ /* 0x000fe2000c101124 */
[----:B------:R-:W-:Y:S05]  /*bd30*/  EXIT ;  /* 0x000000000000794d */ /* 0x000fea0003800000 */
.L_x_5536:
[----:B----4-:R-:W-:Y:S01]  /*bd40*/  STG.E.U16 desc[UR36][R2.64], R19 ;  /* 0x0000001302007986 */ /* 0x010fe2000c101524 */
[----:B------:R-:W-:Y:S05]  /*bd50*/  EXIT ;  /* 0x000000000000794d */ /* 0x000fea0003800000 */
.L_x_5533:
        /* <DEDUP_REMOVED lines=8> */
[----:B----4-:R-:W-:-:S06]  /*bde0*/  IMAD.U32 R5, R19, 0x10000, RZ ;  /* 0x0001000013057824 */ /* 0x010fcc00078e00ff */
[----:B------:R-:W0:Y:S02]  /*bdf0*/  F2I.FTZ.U32.TRUNC.NTZ R5, R5 ;  /* 0x0000000500057305 */ /* 0x000e24000021f000 */
[----:B0-----:R-:W-:Y:S01]  /*be00*/  STG.E.U16 desc[UR36][R2.64], R5 ;  /* 0x0000000502007986 */ /* 0x001fe2000c101524 */
[----:B------:R-:W-:Y:S05]  /*be10*/  EXIT ;  /* 0x000000000000794d */ /* 0x000fea0003800000 */
.L_x_5545:
[----:B----4-:R-:W-:Y:S01]  /*be20*/  IMAD.U32 R19, R19, 0x10000, RZ ;  /* 0x0001000013137824 */ /* 0x010fe200078e00ff */
        /* <DEDUP_REMOVED lines=12> */
[----:B------:R-:W-:-:S05]  /*bef0*/  FADD.FTZ R0, R5, 8192 ;  /* 0x4600000005007421 */ /* 0x000fca0000010000 */
[----:B------:R-:W-:Y:S02]  /*bf00*/  LOP3.LUT P0, R4, R0, 0xff, RZ, 0xc0, !PT ;  /* 0x000000ff00047812 */ /* 0x000fe4000780c0ff */
[----:B------:R-:W-:-:S11]  /*bf10*/  PRMT R0, RZ, 0x7610, R0 ;  /* 0x00007610ff007816 */ /* 0x000fd60000000000 */
[----:B------:R-:W-:Y:S05]  /*bf20*/  @!P0 BRA `(.L_x_5547) ;  /* 0x0000000000108947 */ /* 0x000fea0003800000 */
.L_x_5548:
[----:B------:R-:W-:-:S04]  /*bf30*/  LOP3.LUT R0, R19, 0x80000000, RZ, 0xc0, !PT ;  /* 0x8000000013007812 */ /* 0x000fc800078ec0ff */
[----:B------:R-:W-:-:S04]  /*bf40*/  SHF.R.U32.HI R5, RZ, 0x18, R0 ;  /* 0x00000018ff057819 */ /* 0x000fc80000011600 */
[----:B------:R-:W-:-:S04]  /*bf50*/  LOP3.LUT R4, R4, R5, RZ, 0xfc, !PT ;  /* 0x0000000504047212 */ /* 0x000fc800078efcff */
[----:B------:R-:W-:-:S07]  /*bf60*/  PRMT R0, R4, 0x7610, R0 ;  /* 0x0000761004007816 */ /* 0x000fce0000000000 */
.L_x_5547:
[----:B------:R-:W-:Y:S05]  /*bf70*/  BSYNC B0 ;  /* 0x0000000000007941 */ /* 0x000fea0003800000 */
.L_x_5546:
[----:B------:R-:W-:Y:S01]  /*bf80*/  STG.E.U8 desc[UR36][R2.64], R0 ;  /* 0x0000000002007986 */ /* 0x000fe2000c101124 */
[----:B------:R-:W-:Y:S05]  /*bf90*/  EXIT ;  /* 0x000000000000794d */ /* 0x000fea0003800000 */
.L_x_5544:
        /* <DEDUP_REMOVED lines=17> */
.L_x_5551:
[----:B------:R-:W-:-:S04]  /*c0b0*/  LOP3.LUT R0, R19, 0x80000000, RZ, 0xc0, !PT ;  /* 0x8000000013007812 */ /* 0x000fc800078ec0ff */
[----:B------:R-:W-:-:S04]  /*c0c0*/  SHF.R.U32.HI R5, RZ, 0x18, R0 ;  /* 0x00000018ff057819 */ /* 0x000fc80000011600 */
[----:B------:R-:W-:-:S04]  /*c0d0*/  LOP3.LUT R4, R4, R5, RZ, 0xfc, !PT ;  /* 0x0000000504047212 */ /* 0x000fc800078efcff */
[----:B------:R-:W-:-:S07]  /*c0e0*/  PRMT R0, R4, 0x7610, R0 ;  /* 0x0000761004007816 */ /* 0x000fce0000000000 */
.L_x_5550:
[----:B------:R-:W-:Y:S05]  /*c0f0*/  BSYNC B0 ;  /* 0x0000000000007941 */ /* 0x000fea0003800000 */
.L_x_5549:
[----:B------:R-:W-:Y:S01]  /*c100*/  STG.E.U8 desc[UR36][R2.64], R0 ;  /* 0x0000000002007986 */ /* 0x000fe2000c101124 */
[----:B------:R-:W-:Y:S05]  /*c110*/  EXIT ;  /* 0x000000000000794d */ /* 0x000fea0003800000 */
.L_x_5543:
[----:B------:R-:W-:-:S13]  /*c120*/  ISETP.NE.AND P0, PT, R0, 0x1c, PT ;  /* 0x0000001c0000780c */ /* 0x000fda0003f05270 */
[----:B------:R-:W-:Y:S05]  /*c130*/  @!P0 BRA `(.L_x_5552) ;  /* 0x0000000000a48947 */ /* 0x000fea0003800000 */
[----:B------:R-:W-:-:S13]  /*c140*/  ISETP.NE.AND P0, PT, R0, 0x1d, PT ;  /* 0x0000001d0000780c */ /* 0x000fda0003f05270 */
[----:B------:R-:W-:Y:S05]  /*c150*/  @!P0 BRA `(.L_x_5553) ;  /* 0x00000000008c8947 */ /* 0x000fea0003800000 */
[----:B------:R-:W-:-:S13]  /*c160*/  ISETP.NE.AND P0, PT, R0, 0x2c, PT ;  /* 0x0000002c0000780c */ /* 0x000fda0003f05270 */
[----:B------:R-:W-:Y:S05]  /*c170*/  @P0 BRA `(.L_x_5526) ;  /* 0x0000000000400947 */ /* 0x000fea0003800000 */
[----:B----4-:R-:W-:Y:S02]  /*c180*/  IMAD.U32 R19, R19, 0x10000, RZ ;  /* 0x0001000013137824 */ /* 0x010fe400078e00ff */
[----:B------:R-:W-:-:S03]  /*c190*/  IMAD.MOV.U32 R5, RZ, RZ, 0xff ;  /* 0x000000ffff057424 */ /* 0x000fc600078e00ff */
[----:B------:R-:W-:-:S04]  /*c1a0*/  SHF.R.U32.HI R6, RZ, 0x17, R19 ;  /* 0x00000017ff067819 */ /* 0x000fc80000011613 */
        /* <DEDUP_REMOVED lines=13> */
.L_x_5526:
[----:B------:R-:W-:Y:S01]  /*c280*/  MOV R0, 0x180 ;  /* 0x0000018000007802 */ /* 0x000fe20000000f00 */
[----:B------:R-:W-:Y:S01]  /*c290*/  ULDC.64 UR4, c[0x4][0x170] ;  /* 0x01005c0000047ab9 */ /* 0x000fe20000000a00 */
[----:B------:R-:W-:Y:S01]  /*c2a0*/  ULDC.64 UR6, c[0x4][0x80] ;  /* 0x0100200000067ab9 */ /* 0x000fe20000000a00 */
[----:B------:R-:W-:Y:S01]  /*c2b0*/  IMAD.U32 R4, RZ, RZ, UR4 ;  /* 0x00000004ff047e24 */ /* 0x000fe2000f8e00ff */
[----:B------:R0:W1:Y:S01]  /*c2c0*/  LDC.64 R2, c[0x4][R0] ;  /* 0x0100000000027b82 */ /* 0x0000620000000a00 */
        /* <DEDUP_REMOVED lines=10> */
[----:B-1--4-:R-:W-:Y:S05]  /*c370*/  CALL.ABS.NOINC R2 ;  /* 0x0000000002007343 */ /* 0x012fea0003c00000 */
.L_x_5554:
[----:B------:R-:W-:Y:S05]  /*c380*/  EXIT ;  /* 0x000000000000794d */ /* 0x000fea0003800000 */
.L_x_5553:
[----:B----4-:R-:W-:-:S06]  /*c390*/  IMAD.U32 R4, R19, 0x10000, RZ ;  /* 0x0001000013047824 */ /* 0x010fcc00078e00ff */
[----:B------:R-:W0:Y:S02]  /*c3a0*/  F2I.U64.TRUNC R4, R4 ;  /* 0x0000000400047311 */ /* 0x000e24000020d800 */
[----:B0-----:R-:W-:Y:S01]  /*c3b0*/  STG.E.64 desc[UR36][R2.64], R4 ;  /* 0x0000000402007986 */ /* 0x001fe2000c101b24 */
[----:B------:R-:W-:Y:S05]  /*c3c0*/  EXIT ;  /* 0x000000000000794d */ /* 0x000fea0003800000 */
.L_x_5552:
[----:B----4-:R-:W-:-:S06]  /*c3d0*/  IMAD.U32 R19, R19, 0x10000, RZ ;  /* 0x0001000013137824 */ /* 0x010fcc00078e00ff */
[----:B------:R-:W0:Y:S02]  /*c3e0*/  F2I.FTZ.U32.TRUNC.NTZ R19, R19 ;  /* 0x0000001300137305 */ /* 0x000e24000021f000 */
[----:B0-----:R-:W-:Y:S01]  /*c3f0*/  STG.E desc[UR36][R2.64], R19 ;  /* 0x0000001302007986 */ /* 0x001fe2000c101924 */
[----:B------:R-:W-:Y:S05]  /*c400*/  EXIT ;  /* 0x000000000000794d */ /* 0x000fea0003800000 */
.L_x_5555:
        /* <DEDUP_REMOVED lines=15> */
.L_x_11765:


//--------------------- .text._ZN2at6native18elementwise_kernelILi128ELi4EZNS0_22gpu_kernel_impl_nocastIZNS0_43_GLOBAL__N__7cc8d1ed_10_Dropout_cu_0e96ed3819masked_scale_kernelIhN3c108BFloat16EfEEvRNS_6TensorERKS7_SA_T1_EUlS6_hE_EEvRNS_18TensorIteratorBaseERKT_EUliE_EEviSB_ --------------------------
	.section	.text._ZN2at6native18elementwise_kernelILi128ELi4EZNS0_22gpu_kernel_impl_nocastIZNS0_43_GLOBAL__N__7cc8d1ed_10_Dropout_cu_0e96ed3819masked_scale_kernelIhN3c108BFloat16EfEEvRNS_6TensorERKS7_SA_T1_EUlS6_hE_EEvRNS_18TensorIteratorBaseERKT_EUliE_EEviSB_,"ax",@progbits
	.align	128
        .global         _ZN2at6native18elementwise_kernelILi128ELi4EZNS0_22gpu_kernel_impl_nocastIZNS0_43_GLOBAL__N__7cc8d1ed_10_Dropout_cu_0e96ed3819masked_scale_kernelIhN3c108BFloat16EfEEvRNS_6TensorERKS7_SA_T1_EUlS6_hE_EEvRNS_18TensorIteratorBaseERKT_EUliE_EEviSB_
        .type           _ZN2at6native18elementwise_kernelILi128ELi4EZNS0_22gpu_kernel_impl_nocastIZNS0_43_GLOBAL__N__7cc8d1ed_10_Dropout_cu_0e96ed3819masked_scale_kernelIhN3c108BFloat16EfEEvRNS_6TensorERKS7_SA_T1_EUlS6_hE_EEvRNS_18TensorIteratorBaseERKT_EUliE_EEviSB_,@function
        .size           _ZN2at6native18elementwise_kernelILi128ELi4EZNS0_22gpu_kernel_impl_nocastIZNS0_43_GLOBAL__N__7cc8d1ed_10_Dropout_cu_0e96ed3819masked_scale_kernelIhN3c108BFloat16EfEEvRNS_6TensorERKS7_SA_T1_EUlS6_hE_EEvRNS_18TensorIteratorBaseERKT_EUliE_EEviSB_,(.L_x_11766 - _ZN2at6native18elementwise_kernelILi128ELi4EZNS0_22gpu_kernel_impl_nocastIZNS0_43_GLOBAL__N__7cc8d1ed_10_Dropout_cu_0e96ed3819masked_scale_kernelIhN3c108BFloat16EfEEvRNS_6TensorERKS7_SA_T1_EUlS6_hE_EEvRNS_18TensorIteratorBaseERKT_EUliE_EEviSB_)
        .other          _ZN2at6native18elementwise_kernelILi128ELi4EZNS0_22gpu_kernel_impl_nocastIZNS0_43_GLOBAL__N__7cc8d1ed_10_Dropout_cu_0e96ed3819masked_scale_kernelIhN3c108BFloat16EfEEvRNS_6TensorERKS7_SA_T1_EUlS6_hE_EEvRNS_18TensorIteratorBaseERKT_EUliE_EEviSB_,@"STO_CUDA_ENTRY STV_DEFAULT"
_ZN2at6native18elementwise_kernelILi128ELi4EZNS0_22gpu_kernel_impl_nocastIZNS0_43_GLOBAL__N__7cc8d1ed_10_Dropout_cu_0e96ed3819masked_scale_kernelIhN3c108BFloat16EfEEvRNS_6TensorERKS7_SA_T1_EUlS6_hE_EEvRNS_18TensorIteratorBaseERKT_EUliE_EEviSB_:
.text._ZN2at6native18elementwise_kernelILi128ELi4EZNS0_22gpu_kernel_impl_nocastIZNS0_43_GLOBAL__N__7cc8d1ed_10_Dropout_cu_0e96ed3819masked_scale_kernelIhN3c108BFloat16EfEEvRNS_6TensorERKS7_SA_T1_EUlS6_hE_EEvRNS_18TensorIteratorBaseERKT_EUliE_EEviSB_:
[----:B------:R-:W-:Y:S01]  /*0000*/  LDC R1, c[0x0][0x28] ;  /* 0x00000a00ff017b82 */ /* 0x000fe20000000800 */
[----:B------:R-:W0:Y:S01]  /*0010*/  S2R R3, SR_CTAID.X ;  /* 0x0000000000037919 */ /* 0x000e220000002500 */
[----:B------:R-:W-:Y:S01]  /*0020*/  ULDC UR6, c[0x0][0x210] ;  /* 0x0000840000067ab9 */ /* 0x000fe20000000800 */
[----:B------:R-:W-:Y:S01]  /*0030*/  ULDC.64 UR4, c[0x0][0x208] ;  /* 0x0000820000047ab9 */ /* 0x000fe20000000a00 */
[----:B------:R-:W-:Y:S01]  /*0040*/  BSSY B0, `(.L_x_5556) ;  /* 0x000017a000007945 */ /* 0x000fe20003800000 */
[----:B------:R-:W0:Y:S02]  /*0050*/  S2R R0, SR_TID.X ;  /* 0x0000000000007919 */ /* 0x000e240000002100 */
[----:B0-----:R-:W-:-:S04]  /*0060*/  LEA R3, R3, R0, 0x9 ;  /* 0x0000000003037211 */ /* 0x001fc800078e48ff */
[----:B------:R-:W-:-:S13]  /*0070*/  ISETP.GE.AND P0, PT, R3, UR6, PT ;  /* 0x0000000603007c0c */ /* 0x000fda000bf06270 */
[----:B------:R-:W-:Y:S05]  /*0080*/  @P0 BRA `(.L_x_5557) ;  /* 0x0000001400d40947 */ /* 0x000fea0003800000 */
[----:B------:R-:W0:Y:S01]  /*0090*/  LDC R10, c[0x0][0x218] ;  /* 0x00008600ff0a7b82 */ /* 0x000e220000000800 */
[----:B------:R-:W-:Y:S01]  /*00a0*/  HFMA2.MMA R0, -RZ, RZ, 0, 0 ;  /* 0x00000000ff007435 */ /* 0x000fe200000001ff */
[----:B------:R-:W-:Y:S01]  /*00b0*/  MOV R2, RZ ;  /* 0x000000ff00027202 */ /* 0x000fe20000000f00 */
[----:B------:R-:W-:Y:S01]  /*00c0*/  HFMA2.MMA R5, -RZ, RZ, 0, 0 ;  /* 0x00000000ff057435 */ /* 0x000fe200000001ff */
[----:B0-----:R-:W-:-:S13]  /*00d0*/  ISETP.NE.AND P0, PT, R10, RZ, PT ;  /* 0x000000ff0a00720c */ /* 0x001fda0003f05270 */
[----:B------:R-:W-:Y:S05]  /*00e0*/  @!P0 BRA `(.L_x_5558) ;  /* 0x0000001400708947 */ /* 0x000fea0003800000 */
[----:B------:R-:W-:Y:S01]  /*00f0*/  MOV R4, RZ ;  /* 0x000000ff00047202 */ /* 0x000fe20000000f00 */
[----:B------:R-:W-:Y:S01]  /*0100*/  ULDC.64 UR8, c[0x0][0x220] ;  /* 0x0000880000087ab9 */ /* 0x000fe20000000a00 */
[----:B------:R-:W-:Y:S01]  /*0110*/  MOV R5, R3 ;  /* 0x0000000300057202 */ /* 0x000fe20000000f00 */
[----:B------:R-:W-:Y:S01]  /*0120*/  ULDC UR7, c[0x0][0x21c] ;  /* 0x0000870000077ab9 */ /* 0x000fe20000000800 */
[----:B------:R-:W-:Y:S01]  /*0130*/  ISETP.NE.AND P0, PT, R10, 0x1, PT ;  /* 0x000000010a00780c */ /* 0x000fe20003f05270 */
[----:B------:R-:W-:-:S05]  /*0140*/  IMAD.HI.U32 R6, R3, UR8, R4 ;  /* 0x0000000803067c27 */ /* 0x000fca000f8e0004 */
[----:B------:R-:W-:Y:S01]  /*0150*/  SHF.R.U32.HI R7, RZ, UR9, R6 ;  /* 0x00000009ff077c19 */ /* 0x000fe20008011606 */
[----:B------:R-:W-:-:S03]  /*0160*/  ULDC.64 UR8, c[0x0][0x348] ;  /* 0x0000d20000087ab9 */ /* 0x000fc60000000a00 */
[----:B------:R-:W-:-:S05]  /*0170*/  IADD3 R0, -R7, RZ, RZ ;  /* 0x000000ff07007210 */ /* 0x000fca0007ffe1ff */
[----:B------:R-:W-:Y:S01]  /*0180*/  IMAD R0, R0, UR7, R3 ;  /* 0x0000000700007c24 */ /* 0x000fe2000f8e0203 */
[----:B------:R-:W-:-:S03]  /*0190*/  ULDC UR7, c[0x0][0x350] ;  /* 0x0000d40000077ab9 */ /* 0x000fc60000000800 */
[C---:B------:R-:W-:Y:S02]  /*01a0*/  IMAD R5, R0.reuse, UR8, RZ ;  /* 0x0000000800057c24 */ /* 0x040fe4000f8e02ff */
[C---:B------:R-:W-:Y:S02]  /*01b0*/  IMAD R2, R0.reuse, UR9, RZ ;  /* 0x0000000900027c24 */ /* 0x040fe4000f8e02ff */
[----:B------:R-:W-:Y:S01]  /*01c0*/  IMAD R0, R0, UR7, RZ ;  /* 0x0000000700007c24 */ /* 0x000fe2000f8e02ff */
[----:B------:R-:W-:Y:S06]  /*01d0*/  @!P0 BRA `(.L_x_5558) ;  /* 0x0000001400348947 */ /* 0x000fec0003800000 */
[----:B------:R-:W-:Y:S01]  /*01e0*/  MOV R6, RZ ;  /* 0x000000ff00067202 */ /* 0x000fe20000000f00 */
[----:B------:R-:W-:Y:S01]  /*01f0*/  ULDC.64 UR8, c[0x0][0x228] ;  /* 0x00008a0000087ab9 */ /* 0x000fe20000000a00 */
[----:B------:R-:W-:Y:S01]  /*0200*/  ULDC UR7, c[0x0][0x230] ;  /* 0x00008c0000077ab9 */ /* 0x000fe20000000800 */
[----:B------:R-:W-:Y:S02]  /*0210*/  ISETP.NE.AND P0, PT, R10, 0x2, PT ;  /* 0x000000020a00780c */ /* 0x000fe40003f05270 */
[----:B------:R-:W-:-:S05]  /*0220*/  IMAD.HI.U32 R8, R7, UR9, R6 ;  /* 0x0000000907087c27 */ /* 0x000fca000f8e0006 */
[----:B------:R-:W-:Y:S01]  /*0230*/  SHF.R.U32.HI R9, RZ, UR7, R8 ;  /* 0x00000007ff097c19 */ /* 0x000fe20008011608 */
[----:B------:R-:W-:-:S03]  /*0240*/  ULDC UR7, c[0x0][0x354] ;  /* 0x0000d50000077ab9 */ /* 0x000fc60000000800 */
[----:B------:R-:W-:-:S05]  /*0250*/  IADD3 R6, -R9, RZ, RZ ;  /* 0x000000ff09067210 */ /* 0x000fca0007ffe1ff */
[----:B------:R-:W-:Y:S01]  /*0260*/  IMAD R7, R6, UR8, R7 ;  /* 0x0000000806077c24 */ /* 0x000fe2000f8e0207 */
[----:B------:R-:W-:-:S03]  /*0270*/  ULDC.64 UR8, c[0x0][0x358] ;  /* 0x0000d60000087ab9 */ /* 0x000fc60000000a00 */
[C---:B------:R-:W-:Y:S02]  /*0280*/  IMAD R5, R7.reuse, UR7, R5 ;  /* 0x0000000707057c24 */ /* 0x040fe4000f8e0205 */
[C---:B------:R-:W-:Y:S02]  /*0290*/  IMAD R2, R7.reuse, UR8, R2 ;  /* 0x0000000807027c24 */ /* 0x040fe4000f8e0202 */
[----:B------:R-:W-:Y:S01]  /*02a0*/  IMAD R0, R7, UR9, R0 ;  /* 0x0000000907007c24 */ /* 0x000fe2000f8e0200 */
[----:B------:R-:W-:Y:S06]  /*02b0*/  @!P0 BRA `(.L_x_5558) ;  /* 0x0000001000fc8947 */ /* 0x000fec0003800000 */
[----:B------:R-:W-:Y:S01]  /*02c0*/  HFMA2.MMA R8, -RZ, RZ, 0, 0 ;  /* 0x00000000ff087435 */ /* 0x000fe200000001ff */
[----:B------:R-:W-:Y:S01]  /*02d0*/  ULDC.64 UR8, c[0x0][0x238] ;  /* 0x00008e0000087ab9 */ /* 0x000fe20000000a00 */
[----:B------:R-:W-:Y:S01]  /*02e0*/  ISETP.NE.AND P0, PT, R10, 0x3, PT ;  /* 0x000000030a00780c */ /* 0x000fe20003f05270 */
[----:B------:R-:W-:-:S07]  /*02f0*/  ULDC UR7, c[0x0][0x234] ;  /* 0x00008d0000077ab9 */ /* 0x000fce0000000800 */
[----:B------:R-:W-:-:S05]  /*0300*/  IMAD.HI.U32 R6, R9, UR8, R8 ;  /* 0x0000000809067c27 */ /* 0x000fca000f8e0008 */
[----:B------:R-:W-:Y:S01]  /*0310*/  SHF.R.U32.HI R7, RZ, UR9, R6 ;  /* 0x00000009ff077c19 */ /* 0x000fe20008011606 */
[----:B------:R-:W-:-:S03]  /*0320*/  ULDC.64 UR8, c[0x0][0x360] ;  /* 0x0000d80000087ab9 */ /* 0x000fc60000000a00 */
[----:B------:R-:W-:-:S05]  /*0330*/  IADD3 R8, -R7, RZ, RZ ;  /* 0x000000ff07087210 */ /* 0x000fca0007ffe1ff */
[----:B------:R-:W-:Y:S01]  /*0340*/  IMAD R9, R8, UR7, R9 ;  /* 0x0000000708097c24 */ /* 0x000fe2000f8e0209 */
[----:B------:R-:W-:-:S03]  /*0350*/  ULDC UR7, c[0x0][0x368] ;  /* 0x0000da0000077ab9 */ /* 0x000fc60000000800 */
[C---:B------:R-:W-:Y:S02]  /*0360*/  IMAD R5, R9.reuse, UR8, R5 ;  /* 0x0000000809057c24 */ /* 0x040fe4000f8e0205 */
[C---:B------:R-:W-:Y:S02]  /*0370*/  IMAD R2, R9.reuse, UR9, R2 ;  /* 0x0000000909027c24 */ /* 0x040fe4000f8e0202 */
[----:B------:R-:W-:Y:S01]  /*0380*/  IMAD R0, R9, UR7, R0 ;  /* 0x0000000709007c24 */ /* 0x000fe2000f8e0200 */
        /* <DEDUP_REMOVED lines=15> */
[----:B------:R-:W-:Y:S01]  /*0480*/  MOV R8, RZ ;  /* 0x000000ff00087202 */ /* 0x000fe20000000f00 */
[----:B------:R-:W-:Y:S01]  /*0490*/  ULDC.64 UR8, c[0x0][0x250] ;  /* 0x0000940000087ab9 */ /* 0x000fe20000000a00 */
[----:B------:R-:W-:Y:S01]  /*04a0*/  ISETP.NE.AND P0, PT, R10, 0x5, PT ;  /* 0x000000050a00780c */ /* 0x000fe20003f05270 */
[----:B------:R-:W-:Y:S02]  /*04b0*/  ULDC UR7, c[0x0][0x24c] ;  /* 0x0000930000077ab9 */ /* 0x000fe40000000800 */
        /* <DEDUP_REMOVED lines=10> */
[----:B------:R-:W-:Y:S01]  /*0560*/  HFMA2.MMA R6, -RZ, RZ, 0, 0 ;  /* 0x00000000ff067435 */ /* 0x000fe200000001ff */
[----:B------:R-:W-:Y:S01]  /*0570*/  ULDC.64 UR8, c[0x0][0x258] ;  /* 0x0000960000087ab9 */ /* 0x000fe20000000a00 */
[----:B------:R-:W-:Y:S01]  /*0580*/  ULDC UR7, c[0x0][0x260] ;  /* 0x0000980000077ab9 */ /* 0x000fe20000000800 */
[----:B------:R-:W-:-:S07]  /*0590*/  ISETP.NE.AND P0, PT, R10, 0x6, PT ;  /* 0x000000060a00780c */ /* 0x000fce0003f05270 */
        /* <DEDUP_REMOVED lines=248> */
[----:B------:R-:W-:Y:S01]  /*1520*/  ISETP.NE.AND P0, PT, R10, 0x18, PT ;  /* 0x000000180a00780c */ /* 0x000fe20003f05270 */
[----:B------:R-:W-:Y:S01]  /*1530*/  HFMA2.MMA R6, -RZ, RZ, 0, 0 ;  /* 0x00000000ff067435 */ /* 0x000fe200000001ff */
[----:B------:R-:W-:Y:S01]  /*1540*/  ULDC.64 UR8, c[0x0][0x330] ;  /* 0x0000cc0000087ab9 */ /* 0x000fe20000000a00 */
[----:B------:R-:W-:-:S08]  /*1550*/  ULDC UR7, c[0x0][0x338] ;  /* 0x0000ce0000077ab9 */ /* 0x000fd00000000800 */
[----:B------:R-:W-:Y:S02]  /*1560*/  IMAD.HI.U32 R10, R7, UR9, R6 ;  /* 0x00000009070a7c27 */ /* 0x000fe4000f8e0006 */
[----:B------:R-:W0:Y:S03]  /*1570*/  @P0 LDC.64 R12, c[0x0][0x340] ;  /* 0x0000d000ff0c0b82 */ /* 0x000e260000000a00 */
[----:B------:R-:W-:Y:S01]  /*1580*/  SHF.R.U32.HI R11, RZ, UR7, R10 ;  /* 0x00000007ff0b7c19 */ /* 0x000fe2000801160a */
[----:B------:R-:W-:Y:S01]  /*1590*/  ULDC UR7, c[0x0][0x45c] ;  /* 0x0001170000077ab9 */ /* 0x000fe20000000800 */
[----:B------:R-:W-:Y:S02]  /*15a0*/  @P0 MOV R10, RZ ;  /* 0x000000ff000a0202 */ /* 0x000fe40000000f00 */
[----:B------:R-:W-:Y:S01]  /*15b0*/  IADD3 R6, -R11, RZ, RZ ;  /* 0x000000ff0b067210 */ /* 0x000fe20007ffe1ff */
[----:B------:R-:W1:Y:S04]  /*15c0*/  @P0 LDC R15, c[0x0][0x33c] ;  /* 0x0000cf00ff0f0b82 */ /* 0x000e680000000800 */
[----:B------:R-:W-:Y:S01]  /*15d0*/  IMAD R7, R6, UR8, R7 ;  /* 0x0000000806077c24 */ /* 0x000fe2000f8e0207 */
[----:B------:R-:W-:-:S03]  /*15e0*/  ULDC.64 UR8, c[0x0][0x460] ;  /* 0x0001180000087ab9 */ /* 0x000fc60000000a00 */
[----:B------:R-:W2:Y:S01]  /*15f0*/  @P0 LDC.64 R8, c[0x0][0x468] ;  /* 0x00011a00ff080b82 */ /* 0x000ea20000000a00 */
[C---:B------:R-:W-:Y:S02]  /*1600*/  IMAD R5, R7.reuse, UR7, R5 ;  /* 0x0000000707057c24 */ /* 0x040fe4000f8e0205 */
[C---:B------:R-:W-:Y:S02]  /*1610*/  IMAD R2, R7.reuse, UR8, R2 ;  /* 0x0000000807027c24 */ /* 0x040fe4000f8e0202 */
[----:B------:R-:W-:-:S03]  /*1620*/  IMAD R0, R7, UR9, R0 ;  /* 0x0000000907007c24 */ /* 0x000fc6000f8e0200 */
[----:B------:R-:W3:Y:S01]  /*1630*/  @P0 LDC R14, c[0x0][0x470] ;  /* 0x00011c00ff0e0b82 */ /* 0x000ee20000000800 */
[----:B0-----:R-:W-:-:S05]  /*1640*/  @P0 IMAD.HI.U32 R4, R11, R12, R10 ;  /* 0x0000000c0b040227 */ /* 0x001fca00078e000a */
[----:B------:R-:W-:-:S04]  /*1650*/  @P0 SHF.R.U32.HI R4, RZ, R13, R4 ;  /* 0x0000000dff040219 */ /* 0x000fc80000011604 */
[----:B------:R-:W-:-:S05]  /*1660*/  @P0 IADD3 R10, -R4, RZ, RZ ;  /* 0x000000ff040a0210 */ /* 0x000fca0007ffe1ff */
[----:B-1----:R-:W-:-:S04]  /*1670*/  @P0 IMAD R11, R10, R15, R11 ;  /* 0x0000000f0a0b0224 */ /* 0x002fc800078e020b */
[C---:B--2---:R-:W-:Y:S02]  /*1680*/  @P0 IMAD R5, R11.reuse, R8, R5 ;  /* 0x000000080b050224 */ /* 0x044fe400078e0205 */
[C---:B------:R-:W-:Y:S02]  /*1690*/  @P0 IMAD R2, R11.reuse, R9, R2 ;  /* 0x000000090b020224 */ /* 0x040fe400078e0202 */
[----:B---3--:R-:W-:-:S07]  /*16a0*/  @P0 IMAD R0, R11, R14, R0 ;  /* 0x0000000e0b000224 */ /* 0x008fce00078e0200 */
.L_x_5558:
[----:B------:R-:W-:Y:S01]  /*16b0*/  ULDC.64 UR8, c[0x0][0x480] ;  /* 0x0001200000087ab9 */ /* 0x000fe20000000a00 */
[----:B------:R-:W-:Y:S01]  /*16c0*/  ULDC.64 UR10, c[0x0][0x488] ;  /* 0x00012200000a7ab9 */ /* 0x000fe20000000a00 */
[----:B------:R-:W-:Y:S01]  /*16d0*/  IADD3 R6, P0, R2, UR8, RZ ;  /* 0x0000000802067c10 */ /* 0x000fe2000ff1e0ff */
[----:B------:R-:W-:Y:S01]  /*16e0*/  ULDC UR7, c[0x0][0x490] ;  /* 0x0001240000077ab9 */ /* 0x000fe20000000800 */
[----:B------:R-:W-:Y:S02]  /*16f0*/  IADD3 R8, P1, R0, UR10, RZ ;  /* 0x0000000a00087c10 */ /* 0x000fe4000ff3e0ff */
[----:B------:R-:W-:Y:S01]  /*1700*/  IADD3.X R7, RZ, UR9, RZ, P0, !PT ;  /* 0x00000009ff077c10 */ /* 0x000fe200087fe4ff */
[----:B------:R-:W-:Y:S01]  /*1710*/  ULDC.64 UR8, c[0x0][0x478] ;  /* 0x00011e0000087ab9 */ /* 0x000fe20000000a00 */
[----:B------:R-:W-:-:S03]  /*1720*/  IADD3.X R9, RZ, UR11, RZ, P1, !PT ;  /* 0x0000000bff097c10 */ /* 0x000fc60008ffe4ff */
[----:B------:R-:W2:Y:S04]  /*1730*/  LDG.E.U16 R6, desc[UR4][R6.64] ;  /* 0x0000000406067981 */ /* 0x000ea8000c1e1500 */
[----:B------:R-:W3:Y:S01]  /*1740*/  LDG.E.U8 R8, desc[UR4][R8.64] ;  /* 0x0000000408087981 */ /* 0x000ee2000c1e1100 */
[----:B------:R-:W-:Y:S02]  /*1750*/  IADD3 R4, P0, R5, UR8, RZ ;  /* 0x0000000805047c10 */ /* 0x000fe4000ff1e0ff */
[----:B------:R-:W-:Y:S02]  /*1760*/  IADD3 R3, R3, 0x80, RZ ;  /* 0x0000008003037810 */ /* 0x000fe40007ffe0ff */
[----:B------:R-:W-:Y:S02]  /*1770*/  IADD3.X R5, RZ, UR9, RZ, P0, !PT ;  /* 0x00000009ff057c10 */ /* 0x000fe400087fe4ff */
[----:B--2---:R-:W-:-:S02]  /*1780*/  SHF.L.U32 R11, R6, 0x10, RZ ;  /* 0x00000010060b7819 */ /* 0x004fc400000006ff */
[----:B---3--:R-:W-:-:S05]  /*1790*/  I2FP.F32.U32 R0, R8 ;  /* 0x0000000800007245 */ /* 0x008fca0000201000 */
[----:B------:R-:W-:-:S04]  /*17a0*/  FMUL.FTZ R0, R0, R11 ;  /* 0x0000000b00007220 */ /* 0x000fc80000410000 */
[----:B------:R-:W-:-:S05]  /*17b0*/  FMUL.FTZ R0, R0, UR7 ;  /* 0x0000000700007c20 */ /* 0x000fca0008410000 */
[----:B------:R-:W-:-:S05]  /*17c0*/  F2FP.BF16.F32.PACK_AB R0, RZ, R0 ;  /* 0x00000000ff00723e */ /* 0x000fca00000010ff */
[----:B------:R0:W-:Y:S02]  /*17d0*/  STG.E.U16 desc[UR4][R4.64], R0 ;  /* 0x0000000004007986 */ /* 0x0001e4000c101504 */
.L_x_5557:
[----:B------:R-:W-:Y:S05]  /*17e0*/  BSYNC B0 ;  /* 0x0000000000007941 */ /* 0x000fea0003800000 */
.L_x_5556:
[----:B------:R-:W-:Y:S01]  /*17f0*/  ISETP.GE.AND P0, PT, R3, UR6, PT ;  /* 0x0000000603007c0c */ /* 0x000fe2000bf06270 */
[----:B------:R-:W-:-:S12]  /*1800*/  BSSY B0, `(.L_x_5559) ;  /* 0x00002ec000007945 */ /* 0x000fd80003800000 */
[----:B------:R-:W-:Y:S05]  /*1810*/  @P0 BRA `(.L_x_5560) ;  /* 0x0000002c00a80947 */ /* 0x000fea0003800000 */
[----:B0-----:R-:W0:Y:S01]  /*1820*/  LDC R4, c[0x0][0x218] ;  /* 0x00008600ff047b82 */ /* 0x001e220000000800 */
[----:B------:R-:W-:Y:S01]  /*1830*/  HFMA2.MMA R0, -RZ, RZ, 0, 0 ;  /* 0x00000000ff007435 */ /* 0x000fe200000001ff */
[----:B------:R-:W-:Y:S01]  /*1840*/  MOV R2, RZ ;  /* 0x000000ff00027202 */ /* 0x000fe20000000f00 */
[----:B------:R-:W-:Y:S01]  /*1850*/  HFMA2.MMA R5, -RZ, RZ, 0, 0 ;  /* 0x00000000ff057435 */ /* 0x000fe200000001ff */
[----:B0-----:R-:W-:-:S13]  /*1860*/  ISETP.NE.AND P0, PT, R4, RZ, PT ;  /* 0x000000ff0400720c */ /* 0x001fda0003f05270 */
[----:B------:R-:W-:Y:S05]  /*1870*/  @!P0 BRA `(.L_x_5561) ;  /* 0x00000014006c8947 */ /* 0x000fea0003800000 */
        /* <DEDUP_REMOVED lines=347> */
.L_x_5561:
        /* <DEDUP_REMOVED lines=13> */
[----:B------:R-:W-:-:S02]  /*2f00*/  ISETP.GE.AND P0, PT, R3, UR6, PT ;  /* 0x0000000603007c0c */ /* 0x000fc4000bf06270 */
[----:B--2---:R-:W-:Y:S02]  /*2f10*/  SHF.L.U32 R11, R6, 0x10, RZ ;  /* 0x00000010060b7819 */ /* 0x004fe400000006ff */
[----:B---3--:R-:W-:-:S05]  /*2f20*/  I2FP.F32.U32 R0, R8 ;  /* 0x0000000800007245 */ /* 0x008fca0000201000 */
[----:B------:R-:W-:-:S04]  /*2f30*/  FMUL.FTZ R0, R0, R11 ;  /* 0x0000000b00007220 */ /* 0x000fc80000410000 */
[----:B------:R-:W-:-:S05]  /*2f40*/  FMUL.FTZ R0, R0, UR7 ;  /* 0x0000000700007c20 */ /* 0x000fca0008410000 */
[----:B------:R-:W-:-:S05]  /*2f50*/  F2FP.BF16.F32.PACK_AB R0, RZ, R0 ;  /* 0x00000000ff00723e */ /* 0x000fca00000010ff */
[----:B------:R1:W-:Y:S01]  /*2f60*/  STG.E.U16 desc[UR4][R4.64], R0 ;  /* 0x0000000004007986 */ /* 0x0003e2000c101504 */
[----:B------:R-:W-:Y:S05]  /*2f70*/  @P0 BRA `(.L_x_5560) ;  /* 0x0000001400d00947 */ /* 0x000fea0003800000 */
[----:B-1----:R-:W0:Y:S01]  /*2f80*/  LDC R4, c[0x0][0x218] ;  /* 0x00008600ff047b82 */ /* 0x002e220000000800 */
        /* <DEDUP_REMOVED lines=352> */
.L_x_5562:
        /* <DEDUP_REMOVED lines=19> */
.L_x_5560:
[----:B------:R-:W-:Y:S05]  /*46c0*/  BSYNC B0 ;  /* 0x0000000000007941 */ /* 0x000fea0003800000 */
.L_x_5559:
[----:B------:R-:W-:-:S13]  /*46d0*/  ISETP.GE.AND P0, PT, R3, UR6, PT ;  /* 0x0000000603007c0c */ /* 0x000fda000bf06270 */
[----:B------:R-:W-:Y:S05]  /*46e0*/  @P0 EXIT ;  /* 0x000000000000094d */ /* 0x000fea0003800000 */
[----:B012---:R-:W0:Y:S01]  /*46f0*/  LDC R4, c[0x0][0x218] ;  /* 0x00008600ff047b82 */ /* 0x007e220000000800 */
        /* <DEDUP_REMOVED lines=9> */
[----:B------:R-:W-:Y:S01]  /*4790*/  IMAD.HI.U32 R6, R3, UR6, R2 ;  /* 0x0000000603067c27 */ /* 0x000fe2000f8e0002 */
[----:B------:R-:W-:-:S04]  /*47a0*/  ULDC UR6, c[0x0][0x21c] ;  /* 0x0000870000067ab9 */ /* 0x000fc80000000800 */
[----:B------:R-:W-:-:S04]  /*47b0*/  SHF.R.U32.HI R7, RZ, UR7, R6 ;  /* 0x00000007ff077c19 */ /* 0x000fc80008011606 */
[----:B------:R-:W-:-:S05]  /*47c0*/  IADD3 R0, -R7, RZ, RZ ;  /* 0x000000ff07007210 */ /* 0x000fca0007ffe1ff */
[----:B------:R-:W-:Y:S01]  /*47d0*/  IMAD R0, R0, UR6, R3 ;  /* 0x0000000600007c24 */ /* 0x000fe2000f8e0203 */
[----:B------:R-:W-:-:S03]  /*47e0*/  ULDC.64 UR6, c[0x0][0x348] ;  /* 0x0000d20000067ab9 */ /* 0x000fc60000000a00 */
        /* <DEDUP_REMOVED lines=22> */
[----:B------:R-:W-:Y:S01]  /*4950*/  IMAD.HI.U32 R6, R9, UR6, R8 ;  /* 0x0000000609067c27 */ /* 0x000fe2000f8e0008 */
[----:B------:R-:W-:-:S04]  /*4960*/  ULDC UR6, c[0x0][0x234] ;  /* 0x00008d0000067ab9 */ /* 0x000fc80000000800 */
[----:B------:R-:W-:-:S04]  /*4970*/  SHF.R.U32.HI R7, RZ, UR7, R6 ;  /* 0x00000007ff077c19 */ /* 0x000fc80008011606 */
        /* <DEDUP_REMOVED lines=312> */
.L_x_5563:
[----:B------:R-:W-:Y:S01]  /*5d00*/  ULDC.64 UR6, c[0x0][0x480] ;  /* 0x0001200000067ab9 */ /* 0x000fe20000000a00 */
[----:B------:R-:W-:Y:S01]  /*5d10*/  ULDC.64 UR8, c[0x0][0x488] ;  /* 0x0001220000087ab9 */ /* 0x000fe20000000a00 */
[----:B------:R-:W-:Y:S01]  /*5d20*/  IADD3 R2, P0, R2, UR6, RZ ;  /* 0x0000000602027c10 */ /* 0x000fe2000ff1e0ff */
[----:B------:R-:W-:Y:S01]  /*5d30*/  ULDC UR6, c[0x0][0x490] ;  /* 0x0001240000067ab9 */ /* 0x000fe20000000800 */
[----:B------:R-:W-:Y:S02]  /*5d40*/  IADD3 R6, P1, R0, UR8, RZ ;  /* 0x0000000800067c10 */ /* 0x000fe4000ff3e0ff */
[----:B------:R-:W-:Y:S02]  /*5d50*/  IADD3.X R3, RZ, UR7, RZ, P0, !PT ;  /* 0x00000007ff037c10 */ /* 0x000fe400087fe4ff */
[----:B------:R-:W-:-:S03]  /*5d60*/  IADD3.X R7, RZ, UR9, RZ, P1, !PT ;  /* 0x00000009ff077c10 */ /* 0x000fc60008ffe4ff */
[----:B------:R-:W2:Y:S04]  /*5d70*/  LDG.E.U16 R2, desc[UR4][R2.64] ;  /* 0x0000000402027981 */ /* 0x000ea8000c1e1500 */
[----:B------:R-:W3:Y:S01]  /*5d80*/  LDG.E.U8 R6, desc[UR4][R6.64] ;  /* 0x0000000406067981 */ /* 0x000ee2000c1e1100 */
[----:B--2---:R-:W-:Y:S02]  /*5d90*/  SHF.L.U32 R9, R2, 0x10, RZ ;  /* 0x0000001002097819 */ /* 0x004fe400000006ff */
[----:B---3--:R-:W-:-:S05]  /*5da0*/  I2FP.F32.U32 R0, R6 ;  /* 0x0000000600007245 */ /* 0x008fca0000201000 */
[----:B------:R-:W-:-:S04]  /*5db0*/  FMUL.FTZ R0, R0, R9 ;  /* 0x0000000900007220 */ /* 0x000fc80000410000 */
[----:B------:R-:W-:Y:S01]  /*5dc0*/  FMUL.FTZ R0, R0, UR6 ;  /* 0x0000000600007c20 */ /* 0x000fe20008410000 */
[----:B------:R-:W-:Y:S02]  /*5dd0*/  ULDC.64 UR6, c[0x0][0x478] ;  /* 0x00011e0000067ab9 */ /* 0x000fe40000000a00 */
[----:B------:R-:W-:Y:S02]  /*5de0*/  IADD3 R4, P0, R5, UR6, RZ ;  /* 0x0000000605047c10 */ /* 0x000fe4000ff1e0ff */
[----:B------:R-:W-:Y:S02]  /*5df0*/  F2FP.BF16.F32.PACK_AB R0, RZ, R0 ;  /* 0x00000000ff00723e */ /* 0x000fe400000010ff */
[----:B------:R-:W-:-:S05]  /*5e00*/  IADD3.X R5, RZ, UR7, RZ, P0, !PT ;  /* 0x00000007ff057c10 */ /* 0x000fca00087fe4ff */
[----:B------:R-:W-:Y:S01]  /*5e10*/  STG.E.U16 desc[UR4][R4.64], R0 ;  /* 0x0000000004007986 */ /* 0x000fe2000c101504 */
[----:B------:R-:W-:Y:S05]  /*5e20*/  EXIT ;  /* 0x000000000000794d */ /* 0x000fea0003800000 */
.L_x_5564:
        /* <DEDUP_REMOVED lines=13> */
.L_x_11766:


//--------------------- .text._ZN2at6native27unrolled_elementwise_kernelIZNS0_43_GLOBAL__N__7cc8d1ed_10_Dropout_cu_0e96ed3819masked_scale_kernelIhN3c108BFloat16EfEEvRNS_6TensorERKS6_S9_T1_EUlS5_hE_St5arrayIPcLm3EELi4E23TrivialOffsetCalculatorILi2EjESF_ILi1EjENS0_6memory15LoadWithoutCastENSI_16StoreWithoutCastEEEviT_T0_T2_T3_T4_T5_ --------------------------
	.section	.text._ZN2at6native27unrolled_elementwise_kernelIZNS0_43_GLOBAL__N__7cc8d1ed_10_Dropout_cu_0e96ed3819masked_scale_kernelIhN3c108BFloat16EfEEvRNS_6TensorERKS6_S9_T1_EUlS5_hE_St5arrayIPcLm3EELi4E23TrivialOffsetCalculatorILi2EjESF_ILi1EjENS0_6memory15LoadWithoutCastENSI_16StoreWithoutCastEEEviT_T0_T2_T3_T4_T5_,"ax",@progbits
	.align	128
        .global         _ZN2at6native27unrolled_elementwise_kernelIZNS0_43_GLOBAL__N__7cc8d1ed_10_Dropout_cu_0e96ed3819masked_scale_kernelIhN3c108BFloat16EfEEvRNS_6TensorERKS6_S9_T1_EUlS5_hE_St5arrayIPcLm3EELi4E23TrivialOffsetCalculatorILi2EjESF_ILi1EjENS0_6memory15LoadWithoutCastENSI_16StoreWithoutCastEEEviT_T0_T2_T3_T4_T5_
        .type           _ZN2at6native27unrolled_elementwise_kernelIZNS0_43_GLOBAL__N__7cc8d1ed_10_Dropout_cu_0e96ed3819masked_scale_kernelIhN3c108BFloat16EfEEvRNS_6TensorERKS6_S9_T1_EUlS5_hE_St5arrayIPcLm3EELi4E23TrivialOffsetCalculatorILi2EjESF_ILi1EjENS0_6memory15LoadWithoutCastENSI_16StoreWithoutCastEEEviT_T0_T2_T3_T4_T5_,@function
        .size           _ZN2at6native27unrolled_elementwise_kernelIZNS0_43_GLOBAL__N__7cc8d1ed_10_Dropout_cu_0e96ed3819masked_scale_kernelIhN3c108BFloat16EfEEvRNS_6TensorERKS6_S9_T1_EUlS5_hE_St5arrayIPcLm3EELi4E23TrivialOffsetCalculatorILi2EjESF_ILi1EjENS0_6memory15LoadWithoutCastENSI_16StoreWithoutCastEEEviT_T0_T2_T3_T4_T5_,(.L_x_11767 - _ZN2at6native27unrolled_elementwise_kernelIZNS0_43_GLOBAL__N__7cc8d1ed_10_Dropout_cu_0e96ed3819masked_scale_kernelIhN3c108BFloat16EfEEvRNS_6TensorERKS6_S9_T1_EUlS5_hE_St5arrayIPcLm3EELi4E23TrivialOffsetCalculatorILi2EjESF_ILi1EjENS0_6memory15LoadWithoutCastENSI_16StoreWithoutCastEEEviT_T0_T2_T3_T4_T5_)
        .other          _ZN2at6native27unrolled_elementwise_kernelIZNS0_43_GLOBAL__N__7cc8d1ed_10_Dropout_cu_0e96ed3819masked_scale_kernelIhN3c108BFloat16EfEEvRNS_6TensorERKS6_S9_T1_EUlS5_hE_St5arrayIPcLm3EELi4E23TrivialOffsetCalculatorILi2EjESF_ILi1EjENS0_6memory15LoadWithoutCastENSI_16StoreWithoutCastEEEviT_T0_T2_T3_T4_T5_,@"STO_CUDA_ENTRY STV_DEFAULT"
_ZN2at6native27unrolled_elementwise_kernelIZNS0_43_GLOBAL__N__7cc8d1ed_10_Dropout_cu_0e96ed3819masked_scale_kernelIhN3c108BFloat16EfEEvRNS_6TensorERKS6_S9_T1_EUlS5_hE_St5arrayIPcLm3EELi4E23TrivialOffsetCalculatorILi2EjESF_ILi1EjENS0_6memory15LoadWithoutCastENSI_16StoreWithoutCastEEEviT_T0_T2_T3_T4_T5_:
.text._ZN2at6native27unrolled_elementwise_kernelIZNS0_43_GLOBAL__N__7cc8d1ed_10_Dropout_cu_0e96ed3819masked_scale_kernelIhN3c108BFloat16EfEEvRNS_6TensorERKS6_S9_T1_EUlS5_hE_St5arrayIPcLm3EELi4E23TrivialOffsetCalculatorILi2EjESF_ILi1EjENS0_6memory15LoadWithoutCastENSI_16StoreWithoutCastEEEviT_T0_T2_T3_T4_T5_:
[----:B------:R-:W-:Y:S01]  /*0000*/  LDC R1, c[0x0][0x28] ;  /* 0x00000a00ff017b82 */ /* 0x000fe20000000800 */
[----:B------:R-:W0:Y:S07]  /*0010*/  S2R R0, SR_CTAID.X ;  /* 0x0000000000007919 */ /* 0x000e2e0000002500 */
[----:B------:R-:W0:Y:S01]  /*0020*/  LDC R3, c[0x0][0x210] ;  /* 0x00008400ff037b82 */ /* 0x000e220000000800 */
[----:B------:R-:W-:Y:S01]  /*0030*/  ULDC.64 UR4, c[0x0][0x208] ;  /* 0x0000820000047ab9 */ /* 0x000fe20000000a00 */
[----:B------:R-:W1:Y:S01]  /*0040*/  S2R R13, SR_TID.X ;  /* 0x00000000000d7919 */ /* 0x000e620000002100 */
[----:B0-----:R-:W-:-:S02]  /*0050*/  IMAD R12, R0, -0x200, R3 ;  /* 0xfffffe00000c7824 */ /* 0x001fc400078e0203 */
[----:B-1----:R-:W-:-:S03]  /*0060*/  IMAD.MOV.U32 R21, RZ, RZ, R13 ;  /* 0x000000ffff157224 */ /* 0x002fc600078e000d */
[----:B------:R-:W-:-:S13]  /*0070*/  ISETP.GE.AND P4, PT, R13, R12, PT ;  /* 0x0000000c0d00720c */ /* 0x000fda0003f86270 */
[----:B------:R-:W-:Y:S01]  /*0080*/  @!P4 IMAD R17, R0, 0x200, R21 ;  /* 0x000002000011c824 */ /* 0x000fe200078e0215 */
[----:B------:R-:W-:Y:S01]  /*0090*/  @!P4 IADD3 R21, R21, 0x80, RZ ;  /* 0x000000801515c810 */ /* 0x000fe20007ffe0ff */
[----:B------:R-:W0:Y:S03]  /*00a0*/  @!P4 LDC.64 R22, c[0x0][0x238] ;  /* 0x00008e00ff16cb82 */ /* 0x000e260000000a00 */
[----:B------:R-:W-:-:S05]  /*00b0*/  ISETP.GE.AND P6, PT, R21, R12, PT ;  /* 0x0000000c1500720c */ /* 0x000fca0003fc6270 */
[----:B------:R-:W1:Y:S08]  /*00c0*/  @!P4 LDC.64 R10, c[0x0][0x230] ;  /* 0x00008c00ff0acb82 */ /* 0x000e700000000a00 */
[----:B------:R-:W-:Y:S01]  /*00d0*/  @!P6 IMAD R25, R0, 0x200, R21 ;  /* 0x000002000019e824 */ /* 0x000fe200078e0215 */
[----:B------:R-:W2:Y:S01]  /*00e0*/  @!P6 LDC.64 R6, c[0x0][0x238] ;  /* 0x00008e00ff06eb82 */ /* 0x000ea20000000a00 */
[----:B------:R-:W-:-:S05]  /*00f0*/  @!P6 VIADD R21, R21, 0x80 ;  /* 0x000000801515e836 */ /* 0x000fca0000000000 */
[----:B------:R-:W-:Y:S02]  /*0100*/  ISETP.GE.AND P5, PT, R21, R12, PT ;  /* 0x0000000c1500720c */ /* 0x000fe40003fa6270 */
[C---:B0-----:R-:W-:Y:S01]  /*0110*/  @!P4 IADD3 R22, P0, R17.reuse, R22, RZ ;  /* 0x000000161116c210 */ /* 0x041fe20007f1e0ff */
[----:B------:R-:W0:Y:S03]  /*0120*/  @!P6 LDC.64 R8, c[0x0][0x230] ;  /* 0x00008c00ff08eb82 */ /* 0x000e260000000a00 */
[----:B------:R-:W-:Y:S01]  /*0130*/  @!P4 IADD3.X R23, RZ, R23, RZ, P0, !PT ;  /* 0x00000017ff17c210 */ /* 0x000fe200007fe4ff */
[----:B-1----:R-:W-:Y:S01]  /*0140*/  @!P4 IMAD.WIDE.U32 R10, R17, 0x2, R10 ;  /* 0x00000002110ac825 */ /* 0x002fe200078e000a */
[----:B------:R-:W-:-:S03]  /*0150*/  PRMT R17, RZ, 0x7610, R17 ;  /* 0x00007610ff117816 */ /* 0x000fc60000000011 */
[----:B------:R-:W3:Y:S01]  /*0160*/  @!P4 LDG.E.U8 R19, desc[UR4][R22.64] ;  /* 0x000000041613c981 */ /* 0x000ee2000c1e1100 */
[----:B------:R-:W-:Y:S01]  /*0170*/  PRMT R18, RZ, 0x7610, R18 ;  /* 0x00007610ff127816 */ /* 0x000fe20000000012 */
[----:B------:R-:W1:Y:S02]  /*0180*/  @!P5 LDC.64 R4, c[0x0][0x238] ;  /* 0x00008e00ff04db82 */ /* 0x000e640000000a00 */
[----:B------:R4:W3:Y:S06]  /*0190*/  @!P4 LDG.E.U16 R17, desc[UR4][R10.64] ;  /* 0x000000040a11c981 */ /* 0x0008ec000c1e1500 */
[----:B------:R-:W4:Y:S01]  /*01a0*/  @!P5 LDC.64 R2, c[0x0][0x230] ;  /* 0x00008c00ff02db82 */ /* 0x000f220000000a00 */
[----:B------:R-:W-:Y:S01]  /*01b0*/  @!P5 IMAD R27, R0, 0x200, R21 ;  /* 0x00000200001bd824 */ /* 0x000fe200078e0215 */
[----:B--2---:R-:W-:-:S02]  /*01c0*/  @!P6 IADD3 R6, P0, R25, R6, RZ ;  /* 0x000000061906e210 */ /* 0x004fc40007f1e0ff */
[----:B------:R-:W-:Y:S01]  /*01d0*/  PRMT R20, RZ, 0x7610, R20 ;  /* 0x00007610ff147816 */ /* 0x000fe20000000014 */
[----:B0-----:R-:W-:Y:S01]  /*01e0*/  @!P6 IMAD.WIDE.U32 R8, R25, 0x2, R8 ;  /* 0x000000021908e825 */ /* 0x001fe200078e0008 */
[----:B------:R-:W-:Y:S02]  /*01f0*/  @!P6 IADD3.X R7, RZ, R7, RZ, P0, !PT ;  /* 0x00000007ff07e210 */ /* 0x000fe400007fe4ff */
[----:B------:R-:W0:Y:S02]  /*0200*/  @!P4 LDC R24, c[0x0][0x218] ;  /* 0x00008600ff18cb82 */ /* 0x000e240000000800 */
[----:B------:R-:W2:Y:S04]  /*0210*/  @!P6 LDG.E.U16 R18, desc[UR4][R8.64] ;  /* 0x000000040812e981 */ /* 0x000ea8000c1e1500 */
[----:B------:R-:W2:Y:S01]  /*0220*/  @!P6 LDG.E.U8 R6, desc[UR4][R6.64] ;  /* 0x000000040606e981 */ /* 0x000ea2000c1e1100 */
[----:B-1----:R-:W-:-:S05]  /*0230*/  @!P5 IADD3 R4, P1, R27, R4, RZ ;  /* 0x000000041b04d210 */ /* 0x002fca0007f3e0ff */
[----:B------:R-:W-:Y:S02]  /*0240*/  @!P5 IMAD.X R5, RZ, RZ, R5, P1 ;  /* 0x000000ffff05d224 */ /* 0x000fe400008e0605 */
[----:B----4-:R-:W-:-:S03]  /*0250*/  @!P5 IMAD.WIDE.U32 R2, R27, 0x2, R2 ;  /* 0x000000021b02d825 */ /* 0x010fc600078e0002 */
[----:B------:R-:W4:Y:S04]  /*0260*/  @!P5 LDG.E.U8 R4, desc[UR4][R4.64] ;  /* 0x000000040404d981 */ /* 0x000f28000c1e1100 */
[----:B------:R1:W4:Y:S01]  /*0270*/  @!P5 LDG.E.U16 R20, desc[UR4][R2.64] ;  /* 0x000000040214d981 */ /* 0x000322000c1e1500 */
[----:B------:R-:W-:-:S05]  /*0280*/  @!P5 VIADD R21, R21, 0x80 ;  /* 0x000000801515d836 */ /* 0x000fca0000000000 */
[----:B------:R-:W-:-:S13]  /*0290*/  ISETP.GE.AND P0, PT, R21, R12, PT ;  /* 0x0000000c1500720c */ /* 0x000fda0003f06270 */
[----:B------:R-:W0:Y:S08]  /*02a0*/  @!P0 LDC.64 R10, c[0x0][0x238] ;  /* 0x00008e00ff0a8b82 */ /* 0x000e300000000a00 */
[----:B------:R-:W0:Y:S01]  /*02b0*/  @!P0 LDC.64 R22, c[0x0][0x230] ;  /* 0x00008c00ff168b82 */ /* 0x000e220000000a00 */
[----:B-1----:R-:W-:Y:S02]  /*02c0*/  VIADD R3, R13, 0x100 ;  /* 0x000001000d037836 */ /* 0x002fe40000000000 */
[----:B------:R-:W-:-:S03]  /*02d0*/  @!P0 IMAD R9, R0, 0x200, R21 ;  /* 0x0000020000098824 */ /* 0x000fc600078e0215 */
[----:B------:R-:W-:Y:S02]  /*02e0*/  ISETP.GE.AND P2, PT, R3, R12, PT ;  /* 0x0000000c0300720c */ /* 0x000fe40003f46270 */
[----:B------:R-:W1:Y:S01]  /*02f0*/  @!P4 LDC.64 R2, c[0x0][0x228] ;  /* 0x00008a00ff02cb82 */ /* 0x000e620000000a00 */
[----:B------:R-:W-:Y:S01]  /*0300*/  PRMT R8, RZ, 0x7610, R8 ;  /* 0x00007610ff087816 */ /* 0x000fe20000000008 */
[----:B------:R-:W-:Y:S01]  /*0310*/  HFMA2.MMA R21, -RZ, RZ, 0, 0 ;  /* 0x00000000ff157435 */ /* 0x000fe200000001ff */
[----:B0-----:R-:W-:-:S08]  /*0320*/  @!P0 IADD3 R10, P1, R9, R10, RZ ;  /* 0x0000000a090a8210 */ /* 0x001fd00007f3e0ff */
[----:B------:R-:W0:Y:S01]  /*0330*/  @!P2 LDC R5, c[0x0][0x218] ;  /* 0x00008600ff05ab82 */ /* 0x000e220000000800 */
[----:B------:R-:W-:-:S04]  /*0340*/  @!P0 IMAD.WIDE.U32 R22, R9, 0x2, R22 ;  /* 0x0000000209168825 */ /* 0x000fc800078e0016 */
[----:B------:R-:W-:Y:S01]  /*0350*/  VIADD R9, R13, 0x80 ;  /* 0x000000800d097836 */ /* 0x000fe20000000000 */
[----:B------:R-:W5:Y:S04]  /*0360*/  @!P0 LDG.E.U16 R8, desc[UR4][R22.64] ;  /* 0x0000000416088981 */ /* 0x000f68000c1e1500 */
[----:B------:R-:W-:Y:S02]  /*0370*/  ISETP.GE.AND P3, PT, R9, R12, PT ;  /* 0x0000000c0900720c */ /* 0x000fe40003f66270 */
[----:B------:R-:W-:-:S05]  /*0380*/  @!P0 IADD3.X R11, RZ, R11, RZ, P1, !PT ;  /* 0x0000000bff0b8210 */ /* 0x000fca0000ffe4ff */
[----:B------:R1:W5:Y:S06]  /*0390*/  @!P0 LDG.E.U8 R10, desc[UR4][R10.64] ;  /* 0x000000040a0a8981 */ /* 0x00036c000c1e1100 */
[----:B------:R-:W0:Y:S01]  /*03a0*/  @!P3 LDC R7, c[0x0][0x218] ;  /* 0x00008600ff07bb82 */ /* 0x000e220000000800 */
[----:B-1----:R-:W-:Y:S01]  /*03b0*/  MOV R11, RZ ;  /* 0x000000ff000b7202 */ /* 0x002fe20000000f00 */
[----:B------:R-:W-:Y:S01]  /*03c0*/  BSSY B0, `(.L_x_5565) ;  /* 0x0000023000007945 */ /* 0x000fe20003800000 */
[----:B---3--:R-:W-:Y:S01]  /*03d0*/  @!P4 I2FP.F32.U32 R21, R19 ;  /* 0x000000130015c245 */ /* 0x008fe20000201000 */
[----:B------:R-:W-:-:S04]  /*03e0*/  @!P4 IMAD.U32 R22, R17, 0x10000, RZ ;  /* 0x000100001116c824 */ /* 0x000fc800078e00ff */
[----:B------:R-:W-:Y:S01]  /*03f0*/  @!P4 FMUL.FTZ R21, R22, R21 ;  /* 0x000000151615c220 */ /* 0x000fe20000410000 */
[----:B------:R-:W-:-:S03]  /*0400*/  @!P4 LEA R19, R0, R13, 0x9 ;  /* 0x0000000d0013c211 */ /* 0x000fc600078e48ff */
[----:B------:R-:W-:Y:S02]  /*0410*/  @!P4 FMUL.FTZ R21, R21, R24 ;  /* 0x000000181515c220 */ /* 0x000fe40000410000 */
[----:B------:R-:W-:-:S03]  /*0420*/  @!P4 IMAD.WIDE.U32 R2, R19, 0x2, R2 ;  /* 0x000000021302c825 */ /* 0x000fc600078e0002 */
[----:B------:R-:W-:Y:S01]  /*0430*/  @!P4 F2FP.BF16.F32.PACK_AB R16, RZ, R21 ;  /* 0x00000015ff10c23e */ /* 0x000fe200000010ff */
[----:B------:R-:W-:Y:S02]  /*0440*/  VIADD R17, R13, 0x180 ;  /* 0x000001800d117836 */ /* 0x000fe40000000000 */
[----:B------:R-:W-:Y:S02]  /*0450*/  @!P4 IMAD.MOV.U32 R13, RZ, RZ, R9 ;  /* 0x000000ffff0dc224 */ /* 0x000fe400078e0009 */
[----:B------:R1:W-:Y:S01]  /*0460*/  @!P4 STG.E.U16 desc[UR4][R2.64], R16 ;  /* 0x000000100200c986 */ /* 0x0003e2000c101504 */
[----:B------:R-:W-:Y:S01]  /*0470*/  ISETP.GE.AND P1, PT, R17, R12, PT ;  /* 0x0000000c1100720c */ /* 0x000fe20003f26270 */
[----:B------:R-:W-:Y:S01]  /*0480*/  IMAD.MOV.U32 R17, RZ, RZ, RZ ;  /* 0x000000ffff117224 */ /* 0x000fe200078e00ff */
[----:B--2---:R-:W-:Y:S02]  /*0490*/  @!P6 I2FP.F32.U32 R11, R6 ;  /* 0x00000006000be245 */ /* 0x004fe40000201000 */
[----:B------:R-:W-:-:S02]  /*04a0*/  @!P3 SHF.L.U32 R18, R18, 0x10, RZ ;  /* 0x000000101212b819 */ /* 0x000fc400000006ff */
[----:B----4-:R-:W-:Y:S02]  /*04b0*/  @!P5 I2FP.F32.U32 R17, R4 ;  /* 0x000000040011d245 */ /* 0x010fe40000201000 */
[----:B------:R-:W-:Y:S01]  /*04c0*/  ISETP.GE.AND P5, PT, R13, R12, PT ;  /* 0x0000000c0d00720c */ /* 0x000fe20003fa6270 */
[----:B------:R-:W-:Y:S02]  /*04d0*/  @!P2 IMAD.U32 R20, R20, 0x10000, RZ ;  /* 0x000100001414a824 */ /* 0x000fe400078e00ff */
[----:B------:R-:W-:Y:S02]  /*04e0*/  @!P3 FMUL.FTZ R18, R18, R11 ;  /* 0x0000000b1212b220 */ /* 0x000fe40000410000 */
[----:B------:R-:W-:Y:S02]  /*04f0*/  @!P2 FMUL.FTZ R20, R20, R17 ;  /* 0x000000111414a220 */ /* 0x000fe40000410000 */
[----:B0-----:R-:W-:Y:S02]  /*0500*/  @!P3 FMUL.FTZ R7, R18, R7 ;  /* 0x000000071207b220 */ /* 0x001fe40000410000 */
[----:B------:R-:W-:-:S03]  /*0510*/  @!P2 FMUL.FTZ R5, R20, R5 ;  /* 0x000000051405a220 */ /* 0x000fc60000410000 */
[----:B------:R-:W-:Y:S02]  /*0520*/  @!P3 F2FP.BF16.F32.PACK_AB R14, RZ, R7 ;  /* 0x00000007ff0eb23e */ /* 0x000fe400000010ff */
[----:B------:R-:W-:Y:S01]  /*0530*/  @!P2 F2FP.BF16.F32.PACK_AB R15, RZ, R5 ;  /* 0x00000005ff0fa23e */ /* 0x000fe200000010ff */
[----:B-1----:R-:W-:Y:S06]  /*0540*/  @P5 BRA `(.L_x_5566) ;  /* 0x0000000000285947 */ /* 0x002fec0003800000 */
[----:B------:R-:W0:Y:S01]  /*0550*/  LDC.64 R4, c[0x0][0x228] ;  /* 0x00008a00ff047b82 */ /* 0x000e220000000a00 */
[----:B------:R-:W-:Y:S01]  /*0560*/  LEA R3, R0, R13, 0x9 ;  /* 0x0000000d00037211 */ /* 0x000fe200078e48ff */
[----:B------:R-:W-:-:S05]  /*0570*/  VIADD R13, R13, 0x80 ;  /* 0x000000800d0d7836 */ /* 0x000fca0000000000 */
[----:B------:R-:W-:-:S13]  /*0580*/  ISETP.GE.AND P2, PT, R13, R12, PT ;  /* 0x0000000c0d00720c */ /* 0x000fda0003f46270 */
[----:B------:R-:W-:Y:S01]  /*0590*/  @!P2 LEA R7, R0, R13, 0x9 ;  /* 0x0000000d0007a211 */ /* 0x000fe200078e48ff */
[----:B------:R-:W-:Y:S02]  /*05a0*/  @!P2 VIADD R13, R13, 0x80 ;  /* 0x000000800d0da836 */ /* 0x000fe40000000000 */
[----:B0-----:R-:W-:-:S04]  /*05b0*/  IMAD.WIDE.U32 R2, R3, 0x2, R4 ;  /* 0x0000000203027825 */ /* 0x001fc800078e0004 */
[----:B------:R-:W-:Y:S01]  /*05c0*/  @!P2 IMAD.WIDE.U32 R4, R7, 0x2, R4 ;  /* 0x000000020704a825 */ /* 0x000fe200078e0004 */
[----:B------:R0:W-:Y:S04]  /*05d0*/  STG.E.U16 desc[UR4][R2.64], R14 ;  /* 0x0000000e02007986 */ /* 0x0001e8000c101504 */
[----:B------:R0:W-:Y:S02]  /*05e0*/  @!P2 STG.E.U16 desc[UR4][R4.64], R15 ;  /* 0x0000000f0400a986 */ /* 0x0001e4000c101504 */
.L_x_5566:
[----:B------:R-:W-:Y:S05]  /*05f0*/  BSYNC B0 ;  /* 0x0000000000007941 */ /* 0x000fea0003800000 */
.L_x_5565:
[----:B------:R-:W1:Y:S01]  /*0600*/  @!P1 LDC R7, c[0x0][0x218] ;  /* 0x00008600ff079b82 */ /* 0x000e620000000800 */
[----:B------:R-:W-:Y:S01]  /*0610*/  ISETP.GE.AND P2, PT, R13, R12, PT ;  /* 0x0000000c0d00720c */ /* 0x000fe20003f46270 */
[----:B0-----:R-:W-:-:S12]  /*0620*/  HFMA2.MMA R4, -RZ, RZ, 0, 0 ;  /* 0x00000000ff047435 */ /* 0x001fd800000001ff */
[----:B------:R-:W-:Y:S05]  /*0630*/  @P2 EXIT ;  /* 0x000000000000294d */ /* 0x000fea0003800000 */
[----:B------:R-:W0:Y:S01]  /*0640*/  LDC.64 R2, c[0x0][0x228] ;  /* 0x00008a00ff027b82 */ /* 0x000e220000000a00 */
[----:B-----5:R-:W-:Y:S01]  /*0650*/  @!P0 I2FP.F32.U32 R4, R10 ;  /* 0x0000000a00048245 */ /* 0x020fe20000201000 */
[----:B------:R-:W-:Y:S01]  /*0660*/  @!P1 IMAD.U32 R5, R8, 0x10000, RZ ;  /* 0x0001000008059824 */ /* 0x000fe200078e00ff */
[----:B------:R-:W-:-:S03]  /*0670*/  LEA R13, R0, R13, 0x9 ;  /* 0x0000000d000d7211 */ /* 0x000fc600078e48ff */
[----:B------:R-:W-:-:S04]  /*0680*/  @!P1 FMUL.FTZ R4, R5, R4 ;  /* 0x0000000405049220 */ /* 0x000fc80000410000 */
[----:B-1----:R-:W-:-:S05]  /*0690*/  @!P1 FMUL.FTZ R4, R4, R7 ;  /* 0x0000000704049220 */ /* 0x002fca0000410000 */
[----:B------:R-:W-:Y:S01]  /*06a0*/  @!P1 F2FP.BF16.F32.PACK_AB R6, RZ, R4 ;  /* 0x00000004ff06923e */ /* 0x000fe200000010ff */
[----:B0-----:R-:W-:-:S05]  /*06b0*/  IMAD.WIDE.U32 R2, R13, 0x2, R2 ;  /* 0x000000020d027825 */ /* 0x001fca00078e0002 */
[----:B------:R-:W-:Y:S01]  /*06c0*/  STG.E.U16 desc[UR4][R2.64], R6 ;  /* 0x0000000602007986 */ /* 0x000fe2000c101504 */
[----:B------:R-:W-:Y:S05]  /*06d0*/  EXIT ;  /* 0x000000000000794d */ /* 0x000fea0003800000 */
.L_x_5567:
        /* <DEDUP_REMOVED lines=10> */
.L_x_11767:


//--------------------- .text._ZN2at6native29vectorized_elementwise_kernelILi2EZNS0_43_GLOBAL__N__7cc8d1ed_10_Dropout_cu_0e96ed3819masked_scale_kernelIhN3c108BFloat16EfEEvRNS_6TensorERKS6_S9_T1_EUlS5_hE_St5arrayIPcLm3EEEEviT0_SA_ --------------------------
	.section	.text._ZN2at6native29vectorized_elementwise_kernelILi2EZNS0_43_GLOBAL__N__7cc8d1ed_10_Dropout_cu_0e96ed3819masked_scale_kernelIhN3c108BFloat16EfEEvRNS_6TensorERKS6_S9_T1_EUlS5_hE_St5arrayIPcLm3EEEEviT0_SA_,"ax",@progbits
	.align	128
        .global         _ZN2at6native29vectorized_elementwise_kernelILi2EZNS0_43_GLOBAL__N__7cc8d1ed_10_Dropout_cu_0e96ed3819masked_scale_kernelIhN3c108BFloat16EfEEvRNS_6TensorERKS6_S9_T1_EUlS5_hE_St5arrayIPcLm3EEEEviT0_SA_
        .type           _ZN2at6native29vectorized_elementwise_kernelILi2EZNS0_43_GLOBAL__N__7cc8d1ed_10_Dropout_cu_0e96ed3819masked_scale_kernelIhN3c108BFloat16EfEEvRNS_6TensorERKS6_S9_T1_EUlS5_hE_St5arrayIPcLm3EEEEviT0_SA_,@function
        .size           _ZN2at6native29vectorized_elementwise_kernelILi2EZNS0_43_GLOBAL__N__7cc8d1ed_10_Dropout_cu_0e96ed3819masked_scale_kernelIhN3c108BFloat16EfEEvRNS_6TensorERKS6_S9_T1_EUlS5_hE_St5arrayIPcLm3EEEEviT0_SA_,(.L_x_11768 - _ZN2at6native29vectorized_elementwise_kernelILi2EZNS0_43_GLOBAL__N__7cc8d1ed_10_Dropout_cu_0e96ed3819masked_scale_kernelIhN3c108BFloat16EfEEvRNS_6TensorERKS6_S9_T1_EUlS5_hE_St5arrayIPcLm3EEEEviT0_SA_)
        .other          _ZN2at6native29vectorized_elementwise_kernelILi2EZNS0_43_GLOBAL__N__7cc8d1ed_10_Dropout_cu_0e96ed3819masked_scale_kernelIhN3c108BFloat16EfEEvRNS_6TensorERKS6_S9_T1_EUlS5_hE_St5arrayIPcLm3EEEEviT0_SA_,@"STO_CUDA_ENTRY STV_DEFAULT"
_ZN2at6native29vectorized_elementwise_kernelILi2EZNS0_43_GLOBAL__N__7cc8d1ed_10_Dropout_cu_0e96ed3819masked_scale_kernelIhN3c108BFloat16EfEEvRNS_6TensorERKS6_S9_T1_EUlS5_hE_St5arrayIPcLm3EEEEviT0_SA_:
.text._ZN2at6native29vectorized_elementwise_kernelILi2EZNS0_43_GLOBAL__N__7cc8d1ed_10_Dropout_cu_0e96ed3819masked_scale_kernelIhN3c108BFloat16EfEEvRNS_6TensorERKS6_S9_T1_EUlS5_hE_St5arrayIPcLm3EEEEviT0_SA_:
[----:B------:R-:W-:Y:S01]  /*0000*/  LDC R1, c[0x0][0x28] ;  /* 0x00000a00ff017b82 */ /* 0x000fe20000000800 */
[----:B------:R-:W0:Y:S01]  /*0010*/  S2R R27, SR_CTAID.X ;  /* 0x00000000001b7919 */ /* 0x000e220000002500 */
[----:B------:R-:W-:Y:S01]  /*0020*/  ULDC UR4, c[0x0][0x210] ;  /* 0x0000840000047ab9 */ /* 0x000fe20000000800 */
[----:B0-----:R-:W-:-:S05]  /*0030*/  IMAD.SHL.U32 R27, R27, 0x400, RZ ;  /* 0x000004001b1b7824 */ /* 0x001fca00078e00ff */
[----:B------:R-:W-:Y:S01]  /*0040*/  IADD3 R26, -R27, UR4, RZ ;  /* 0x000000041b1a7c10 */ /* 0x000fe2000fffe1ff */
[----:B------:R-:W-:-:S03]  /*0050*/  ULDC.64 UR4, c[0x0][0x208] ;  /* 0x0000820000047ab9 */ /* 0x000fc60000000a00 */
[----:B------:R-:W-:-:S13]  /*0060*/  ISETP.GE.U32.AND P0, PT, R26, 0x400, PT ;  /* 0x000004001a00780c */ /* 0x000fda0003f06070 */
[----:B------:R-:W-:Y:S05]  /*0070*/  @!P0 BRA `(.L_x_5568) ;  /* 0x0000000400248947 */ /* 0x000fea0003800000 */
[----:B------:R-:W0:Y:S01]  /*0080*/  S2R R0, SR_TID.X ;  /* 0x0000000000007919 */ /* 0x000e220000002100 */
[----:B------:R-:W1:Y:S01]  /*0090*/  LDC.64 R2, c[0x0][0x230] ;  /* 0x00008c00ff027b82 */ /* 0x000e620000000a00 */
[----:B------:R-:W-:-:S07]  /*00a0*/  ULDC UR6, c[0x0][0x218] ;  /* 0x0000860000067ab9 */ /* 0x000fce0000000800 */
[----:B------:R-:W2:Y:S01]  /*00b0*/  LDC.64 R10, c[0x0][0x238] ;  /* 0x00008e00ff0a7b82 */ /* 0x000ea20000000a00 */
[----:B-1----:R-:W-:-:S04]  /*00c0*/  IMAD.WIDE R2, R27, 0x2, R2 ;  /* 0x000000021b027825 */ /* 0x002fc800078e0202 */
[C---:B0-----:R-:W-:Y:S01]  /*00d0*/  IMAD.WIDE.U32 R8, R0.reuse, 0x4, R2 ;  /* 0x0000000400087825 */ /* 0x041fe200078e0002 */
[C---:B--2---:R-:W-:Y:S02]  /*00e0*/  IADD3 R10, P0, R27.reuse, R10, RZ ;  /* 0x0000000a1b0a7210 */ /* 0x044fe40007f1e0ff */
[----:B------:R-:W0:Y:S02]  /*00f0*/  LDC.64 R2, c[0x0][0x228] ;  /* 0x00008a00ff027b82 */ /* 0x000e240000000a00 */
[C---:B------:R-:W-:Y:S01]  /*0100*/  LEA.HI.X.SX32 R11, R27.reuse, R11, 0x1, P0 ;  /* 0x0000000b1b0b7211 */ /* 0x040fe200000f0eff */
[----:B------:R-:W2:Y:S02]  /*0110*/  LDG.E R15, desc[UR4][R8.64] ;  /* 0x00000004080f7981 */ /* 0x000ea4000c1e1900 */
[----:B------:R-:W-:Y:S02]  /*0120*/  IMAD.WIDE.U32 R10, R0, 0x2, R10 ;  /* 0x00000002000a7825 */ /* 0x000fe400078e000a */
[----:B------:R-:W3:Y:S04]  /*0130*/  LDG.E R16, desc[UR4][R8.64+0x200] ;  /* 0x0002000408107981 */ /* 0x000ee8000c1e1900 */
[----:B------:R-:W4:Y:S04]  /*0140*/  LDG.E.U16 R17, desc[UR4][R10.64] ;  /* 0x000000040a117981 */ /* 0x000f28000c1e1500 */
[----:B------:R-:W5:Y:S04]  /*0150*/  LDG.E.U16 R19, desc[UR4][R10.64+0x100] ;  /* 0x000100040a137981 */ /* 0x000f68000c1e1500 */
[----:B------:R-:W5:Y:S04]  /*0160*/  LDG.E R6, desc[UR4][R8.64+0x400] ;  /* 0x0004000408067981 */ /* 0x000f68000c1e1900 */
[----:B------:R1:W5:Y:S04]  /*0170*/  LDG.E R7, desc[UR4][R8.64+0x600] ;  /* 0x0006000408077981 */ /* 0x000368000c1e1900 */
[----:B------:R-:W5:Y:S04]  /*0180*/  LDG.E.U16 R5, desc[UR4][R10.64+0x200] ;  /* 0x000200040a057981 */ /* 0x000f68000c1e1500 */
[----:B------:R5:W5:Y:S01]  /*0190*/  LDG.E.U16 R4, desc[UR4][R10.64+0x300] ;  /* 0x000300040a047981 */ /* 0x000b62000c1e1500 */
[----:B0-----:R-:W-:-:S04]  /*01a0*/  IMAD.WIDE.U32 R2, R27, 0x2, R2 ;  /* 0x000000021b027825 */ /* 0x001fc800078e0002 */
[----:B------:R-:W-:Y:S01]  /*01b0*/  IMAD.WIDE R2, R0, 0x4, R2 ;  /* 0x0000000400027825 */ /* 0x000fe200078e0202 */
[----:B--2---:R-:W-:-:S03]  /*01c0*/  PRMT R12, R15, 0x7632, R12 ;  /* 0x000076320f0c7816 */ /* 0x004fc6000000000c */
[----:B------:R-:W-:Y:S01]  /*01d0*/  IMAD.U32 R15, R15, 0x10000, RZ ;  /* 0x000100000f0f7824 */ /* 0x000fe200078e00ff */
[----:B------:R-:W-:Y:S02]  /*01e0*/  SHF.L.U32 R14, R12, 0x10, RZ ;  /* 0x000000100c0e7819 */ /* 0x000fe400000006ff */
[C---:B---3--:R-:W-:Y:S01]  /*01f0*/  PRMT R13, R16.reuse, 0x7632, R13 ;  /* 0x00007632100d7816 */ /* 0x048fe2000000000d */
[----:B------:R-:W-:Y:S01]  /*0200*/  IMAD.U32 R16, R16, 0x10000, RZ ;  /* 0x0001000010107824 */ /* 0x000fe200078e00ff */
[C---:B----4-:R-:W-:Y:S02]  /*0210*/  PRMT R12, R17.reuse, 0x7770, RZ ;  /* 0x00007770110c7816 */ /* 0x050fe400000000ff */
[----:B-1----:R-:W-:Y:S01]  /*0220*/  PRMT R8, R17, 0x7771, RZ ;  /* 0x0000777111087816 */ /* 0x002fe200000000ff */
[----:B------:R-:W-:Y:S01]  /*0230*/  IMAD.U32 R18, R13, 0x10000, RZ ;  /* 0x000100000d127824 */ /* 0x000fe200078e00ff */
[----:B-----5:R-:W-:Y:S02]  /*0240*/  PRMT R9, R19, 0x7770, RZ ;  /* 0x0000777013097816 */ /* 0x020fe400000000ff */
[----:B------:R-:W-:-:S02]  /*0250*/  I2FP.F32.U32 R12, R12 ;  /* 0x0000000c000c7245 */ /* 0x000fc40000201000 */
[----:B------:R-:W-:Y:S02]  /*0260*/  I2FP.F32.U32 R11, R8 ;  /* 0x00000008000b7245 */ /* 0x000fe40000201000 */
[----:B------:R-:W-:Y:S01]  /*0270*/  PRMT R10, R19, 0x7771, RZ ;  /* 0x00007771130a7816 */ /* 0x000fe200000000ff */
[----:B------:R-:W-:Y:S01]  /*0280*/  FMUL.FTZ R8, R12, R15 ;  /* 0x0000000f0c087220 */ /* 0x000fe20000410000 */
[----:B------:R-:W-:Y:S01]  /*0290*/  I2FP.F32.U32 R13, R9 ;  /* 0x00000009000d7245 */ /* 0x000fe20000201000 */
[----:B------:R-:W-:Y:S01]  /*02a0*/  FMUL.FTZ R9, R11, R14 ;  /* 0x0000000e0b097220 */ /* 0x000fe20000410000 */
[C---:B------:R-:W-:Y:S01]  /*02b0*/  PRMT R12, R6.reuse, 0x7632, R12 ;  /* 0x00007632060c7816 */ /* 0x040fe2000000000c */
[----:B------:R-:W-:Y:S01]  /*02c0*/  IMAD.U32 R14, R6, 0x10000, RZ ;  /* 0x00010000060e7824 */ /* 0x000fe200078e00ff */
[----:B------:R-:W-:Y:S01]  /*02d0*/  I2FP.F32.U32 R17, R10 ;  /* 0x0000000a00117245 */ /* 0x000fe20000201000 */
[----:B------:R-:W-:Y:S01]  /*02e0*/  FMUL.FTZ R10, R13, R16 ;  /* 0x000000100d0a7220 */ /* 0x000fe20000410000 */
[C---:B------:R-:W-:Y:S01]  /*02f0*/  PRMT R6, R7.reuse, 0x7632, R6 ;  /* 0x0000763207067816 */ /* 0x040fe20000000006 */
[----:B------:R-:W-:Y:S01]  /*0300*/  IMAD.U32 R13, R7, 0x10000, RZ ;  /* 0x00010000070d7824 */ /* 0x000fe200078e00ff */
[----:B------:R-:W-:Y:S01]  /*0310*/  SHF.L.U32 R16, R12, 0x10, RZ ;  /* 0x000000100c107819 */ /* 0x000fe200000006ff */
[----:B------:R-:W-:Y:S01]  /*0320*/  FMUL.FTZ R11, R17, R18 ;  /* 0x00000012110b7220 */ /* 0x000fe20000410000 */
[C---:B------:R-:W-:Y:S01]  /*0330*/  PRMT R7, R5.reuse, 0x7770, RZ ;  /* 0x0000777005077816 */ /* 0x040fe200000000ff */
[----:B------:R-:W-:Y:S01]  /*0340*/  IMAD.U32 R15, R6, 0x10000, RZ ;  /* 0x00010000060f7824 */ /* 0x000fe200078e00ff */
[----:B------:R-:W-:Y:S01]  /*0350*/  PRMT R12, R4, 0x7770, RZ ;  /* 0x00007770040c7816 */ /* 0x000fe200000000ff */
[----:B------:R-:W-:Y:S01]  /*0360*/  FMUL.FTZ R8, R8, UR6 ;  /* 0x0000000608087c20 */ /* 0x000fe20008410000 */
[----:B------:R-:W-:Y:S01]  /*0370*/  PRMT R5, R5, 0x7771, RZ ;  /* 0x0000777105057816 */ /* 0x000fe200000000ff */
[----:B------:R-:W-:Y:S01]  /*0380*/  FMUL.FTZ R9, R9, UR6 ;  /* 0x0000000609097c20 */ /* 0x000fe20008410000 */
[----:B------:R-:W-:Y:S01]  /*0390*/  PRMT R4, R4, 0x7771, RZ ;  /* 0x0000777104047816 */ /* 0x000fe200000000ff */
[----:B------:R-:W-:Y:S01]  /*03a0*/  FMUL.FTZ R10, R10, UR6 ;  /* 0x000000060a0a7c20 */ /* 0x000fe20008410000 */
[----:B------:R-:W-:Y:S01]  /*03b0*/  I2FP.F32.U32 R7, R7 ;  /* 0x0000000700077245 */ /* 0x000fe20000201000 */
[----:B------:R-:W-:Y:S01]  /*03c0*/  FMUL.FTZ R11, R11, UR6 ;  /* 0x000000060b0b7c20 */ /* 0x000fe20008410000 */
[----:B------:R-:W-:-:S02]  /*03d0*/  I2FP.F32.U32 R5, R5 ;  /* 0x0000000500057245 */ /* 0x000fc40000201000 */
[----:B------:R-:W-:Y:S01]  /*03e0*/  I2FP.F32.U32 R12, R12 ;  /* 0x0000000c000c7245 */ /* 0x000fe20000201000 */
[----:B------:R-:W-:Y:S01]  /*03f0*/  FMUL.FTZ R7, R7, R14 ;  /* 0x0000000e07077220 */ /* 0x000fe20000410000 */
[----:B------:R-:W-:Y:S01]  /*0400*/  I2FP.F32.U32 R4, R4 ;  /* 0x0000000400047245 */ /* 0x000fe20000201000 */
[----:B------:R-:W-:Y:S01]  /*0410*/  FMUL.FTZ R5, R5, R16 ;  /* 0x0000001005057220 */ /* 0x000fe20000410000 */
[----:B------:R-:W-:Y:S01]  /*0420*/  F2FP.BF16.F32.PACK_AB R9, R9, R8 ;  /* 0x000000080909723e */ /* 0x000fe200000010ff */
[----:B------:R-:W-:Y:S01]  /*0430*/  FMUL.FTZ R12, R12, R13 ;  /* 0x0000000d0c0c7220 */ /* 0x000fe20000410000 */
[----:B------:R-:W-:Y:S01]  /*0440*/  FMUL.FTZ R7, R7, UR6 ;  /* 0x0000000607077c20 */ /* 0x000fe20008410000 */
[----:B------:R-:W-:Y:S01]  /*0450*/  FMUL.FTZ R15, R4, R15 ;  /* 0x0000000f040f7220 */ /* 0x000fe20000410000 */
[----:B------:R-:W-:Y:S01]  /*0460*/  FMUL.FTZ R4, R5, UR6 ;  /* 0x0000000605047c20 */ /* 0x000fe20008410000 */
[----:B------:R-:W-:Y:S01]  /*0470*/  FMUL.FTZ R12, R12, UR6 ;  /* 0x000000060c0c7c20 */ /* 0x000fe20008410000 */
[----:B------:R-:W-:Y:S01]  /*0480*/  F2FP.BF16.F32.PACK_AB R11, R11, R10 ;  /* 0x0000000a0b0b723e */ /* 0x000fe200000010ff */
[----:B------:R-:W-:Y:S01]  /*0490*/  FMUL.FTZ R15, R15, UR6 ;  /* 0x000000060f0f7c20 */ /* 0x000fe20008410000 */
[----:B------:R-:W-:Y:S01]  /*04a0*/  STG.E desc[UR4][R2.64], R9 ;  /* 0x0000000902007986 */ /* 0x000fe2000c101904 */
[----:B------:R-:W-:-:S03]  /*04b0*/  F2FP.BF16.F32.PACK_AB R7, R4, R7 ;  /* 0x000000070407723e */ /* 0x000fc600000010ff */
[----:B------:R-:W-:Y:S01]  /*04c0*/  F2FP.BF16.F32.PACK_AB R15, R15, R12 ;  /* 0x0000000c0f0f723e */ /* 0x000fe200000010ff */
[----:B------:R-:W-:Y:S04]  /*04d0*/  STG.E desc[UR4][R2.64+0x200], R11 ;  /* 0x0002000b02007986 */ /* 0x000fe8000c101904 */
[----:B------:R-:W-:Y:S04]  /*04e0*/  STG.E desc[UR4][R2.64+0x400], R7 ;  /* 0x0004000702007986 */ /* 0x000fe8000c101904 */
[----:B------:R-:W-:Y:S01]  /*04f0*/  STG.E desc[UR4][R2.64+0x600], R15 ;  /* 0x0006000f02007986 */ /* 0x000fe2000c101904 */
[----:B------:R-:W-:Y:S05]  /*0500*/  EXIT ;  /* 0x000000000000794d */ /* 0x000fea0003800000 */
.L_x_5568:
[----:B------:R-:W0:Y:S02]  /*0510*/  S2R R0, SR_TID.X ;  /* 0x0000000000007919 */ /* 0x000e240000002100 */
[----:B0-----:R-:W-:-:S13]  /*0520*/  ISETP.GE.AND P1, PT, R0, R26, PT ;  /* 0x0000001a0000720c */ /* 0x001fda0003f26270 */
[----:B------:R-:W-:Y:S01]  /*0530*/  @!P1 IMAD.IADD R5, R27, 0x1, R0 ;  /* 0x000000011b059824 */ /* 0x000fe200078e0200 */
[----:B------:R-:W0:Y:S01]  /*0540*/  @!P1 LDC.64 R28, c[0x0][0x230] ;  /* 0x00008c00ff1c9b82 */ /* 0x000e220000000a00 */
[----:B------:R-:W-:-:S05]  /*0550*/  @!P1 VIADD R0, R0, 0x80 ;  /* 0x0000008000009836 */ /* 0x000fca0000000000 */
[----:B------:R-:W-:-:S13]  /*0560*/  ISETP.GE.AND P2, PT, R0, R26, PT ;  /* 0x0000001a0000720c */ /* 0x000fda0003f46270 */
[----:B------:R-:W1:Y:S01]  /*0570*/  @!P2 LDC.64 R2, c[0x0][0x238] ;  /* 0x00008e00ff02ab82 */ /* 0x000e620000000a00 */
[----:B------:R-:W-:-:S07]  /*0580*/  @!P2 IADD3 R4, R27, R0, RZ ;  /* 0x000000001b04a210 */ /* 0x000fce0007ffe0ff */
[----:B------:R-:W2:Y:S01]  /*0590*/  @!P2 LDC.64 R12, c[0x0][0x230] ;  /* 0x00008c00ff0cab82 */ /* 0x000ea20000000a00 */
[----:B-1----:R-:W-:-:S05]  /*05a0*/  @!P2 IADD3 R6, P0, R4, R2, RZ ;  /* 0x000000020406a210 */ /* 0x002fca0007f1e0ff */
[----:B------:R-:W-:Y:S02]  /*05b0*/  @!P2 IMAD.X R7, RZ, RZ, R3, P0 ;  /* 0x000000ffff07a224 */ /* 0x000fe400000e0603 */
[----:B------:R-:W-:Y:S01]  /*05c0*/  @!P2 VIADD R0, R0, 0x80 ;  /* 0x000000800000a836 */ /* 0x000fe20000000000 */
[----:B------:R-:W1:Y:S02]  /*05d0*/  @!P1 LDC.64 R2, c[0x0][0x238] ;  /* 0x00008e00ff029b82 */ /* 0x000e640000000a00 */
[----:B------:R3:W4:Y:S01]  /*05e0*/  @!P2 LDG.E.U8 R15, desc[UR4][R6.64] ;  /* 0x00000004060fa981 */ /* 0x000722000c1e1100 */
[----:B0-----:R-:W-:Y:S01]  /*05f0*/  @!P1 IMAD.WIDE.U32 R28, R5, 0x2, R28 ;  /* 0x00000002051c9825 */ /* 0x001fe200078e001c */
[----:B------:R-:W-:-:S13]  /*0600*/  ISETP.GE.AND P6, PT, R0, R26, PT ;  /* 0x0000001a0000720c */ /* 0x000fda0003fc6270 */
[----:B------:R-:W-:Y:S01]  /*0610*/  @!P6 IMAD.IADD R14, R27, 0x1, R0 ;  /* 0x000000011b0ee824 */ /* 0x000fe200078e0200 */
[----:B------:R-:W-:Y:S01]  /*0620*/  @!P6 IADD3 R0, R0, 0x80, RZ ;  /* 0x000000800000e810 */ /* 0x000fe20007ffe0ff */
[----:B---3--:R-:W0:Y:S03]  /*0630*/  @!P6 LDC.64 R6, c[0x0][0x230] ;  /* 0x00008c00ff06eb82 */ /* 0x008e260000000a00 */
[----:B------:R-:W-:Y:S02]  /*0640*/  ISETP.GE.AND P0, PT, R0, R26, PT ;  /* 0x0000001a0000720c */ /* 0x000fe40003f06270 */
[----:B-1----:R-:W-:Y:S02]  /*0650*/  @!P1 IADD3 R18, P3, R5, R2, RZ ;  /* 0x0000000205129210 */ /* 0x002fe40007f7e0ff */
[----:B------:R-:W-:-:S03]  /*0660*/  PRMT R2, RZ, 0x7610, R2 ;  /* 0x00007610ff027816 */ /* 0x000fc60000000002 */
[--C-:B------:R-:W-:Y:S01]  /*0670*/  @!P1 IMAD.X R19, RZ, RZ, R3.reuse, P3 ;  /* 0x000000ffff139224 */ /* 0x100fe200018e0603 */
[----:B------:R-:W-:Y:S02]  /*0680*/  PRMT R3, RZ, 0x7610, R3 ;  /* 0x00007610ff037816 */ /* 0x000fe40000000003 */
[----:B------:R-:W3:Y:S03]  /*0690*/  @!P1 LDG.E.U16 R2, desc[UR4][R28.64] ;  /* 0x000000041c029981 */ /* 0x000ee6000c1e1500 */
[----:B------:R-:W-:Y:S01]  /*06a0*/  @!P0 IMAD.IADD R30, R27, 0x1, R0 ;  /* 0x000000011b1e8824 */ /* 0x000fe200078e0200 */
[----:B------:R-:W1:Y:S01]  /*06b0*/  @!P0 LDC.64 R8, c[0x0][0x230] ;  /* 0x00008c00ff088b82 */ /* 0x000e620000000a00 */
[----:B------:R-:W-:Y:S01]  /*06c0*/  @!P0 VIADD R0, R0, 0x80 ;  /* 0x0000008000008836 */ /* 0x000fe20000000000 */
[----:B------:R-:W-:Y:S01]  /*06d0*/  PRMT R5, RZ, 0x7610, R5 ;  /* 0x00007610ff057816 */ /* 0x000fe20000000005 */
[----:B------:R5:W3:Y:S03]  /*06e0*/  @!P1 LDG.E.U8 R3, desc[UR4][R18.64] ;  /* 0x0000000412039981 */ /* 0x000ae6000c1e1100 */
[----:B------:R-:W-:Y:S01]  /*06f0*/  ISETP.GE.AND P5, PT, R0, R26, PT ;  /* 0x0000001a0000720c */ /* 0x000fe20003fa6270 */
[----:B0-----:R-:W-:-:S04]  /*0700*/  @!P6 IMAD.WIDE.U32 R6, R14, 0x2, R6 ;  /* 0x000000020e06e825 */ /* 0x001fc800078e0006 */
[----:B--2---:R-:W-:Y:S01]  /*0710*/  @!P2 IMAD.WIDE.U32 R12, R4, 0x2, R12 ;  /* 0x00000002040ca825 */ /* 0x004fe200078e000c */
[----:B------:R0:W2:Y:S01]  /*0720*/  @!P6 LDG.E.U16 R5, desc[UR4][R6.64] ;  /* 0x000000040605e981 */ /* 0x0000a2000c1e1500 */
[----:B-----5:R-:W5:Y:S08]  /*0730*/  @!P6 LDC.64 R18, c[0x0][0x238] ;  /* 0x00008e00ff12eb82 */ /* 0x020f700000000a00 */
[----:B------:R-:W5:Y:S01]  /*0740*/  @!P5 LDC.64 R16, c[0x0][0x230] ;  /* 0x00008c00ff10db82 */ /* 0x000f620000000a00 */
[----:B------:R-:W-:Y:S01]  /*0750*/  @!P5 IADD3 R29, R27, R0, RZ ;  /* 0x000000001b1dd210 */ /* 0x000fe20007ffe0ff */
[----:B------:R-:W-:-:S05]  /*0760*/  @!P5 VIADD R0, R0, 0x80 ;  /* 0x000000800000d836 */ /* 0x000fca0000000000 */
[----:B------:R-:W-:Y:S01]  /*0770*/  ISETP.GE.AND P4, PT, R0, R26, PT ;  /* 0x0000001a0000720c */ /* 0x000fe20003f86270 */
[----:B-1----:R-:W-:Y:S01]  /*0780*/  @!P0 IMAD.WIDE.U32 R8, R30, 0x2, R8 ;  /* 0x000000021e088825 */ /* 0x002fe200078e0008 */
[----:B0-----:R-:W-:Y:S02]  /*0790*/  PRMT R6, RZ, 0x7610, R6 ;  /* 0x00007610ff067816 */ /* 0x001fe40000000006 */
[----:B------:R-:W-:Y:S02]  /*07a0*/  PRMT R4, RZ, 0x7610, R4 ;  /* 0x00007610ff047816 */ /* 0x000fe40000000004 */
[----:B------:R-:W-:Y:S02]  /*07b0*/  PRMT R7, RZ, 0x7610, R7 ;  /* 0x00007610ff077816 */ /* 0x000fe40000000007 */
[----:B------:R0:W2:Y:S04]  /*07c0*/  @!P0 LDG.E.U16 R6, desc[UR4][R8.64] ;  /* 0x0000000408068981 */ /* 0x0000a8000c1e1500 */
[----:B------:R1:W2:Y:S01]  /*07d0*/  @!P2 LDG.E.U16 R4, desc[UR4][R12.64] ;  /* 0x000000040c04a981 */ /* 0x0002a2000c1e1500 */
[----:B-----5:R-:W-:-:S04]  /*07e0*/  @!P5 IMAD.WIDE.U32 R16, R29, 0x2, R16 ;  /* 0x000000021d10d825 */ /* 0x020fc800078e0010 */
[----:B0-----:R-:W-:Y:S01]  /*07f0*/  @!P4 IMAD.IADD R8, R27, 0x1, R0 ;  /* 0x000000011b08c824 */ /* 0x001fe200078e0200 */
[----:B-1----:R-:W0:Y:S01]  /*0800*/  @!P0 LDC.64 R12, c[0x0][0x238] ;  /* 0x00008e00ff0c8b82 */ /* 0x002e220000000a00 */
[----:B------:R-:W-:Y:S01]  /*0810*/  @!P4 VIADD R0, R0, 0x80 ;  /* 0x000000800000c836 */ /* 0x000fe20000000000 */
[----:B------:R-:W-:Y:S01]  /*0820*/  HFMA2.MMA R9, -RZ, RZ, 0, 0 ;  /* 0x00000000ff097435 */ /* 0x000fe200000001ff */
[----:B------:R1:W5:Y:S03]  /*0830*/  @!P5 LDG.E.U16 R7, desc[UR4][R16.64] ;  /* 0x000000041007d981 */ /* 0x000366000c1e1500 */
[----:B------:R-:W-:Y:S02]  /*0840*/  ISETP.GE.AND P3, PT, R0, R26, PT ;  /* 0x0000001a0000720c */ /* 0x000fe40003f66270 */
[----:B-1----:R-:W1:Y:S01]  /*0850*/  @!P5 LDC.64 R16, c[0x0][0x238] ;  /* 0x00008e00ff10db82 */ /* 0x002e620000000a00 */
[----:B------:R-:W-:-:S02]  /*0860*/  P2R R28, PR, RZ, 0x2 ;  /* 0x00000002ff1c7803 */ /* 0x000fc40000000000 */
[----:B----4-:R-:W-:Y:S02]  /*0870*/  @!P2 I2FP.F32.U32 R9, R15 ;  /* 0x0000000f0009a245 */ /* 0x010fe40000201000 */
[----:B------:R-:W-:-:S03]  /*0880*/  @!P6 IADD3 R32, P2, R14, R18, RZ ;  /* 0x000000120e20e210 */ /* 0x000fc60007f5e0ff */
[----:B------:R-:W4:Y:S02]  /*0890*/  @!P4 LDC.64 R14, c[0x0][0x238] ;  /* 0x00008e00ff0ecb82 */ /* 0x000f240000000a00 */
[----:B------:R-:W-:-:S06]  /*08a0*/  @!P6 IMAD.X R33, RZ, RZ, R19, P2 ;  /* 0x000000ffff21e224 */ /* 0x000fcc00010e0613 */
[----:B------:R-:W3:Y:S01]  /*08b0*/  @!P3 LDC.64 R18, c[0x0][0x238] ;  /* 0x00008e00ff12bb82 */ /* 0x000ee20000000a00 */
[----:B0-----:R-:W-:Y:S01]  /*08c0*/  @!P0 IADD3 R12, P2, R30, R12, RZ ;  /* 0x0000000c1e0c8210 */ /* 0x001fe20007f5e0ff */
[----:B------:R-:W2:Y:S04]  /*08d0*/  @!P6 LDG.E.U8 R32, desc[UR4][R32.64] ;  /* 0x000000042020e981 */ /* 0x000ea8000c1e1100 */
[----:B------:R-:W-:Y:S01]  /*08e0*/  @!P0 IMAD.X R13, RZ, RZ, R13, P2 ;  /* 0x000000ffff0d8224 */ /* 0x000fe200010e060d */
[----:B-1----:R-:W-:-:S05]  /*08f0*/  @!P5 IADD3 R16, P2, R29, R16, RZ ;  /* 0x000000101d10d210 */ /* 0x002fca0007f5e0ff */
[----:B------:R-:W-:Y:S01]  /*0900*/  @!P5 IMAD.X R17, RZ, RZ, R17, P2 ;  /* 0x000000ffff11d224 */ /* 0x000fe200010e0611 */
[----:B----4-:R-:W-:-:S04]  /*0910*/  @!P4 IADD3 R30, P2, R8, R14, RZ ;  /* 0x0000000e081ec210 */ /* 0x010fc80007f5e0ff */
[----:B------:R-:W4:Y:S01]  /*0920*/  @!P5 LDG.E.U8 R16, desc[UR4][R16.64] ;  /* 0x000000041010d981 */ /* 0x000f22000c1e1100 */
[----:B------:R-:W-:Y:S01]  /*0930*/  @!P3 IADD3 R14, R27, R0, RZ ;  /* 0x000000001b0eb210 */ /* 0x000fe20007ffe0ff */
[----:B------:R-:W-:Y:S02]  /*0940*/  @!P3 VIADD R0, R0, 0x80 ;  /* 0x000000800000b836 */ /* 0x000fe40000000000 */
[----:B------:R-:W-:Y:S02]  /*0950*/  @!P4 IMAD.X R31, RZ, RZ, R15, P2 ;  /* 0x000000ffff1fc224 */ /* 0x000fe400010e060f */
[----:B------:R0:W5:Y:S01]  /*0960*/  @!P0 LDG.E.U8 R15, desc[UR4][R12.64] ;  /* 0x000000040c0f8981 */ /* 0x000162000c1e1100 */
[----:B---3--:R-:W-:-:S03]  /*0970*/  @!P3 IADD3 R18, P2, R14, R18, RZ ;  /* 0x000000120e12b210 */ /* 0x008fc60007f5e0ff */
[----:B------:R-:W3:Y:S02]  /*0980*/  @!P4 LDG.E.U8 R30, desc[UR4][R30.64] ;  /* 0x000000041e1ec981 */ /* 0x000ee4000c1e1100 */
[----:B------:R-:W-:Y:S01]  /*0990*/  @!P3 IMAD.X R19, RZ, RZ, R19, P2 ;  /* 0x000000ffff13b224 */ /* 0x000fe200010e0613 */
[----:B------:R-:W-:-:S04]  /*09a0*/  ISETP.GE.AND P2, PT, R0, R26, PT ;  /* 0x0000001a0000720c */ /* 0x000fc80003f46270 */
[----:B------:R-:W3:Y:S09]  /*09b0*/  @!P3 LDG.E.U8 R18, desc[UR4][R18.64] ;  /* 0x000000041212b981 */ /* 0x000ef2000c1e1100 */
[----:B0-----:R-:W0:Y:S01]  /*09c0*/  @!P2 LDC.64 R12, c[0x0][0x238] ;  /* 0x00008e00ff0cab82 */ /* 0x001e220000000a00 */
[----:B------:R-:W-:-:S04]  /*09d0*/  @!P2 IADD3 R0, R27, R0, RZ ;  /* 0x000000001b00a210 */ /* 0x000fc80007ffe0ff */
[----:B0-----:R-:W-:-:S05]  /*09e0*/  @!P2 IADD3 R12, P1, R0, R12, RZ ;  /* 0x0000000c000ca210 */ /* 0x001fca0007f3e0ff */
[----:B------:R-:W-:Y:S01]  /*09f0*/  @!P2 IMAD.X R13, RZ, RZ, R13, P1 ;  /* 0x000000ffff0da224 */ /* 0x000fe200008e060d */
[----:B------:R-:W-:Y:S02]  /*0a00*/  ISETP.NE.AND P1, PT, R28, RZ, PT ;  /* 0x000000ff1c00720c */ /* 0x000fe40003f25270 */
[----:B------:R-:W0:Y:S02]  /*0a10*/  @!P4 LDC.64 R28, c[0x0][0x230] ;  /* 0x00008c00ff1ccb82 */ /* 0x000e240000000a00 */
[----:B------:R-:W3:Y:S01]  /*0a20*/  @!P2 LDG.E.U8 R12, desc[UR4][R12.64] ;  /* 0x000000040c0ca981 */ /* 0x000ee2000c1e1100 */
[----:B0-----:R-:W-:Y:S01]  /*0a30*/  @!P4 IMAD.WIDE.U32 R28, R8, 0x2, R28 ;  /* 0x00000002081cc825 */ /* 0x001fe200078e001c */
[----:B------:R-:W-:-:S06]  /*0a40*/  PRMT R8, RZ, 0x7610, R8 ;  /* 0x00007610ff087816 */ /* 0x000fcc0000000008 */
[----:B------:R0:W3:Y:S02]  /*0a50*/  @!P4 LDG.E.U16 R8, desc[UR4][R28.64] ;  /* 0x000000041c08c981 */ /* 0x0000e4000c1e1500 */
[----:B0-----:R-:W0:Y:S01]  /*0a60*/  @!P3 LDC.64 R28, c[0x0][0x230] ;  /* 0x00008c00ff1cbb82 */ /* 0x001e220000000a00 */
[----:B------:R-:W-:Y:S01]  /*0a70*/  PRMT R13, RZ, 0x7610, R13 ;  /* 0x00007610ff0d7816 */ /* 0x000fe2000000000d */
[----:B0-----:R-:W-:-:S05]  /*0a80*/  @!P3 IMAD.WIDE.U32 R28, R14, 0x2, R28 ;  /* 0x000000020e1cb825 */ /* 0x001fca00078e001c */
[----:B------:R0:W3:Y:S02]  /*0a90*/  @!P3 LDG.E.U16 R13, desc[UR4][R28.64] ;  /* 0x000000041c0db981 */ /* 0x0000e4000c1e1500 */
[----:B0-----:R-:W0:Y:S02]  /*0aa0*/  @!P2 LDC.64 R28, c[0x0][0x230] ;  /* 0x00008c00ff1cab82 */ /* 0x001e240000000a00 */
[----:B0-----:R-:W-:Y:S01]  /*0ab0*/  @!P2 IMAD.WIDE.U32 R28, R0, 0x2, R28 ;  /* 0x00000002001ca825 */ /* 0x001fe200078e001c */
[----:B------:R-:W-:-:S06]  /*0ac0*/  PRMT R0, RZ, 0x7610, R0 ;  /* 0x00007610ff007816 */ /* 0x000fcc0000000000 */
[----:B------:R0:W3:Y:S01]  /*0ad0*/  @!P2 LDG.E.U16 R0, desc[UR4][R28.64] ;  /* 0x000000041c00a981 */ /* 0x0000e2000c1e1500 */
[----:B------:R-:W1:Y:S01]  /*0ae0*/  S2R R17, SR_TID.X ;  /* 0x0000000000117919 */ /* 0x000e620000002100 */
[----:B------:R-:W-:Y:S01]  /*0af0*/  @!P1 LOP3.LUT R31, R3, 0xff, RZ, 0xc0, !PT ;  /* 0x000000ff031f9812 */ /* 0x000fe200078ec0ff */
[----:B------:R-:W-:-:S03]  /*0b00*/  IMAD.MOV.U32 R14, RZ, RZ, RZ ;  /* 0x000000ffff0e7224 */ /* 0x000fc600078e00ff */
[----:B------:R-:W2:Y:S01]  /*0b10*/  @!P1 I2F.U16 R3, R31 ;  /* 0x0000001f00039306 */ /* 0x000ea20000101000 */
[----:B------:R-:W-:Y:S01]  /*0b20*/  @!P1 SHF.L.U32 R2, R2, 0x10, RZ ;  /* 0x0000001002029819 */ /* 0x000fe200000006ff */
[----:B-1----:R-:W-:-:S04]  /*0b30*/  VIADD R19, R17, 0x80 ;  /* 0x0000008011137836 */ /* 0x002fc80000000000 */
[----:B--2---:R-:W-:Y:S01]  /*0b40*/  @!P1 FMUL.FTZ R2, R3, R2 ;  /* 0x0000000203029220 */ /* 0x004fe20000410000 */
[----:B------:R-:W-:Y:S02]  /*0b50*/  IMAD.MOV.U32 R3, RZ, RZ, RZ ;  /* 0x000000ffff037224 */ /* 0x000fe400078e00ff */
[----:B0-----:R-:W-:Y:S02]  /*0b60*/  VIADD R29, R17, 0x100 ;  /* 0x00000100111d7836 */ /* 0x001fe40000000000 */
[----:B------:R-:W-:Y:S01]  /*0b70*/  IMAD.MOV.U32 R28, RZ, RZ, RZ ;  /* 0x000000ffff1c7224 */ /* 0x000fe200078e00ff */
[----:B------:R-:W-:Y:S02]  /*0b80*/  @!P6 I2FP.F32.U32 R14, R32 ;  /* 0x00000020000ee245 */ /* 0x000fe40000201000 */
[----:B------:R-:W-:Y:S02]  /*0b90*/  ISETP.GE.AND P6, PT, R19, R26, PT ;  /* 0x0000001a1300720c */ /* 0x000fe40003fc6270 */
[----:B----4-:R-:W-:-:S11]  /*0ba0*/  @!P5 I2FP.F32.U32 R3, R16 ;  /* 0x000000100003d245 */ /* 0x010fd60000201000 */
[----:B------:R-:W0:Y:S01]  /*0bb0*/  @!P6 LDC R16, c[0x0][0x218] ;  /* 0x00008600ff10eb82 */ /* 0x000e220000000800 */
[----:B------:R-:W-:-:S04]  /*0bc0*/  @!P6 IMAD.U32 R4, R4, 0x10000, RZ ;  /* 0x000100000404e824 */ /* 0x000fc800078e00ff */
[----:B------:R-:W-:Y:S01]  /*0bd0*/  @!P6 FMUL.FTZ R9, R4, R9 ;  /* 0x000000090409e220 */ /* 0x000fe20000410000 */
[----:B------:R-:W-:Y:S01]  /*0be0*/  IMAD.MOV.U32 R4, RZ, RZ, RZ ;  /* 0x000000ffff047224 */ /* 0x000fe200078e00ff */
[----:B-----5:R-:W-:Y:S02]  /*0bf0*/  @!P0 I2FP.F32.U32 R4, R15 ;  /* 0x0000000f00048245 */ /* 0x020fe40000201000 */
[----:B------:R-:W-:Y:S02]  /*0c00*/  MOV R15, RZ ;  /* 0x000000ff000f7202 */ /* 0x000fe40000000f00 */
[----:B---3--:R-:W-:Y:S02]  /*0c10*/  @!P4 I2FP.F32.U32 R15, R30 ;  /* 0x0000001e000fc245 */ /* 0x008fe40000201000 */
[----:B------:R-:W-:Y:S01]  /*0c20*/  ISETP.GE.AND P4, PT, R29, R26, PT ;  /* 0x0000001a1d00720c */ /* 0x000fe20003f86270 */
[----:B------:R-:W1:Y:S01]  /*0c30*/  @!P1 LDC.64 R30, c[0x0][0x228] ;  /* 0x00008a00ff1e9b82 */ /* 0x000e620000000a00 */
[----:B------:R-:W-:-:S02]  /*0c40*/  IADD3 R29, R17, 0x180, RZ ;  /* 0x00000180111d7810 */ /* 0x000fc40007ffe0ff */
[----:B------:R-:W-:Y:S01]  /*0c50*/  @!P3 I2FP.F32.U32 R28, R18 ;  /* 0x00000012001cb245 */ /* 0x000fe20000201000 */
[----:B------:R-:W-:Y:S01]  /*0c60*/  IMAD.MOV.U32 R18, RZ, RZ, RZ ;  /* 0x000000ffff127224 */ /* 0x000fe200078e00ff */
[----:B------:R-:W-:Y:S01]  /*0c70*/  ISETP.GE.AND P0, PT, R29, R26, PT ;  /* 0x0000001a1d00720c */ /* 0x000fe20003f06270 */
[----:B0-----:R-:W-:Y:S01]  /*0c80*/  @!P6 FMUL.FTZ R29, R9, R16 ;  /* 0x00000010091de220 */ /* 0x001fe20000410000 */
[----:B------:R-:W-:-:S05]  /*0c90*/  VIADD R9, R17, 0x200 ;  /* 0x0000020011097836 */ /* 0x000fca0000000000 */
[-C--:B------:R-:W-:Y:S02]  /*0ca0*/  ISETP.GE.AND P3, PT, R9, R26.reuse, PT ;  /* 0x0000001a0900720c */ /* 0x080fe40003f66270 */
[----:B------:R-:W-:Y:S02]  /*0cb0*/  IADD3 R9, R17, 0x300, RZ ;  /* 0x0000030011097810 */ /* 0x000fe40007ffe0ff */
[----:B------:R-:W-:Y:S02]  /*0cc0*/  @!P6 F2FP.BF16.F32.PACK_AB R10, RZ, R29 ;  /* 0x0000001dff0ae23e */ /* 0x000fe400000010ff */
[----:B------:R-:W-:Y:S01]  /*0cd0*/  ISETP.GE.AND P6, PT, R9, R26, PT ;  /* 0x0000001a0900720c */ /* 0x000fe20003fc6270 */
[----:B------:R-:W-:Y:S02]  /*0ce0*/  @!P4 IMAD.U32 R9, R5, 0x10000, RZ ;  /* 0x000100000509c824 */ /* 0x000fe400078e00ff */
[C---:B------:R-:W-:Y:S02]  /*0cf0*/  VIADD R16, R17.reuse, 0x280 ;  /* 0x0000028011107836 */ /* 0x040fe40000000000 */
[----:B------:R-:W-:Y:S01]  /*0d00*/  VIADD R5, R17, 0x380 ;  /* 0x0000038011057836 */ /* 0x000fe20000000000 */
[----:B------:R-:W-:-:S02]  /*0d10*/  @!P2 I2FP.F32.U32 R18, R12 ;  /* 0x0000000c0012a245 */ /* 0x000fc40000201000 */
[----:B------:R-:W0:Y:S01]  /*0d20*/  @!P1 LDC R12, c[0x0][0x218] ;  /* 0x00008600ff0c9b82 */ /* 0x000e220000000800 */
[-C--:B------:R-:W-:Y:S02]  /*0d30*/  ISETP.GE.AND P2, PT, R16, R26.reuse, PT ;  /* 0x0000001a1000720c */ /* 0x080fe40003f46270 */
[----:B------:R-:W-:Y:S01]  /*0d40*/  ISETP.GE.AND P5, PT, R5, R26, PT ;  /* 0x0000001a0500720c */ /* 0x000fe20003fa6270 */
[----:B------:R-:W-:Y:S01]  /*0d50*/  @!P3 IMAD.U32 R7, R7, 0x10000, RZ ;  /* 0x000100000707b824 */ /* 0x000fe200078e00ff */
[----:B------:R-:W-:Y:S01]  /*0d60*/  @!P0 SHF.L.U32 R6, R6, 0x10, RZ ;  /* 0x0000001006068819 */ /* 0x000fe200000006ff */
[----:B------:R-:W-:Y:S02]  /*0d70*/  @!P4 FMUL.FTZ R9, R9, R14 ;  /* 0x0000000e0909c220 */ /* 0x000fe40000410000 */
[----:B------:R-:W-:Y:S01]  /*0d80*/  @!P3 FMUL.FTZ R3, R7, R3 ;  /* 0x000000030703b220 */ /* 0x000fe20000410000 */
[----:B------:R-:W2:Y:S01]  /*0d90*/  @!P0 LDC R5, c[0x0][0x218] ;  /* 0x00008600ff058b82 */ /* 0x000ea20000000800 */
[----:B------:R-:W-:Y:S01]  /*0da0*/  @!P0 FMUL.FTZ R4, R6, R4 ;  /* 0x0000000406048220 */ /* 0x000fe20000410000 */
[----:B------:R-:W-:-:S06]  /*0db0*/  @!P1 IMAD.IADD R29, R27, 0x1, R17 ;  /* 0x000000011b1d9824 */ /* 0x000fcc00078e0211 */
[----:B------:R-:W3:Y:S01]  /*0dc0*/  @!P2 LDC R7, c[0x0][0x218] ;  /* 0x00008600ff07ab82 */ /* 0x000ee20000000800 */
[----:B0-----:R-:W-:-:S07]  /*0dd0*/  @!P1 FMUL.FTZ R2, R2, R12 ;  /* 0x0000000c02029220 */ /* 0x001fce0000410000 */
[----:B------:R-:W0:Y:S01]  /*0de0*/  @!P6 LDC R6, c[0x0][0x218] ;  /* 0x00008600ff06eb82 */ /* 0x000e220000000800 */
[----:B------:R-:W-:-:S07]  /*0df0*/  @!P1 F2FP.BF16.F32.PACK_AB R11, RZ, R2 ;  /* 0x00000002ff0b923e */ /* 0x000fce00000010ff */
[----:B------:R-:W4:Y:S08]  /*0e00*/  @!P4 LDC R12, c[0x0][0x218] ;  /* 0x00008600ff0ccb82 */ /* 0x000f300000000800 */
[----:B------:R-:W5:Y:S08]  /*0e10*/  @!P3 LDC R2, c[0x0][0x218] ;  /* 0x00008600ff02bb82 */ /* 0x000f700000000800 */
[----:B------:R-:W0:Y:S01]  /*0e20*/  @!P5 LDC R14, c[0x0][0x218] ;  /* 0x00008600ff0edb82 */ /* 0x000e220000000800 */
[----:B-1----:R-:W-:Y:S01]  /*0e30*/  @!P1 IMAD.WIDE.U32 R30, R29, 0x2, R30 ;  /* 0x000000021d1e9825 */ /* 0x002fe200078e001e */
[----:B------:R-:W-:-:S02]  /*0e40*/  PRMT R16, R11, 0x7610, R16 ;  /* 0x000076100b107816 */ /* 0x000fc40000000010 */
[----:B------:R-:W-:-:S03]  /*0e50*/  @!P1 MOV R17, R19 ;  /* 0x0000001300119202 */ /* 0x000fc60000000f00 */
[----:B------:R1:W-:Y:S01]  /*0e60*/  @!P1 STG.E.U16 desc[UR4][R30.64], R16 ;  /* 0x000000101e009986 */ /* 0x0003e2000c101504 */
[----:B------:R-:W-:Y:S02]  /*0e70*/  ISETP.GE.AND P1, PT, R17, R26, PT ;  /* 0x0000001a1100720c */ /* 0x000fe40003f26270 */
[----:B------:R-:W-:Y:S01]  /*0e80*/  @!P2 SHF.L.U32 R8, R8, 0x10, RZ ;  /* 0x000000100808a819 */ /* 0x000fe200000006ff */
[----:B------:R-:W-:-:S04]  /*0e90*/  @!P6 IMAD.U32 R13, R13, 0x10000, RZ ;  /* 0x000100000d0de824 */ /* 0x000fc800078e00ff */
[----:B------:R-:W-:Y:S01]  /*0ea0*/  @!P2 FMUL.FTZ R8, R8, R15 ;  /* 0x0000000f0808a220 */ /* 0x000fe20000410000 */
[----:B------:R-:W-:Y:S01]  /*0eb0*/  @!P6 FMUL.FTZ R13, R13, R28 ;  /* 0x0000001c0d0de220 */ /* 0x000fe20000410000 */
[----:B----4-:R-:W-:Y:S01]  /*0ec0*/  @!P4 FMUL.FTZ R9, R9, R12 ;  /* 0x0000000c0909c220 */ /* 0x010fe20000410000 */
[----:B--2---:R-:W-:Y:S01]  /*0ed0*/  @!P0 FMUL.FTZ R4, R4, R5 ;  /* 0x0000000504048220 */ /* 0x004fe20000410000 */
[----:B-----5:R-:W-:Y:S01]  /*0ee0*/  @!P3 FMUL.FTZ R2, R3, R2 ;  /* 0x000000020302b220 */ /* 0x020fe20000410000 */
[----:B---3--:R-:W-:Y:S01]  /*0ef0*/  @!P2 FMUL.FTZ R7, R8, R7 ;  /* 0x000000070807a220 */ /* 0x008fe20000410000 */
[----:B0-----:R-:W-:Y:S01]  /*0f00*/  @!P6 FMUL.FTZ R6, R13, R6 ;  /* 0x000000060d06e220 */ /* 0x001fe20000410000 */
[----:B------:R-:W-:Y:S04]  /*0f10*/  BSSY B0, `(.L_x_5569) ;  /* 0x0000035000007945 */ /* 0x000fe80003800000 */
[----:B------:R-:W-:Y:S01]  /*0f20*/  BSSY B1, `(.L_x_5570) ;  /* 0x000002d000017945 */ /* 0x000fe20003800000 */
[----:B------:R-:W-:-:S02]  /*0f30*/  @!P4 F2FP.BF16.F32.PACK_AB R20, RZ, R9 ;  /* 0x00000009ff14c23e */ /* 0x000fc400000010ff */
[----:B------:R-:W-:Y:S02]  /*0f40*/  @!P0 F2FP.BF16.F32.PACK_AB R21, RZ, R4 ;  /* 0x00000004ff15823e */ /* 0x000fe400000010ff */
[----:B------:R-:W-:Y:S02]  /*0f50*/  @!P3 F2FP.BF16.F32.PACK_AB R22, RZ, R2 ;  /* 0x00000002ff16b23e */ /* 0x000fe400000010ff */
[----:B------:R-:W-:Y:S02]  /*0f60*/  @!P2 F2FP.BF16.F32.PACK_AB R23, RZ, R7 ;  /* 0x00000007ff17a23e */ /* 0x000fe400000010ff */
[----:B------:R-:W-:Y:S01]  /*0f70*/  @!P6 F2FP.BF16.F32.PACK_AB R24, RZ, R6 ;  /* 0x00000006ff18e23e */ /* 0x000fe200000010ff */
[----:B------:R-:W-:-:S04]  /*0f80*/  @!P5 IMAD.U32 R11, R0, 0x10000, RZ ;  /* 0x00010000000bd824 */ /* 0x000fc800078e00ff */
[----:B------:R-:W-:-:S04]  /*0f90*/  @!P5 FMUL.FTZ R11, R11, R18 ;  /* 0x000000120b0bd220 */ /* 0x000fc80000410000 */
[----:B------:R-:W-:-:S05]  /*0fa0*/  @!P5 FMUL.FTZ R11, R11, R14 ;  /* 0x0000000e0b0bd220 */ /* 0x000fca0000410000 */
[----:B------:R-:W-:Y:S01]  /*0fb0*/  @!P5 F2FP.BF16.F32.PACK_AB R25, RZ, R11 ;  /* 0x0000000bff19d23e */ /* 0x000fe200000010ff */
[----:B-1----:R-:W-:Y:S06]  /*0fc0*/  @P1 BRA `(.L_x_5571) ;  /* 0x0000000000301947 */ /* 0x002fec0003800000 */
[----:B------:R-:W0:Y:S01]  /*0fd0*/  LDC.64 R2, c[0x0][0x228] ;  /* 0x00008a00ff027b82 */ /* 0x000e220000000a00 */
[----:B------:R-:W-:Y:S02]  /*0fe0*/  IMAD.IADD R5, R27, 0x1, R17 ;  /* 0x000000011b057824 */ /* 0x000fe400078e0211 */
[----:B------:R-:W-:-:S05]  /*0ff0*/  VIADD R17, R17, 0x80 ;  /* 0x0000008011117836 */ /* 0x000fca0000000000 */
[----:B------:R-:W-:Y:S01]  /*1000*/  ISETP.GE.AND P0, PT, R17, R26, PT ;  /* 0x0000001a1100720c */ /* 0x000fe20003f06270 */
[----:B0-----:R-:W-:-:S05]  /*1010*/  IMAD.WIDE.U32 R2, R5, 0x2, R2 ;  /* 0x0000000205027825 */ /* 0x001fca00078e0002 */
[----:B------:R0:W-:Y:S07]  /*1020*/  STG.E.U16 desc[UR4][R2.64], R10 ;  /* 0x0000000a02007986 */ /* 0x0001ee000c101504 */
[----:B------:R-:W-:Y:S05]  /*1030*/  @P0 BRA `(.L_x_5572) ;  /* 0x0000000000300947 */ /* 0x000fea0003800000 */
[----:B0-----:R-:W0:Y:S01]  /*1040*/  LDC.64 R2, c[0x0][0x228] ;  /* 0x00008a00ff027b82 */ /* 0x001e220000000a00 */
[----:B------:R-:W-:Y:S01]  /*1050*/  IADD3 R5, R27, R17, RZ ;  /* 0x000000111b057210 */ /* 0x000fe20007ffe0ff */
[----:B------:R-:W-:-:S04]  /*1060*/  VIADD R17, R17, 0x80 ;  /* 0x0000008011117836 */ /* 0x000fc80000000000 */
[----:B0-----:R-:W-:-:S05]  /*1070*/  IMAD.WIDE.U32 R2, R5, 0x2, R2 ;  /* 0x0000000205027825 */ /* 0x001fca00078e0002 */
[----:B------:R0:W-:Y:S02]  /*1080*/  STG.E.U16 desc[UR4][R2.64], R20 ;  /* 0x0000001402007986 */ /* 0x0001e4000c101504 */
.L_x_5571:
[----:B------:R-:W-:-:S13]  /*1090*/  ISETP.GE.AND P0, PT, R17, R26, PT ;  /* 0x0000001a1100720c */ /* 0x000fda0003f06270 */
[----:B------:R-:W-:Y:S05]  /*10a0*/  @P0 BRA `(.L_x_5573) ;  /* 0x0000000000300947 */ /* 0x000fea0003800000 */
[----:B0-----:R-:W0:Y:S01]  /*10b0*/  LDC.64 R2, c[0x0][0x228] ;  /* 0x00008a00ff027b82 */ /* 0x001e220000000a00 */
[----:B------:R-:W-:Y:S01]  /*10c0*/  IMAD.IADD R5, R27, 0x1, R17 ;  /* 0x000000011b057824 */ /* 0x000fe200078e0211 */
[----:B------:R-:W-:-:S03]  /*10d0*/  IADD3 R17, R17, 0x80, RZ ;  /* 0x0000008011117810 */ /* 0x000fc60007ffe0ff */
[----:B0-----:R-:W-:-:S05]  /*10e0*/  IMAD.WIDE.U32 R2, R5, 0x2, R2 ;  /* 0x0000000205027825 */ /* 0x001fca00078e0002 */
[----:B------:R1:W-:Y:S02]  /*10f0*/  STG.E.U16 desc[UR4][R2.64], R21 ;  /* 0x0000001502007986 */ /* 0x0003e4000c101504 */
.L_x_5572:
[----:B------:R-:W-:-:S13]  /*1100*/  ISETP.GE.AND P0, PT, R17, R26, PT ;  /* 0x0000001a1100720c */ /* 0x000fda0003f06270 */
[----:B------:R-:W-:Y:S05]  /*1110*/  @P0 BRA `(.L_x_5574) ;  /* 0x0000000000340947 */ /* 0x000fea0003800000 */
[----:B01----:R-:W0:Y:S01]  /*1120*/  LDC.64 R2, c[0x0][0x228] ;  /* 0x00008a00ff027b82 */ /* 0x003e220000000a00 */
[----:B------:R-:W-:Y:S02]  /*1130*/  IMAD.IADD R5, R27, 0x1, R17 ;  /* 0x000000011b057824 */ /* 0x000fe400078e0211 */
[----:B------:R-:W-:Y:S02]  /*1140*/  VIADD R17, R17, 0x80 ;  /* 0x0000008011117836 */ /* 0x000fe40000000000 */
[----:B0-----:R-:W-:-:S05]  /*1150*/  IMAD.WIDE.U32 R2, R5, 0x2, R2 ;  /* 0x0000000205027825 */ /* 0x001fca00078e0002 */
[----:B------:R1:W-:Y:S02]  /*1160*/  STG.E.U16 desc[UR4][R2.64], R22 ;  /* 0x0000001602007986 */ /* 0x0003e4000c101504 */
.L_x_5573:
[----:B------:R-:W-:-:S13]  /*1170*/  ISETP.GE.AND P0, PT, R17, R26, PT ;  /* 0x0000001a1100720c */ /* 0x000fda0003f06270 */
[----:B------:R-:W-:Y:S05]  /*1180*/  @P0 BREAK B1 ;  /* 0x0000000000010942 */ /* 0x000fea0003800000 */
[----:B------:R-:W-:Y:S05]  /*1190*/  @P0 BRA `(.L_x_5575) ;  /* 0x0000000000300947 */ /* 0x000fea0003800000 */
[----:B01----:R-:W0:Y:S01]  /*11a0*/  LDC.64 R2, c[0x0][0x228] ;  /* 0x00008a00ff027b82 */ /* 0x003e220000000a00 */
[----:B------:R-:W-:Y:S01]  /*11b0*/  IADD3 R5, R27, R17, RZ ;  /* 0x000000111b057210 */ /* 0x000fe20007ffe0ff */
[----:B------:R-:W-:-:S04]  /*11c0*/  VIADD R17, R17, 0x80 ;  /* 0x0000008011117836 */ /* 0x000fc80000000000 */
[----:B0-----:R-:W-:-:S05]  /*11d0*/  IMAD.WIDE.U32 R2, R5, 0x2, R2 ;  /* 0x0000000205027825 */ /* 0x001fca00078e0002 */
[----:B------:R2:W-:Y:S02]  /*11e0*/  STG.E.U16 desc[UR4][R2.64], R23 ;  /* 0x0000001702007986 */ /* 0x0005e4000c101504 */
.L_x_5574:
[----:B------:R-:W-:Y:S05]  /*11f0*/  BSYNC B1 ;  /* 0x0000000000017941 */ /* 0x000fea0003800000 */
.L_x_5570:
[----:B------:R-:W-:-:S13]  /*1200*/  ISETP.GE.AND P0, PT, R17, R26, PT ;  /* 0x0000001a1100720c */ /* 0x000fda0003f06270 */
[----:B012---:R-:W0:Y:S01]  /*1210*/  @!P0 LDC.64 R2, c[0x0][0x228] ;  /* 0x00008a00ff028b82 */ /* 0x007e220000000a00 */
[----:B------:R-:W-:Y:S01]  /*1220*/  @!P0 IMAD.IADD R5, R27, 0x1, R17 ;  /* 0x000000011b058824 */ /* 0x000fe200078e0211 */
[----:B------:R-:W-:-:S03]  /*1230*/  @!P0 IADD3 R17, R17, 0x80, RZ ;  /* 0x0000008011118810 */ /* 0x000fc60007ffe0ff */
[----:B0-----:R-:W-:-:S05]  /*1240*/  @!P0 IMAD.WIDE.U32 R2, R5, 0x2, R2 ;  /* 0x0000000205028825 */ /* 0x001fca00078e0002 */
[----:B------:R2:W-:Y:S02]  /*1250*/  @!P0 STG.E.U16 desc[UR4][R2.64], R24 ;  /* 0x0000001802008986 */ /* 0x0005e4000c101504 */
.L_x_5575:
[----:B------:R-:W-:Y:S05]  /*1260*/  BSYNC B0 ;  /* 0x0000000000007941 */ /* 0x000fea0003800000 */
.L_x_5569:
[----:B------:R-:W-:Y:S05]  /*1270*/  WARPSYNC.ALL ;  /* 0x0000000000007948 */ /* 0x000fea0003800000 */
[----:B------:R-:W-:-:S13]  /*1280*/  ISETP.GE.AND P0, PT, R17, R26, PT ;  /* 0x0000001a1100720c */ /* 0x000fda0003f06270 */
[----:B------:R-:W-:Y:S05]  /*1290*/  @P0 EXIT ;  /* 0x000000000000094d */ /* 0x000fea0003800000 */
[----:B012---:R-:W0:Y:S01]  /*12a0*/  LDC.64 R2, c[0x0][0x228] ;  /* 0x00008a00ff027b82 */ /* 0x007e220000000a00 */
[----:B------:R-:W-:-:S04]  /*12b0*/  IMAD.IADD R17, R27, 0x1, R17 ;  /* 0x000000011b117824 */ /* 0x000fc800078e0211 */
[----:B0-----:R-:W-:-:S05]  /*12c0*/  IMAD.WIDE.U32 R2, R17, 0x2, R2 ;  /* 0x0000000211027825 */ /* 0x001fca00078e0002 */
[----:B------:R-:W-:Y:S01]  /*12d0*/  STG.E.U16 desc[UR4][R2.64], R25 ;  /* 0x0000001902007986 */ /* 0x000fe2000c101504 */
[----:B------:R-:W-:Y:S05]  /*12e0*/  EXIT ;  /* 0x000000000000794d */ /* 0x000fea0003800000 */
.L_x_5576:
        /* <DEDUP_REMOVED lines=9> */
.L_x_11768:


//--------------------- .text._ZN2at6native29vectorized_elementwise_kernelILi4EZNS0_43_GLOBAL__N__7cc8d1ed_10_Dropout_cu_0e96ed3819masked_scale_kernelIhN3c108BFloat16EfEEvRNS_6TensorERKS6_S9_T1_EUlS5_hE_St5arrayIPcLm3EEEEviT0_SA_ --------------------------
	.section	.text._ZN2at6native29vectorized_elementwise_kernelILi4EZNS0_43_GLOBAL__N__7cc8d1ed_10_Dropout_cu_0e96ed3819masked_scale_kernelIhN3c108BFloat16EfEEvRNS_6TensorERKS6_S9_T1_EUlS5_hE_St5arrayIPcLm3EEEEviT0_SA_,"ax",@progbits
	.align	128
        .global         _ZN2at6native29vectorized_elementwise_kernelILi4EZNS0_43_GLOBAL__N__7cc8d1ed_10_Dropout_cu_0e96ed3819masked_scale_kernelIhN3c108BFloat16EfEEvRNS_6TensorERKS6_S9_T1_EUlS5_hE_St5arrayIPcLm3EEEEviT0_SA_
        .type           _ZN2at6native29vectorized_elementwise_kernelILi4EZNS0_43_GLOBAL__N__7cc8d1ed_10_Dropout_cu_0e96ed3819masked_scale_kernelIhN3c108BFloat16EfEEvRNS_6TensorERKS6_S9_T1_EUlS5_hE_St5arrayIPcLm3EEEEviT0_SA_,@function
        .size           _ZN2at6native29vectorized_elementwise_kernelILi4EZNS0_43_GLOBAL__N__7cc8d1ed_10_Dropout_cu_0e96ed3819masked_scale_kernelIhN3c108BFloat16EfEEvRNS_6TensorERKS6_S9_T1_EUlS5_hE_St5arrayIPcLm3EEEEviT0_SA_,(.L_x_11769 - _ZN2at6native29vectorized_elementwise_kernelILi4EZNS0_43_GLOBAL__N__7cc8d1ed_10_Dropout_cu_0e96ed3819masked_scale_kernelIhN3c108BFloat16EfEEvRNS_6TensorERKS6_S9_T1_EUlS5_hE_St5arrayIPcLm3EEEEviT0_SA_)
        .other          _ZN2at6native29vectorized_elementwise_kernelILi4EZNS0_43_GLOBAL__N__7cc8d1ed_10_Dropout_cu_0e96ed3819masked_scale_kernelIhN3c108BFloat16EfEEvRNS_6TensorERKS6_S9_T1_EUlS5_hE_St5arrayIPcLm3EEEEviT0_SA_,@"STO_CUDA_ENTRY STV_DEFAULT"
_ZN2at6native29vectorized_elementwise_kernelILi4EZNS0_43_GLOBAL__N__7cc8d1ed_10_Dropout_cu_0e96ed3819masked_scale_kernelIhN3c108BFloat16EfEEvRNS_6TensorERKS6_S9_T1_EUlS5_hE_St5arrayIPcLm3EEEEviT0_SA_:
.text._ZN2at6native29vectorized_elementwise_kernelILi4EZNS0_43_GLOBAL__N__7cc8d1ed_10_Dropout_cu_0e96ed3819masked_scale_kernelIhN3c108BFloat16EfEEvRNS_6TensorERKS6_S9_T1_EUlS5_hE_St5arrayIPcLm3EEEEviT0_SA_:
        /* <DEDUP_REMOVED lines=12> */
[----:B-1----:R-:W-:-:S04]  /*00c0*/  IADD3 R10, P0, R27, R10, RZ ;  /* 0x0000000a1b0a7210 */ /* 0x002fc80007f1e0ff */
[C---:B------:R-:W-:Y:S01]  /*00d0*/  LEA.HI.X.SX32 R11, R27.reuse, R11, 0x1, P0 ;  /* 0x0000000b1b0b7211 */ /* 0x040fe200000f0eff */
[----:B--2---:R-:W-:-:S04]  /*00e0*/  IMAD.WIDE R2, R27, 0x2, R2 ;  /* 0x000000021b027825 */ /* 0x004fc800078e0202 */
[----:B0-----:R-:W-:-:S04]  /*00f0*/  IMAD.WIDE.U32 R10, R0, 0x4, R10 ;  /* 0x00000004000a7825 */ /* 0x001fc800078e000a */
[----:B------:R-:W-:Y:S01]  /*0100*/  IMAD.WIDE.U32 R8, R0, 0x8, R2 ;  /* 0x0000000800087825 */ /* 0x000fe200078e0002 */
[----:B------:R-:W2:Y:S04]  /*0110*/  LDG.E R6, desc[UR4][R10.64] ;  /* 0x000000040a067981 */ /* 0x000ea8000c1e1900 */
[----:B------:R-:W3:Y:S04]  /*0120*/  LDG.E.64 R4, desc[UR4][R8.64] ;  /* 0x0000000408047981 */ /* 0x000ee8000c1e1b00 */
[----:B------:R0:W4:Y:S04]  /*0130*/  LDG.E.64 R2, desc[UR4][R8.64+0x400] ;  /* 0x0004000408027981 */ /* 0x000128000c1e1b00 */
[----:B------:R1:W5:Y:S01]  /*0140*/  LDG.E R7, desc[UR4][R10.64+0x200] ;  /* 0x000200040a077981 */ /* 0x000362000c1e1900 */
[C---:B---3--:R-:W-:Y:S01]  /*0150*/  PRMT R12, R4.reuse, 0x7632, R12 ;  /* 0x00007632040c7816 */ /* 0x048fe2000000000c */
[----:B------:R-:W-:Y:S01]  /*0160*/  IMAD.U32 R15, R4, 0x10000, RZ ;  /* 0x00010000040f7824 */ /* 0x000fe200078e00ff */
[----:B--2---:R-:W-:-:S02]  /*0170*/  PRMT R4, R6, 0x7770, RZ ;  /* 0x0000777006047816 */ /* 0x004fc400000000ff */
[----:B------:R-:W-:Y:S02]  /*0180*/  PRMT R13, R6, 0x7771, RZ ;  /* 0x00007771060d7816 */ /* 0x000fe400000000ff */
[----:B------:R-:W-:Y:S01]  /*0190*/  I2FP.F32.U32 R4, R4 ;  /* 0x0000000400047245 */ /* 0x000fe20000201000 */
[C---:B------:R-:W-:Y:S01]  /*01a0*/  IMAD.U32 R17, R5.reuse, 0x10000, RZ ;  /* 0x0001000005117824 */ /* 0x040fe200078e00ff */
[----:B------:R-:W-:Y:S02]  /*01b0*/  SHF.L.U32 R12, R12, 0x10, RZ ;  /* 0x000000100c0c7819 */ /* 0x000fe400000006ff */
[----:B------:R-:W-:Y:S01]  /*01c0*/  I2FP.F32.U32 R13, R13 ;  /* 0x0000000d000d7245 */ /* 0x000fe20000201000 */
[----:B0-----:R-:W-:Y:S01]  /*01d0*/  FMUL.FTZ R8, R4, R15 ;  /* 0x0000000f04087220 */ /* 0x001fe20000410000 */
[----:B-1----:R-:W-:Y:S02]  /*01e0*/  PRMT R11, R5, 0x7632, R11 ;  /* 0x00007632050b7816 */ /* 0x002fe4000000000b */
[----:B------:R-:W-:Y:S01]  /*01f0*/  PRMT R14, R6, 0x7772, RZ ;  /* 0x00007772060e7816 */ /* 0x000fe200000000ff */
[----:B------:R-:W0:Y:S01]  /*0200*/  LDC.64 R4, c[0x0][0x228] ;  /* 0x00008a00ff047b82 */ /* 0x000e220000000a00 */
[----:B------:R-:W-:Y:S01]  /*0210*/  FMUL.FTZ R9, R13, R12 ;  /* 0x0000000c0d097220 */ /* 0x000fe20000410000 */
[C---:B----4-:R-:W-:Y:S01]  /*0220*/  PRMT R12, R2.reuse, 0x7632, R12 ;  /* 0x00007632020c7816 */ /* 0x050fe2000000000c */
[----:B------:R-:W-:Y:S01]  /*0230*/  IMAD.U32 R15, R2, 0x10000, RZ ;  /* 0x00010000020f7824 */ /* 0x000fe200078e00ff */
[----:B------:R-:W-:-:S02]  /*0240*/  I2FP.F32.U32 R14, R14 ;  /* 0x0000000e000e7245 */ /* 0x000fc40000201000 */
[----:B------:R-:W-:Y:S01]  /*0250*/  PRMT R2, R3, 0x7632, R2 ;  /* 0x0000763203027816 */ /* 0x000fe20000000002 */
[----:B------:R-:W-:Y:S02]  /*0260*/  IMAD.U32 R13, R11, 0x10000, RZ ;  /* 0x000100000b0d7824 */ /* 0x000fe400078e00ff */
[----:B------:R-:W-:Y:S01]  /*0270*/  FMUL.FTZ R10, R14, R17 ;  /* 0x000000110e0a7220 */ /* 0x000fe20000410000 */
[----:B------:R-:W-:Y:S01]  /*0280*/  SHF.L.U32 R14, R12, 0x10, RZ ;  /* 0x000000100c0e7819 */ /* 0x000fe200000006ff */
[----:B------:R-:W-:Y:S01]  /*0290*/  IMAD.U32 R16, R2, 0x10000, RZ ;  /* 0x0001000002107824 */ /* 0x000fe200078e00ff */
[----:B------:R-:W-:Y:S02]  /*02a0*/  PRMT R6, R6, 0x7773, RZ ;  /* 0x0000777306067816 */ /* 0x000fe400000000ff */
[C---:B-----5:R-:W-:Y:S02]  /*02b0*/  PRMT R2, R7.reuse, 0x7770, RZ ;  /* 0x0000777007027816 */ /* 0x060fe400000000ff */
[----:B------:R-:W-:-:S02]  /*02c0*/  PRMT R11, R7, 0x7771, RZ ;  /* 0x00007771070b7816 */ /* 0x000fc400000000ff */
[C---:B------:R-:W-:Y:S02]  /*02d0*/  PRMT R12, R7.reuse, 0x7772, RZ ;  /* 0x00007772070c7816 */ /* 0x040fe400000000ff */
[----:B------:R-:W-:Y:S02]  /*02e0*/  PRMT R7, R7, 0x7773, RZ ;  /* 0x0000777307077816 */ /* 0x000fe400000000ff */
[----:B------:R-:W-:Y:S01]  /*02f0*/  I2FP.F32.U32 R6, R6 ;  /* 0x0000000600067245 */ /* 0x000fe20000201000 */
[----:B------:R-:W-:Y:S01]  /*0300*/  IMAD.U32 R3, R3, 0x10000, RZ ;  /* 0x0001000003037824 */ /* 0x000fe200078e00ff */
[----:B------:R-:W-:Y:S02]  /*0310*/  I2FP.F32.U32 R2, R2 ;  /* 0x0000000200027245 */ /* 0x000fe40000201000 */
[----:B------:R-:W-:Y:S02]  /*0320*/  I2FP.F32.U32 R11, R11 ;  /* 0x0000000b000b7245 */ /* 0x000fe40000201000 */
[----:B------:R-:W-:-:S02]  /*0330*/  I2FP.F32.U32 R12, R12 ;  /* 0x0000000c000c7245 */ /* 0x000fc40000201000 */
[----:B------:R-:W-:Y:S01]  /*0340*/  I2FP.F32.U32 R7, R7 ;  /* 0x0000000700077245 */ /* 0x000fe20000201000 */
[----:B------:R-:W-:Y:S01]  /*0350*/  FMUL.FTZ R6, R6, R13 ;  /* 0x0000000d06067220 */ /* 0x000fe20000410000 */
[----:B------:R-:W-:Y:S01]  /*0360*/  FMUL.FTZ R2, R2, R15 ;  /* 0x0000000f02027220 */ /* 0x000fe20000410000 */
[----:B------:R-:W-:Y:S01]  /*0370*/  FMUL.FTZ R11, R11, R14 ;  /* 0x0000000e0b0b7220 */ /* 0x000fe20000410000 */
[----:B------:R-:W-:Y:S01]  /*0380*/  FMUL.FTZ R12, R12, R3 ;  /* 0x000000030c0c7220 */ /* 0x000fe20000410000 */
[----:B------:R-:W-:Y:S01]  /*0390*/  FMUL.FTZ R7, R7, R16 ;  /* 0x0000001007077220 */ /* 0x000fe20000410000 */
[----:B------:R-:W-:Y:S01]  /*03a0*/  FMUL.FTZ R8, R8, UR6 ;  /* 0x0000000608087c20 */ /* 0x000fe20008410000 */
[----:B------:R-:W-:Y:S01]  /*03b0*/  FMUL.FTZ R9, R9, UR6 ;  /* 0x0000000609097c20 */ /* 0x000fe20008410000 */
[----:B0-----:R-:W-:-:S04]  /*03c0*/  IMAD.WIDE.U32 R4, R27, 0x2, R4 ;  /* 0x000000021b047825 */ /* 0x001fc800078e0004 */
[----:B------:R-:W-:Y:S01]  /*03d0*/  FMUL.FTZ R10, R10, UR6 ;  /* 0x000000060a0a7c20 */ /* 0x000fe20008410000 */
[----:B------:R-:W-:Y:S01]  /*03e0*/  FMUL.FTZ R3, R6, UR6 ;  /* 0x0000000606037c20 */ /* 0x000fe20008410000 */
[----:B------:R-:W-:Y:S01]  /*03f0*/  FMUL.FTZ R2, R2, UR6 ;  /* 0x0000000602027c20 */ /* 0x000fe20008410000 */
[----:B------:R-:W-:Y:S01]  /*0400*/  FMUL.FTZ R11, R11, UR6 ;  /* 0x000000060b0b7c20 */ /* 0x000fe20008410000 */
[----:B------:R-:W-:Y:S01]  /*0410*/  FMUL.FTZ R12, R12, UR6 ;  /* 0x000000060c0c7c20 */ /* 0x000fe20008410000 */
[----:B------:R-:W-:Y:S01]  /*0420*/  FMUL.FTZ R7, R7, UR6 ;  /* 0x0000000607077c20 */ /* 0x000fe20008410000 */
[----:B------:R-:W-:Y:S01]  /*0430*/  F2FP.BF16.F32.PACK_AB R8, R9, R8 ;  /* 0x000000080908723e */ /* 0x000fe200000010ff */
[----:B------:R-:W-:Y:S01]  /*0440*/  IMAD.WIDE R4, R0, 0x8, R4 ;  /* 0x0000000800047825 */ /* 0x000fe200078e0204 */
[----:B------:R-:W-:Y:S02]  /*0450*/  F2FP.BF16.F32.PACK_AB R9, R3, R10 ;  /* 0x0000000a0309723e */ /* 0x000fe400000010ff */
[----:B------:R-:W-:-:S02]  /*0460*/  F2FP.BF16.F32.PACK_AB R2, R11, R2 ;  /* 0x000000020b02723e */ /* 0x000fc400000010ff */
[----:B------:R-:W-:Y:S01]  /*0470*/  F2FP.BF16.F32.PACK_AB R3, R7, R12 ;  /* 0x0000000c0703723e */ /* 0x000fe200000010ff */
[----:B------:R-:W-:Y:S04]  /*0480*/  STG.E.64 desc[UR4][R4.64], R8 ;  /* 0x0000000804007986 */ /* 0x000fe8000c101b04 */
[----:B------:R-:W-:Y:S01]  /*0490*/  STG.E.64 desc[UR4][R4.64+0x400], R2 ;  /* 0x0004000204007986 */ /* 0x000fe2000c101b04 */
[----:B------:R-:W-:Y:S05]  /*04a0*/  EXIT ;  /* 0x000000000000794d */ /* 0x000fea0003800000 */
.L_x_5577:
        /* <DEDUP_REMOVED lines=184> */
.L_x_5580:
[----:B------:R-:W-:-:S13]  /*1030*/  ISETP.GE.AND P0, PT, R17, R26, PT ;  /* 0x0000001a1100720c */ /* 0x000fda0003f06270 */
[----:B------:R-:W-:Y:S05]  /*1040*/  @P0 BRA `(.L_x_5582) ;  /* 0x0000000000300947 */ /* 0x000fea0003800000 */
[----:B0-----:R-:W0:Y:S01]  /*1050*/  LDC.64 R2, c[0x0][0x228] ;  /* 0x00008a00ff027b82 */ /* 0x001e220000000a00 */
[----:B------:R-:W-:Y:S01]  /*1060*/  IMAD.IADD R5, R27, 0x1, R17 ;  /* 0x000000011b057824 */ /* 0x000fe200078e0211 */
[----:B------:R-:W-:-:S03]  /*1070*/  IADD3 R17, R17, 0x80, RZ ;  /* 0x0000008011117810 */ /* 0x000fc60007ffe0ff */
[----:B0-----:R-:W-:-:S05]  /*1080*/  IMAD.WIDE.U32 R2, R5, 0x2, R2 ;  /* 0x0000000205027825 */ /* 0x001fca00078e0002 */
[----:B------:R1:W-:Y:S02]  /*1090*/  STG.E.U16 desc[UR4][R2.64], R21 ;  /* 0x0000001502007986 */ /* 0x0003e4000c101504 */
.L_x_5581:
[----:B------:R-:W-:-:S13]  /*10a0*/  ISETP.GE.AND P0, PT, R17, R26, PT ;  /* 0x0000001a1100720c */ /* 0x000fda0003f06270 */
[----:B------:R-:W-:Y:S05]  /*10b0*/  @P0 BRA `(.L_x_5583) ;  /* 0x0000000000340947 */ /* 0x000fea0003800000 */
[----:B01----:R-:W0:Y:S01]  /*10c0*/  LDC.64 R2, c[0x0][0x228] ;  /* 0x00008a00ff027b82 */ /* 0x003e220000000a00 */
[----:B------:R-:W-:Y:S02]  /*10d0*/  IMAD.IADD R5, R27, 0x1, R17 ;  /* 0x000000011b057824 */ /* 0x000fe400078e0211 */
[----:B------:R-:W-:Y:S02]  /*10e0*/  VIADD R17, R17, 0x80 ;  /* 0x0000008011117836 */ /* 0x000fe40000000000 */
[----:B0-----:R-:W-:-:S05]  /*10f0*/  IMAD.WIDE.U32 R2, R5, 0x2, R2 ;  /* 0x0000000205027825 */ /* 0x001fca00078e0002 */
[----:B------:R1:W-:Y:S02]  /*1100*/  STG.E.U16 desc[UR4][R2.64], R22 ;  /* 0x0000001602007986 */ /* 0x0003e4000c101504 */
.L_x_5582:
        /* <DEDUP_REMOVED lines=8> */
.L_x_5583:
[----:B------:R-:W-:Y:S05]  /*1190*/  BSYNC B1 ;  /* 0x0000000000017941 */ /* 0x000fea0003800000 */
.L_x_5579:
[----:B------:R-:W-:-:S13]  /*11a0*/  ISETP.GE.AND P0, PT, R17, R26, PT ;  /* 0x0000001a1100720c */ /* 0x000fda0003f06270 */
[----:B012---:R-:W0:Y:S01]  /*11b0*/  @!P0 LDC.64 R2, c[0x0][0x228] ;  /* 0x00008a00ff028b82 */ /* 0x007e220000000a00 */
[----:B------:R-:W-:Y:S01]  /*11c0*/  @!P0 IMAD.IADD R5, R27, 0x1, R17 ;  /* 0x000000011b058824 */ /* 0x000fe200078e0211 */
[----:B------:R-:W-:-:S03]  /*11d0*/  @!P0 IADD3 R17, R17, 0x80, RZ ;  /* 0x0000008011118810 */ /* 0x000fc60007ffe0ff */
[----:B0-----:R-:W-:-:S05]  /*11e0*/  @!P0 IMAD.WIDE.U32 R2, R5, 0x2, R2 ;  /* 0x0000000205028825 */ /* 0x001fca00078e0002 */
[----:B------:R2:W-:Y:S02]  /*11f0*/  @!P0 STG.E.U16 desc[UR4][R2.64], R24 ;  /* 0x0000001802008986 */ /* 0x0005e4000c101504 */
.L_x_5584:
[----:B------:R-:W-:Y:S05]  /*1200*/  BSYNC B0 ;  /* 0x0000000000007941 */ /* 0x000fea0003800000 */
.L_x_5578:
        /* <DEDUP_REMOVED lines=8> */
.L_x_5585:
        /* <DEDUP_REMOVED lines=15> */
.L_x_11769:


//--------------------- .text._ZN2at6native29vectorized_elementwise_kernelILi8EZNS0_43_GLOBAL__N__7cc8d1ed_10_Dropout_cu_0e96ed3819masked_scale_kernelIhN3c108BFloat16EfEEvRNS_6TensorERKS6_S9_T1_EUlS5_hE_St5arrayIPcLm3EEEEviT0_SA_ --------------------------
	.section	.text._ZN2at6native29vectorized_elementwise_kernelILi8EZNS0_43_GLOBAL__N__7cc8d1ed_10_Dropout_cu_0e96ed3819masked_scale_kernelIhN3c108BFloat16EfEEvRNS_6TensorERKS6_S9_T1_EUlS5_hE_St5arrayIPcLm3EEEEviT0_SA_,"ax",@progbits
	.align	128
        .global         _ZN2at6native29vectorized_elementwise_kernelILi8EZNS0_43_GLOBAL__N__7cc8d1ed_10_Dropout_cu_0e96ed3819masked_scale_kernelIhN3c108BFloat16EfEEvRNS_6TensorERKS6_S9_T1_EUlS5_hE_St5arrayIPcLm3EEEEviT0_SA_
        .type           _ZN2at6native29vectorized_elementwise_kernelILi8EZNS0_43_GLOBAL__N__7cc8d1ed_10_Dropout_cu_0e96ed3819masked_scale_kernelIhN3c108BFloat16EfEEvRNS_6TensorERKS6_S9_T1_EUlS5_hE_St5arrayIPcLm3EEEEviT0_SA_,@function
        .size           _ZN2at6native29vectorized_elementwise_kernelILi8EZNS0_43_GLOBAL__N__7cc8d1ed_10_Dropout_cu_0e96ed3819masked_scale_kernelIhN3c108BFloat16EfEEvRNS_6TensorERKS6_S9_T1_EUlS5_hE_St5arrayIPcLm3EEEEviT0_SA_,(.L_x_11770 - _ZN2at6native29vectorized_elementwise_kernelILi8EZNS0_43_GLOBAL__N__7cc8d1ed_10_Dropout_cu_0e96ed3819masked_scale_kernelIhN3c108BFloat16EfEEvRNS_6TensorERKS6_S9_T1_EUlS5_hE_St5arrayIPcLm3EEEEviT0_SA_)
        .other          _ZN2at6native29vectorized_elementwise_kernelILi8EZNS0_43_GLOBAL__N__7cc8d1ed_10_Dropout_cu_0e96ed3819masked_scale_kernelIhN3c108BFloat16EfEEvRNS_6TensorERKS6_S9_T1_EUlS5_hE_St5arrayIPcLm3EEEEviT0_SA_,@"STO_CUDA_ENTRY STV_DEFAULT"
_ZN2at6native29vectorized_elementwise_kernelILi8EZNS0_43_GLOBAL__N__7cc8d1ed_10_Dropout_cu_0e96ed3819masked_scale_kernelIhN3c108BFloat16EfEEvRNS_6TensorERKS6_S9_T1_EUlS5_hE_St5arrayIPcLm3EEEEviT0_SA_:
.text._ZN2at6native29vectorized_elementwise_kernelILi8EZNS0_43_GLOBAL__N__7cc8d1ed_10_Dropout_cu_0e96ed3819masked_scale_kernelIhN3c108BFloat16EfEEvRNS_6TensorERKS6_S9_T1_EUlS5_hE_St5arrayIPcLm3EEEEviT0_SA_:
        /* <DEDUP_REMOVED lines=8> */
[----:B------:R-:W0:Y:S01]  /*0080*/  LDC.64 R2, c[0x0][0x238] ;  /* 0x00008e00ff027b82 */ /* 0x000e220000000a00 */
[----:B------:R-:W1:Y:S01]  /*0090*/  S2R R0, SR_TID.X ;  /* 0x0000000000007919 */ /* 0x000e620000002100 */
[----:B------:R-:W-:-:S06]  /*00a0*/  ULDC UR6, c[0x0][0x218] ;  /* 0x0000860000067ab9 */ /* 0x000fcc0000000800 */
[----:B------:R-:W2:Y:S01]  /*00b0*/  LDC.64 R4, c[0x0][0x230] ;  /* 0x00008c00ff047b82 */ /* 0x000ea20000000a00 */
[----:B0-----:R-:W-:-:S04]  /*00c0*/  IADD3 R2, P0, R27, R2, RZ ;  /* 0x000000021b027210 */ /* 0x001fc80007f1e0ff */
[----:B------:R-:W-:-:S03]  /*00d0*/  LEA.HI.X.SX32 R3, R27, R3, 0x1, P0 ;  /* 0x000000031b037211 */ /* 0x000fc600000f0eff */
[----:B-1----:R-:W-:-:S06]  /*00e0*/  IMAD.WIDE.U32 R2, R0, 0x8, R2 ;  /* 0x0000000800027825 */ /* 0x002fcc00078e0002 */
[----:B------:R-:W3:Y:S01]  /*00f0*/  LDG.E.64 R2, desc[UR4][R2.64] ;  /* 0x0000000402027981 */ /* 0x000ee2000c1e1b00 */
[----:B--2---:R-:W-:-:S04]  /*0100*/  IMAD.WIDE R4, R27, 0x2, R4 ;  /* 0x000000021b047825 */ /* 0x004fc800078e0204 */
[----:B------:R-:W-:-:S06]  /*0110*/  IMAD.WIDE.U32 R4, R0, 0x10, R4 ;  /* 0x0000001000047825 */ /* 0x000fcc00078e0004 */
[----:B------:R-:W2:Y:S01]  /*0120*/  LDG.E.128 R4, desc[UR4][R4.64] ;  /* 0x0000000404047981 */ /* 0x000ea2000c1e1d00 */
[----:B---3--:R-:W-:Y:S02]  /*0130*/  PRMT R8, R2, 0x7632, R8 ;  /* 0x0000763202087816 */ /* 0x008fe40000000008 */
[C---:B------:R-:W-:Y:S02]  /*0140*/  LOP3.LUT R13, R3.reuse, 0xff, RZ, 0xc0, !PT ;  /* 0x000000ff030d7812 */ /* 0x040fe400078ec0ff */
[----:B------:R-:W-:Y:S02]  /*0150*/  LOP3.LUT R12, R8, 0xff, RZ, 0xc0, !PT ;  /* 0x000000ff080c7812 */ /* 0x000fe400078ec0ff */
[----:B------:R-:W-:Y:S02]  /*0160*/  LOP3.LUT R10, R2, 0xff, RZ, 0xc0, !PT ;  /* 0x000000ff020a7812 */ /* 0x000fe400078ec0ff */
[----:B------:R-:W0:Y:S01]  /*0170*/  I2F.U16 R13, R13 ;  /* 0x0000000d000d7306 */ /* 0x000e220000101000 */
[----:B------:R-:W-:-:S02]  /*0180*/  PRMT R16, R3, 0x7732, RZ ;  /* 0x0000773203107816 */ /* 0x000fc400000000ff */
[C---:B--2---:R-:W-:Y:S01]  /*0190*/  PRMT R8, R4.reuse, 0x7632, R8 ;  /* 0x0000763204087816 */ /* 0x044fe20000000008 */
[----:B------:R-:W-:Y:S01]  /*01a0*/  IMAD.U32 R15, R4, 0x10000, RZ ;  /* 0x00010000040f7824 */ /* 0x000fe200078e00ff */
[----:B------:R-:W-:-:S03]  /*01b0*/  PRMT R9, R5, 0x7632, R9 ;  /* 0x0000763205097816 */ /* 0x000fc60000000009 */
[----:B------:R-:W1:Y:S01]  /*01c0*/  I2F.U16 R12, R12 ;  /* 0x0000000c000c7306 */ /* 0x000e620000101000 */
[C---:B------:R-:W-:Y:S01]  /*01d0*/  IMAD.U32 R4, R6.reuse, 0x10000, RZ ;  /* 0x0001000006047824 */ /* 0x040fe200078e00ff */
[----:B------:R-:W-:Y:S01]  /*01e0*/  PRMT R11, R6, 0x7632, R11 ;  /* 0x00007632060b7816 */ /* 0x000fe2000000000b */
[----:B------:R-:W-:Y:S01]  /*01f0*/  IMAD.U32 R17, R5, 0x10000, RZ ;  /* 0x0001000005117824 */ /* 0x000fe200078e00ff */
[----:B------:R-:W-:Y:S01]  /*0200*/  SHF.R.U32.HI R16, RZ, 0x8, R16 ;  /* 0x00000008ff107819 */ /* 0x000fe20000011610 */
[----:B------:R-:W-:Y:S02]  /*0210*/  IMAD.U32 R8, R8, 0x10000, RZ ;  /* 0x0001000008087824 */ /* 0x000fe400078e00ff */
[----:B0-----:R-:W-:Y:S01]  /*0220*/  FMUL.FTZ R5, R13, R4 ;  /* 0x000000040d057220 */ /* 0x001fe20000410000 */
[----:B------:R0:W2:Y:S01]  /*0230*/  I2F.U16 R14, R10 ;  /* 0x0000000a000e7306 */ /* 0x0000a20000101000 */
[----:B------:R-:W-:Y:S01]  /*0240*/  LOP3.LUT R13, R2, 0xffff, RZ, 0xc0, !PT ;  /* 0x0000ffff020d7812 */ /* 0x000fe200078ec0ff */
[----:B------:R-:W-:-:S02]  /*0250*/  IMAD.U32 R9, R9, 0x10000, RZ ;  /* 0x0001000009097824 */ /* 0x000fc400078e00ff */
[----:B------:R-:W-:Y:S01]  /*0260*/  IMAD.U32 R11, R11, 0x10000, RZ ;  /* 0x000100000b0b7824 */ /* 0x000fe200078e00ff */
[----:B------:R-:W-:Y:S01]  /*0270*/  SHF.R.U32.HI R13, RZ, 0x8, R13 ;  /* 0x00000008ff0d7819 */ /* 0x000fe2000001160d */
[----:B-1----:R-:W-:Y:S01]  /*0280*/  FMUL.FTZ R4, R12, R17 ;  /* 0x000000110c047220 */ /* 0x002fe20000410000 */
[----:B------:R-:W-:Y:S02]  /*0290*/  PRMT R12, R3, 0x7632, R12 ;  /* 0x00007632030c7816 */ /* 0x000fe4000000000c */
[----:B------:R-:W-:Y:S02]  /*02a0*/  LOP3.LUT R13, R13, 0xffff, RZ, 0xc0, !PT ;  /* 0x0000ffff0d0d7812 */ /* 0x000fe400078ec0ff */
[----:B------:R-:W-:Y:S02]  /*02b0*/  LOP3.LUT R12, R12, 0xff, RZ, 0xc0, !PT ;  /* 0x000000ff0c0c7812 */ /* 0x000fe400078ec0ff */
[----:B0-----:R-:W-:Y:S01]  /*02c0*/  PRMT R10, R7, 0x7632, R10 ;  /* 0x00007632070a7816 */ /* 0x001fe2000000000a */
[----:B--2---:R-:W-:Y:S01]  /*02d0*/  FMUL.FTZ R6, R14, R15 ;  /* 0x0000000f0e067220 */ /* 0x004fe20000410000 */
[----:B------:R-:W-:-:S02]  /*02e0*/  PRMT R14, R2, 0x7732, RZ ;  /* 0x00007732020e7816 */ /* 0x000fc400000000ff */
[----:B------:R-:W-:Y:S01]  /*02f0*/  LOP3.LUT R15, R3, 0xffff, RZ, 0xc0, !PT ;  /* 0x0000ffff030f7812 */ /* 0x000fe200078ec0ff */
[----:B------:R-:W0:Y:S01]  /*0300*/  I2F.U16 R12, R12 ;  /* 0x0000000c000c7306 */ /* 0x000e220000101000 */
[----:B------:R-:W1:Y:S01]  /*0310*/  LDC.64 R2, c[0x0][0x228] ;  /* 0x00008a00ff027b82 */ /* 0x000e620000000a00 */
[----:B------:R-:W-:Y:S01]  /*0320*/  SHF.R.U32.HI R14, RZ, 0x8, R14 ;  /* 0x00000008ff0e7819 */ /* 0x000fe2000001160e */
[----:B------:R-:W-:Y:S01]  /*0330*/  IMAD.U32 R10, R10, 0x10000, RZ ;  /* 0x000100000a0a7824 */ /* 0x000fe200078e00ff */
[----:B------:R-:W-:Y:S01]  /*0340*/  SHF.R.U32.HI R15, RZ, 0x8, R15 ;  /* 0x00000008ff0f7819 */ /* 0x000fe2000001160f */
[----:B------:R-:W-:Y:S01]  /*0350*/  FMUL.FTZ R6, R6, UR6 ;  /* 0x0000000606067c20 */ /* 0x000fe20008410000 */
[----:B------:R-:W-:Y:S02]  /*0360*/  LOP3.LUT R14, R14, 0xffff, RZ, 0xc0, !PT ;  /* 0x0000ffff0e0e7812 */ /* 0x000fe400078ec0ff */
[----:B------:R-:W-:Y:S02]  /*0370*/  LOP3.LUT R15, R15, 0xffff, RZ, 0xc0, !PT ;  /* 0x0000ffff0f0f7812 */ /* 0x000fe400078ec0ff */
[----:B------:R-:W-:-:S02]  /*0380*/  LOP3.LUT R17, R16, 0xffff, RZ, 0xc0, !PT ;  /* 0x0000ffff10117812 */ /* 0x000fc400078ec0ff */
[----:B------:R-:W-:Y:S02]  /*0390*/  I2FP.F32.U32 R13, R13 ;  /* 0x0000000d000d7245 */ /* 0x000fe40000201000 */
[----:B------:R-:W-:Y:S02]  /*03a0*/  I2FP.F32.U32 R16, R15 ;  /* 0x0000000f00107245 */ /* 0x000fe40000201000 */
[----:B------:R-:W-:Y:S01]  /*03b0*/  I2FP.F32.U32 R14, R14 ;  /* 0x0000000e000e7245 */ /* 0x000fe20000201000 */
[----:B------:R-:W-:Y:S01]  /*03c0*/  FMUL.FTZ R8, R13, R8 ;  /* 0x000000080d087220 */ /* 0x000fe20000410000 */
[----:B------:R-:W-:Y:S01]  /*03d0*/  SHF.L.U32 R7, R7, 0x10, RZ ;  /* 0x0000001007077819 */ /* 0x000fe200000006ff */
[----:B------:R-:W-:Y:S01]  /*03e0*/  FMUL.FTZ R11, R16, R11 ;  /* 0x0000000b100b7220 */ /* 0x000fe20000410000 */
[----:B------:R-:W-:Y:S01]  /*03f0*/  I2FP.F32.U32 R15, R17 ;  /* 0x00000011000f7245 */ /* 0x000fe20000201000 */
[----:B------:R-:W-:Y:S02]  /*0400*/  FMUL.FTZ R9, R14, R9 ;  /* 0x000000090e097220 */ /* 0x000fe40000410000 */
[----:B0-----:R-:W-:Y:S01]  /*0410*/  FMUL.FTZ R12, R12, R7 ;  /* 0x000000070c0c7220 */ /* 0x001fe20000410000 */
[----:B------:R-:W-:Y:S01]  /*0420*/  FMUL.FTZ R7, R4, UR6 ;  /* 0x0000000604077c20 */ /* 0x000fe20008410000 */
[----:B------:R-:W-:Y:S01]  /*0430*/  FMUL.FTZ R15, R15, R10 ;  /* 0x0000000a0f0f7220 */ /* 0x000fe20000410000 */
[----:B------:R-:W-:Y:S01]  /*0440*/  FMUL.FTZ R10, R5, UR6 ;  /* 0x00000006050a7c20 */ /* 0x000fe20008410000 */
[----:B------:R-:W-:Y:S01]  /*0450*/  FMUL.FTZ R5, R8, UR6 ;  /* 0x0000000608057c20 */ /* 0x000fe20008410000 */
[----:B-1----:R-:W-:-:S04]  /*0460*/  IMAD.WIDE.U32 R2, R27, 0x2, R2 ;  /* 0x000000021b027825 */ /* 0x002fc800078e0002 */
[----:B------:R-:W-:Y:S01]  /*0470*/  FMUL.FTZ R8, R9, UR6 ;  /* 0x0000000609087c20 */ /* 0x000fe20008410000 */
[----:B------:R-:W-:Y:S01]  /*0480*/  FMUL.FTZ R12, R12, UR6 ;  /* 0x000000060c0c7c20 */ /* 0x000fe20008410000 */
[----:B------:R-:W-:Y:S01]  /*0490*/  FMUL.FTZ R11, R11, UR6 ;  /* 0x000000060b0b7c20 */ /* 0x000fe20008410000 */
[----:B------:R-:W-:Y:S01]  /*04a0*/  FMUL.FTZ R15, R15, UR6 ;  /* 0x000000060f0f7c20 */ /* 0x000fe20008410000 */
[----:B------:R-:W-:Y:S01]  /*04b0*/  F2FP.BF16.F32.PACK_AB R4, R5, R6 ;  /* 0x000000060504723e */ /* 0x000fe200000010ff */
[----:B------:R-:W-:Y:S01]  /*04c0*/  IMAD.WIDE R2, R0, 0x10, R2 ;  /* 0x0000001000027825 */ /* 0x000fe200078e0202 */
[----:B------:R-:W-:Y:S02]  /*04d0*/  F2FP.BF16.F32.PACK_AB R5, R8, R7 ;  /* 0x000000070805723e */ /* 0x000fe400000010ff */
[----:B------:R-:W-:Y:S02]  /*04e0*/  F2FP.BF16.F32.PACK_AB R6, R11, R10 ;  /* 0x0000000a0b06723e */ /* 0x000fe400000010ff */
[----:B------:R-:W-:-:S05]  /*04f0*/  F2FP.BF16.F32.PACK_AB R7, R15, R12 ;  /* 0x0000000c0f07723e */ /* 0x000fca00000010ff */
[----:B------:R-:W-:Y:S01]  /*0500*/  STG.E.128 desc[UR4][R2.64], R4 ;  /* 0x0000000402007986 */ /* 0x000fe2000c101d04 */
[----:B------:R-:W-:Y:S05]  /*0510*/  EXIT ;  /* 0x000000000000794d */ /* 0x000fea0003800000 */
.L_x_5586:
[----:B------:R-:W0:Y:S02]  /*0520*/  S2R R0, SR_TID.X ;  /* 0x0000000000007919 */ /* 0x000e240000002100 */
[----:B0-----:R-:W-:-:S13]  /*0530*/  ISETP.GE.AND P1, PT, R0, R26, PT ;  /* 0x0000001a0000720c */ /* 0x001fda0003f26270 */
[----:B------:R-:W-:Y:S01]  /*0540*/  @!P1 IADD3 R5, R27, R0, RZ ;  /* 0x000000001b059210 */ /* 0x000fe20007ffe0ff */
[----:B------:R-:W-:Y:S01]  /*0550*/  @!P1 VIADD R0, R0, 0x80 ;  /* 0x0000008000009836 */ /* 0x000fe20000000000 */
[----:B------:R-:W0:Y:S04]  /*0560*/  @!P1 LDC.64 R28, c[0x0][0x230] ;  /* 0x00008c00ff1c9b82 */ /* 0x000e280000000a00 */
[----:B------:R-:W-:-:S13]  /*0570*/  ISETP.GE.AND P2, PT, R0, R26, PT ;  /* 0x0000001a0000720c */ /* 0x000fda0003f46270 */
[----:B------:R-:W1:Y:S01]  /*0580*/  @!P2 LDC.64 R2, c[0x0][0x238] ;  /* 0x00008e00ff02ab82 */ /* 0x000e620000000a00 */
[----:B------:R-:W-:-:S07]  /*0590*/  @!P2 IMAD.IADD R4, R27, 0x1, R0 ;  /* 0x000000011b04a824 */ /* 0x000fce00078e0200 */
        /* <DEDUP_REMOVED lines=8> */
[----:B------:R-:W-:Y:S01]  /*0620*/  @!P6 IADD3 R14, R27, R0, RZ ;  /* 0x000000001b0ee210 */ /* 0x000fe20007ffe0ff */
[----:B------:R-:W-:Y:S01]  /*0630*/  @!P6 VIADD R0, R0, 0x80 ;  /* 0x000000800000e836 */ /* 0x000fe20000000000 */
[----:B---3--:R-:W0:Y:S04]  /*0640*/  @!P6 LDC.64 R6, c[0x0][0x230] ;  /* 0x00008c00ff06eb82 */ /* 0x008e280000000a00 */
[----:B------:R-:W-:Y:S02]  /*0650*/  ISETP.GE.AND P0, PT, R0, R26, PT ;  /* 0x0000001a0000720c */ /* 0x000fe40003f06270 */
[----:B-1----:R-:W-:Y:S02]  /*0660*/  @!P1 IADD3 R18, P3, R5, R2, RZ ;  /* 0x0000000205129210 */ /* 0x002fe40007f7e0ff */
[----:B------:R-:W-:-:S02]  /*0670*/  PRMT R2, RZ, 0x7610, R2 ;  /* 0x00007610ff027816 */ /* 0x000fc40000000002 */
[----:B------:R-:W-:Y:S02]  /*0680*/  @!P1 IADD3.X R19, RZ, R3, RZ, P3, !PT ;  /* 0x00000003ff139210 */ /* 0x000fe40001ffe4ff */
[----:B------:R-:W-:Y:S02]  /*0690*/  PRMT R3, RZ, 0x7610, R3 ;  /* 0x00007610ff037816 */ /* 0x000fe40000000003 */
[----:B------:R-:W3:Y:S03]  /*06a0*/  @!P1 LDG.E.U16 R2, desc[UR4][R28.64] ;  /* 0x000000041c029981 */ /* 0x000ee6000c1e1500 */
[----:B------:R-:W-:Y:S01]  /*06b0*/  @!P0 IMAD.IADD R30, R27, 0x1, R0 ;  /* 0x000000011b1e8824 */ /* 0x000fe200078e0200 */
[----:B------:R-:W1:Y:S01]  /*06c0*/  @!P0 LDC.64 R8, c[0x0][0x230] ;  /* 0x00008c00ff088b82 */ /* 0x000e620000000a00 */
[----:B------:R-:W-:Y:S01]  /*06d0*/  @!P0 VIADD R0, R0, 0x80 ;  /* 0x0000008000008836 */ /* 0x000fe20000000000 */
[----:B------:R5:W3:Y:S04]  /*06e0*/  @!P1 LDG.E.U8 R3, desc[UR4][R18.64] ;  /* 0x0000000412039981 */ /* 0x000ae8000c1e1100 */
[----:B------:R-:W-:Y:S01]  /*06f0*/  ISETP.GE.AND P5, PT, R0, R26, PT ;  /* 0x0000001a0000720c */ /* 0x000fe20003fa6270 */
[----:B0-----:R-:W-:Y:S01]  /*0700*/  @!P6 IMAD.WIDE.U32 R6, R14, 0x2, R6 ;  /* 0x000000020e06e825 */ /* 0x001fe200078e0006 */
[----:B------:R-:W-:Y:S01]  /*0710*/  PRMT R5, RZ, 0x7610, R5 ;  /* 0x00007610ff057816 */ /* 0x000fe20000000005 */
[----:B-----5:R-:W0:Y:S02]  /*0720*/  @!P6 LDC.64 R18, c[0x0][0x238] ;  /* 0x00008e00ff12eb82 */ /* 0x020e240000000a00 */
[----:B--2---:R-:W-:-:S03]  /*0730*/  @!P2 IMAD.WIDE.U32 R12, R4, 0x2, R12 ;  /* 0x00000002040ca825 */ /* 0x004fc600078e000c */
[----:B------:R2:W5:Y:S05]  /*0740*/  @!P6 LDG.E.U16 R5, desc[UR4][R6.64] ;  /* 0x000000040605e981 */ /* 0x00056a000c1e1500 */
[----:B------:R-:W0:Y:S01]  /*0750*/  @!P5 LDC.64 R16, c[0x0][0x230] ;  /* 0x00008c00ff10db82 */ /* 0x000e220000000a00 */
[----:B------:R-:W-:Y:S02]  /*0760*/  @!P5 IMAD.IADD R29, R27, 0x1, R0 ;  /* 0x000000011b1dd824 */ /* 0x000fe400078e0200 */
[----:B------:R-:W-:-:S05]  /*0770*/  @!P5 VIADD R0, R0, 0x80 ;  /* 0x000000800000d836 */ /* 0x000fca0000000000 */
[----:B------:R-:W-:Y:S01]  /*0780*/  ISETP.GE.AND P4, PT, R0, R26, PT ;  /* 0x0000001a0000720c */ /* 0x000fe20003f86270 */
[----:B-1----:R-:W-:Y:S01]  /*0790*/  @!P0 IMAD.WIDE.U32 R8, R30, 0x2, R8 ;  /* 0x000000021e088825 */ /* 0x002fe200078e0008 */
[----:B--2---:R-:W-:Y:S02]  /*07a0*/  PRMT R6, RZ, 0x7610, R6 ;  /* 0x00007610ff067816 */ /* 0x004fe40000000006 */
[----:B------:R-:W-:Y:S02]  /*07b0*/  PRMT R4, RZ, 0x7610, R4 ;  /* 0x00007610ff047816 */ /* 0x000fe40000000004 */
[----:B------:R-:W-:Y:S02]  /*07c0*/  PRMT R7, RZ, 0x7610, R7 ;  /* 0x00007610ff077816 */ /* 0x000fe40000000007 */
[----:B------:R1:W2:Y:S04]  /*07d0*/  @!P0 LDG.E.U16 R6, desc[UR4][R8.64] ;  /* 0x0000000408068981 */ /* 0x0002a8000c1e1500 */
[----:B------:R1:W5:Y:S01]  /*07e0*/  @!P2 LDG.E.U16 R4, desc[UR4][R12.64] ;  /* 0x000000040c04a981 */ /* 0x000362000c1e1500 */
[----:B0-----:R-:W-:-:S04]  /*07f0*/  @!P5 IMAD.WIDE.U32 R16, R29, 0x2, R16 ;  /* 0x000000021d10d825 */ /* 0x001fc800078e0010 */
[----:B-1----:R-:W-:Y:S01]  /*0800*/  @!P4 IMAD.IADD R8, R27, 0x1, R0 ;  /* 0x000000011b08c824 */ /* 0x002fe200078e0200 */
[----:B------:R-:W-:Y:S01]  /*0810*/  @!P4 IADD3 R0, R0, 0x80, RZ ;  /* 0x000000800000c810 */ /* 0x000fe20007ffe0ff */
[----:B------:R-:W0:Y:S01]  /*0820*/  @!P0 LDC.64 R12, c[0x0][0x238] ;  /* 0x00008e00ff0c8b82 */ /* 0x000e220000000a00 */
[----:B------:R1:W2:Y:S02]  /*0830*/  @!P5 LDG.E.U16 R7, desc[UR4][R16.64] ;  /* 0x000000041007d981 */ /* 0x0002a4000c1e1500 */
[----:B------:R-:W-:Y:S01]  /*0840*/  ISETP.GE.AND P3, PT, R0, R26, PT ;  /* 0x0000001a0000720c */ /* 0x000fe20003f66270 */
[----:B------:R-:W-:-:S04]  /*0850*/  IMAD.MOV.U32 R9, RZ, RZ, RZ ;  /* 0x000000ffff097224 */ /* 0x000fc800078e00ff */
[----:B-1----:R-:W1:Y:S01]  /*0860*/  @!P5 LDC.64 R16, c[0x0][0x238] ;  /* 0x00008e00ff10db82 */ /* 0x002e620000000a00 */
[----:B------:R-:W-:Y:S02]  /*0870*/  P2R R28, PR, RZ, 0x2 ;  /* 0x00000002ff1c7803 */ /* 0x000fe40000000000 */
[----:B----4-:R-:W-:Y:S02]  /*0880*/  @!P2 I2FP.F32.U32 R9, R15 ;  /* 0x0000000f0009a245 */ /* 0x010fe40000201000 */
[----:B------:R-:W-:-:S03]  /*0890*/  @!P6 IADD3 R32, P2, R14, R18, RZ ;  /* 0x000000120e20e210 */ /* 0x000fc60007f5e0ff */
[----:B------:R-:W4:Y:S02]  /*08a0*/  @!P4 LDC.64 R14, c[0x0][0x238] ;  /* 0x00008e00ff0ecb82 */ /* 0x000f240000000a00 */
[----:B------:R-:W-:-:S06]  /*08b0*/  @!P6 IMAD.X R33, RZ, RZ, R19, P2 ;  /* 0x000000ffff21e224 */ /* 0x000fcc00010e0613 */
[----:B------:R-:W3:Y:S01]  /*08c0*/  @!P3 LDC.64 R18, c[0x0][0x238] ;  /* 0x00008e00ff12bb82 */ /* 0x000ee20000000a00 */
[----:B0-----:R-:W-:Y:S01]  /*08d0*/  @!P0 IADD3 R12, P2, R30, R12, RZ ;  /* 0x0000000c1e0c8210 */ /* 0x001fe20007f5e0ff */
[----:B------:R-:W5:Y:S04]  /*08e0*/  @!P6 LDG.E.U8 R32, desc[UR4][R32.64] ;  /* 0x000000042020e981 */ /* 0x000f68000c1e1100 */
[----:B------:R-:W-:Y:S01]  /*08f0*/  @!P0 IMAD.X R13, RZ, RZ, R13, P2 ;  /* 0x000000ffff0d8224 */ /* 0x000fe200010e060d */
[----:B-1----:R-:W-:-:S04]  /*0900*/  @!P5 IADD3 R16, P2, R29, R16, RZ ;  /* 0x000000101d10d210 */ /* 0x002fc80007f5e0ff */
[----:B------:R-:W-:Y:S02]  /*0910*/  @!P5 IADD3.X R17, RZ, R17, RZ, P2, !PT ;  /* 0x00000011ff11d210 */ /* 0x000fe400017fe4ff */
[----:B----4-:R-:W-:Y:S01]  /*0920*/  @!P4 IADD3 R30, P2, R8, R14, RZ ;  /* 0x0000000e081ec210 */ /* 0x010fe20007f5e0ff */
[----:B------:R-:W-:Y:S02]  /*0930*/  @!P3 IMAD.IADD R14, R27, 0x1, R0 ;  /* 0x000000011b0eb824 */ /* 0x000fe400078e0200 */
[----:B------:R-:W4:Y:S01]  /*0940*/  @!P5 LDG.E.U8 R16, desc[UR4][R16.64] ;  /* 0x000000041010d981 */ /* 0x000f22000c1e1100 */
[----:B------:R-:W-:Y:S02]  /*0950*/  @!P3 VIADD R0, R0, 0x80 ;  /* 0x000000800000b836 */ /* 0x000fe40000000000 */
[----:B------:R-:W-:Y:S02]  /*0960*/  @!P4 IMAD.X R31, RZ, RZ, R15, P2 ;  /* 0x000000ffff1fc224 */ /* 0x000fe400010e060f */
[----:B------:R0:W2:Y:S01]  /*0970*/  @!P0 LDG.E.U8 R15, desc[UR4][R12.64] ;  /* 0x000000040c0f8981 */ /* 0x0000a2000c1e1100 */
[----:B---3--:R-:W-:-:S03]  /*0980*/  @!P3 IADD3 R18, P2, R14, R18, RZ ;  /* 0x000000120e12b210 */ /* 0x008fc60007f5e0ff */
[----:B------:R-:W3:Y:S01]  /*0990*/  @!P4 LDG.E.U8 R30, desc[UR4][R30.64] ;  /* 0x000000041e1ec981 */ /* 0x000ee2000c1e1100 */
[----:B------:R-:W-:Y:S02]  /*09a0*/  @!P3 IADD3.X R19, RZ, R19, RZ, P2, !PT ;  /* 0x00000013ff13b210 */ /* 0x000fe400017fe4ff */
[----:B------:R-:W-:-:S03]  /*09b0*/  ISETP.GE.AND P2, PT, R0, R26, PT ;  /* 0x0000001a0000720c */ /* 0x000fc60003f46270 */
[----:B------:R-:W3:Y:S10]  /*09c0*/  @!P3 LDG.E.U8 R18, desc[UR4][R18.64] ;  /* 0x000000041212b981 */ /* 0x000ef4000c1e1100 */
[----:B0-----:R-:W0:Y:S01]  /*09d0*/  @!P2 LDC.64 R12, c[0x0][0x238] ;  /* 0x00008e00ff0cab82 */ /* 0x001e220000000a00 */
[----:B------:R-:W-:-:S05]  /*09e0*/  @!P2 IMAD.IADD R0, R27, 0x1, R0 ;  /* 0x000000011b00a824 */ /* 0x000fca00078e0200 */
        /* <DEDUP_REMOVED lines=17> */
[----:B------:R-:W-:-:S04]  /*0b00*/  @!P1 LOP3.LUT R31, R3, 0xff, RZ, 0xc0, !PT ;  /* 0x000000ff031f9812 */ /* 0x000fc800078ec0ff */
[----:B------:R-:W5:Y:S01]  /*0b10*/  @!P1 I2F.U16 R3, R31 ;  /* 0x0000001f00039306 */ /* 0x000f620000101000 */
[----:B------:R-:W-:Y:S02]  /*0b20*/  IMAD.MOV.U32 R14, RZ, RZ, RZ ;  /* 0x000000ffff0e7224 */ /* 0x000fe400078e00ff */
[----:B------:R-:W-:-:S04]  /*0b30*/  @!P1 IMAD.U32 R2, R2, 0x10000, RZ ;  /* 0x0001000002029824 */ /* 0x000fc800078e00ff */
[----:B-----5:R-:W-:Y:S01]  /*0b40*/  @!P1 FMUL.FTZ R2, R3, R2 ;  /* 0x0000000203029220 */ /* 0x020fe20000410000 */
[----:B------:R-:W-:Y:S01]  /*0b50*/  HFMA2.MMA R3, -RZ, RZ, 0, 0 ;  /* 0x00000000ff037435 */ /* 0x000fe200000001ff */
[C---:B-1----:R-:W-:Y:S02]  /*0b60*/  IADD3 R19, R17.reuse, 0x80, RZ ;  /* 0x0000008011137810 */ /* 0x042fe40007ffe0ff */
[----:B0-----:R-:W-:Y:S01]  /*0b70*/  IADD3 R29, R17, 0x100, RZ ;  /* 0x00000100111d7810 */ /* 0x001fe20007ffe0ff */
        /* <DEDUP_REMOVED lines=8> */
[----:B--2---:R-:W-:Y:S01]  /*0c00*/  @!P0 I2FP.F32.U32 R4, R15 ;  /* 0x0000000f00048245 */ /* 0x004fe20000201000 */
[----:B------:R-:W-:Y:S01]  /*0c10*/  IMAD.MOV.U32 R15, RZ, RZ, RZ ;  /* 0x000000ffff0f7224 */ /* 0x000fe200078e00ff */
[----:B---3--:R-:W-:Y:S02]  /*0c20*/  @!P4 I2FP.F32.U32 R15, R30 ;  /* 0x0000001e000fc245 */ /* 0x008fe40000201000 */
[----:B------:R-:W-:Y:S01]  /*0c30*/  ISETP.GE.AND P4, PT, R29, R26, PT ;  /* 0x0000001a1d00720c */ /* 0x000fe20003f86270 */
[----:B------:R-:W-:Y:S01]  /*0c40*/  VIADD R29, R17, 0x180 ;  /* 0x00000180111d7836 */ /* 0x000fe20000000000 */
[----:B------:R-:W-:Y:S01]  /*0c50*/  @!P3 I2FP.F32.U32 R28, R18 ;  /* 0x00000012001cb245 */ /* 0x000fe20000201000 */
[----:B------:R-:W-:Y:S01]  /*0c60*/  IMAD.MOV.U32 R18, RZ, RZ, RZ ;  /* 0x000000ffff127224 */ /* 0x000fe200078e00ff */
[----:B------:R-:W1:Y:S02]  /*0c70*/  @!P1 LDC.64 R30, c[0x0][0x228] ;  /* 0x00008a00ff1e9b82 */ /* 0x000e640000000a00 */
        /* <DEDUP_REMOVED lines=29> */
[----:B------:R-:W-:-:S03]  /*0e50*/  PRMT R16, R11, 0x7610, R16 ;  /* 0x000076100b107816 */ /* 0x000fc60000000010 */
[----:B------:R-:W-:Y:S02]  /*0e60*/  @!P1 IMAD.MOV.U32 R17, RZ, RZ, R19 ;  /* 0x000000ffff119224 */ /* 0x000fe400078e0013 */
[----:B------:R1:W-:Y:S01]  /*0e70*/  @!P1 STG.E.U16 desc[UR4][R30.64], R16 ;  /* 0x000000101e009986 */ /* 0x0003e2000c101504 */
[----:B------:R-:W-:Y:S02]  /*0e80*/  @!P2 IMAD.U32 R8, R8, 0x10000, RZ ;  /* 0x000100000808a824 */ /* 0x000fe400078e00ff */
[----:B------:R-:W-:Y:S02]  /*0e90*/  ISETP.GE.AND P1, PT, R17, R26, PT ;  /* 0x0000001a1100720c */ /* 0x000fe40003f26270 */
[----:B------:R-:W-:Y:S01]  /*0ea0*/  @!P2 FMUL.FTZ R8, R8, R15 ;  /* 0x0000000f0808a220 */ /* 0x000fe20000410000 */
[----:B------:R-:W-:-:S04]  /*0eb0*/  @!P6 IMAD.U32 R13, R13, 0x10000, RZ ;  /* 0x000100000d0de824 */ /* 0x000fc800078e00ff */
        /* <DEDUP_REMOVED lines=12> */
[----:B------:R-:W-:Y:S02]  /*0f80*/  @!P6 F2FP.BF16.F32.PACK_AB R24, RZ, R6 ;  /* 0x00000006ff18e23e */ /* 0x000fe400000010ff */
[----:B------:R-:W-:-:S05]  /*0f90*/  @!P5 SHF.L.U32 R11, R0, 0x10, RZ ;  /* 0x00000010000bd819 */ /* 0x000fca00000006ff */
        /* <DEDUP_REMOVED lines=16> */
.L_x_5589:
[----:B------:R-:W-:-:S13]  /*10a0*/  ISETP.GE.AND P0, PT, R17, R26, PT ;  /* 0x0000001a1100720c */ /* 0x000fda0003f06270 */
[----:B------:R-:W-:Y:S05]  /*10b0*/  @P0 BRA `(.L_x_5591) ;  /* 0x0000000000300947 */ /* 0x000fea0003800000 */
[----:B0-----:R-:W0:Y:S01]  /*10c0*/  LDC.64 R2, c[0x0][0x228] ;  /* 0x00008a00ff027b82 */ /* 0x001e220000000a00 */
[----:B------:R-:W-:Y:S02]  /*10d0*/  IMAD.IADD R5, R27, 0x1, R17 ;  /* 0x000000011b057824 */ /* 0x000fe400078e0211 */
[----:B------:R-:W-:Y:S02]  /*10e0*/  VIADD R17, R17, 0x80 ;  /* 0x0000008011117836 */ /* 0x000fe40000000000 */
[----:B0-----:R-:W-:-:S05]  /*10f0*/  IMAD.WIDE.U32 R2, R5, 0x2, R2 ;  /* 0x0000000205027825 */ /* 0x001fca00078e0002 */
[----:B------:R1:W-:Y:S02]  /*1100*/  STG.E.U16 desc[UR4][R2.64], R21 ;  /* 0x0000001502007986 */ /* 0x0003e4000c101504 */
.L_x_5590:
[----:B------:R-:W-:-:S13]  /*1110*/  ISETP.GE.AND P0, PT, R17, R26, PT ;  /* 0x0000001a1100720c */ /* 0x000fda0003f06270 */
[----:B------:R-:W-:Y:S05]  /*1120*/  @P0 BRA `(.L_x_5592) ;  /* 0x0000000000340947 */ /* 0x000fea0003800000 */
[----:B01----:R-:W0:Y:S01]  /*1130*/  LDC.64 R2, c[0x0][0x228] ;  /* 0x00008a00ff027b82 */ /* 0x003e220000000a00 */
[----:B------:R-:W-:Y:S01]  /*1140*/  IADD3 R5, R27, R17, RZ ;  /* 0x000000111b057210 */ /* 0x000fe20007ffe0ff */
[----:B------:R-:W-:-:S04]  /*1150*/  VIADD R17, R17, 0x80 ;  /* 0x0000008011117836 */ /* 0x000fc80000000000 */
[----:B0-----:R-:W-:-:S05]  /*1160*/  IMAD.WIDE.U32 R2, R5, 0x2, R2 ;  /* 0x0000000205027825 */ /* 0x001fca00078e0002 */
[----:B------:R1:W-:Y:S02]  /*1170*/  STG.E.U16 desc[UR4][R2.64], R22 ;  /* 0x0000001602007986 */ /* 0x0003e4000c101504 */
.L_x_5591:
[----:B------:R-:W-:-:S13]  /*1180*/  ISETP.GE.AND P0, PT, R17, R26, PT ;  /* 0x0000001a1100720c */ /* 0x000fda0003f06270 */
[----:B------:R-:W-:Y:S05]  /*1190*/  @P0 BREAK B1 ;  /* 0x0000000000010942 */ /* 0x000fea0003800000 */
[----:B------:R-:W-:Y:S05]  /*11a0*/  @P0 BRA `(.L_x_5593) ;  /* 0x0000000000300947 */ /* 0x000fea0003800000 */
[----:B01----:R-:W0:Y:S01]  /*11b0*/  LDC.64 R2, c[0x0][0x228] ;  /* 0x00008a00ff027b82 */ /* 0x003e220000000a00 */
[----:B------:R-:W-:Y:S02]  /*11c0*/  IMAD.IADD R5, R27, 0x1, R17 ;  /* 0x000000011b057824 */ /* 0x000fe400078e0211 */
[----:B------:R-:W-:Y:S02]  /*11d0*/  VIADD R17, R17, 0x80 ;  /* 0x0000008011117836 */ /* 0x000fe40000000000 */
[----:B0-----:R-:W-:-:S05]  /*11e0*/  IMAD.WIDE.U32 R2, R5, 0x2, R2 ;  /* 0x0000000205027825 */ /* 0x001fca00078e0002 */
[----:B------:R2:W-:Y:S02]  /*11f0*/  STG.E.U16 desc[UR4][R2.64], R23 ;  /* 0x0000001702007986 */ /* 0x0005e4000c101504 */
.L_x_5592:
[----:B------:R-:W-:Y:S05]  /*1200*/  BSYNC B1 ;  /* 0x0000000000017941 */ /* 0x000fea0003800000 */
.L_x_5588:
[----:B------:R-:W-:-:S13]  /*1210*/  ISETP.GE.AND P0, PT, R17, R26, PT ;  /* 0x0000001a1100720c */ /* 0x000fda0003f06270 */
[----:B012---:R-:W0:Y:S01]  /*1220*/  @!P0 LDC.64 R2, c[0x0][0x228] ;  /* 0x00008a00ff028b82 */ /* 0x007e220000000a00 */
[----:B------:R-:W-:Y:S01]  /*1230*/  @!P0 IADD3 R5, R27, R17, RZ ;  /* 0x000000111b058210 */ /* 0x000fe20007ffe0ff */
[----:B------:R-:W-:-:S04]  /*1240*/  @!P0 VIADD R17, R17, 0x80 ;  /* 0x0000008011118836 */ /* 0x000fc80000000000 */
[----:B0-----:R-:W-:-:S05]  /*1250*/  @!P0 IMAD.WIDE.U32 R2, R5, 0x2, R2 ;  /* 0x0000000205028825 */ /* 0x001fca00078e0002 */
[----:B------:R2:W-:Y:S02]  /*1260*/  @!P0 STG.E.U16 desc[UR4][R2.64], R24 ;  /* 0x0000001802008986 */ /* 0x0005e4000c101504 */
.L_x_5593:
[----:B------:R-:W-:Y:S05]  /*1270*/  BSYNC B0 ;  /* 0x0000000000007941 */ /* 0x000fea0003800000 */
.L_x_5587:
        /* <DEDUP_REMOVED lines=8> */
.L_x_5594:
        /* <DEDUP_REMOVED lines=16> */
.L_x_11770:


//--------------------- .text._ZN2at6native18elementwise_kernelILi128ELi4EZNS0_15gpu_kernel_implIZNS0_43_GLOBAL__N__7cc8d1ed_10_Dropout_cu_0e96ed3819masked_scale_kernelIhN3c104HalfEfEEvRNS_6TensorERKS7_SA_T1_EUlS6_hE_EEvRNS_18TensorIteratorBaseERKT_EUliE_EEviSB_ --------------------------
	.section	.text._ZN2at6native18elementwise_kernelILi128ELi4EZNS0_15gpu_kernel_implIZNS0_43_GLOBAL__N__7cc8d1ed_10_Dropout_cu_0e96ed3819masked_scale_kernelIhN3c104HalfEfEEvRNS_6TensorERKS7_SA_T1_EUlS6_hE_EEvRNS_18TensorIteratorBaseERKT_EUliE_EEviSB_,"ax",@progbits
	.align	128
        .global         _ZN2at6native18elementwise_kernelILi128ELi4EZNS0_15gpu_kernel_implIZNS0_43_GLOBAL__N__7cc8d1ed_10_Dropout_cu_0e96ed3819masked_scale_kernelIhN3c104HalfEfEEvRNS_6TensorERKS7_SA_T1_EUlS6_hE_EEvRNS_18TensorIteratorBaseERKT_EUliE_EEviSB_
        .type           _ZN2at6native18elementwise_kernelILi128ELi4EZNS0_15gpu_kernel_implIZNS0_43_GLOBAL__N__7cc8d1ed_10_Dropout_cu_0e96ed3819masked_scale_kernelIhN3c104HalfEfEEvRNS_6TensorERKS7_SA_T1_EUlS6_hE_EEvRNS_18TensorIteratorBaseERKT_EUliE_EEviSB_,@function
        .size           _ZN2at6native18elementwise_kernelILi128ELi4EZNS0_15gpu_kernel_implIZNS0_43_GLOBAL__N__7cc8d1ed_10_Dropout_cu_0e96ed3819masked_scale_kernelIhN3c104HalfEfEEvRNS_6TensorERKS7_SA_T1_EUlS6_hE_EEvRNS_18TensorIteratorBaseERKT_EUliE_EEviSB_,(.L_x_11771 - _ZN2at6native18elementwise_kernelILi128ELi4EZNS0_15gpu_kernel_implIZNS0_43_GLOBAL__N__7cc8d1ed_10_Dropout_cu_0e96ed3819masked_scale_kernelIhN3c104HalfEfEEvRNS_6TensorERKS7_SA_T1_EUlS6_hE_EEvRNS_18TensorIteratorBaseERKT_EUliE_EEviSB_)
        .other          _ZN2at6native18elementwise_kernelILi128ELi4EZNS0_15gpu_kernel_implIZNS0_43_GLOBAL__N__7cc8d1ed_10_Dropout_cu_0e96ed3819masked_scale_kernelIhN3c104HalfEfEEvRNS_6TensorERKS7_SA_T1_EUlS6_hE_EEvRNS_18TensorIteratorBaseERKT_EUliE_EEviSB_,@"STO_CUDA_ENTRY STV_DEFAULT"
_ZN2at6native18elementwise_kernelILi128ELi4EZNS0_15gpu_kernel_implIZNS0_43_GLOBAL__N__7cc8d1ed_10_Dropout_cu_0e96ed3819masked_scale_kernelIhN3c104HalfEfEEvRNS_6TensorERKS7_SA_T1_EUlS6_hE_EEvRNS_18TensorIteratorBaseERKT_EUliE_EEviSB_:
.text._ZN2at6native18elementwise_kernelILi128ELi4EZNS0_15gpu_kernel_implIZNS0_43_GLOBAL__N__7cc8d1ed_10_Dropout_cu_0e96ed3819masked_scale_kernelIhN3c104HalfEfEEvRNS_6TensorERKS7_SA_T1_EUlS6_hE_EEvRNS_18TensorIteratorBaseERKT_EUliE_EEviSB_:
        /* <DEDUP_REMOVED lines=365> */
.L_x_5597:
        /* <DEDUP_REMOVED lines=20> */
[----:B0-----:R-:W-:-:S04]  /*1810*/  F2FP.F16.F32.PACK_AB R0, RZ, R0 ;  /* 0x00000000ff00723e */ /* 0x001fc800000000ff */
[----:B------:R-:W-:Y:S01]  /*1820*/  PRMT R19, R0, 0x7610, R19 ;  /* 0x0000761000137816 */ /* 0x000fe20000000013 */
[----:B------:R-:W-:Y:S06]  /*1830*/  BRA `(.L_x_5603) ;  /* 0x0000000c00d07947 */ /* 0x000fec0003800000 */
.L_x_5601:
[----:B------:R-:W2:Y:S02]  /*1840*/  LDG.E.U8 R2, desc[UR36][R2.64] ;  /* 0x0000002402027981 */ /* 0x000ea4000c1e1100 */
[----:B--2---:R-:W-:-:S04]  /*1850*/  I2FP.F32.U32 R0, R2 ;  /* 0x0000000200007245 */ /* 0x004fc80000201000 */
[----:B------:R-:W-:-:S04]  /*1860*/  F2FP.F16.F32.PACK_AB R0, RZ, R0 ;  /* 0x00000000ff00723e */ /* 0x000fc800000000ff */
[----:B------:R-:W-:Y:S01]  /*1870*/  PRMT R19, R0, 0x7610, R19 ;  /* 0x0000761000137816 */ /* 0x000fe20000000013 */
[----:B------:R-:W-:Y:S06]  /*1880*/  BRA `(.L_x_5603) ;  /* 0x0000000c00bc7947 */ /* 0x000fec0003800000 */
.L_x_5600:
        /* <DEDUP_REMOVED lines=8> */
[----:B0-----:R-:W-:-:S04]  /*1910*/  F2FP.F16.F32.PACK_AB R0, RZ, R0 ;  /* 0x00000000ff00723e */ /* 0x001fc800000000ff */
[----:B------:R-:W-:Y:S01]  /*1920*/  PRMT R19, R0, 0x7610, R19 ;  /* 0x0000761000137816 */ /* 0x000fe20000000013 */
[----:B------:R-:W-:Y:S06]  /*1930*/  BRA `(.L_x_5603) ;  /* 0x0000000c00907947 */ /* 0x000fec0003800000 */
.L_x_5605:
[----:B------:R-:W2:Y:S02]  /*1940*/  LDG.E R2, desc[UR36][R2.64] ;  /* 0x0000002402027981 */ /* 0x000ea4000c1e1900 */
[----:B--2---:R-:W-:-:S04]  /*1950*/  I2FP.F32.S32 R0, R2 ;  /* 0x0000000200007245 */ /* 0x004fc80000201400 */
[----:B------:R-:W-:-:S04]  /*1960*/  F2FP.F16.F32.PACK_AB R0, RZ, R0 ;  /* 0x00000000ff00723e */ /* 0x000fc800000000ff */
[----:B------:R-:W-:Y:S01]  /*1970*/  PRMT R19, R0, 0x7610, R19 ;  /* 0x0000761000137816 */ /* 0x000fe20000000013 */
[----:B------:R-:W-:Y:S06]  /*1980*/  BRA `(.L_x_5603) ;  /* 0x0000000c007c7947 */ /* 0x000fec0003800000 */
.L_x_5604:
[----:B------:R-:W2:Y:S02]  /*1990*/  LDG.E.U16 R2, desc[UR36][R2.64] ;  /* 0x0000002402027981 */ /* 0x000ea4000c1e1500 */
[----:B--2---:R-:W0:Y:S02]  /*19a0*/  I2F.S16 R0, R2 ;  /* 0x0000000200007306 */ /* 0x004e240000101400 */
[----:B0-----:R-:W-:-:S04]  /*19b0*/  F2FP.F16.F32.PACK_AB R0, RZ, R0 ;  /* 0x00000000ff00723e */ /* 0x001fc800000000ff */
[----:B------:R-:W-:Y:S01]  /*19c0*/  PRMT R19, R0, 0x7610, R19 ;  /* 0x0000761000137816 */ /* 0x000fe20000000013 */
[----:B------:R-:W-:Y:S06]  /*19d0*/  BRA `(.L_x_5603) ;  /* 0x0000000c00687947 */ /* 0x000fec0003800000 */
.L_x_5599:
[----:B------:R-:W-:-:S13]  /*19e0*/  ISETP.GT.AND P0, PT, R4, 0x6, PT ;  /* 0x000000060400780c */ /* 0x000fda0003f04270 */
[----:B------:R-:W-:Y:S05]  /*19f0*/  @P0 BRA `(.L_x_5606) ;  /* 0x0000000000240947 */ /* 0x000fea0003800000 */
[----:B------:R-:W-:-:S13]  /*1a00*/  ISETP.NE.AND P0, PT, R4, 0x5, PT ;  /* 0x000000050400780c */ /* 0x000fda0003f05270 */
[----:B------:R-:W-:Y:S05]  /*1a10*/  @!P0 BRA `(.L_x_5607) ;  /* 0x0000000000148947 */ /* 0x000fea0003800000 */
[----:B------:R-:W-:-:S13]  /*1a20*/  ISETP.NE.AND P0, PT, R4, 0x6, PT ;  /* 0x000000060400780c */ /* 0x000fda0003f05270 */
[----:B------:R-:W-:Y:S05]  /*1a30*/  @P0 BRA `(.L_x_5602) ;  /* 0x0000000800e40947 */ /* 0x000fea0003800000 */
[----:B------:R-:W2:Y:S02]  /*1a40*/  LDG.E R2, desc[UR36][R2.64] ;  /* 0x0000002402027981 */ /* 0x000ea4000c1e1900 */
[----:B--2---:R-:W-:Y:S01]  /*1a50*/  F2FP.F16.F32.PACK_AB R19, RZ, R2 ;  /* 0x00000002ff13723e */ /* 0x004fe200000000ff */
[----:B------:R-:W-:Y:S06]  /*1a60*/  BRA `(.L_x_5603) ;  /* 0x0000000c00447947 */ /* 0x000fec0003800000 */
.L_x_5607:
[----:B------:R0:W5:Y:S01]  /*1a70*/  LDG.E.U16 R19, desc[UR36][R2.64] ;  /* 0x0000002402137981 */ /* 0x000162000c1e1500 */
[----:B------:R-:W-:Y:S05]  /*1a80*/  BRA `(.L_x_5603) ;  /* 0x0000000c003c7947 */ /* 0x000fea0003800000 */
.L_x_5606:
[----:B------:R-:W-:-:S13]  /*1a90*/  ISETP.NE.AND P0, PT, R4, 0x7, PT ;  /* 0x000000070400780c */ /* 0x000fda0003f05270 */
[----:B------:R-:W-:Y:S05]  /*1aa0*/  @!P0 BRA `(.L_x_5608) ;  /* 0x0000000000248947 */ /* 0x000fea0003800000 */
[----:B------:R-:W-:-:S13]  /*1ab0*/  ISETP.NE.AND P0, PT, R4, 0x8, PT ;  /* 0x000000080400780c */ /* 0x000fda0003f05270 */
[----:B------:R-:W-:Y:S05]  /*1ac0*/  @!P0 BRA `(.L_x_5609) ;  /* 0x0000000000148947 */ /* 0x000fea0003800000 */
[----:B------:R-:W-:-:S13]  /*1ad0*/  ISETP.NE.AND P0, PT, R4, 0x9, PT ;  /* 0x000000090400780c */ /* 0x000fda0003f05270 */
[----:B------:R-:W-:Y:S05]  /*1ae0*/  @P0 BRA `(.L_x_5602) ;  /* 0x0000000800b80947 */ /* 0x000fea0003800000 */
[----:B------:R-:W2:Y:S02]  /*1af0*/  LDG.E R2, desc[UR36][R2.64] ;  /* 0x0000002402027981 */ /* 0x000ea4000c1e1900 */
[----:B--2---:R-:W-:Y:S01]  /*1b00*/  F2FP.F16.F32.PACK_AB R19, RZ, R2 ;  /* 0x00000002ff13723e */ /* 0x004fe200000000ff */
[----:B------:R-:W-:Y:S06]  /*1b10*/  BRA `(.L_x_5603) ;  /* 0x0000000c00187947 */ /* 0x000fec0003800000 */
.L_x_5609:
[----:B------:R1:W5:Y:S01]  /*1b20*/  LDG.E.U16 R19, desc[UR36][R2.64] ;  /* 0x0000002402137981 */ /* 0x000362000c1e1500 */
[----:B------:R-:W-:Y:S05]  /*1b30*/  BRA `(.L_x_5603) ;  /* 0x0000000c00107947 */ /* 0x000fea0003800000 */
.L_x_5608:
[----:B------:R-:W2:Y:S01]  /*1b40*/  LDG.E.64 R2, desc[UR36][R2.64] ;  /* 0x0000002402027981 */ /* 0x000ea2000c1e1b00 */
[----:B------:R-:W-:Y:S01]  /*1b50*/  UMOV UR4, 0xf0000000 ;  /* 0xf000000000047882 */ /* 0x000fe20000000000 */
[----:B------:R-:W-:Y:S01]  /*1b60*/  UMOV UR5, 0x380fffff ;  /* 0x380fffff00057882 */ /* 0x000fe20000000000 */
[----:B--2---:R-:W0:Y:S01]  /*1b70*/  F2F.F32.F64 R0, R2 ;  /* 0x0000000200007310 */ /* 0x004e220000301000 */
[----:B------:R-:W-:-:S14]  /*1b80*/  DSETP.GEU.AND P0, PT, |R2|, UR4, PT ;  /* 0x0000000402007e2a */ /* 0x000fdc000bf0e200 */
[----:B0-----:R-:W-:-:S05]  /*1b90*/  @!P0 FMUL R0, R0, 1.175494350822287508e-38 ;  /* 0x0080000000008820 */ /* 0x001fca0000400000 */
[----:B------:R-:W-:-:S04]  /*1ba0*/  F2FP.F16.F32.PACK_AB R0, RZ, R0 ;  /* 0x00000000ff00723e */ /* 0x000fc800000000ff */
[----:B------:R-:W-:Y:S01]  /*1bb0*/  PRMT R19, R0, 0x7610, R19 ;  /* 0x0000761000137816 */ /* 0x000fe20000000013 */
[----:B------:R-:W-:Y:S06]  /*1bc0*/  BRA `(.L_x_5603) ;  /* 0x0000000800ec7947 */ /* 0x000fec0003800000 */
.L_x_5598:
        /* <DEDUP_REMOVED lines=11> */
[----:B------:R-:W-:-:S04]  /*1c80*/  F2FP.F16.F32.PACK_AB R0, RZ, R0 ;  /* 0x00000000ff00723e */ /* 0x000fc800000000ff */
[----:B------:R-:W-:Y:S01]  /*1c90*/  PRMT R19, R0, 0x7610, R19 ;  /* 0x0000761000137816 */ /* 0x000fe20000000013 */
[----:B------:R-:W-:Y:S06]  /*1ca0*/  BRA `(.L_x_5603) ;  /* 0x0000000800b47947 */ /* 0x000fec0003800000 */
.L_x_5612:
        /* <DEDUP_REMOVED lines=9> */
.L_x_5611:
        /* <DEDUP_REMOVED lines=25> */
[----:B------:R-:W-:-:S04]  /*1ed0*/  F2FP.F16.F32.PACK_AB R5, RZ, R5 ;  /* 0x00000005ff05723e */ /* 0x000fc800000000ff */
[----:B------:R-:W-:Y:S01]  /*1ee0*/  PRMT R19, R5, 0x7610, R19 ;  /* 0x0000761005137816 */ /* 0x000fe20000000013 */
[----:B------:R-:W-:Y:S06]  /*1ef0*/  BRA `(.L_x_5603) ;  /* 0x0000000800207947 */ /* 0x000fec0003800000 */
.L_x_5614:
        /* <DEDUP_REMOVED lines=12> */
[----:B------:R-:W-:-:S04]  /*1fc0*/  F2FP.F16.F32.PACK_AB R4, RZ, R4 ;  /* 0x00000004ff04723e */ /* 0x000fc800000000ff */
[----:B------:R-:W-:Y:S01]  /*1fd0*/  PRMT R19, R4, 0x7610, R19 ;  /* 0x0000761004137816 */ /* 0x000fe20000000013 */
[----:B------:R-:W-:Y:S06]  /*1fe0*/  BRA `(.L_x_5603) ;  /* 0x0000000400e47947 */ /* 0x000fec0003800000 */
.L_x_5613:
[----:B------:R-:W2:Y:S02]  /*1ff0*/  LDG.E.U16 R0, desc[UR36][R2.64] ;  /* 0x0000002402007981 */ /* 0x000ea4000c1e1500 */
[----:B--2---:R-:W-:-:S05]  /*2000*/  IMAD.U32 R0, R0, 0x10000, RZ ;  /* 0x0001000000007824 */ /* 0x004fca00078e00ff */
[----:B------:R-:W-:-:S04]  /*2010*/  F2FP.F16.F32.PACK_AB R0, RZ, R0 ;  /* 0x00000000ff00723e */ /* 0x000fc800000000ff */
[----:B------:R-:W-:Y:S01]  /*2020*/  PRMT R19, R0, 0x7610, R19 ;  /* 0x0000761000137816 */ /* 0x000fe20000000013 */
[----:B------:R-:W-:Y:S06]  /*2030*/  BRA `(.L_x_5603) ;  /* 0x0000000400d07947 */ /* 0x000fec0003800000 */
.L_x_5610:
        /* <DEDUP_REMOVED lines=10> */
[----:B------:R-:W-:-:S04]  /*20e0*/  F2FP.F16.F32.PACK_AB R0, RZ, R0 ;  /* 0x00000000ff00723e */ /* 0x000fc800000000ff */
[----:B------:R-:W-:Y:S01]  /*20f0*/  PRMT R19, R0, 0x7610, R19 ;  /* 0x0000761000137816 */ /* 0x000fe20000000013 */
[----:B------:R-:W-:Y:S06]  /*2100*/  BRA `(.L_x_5603) ;  /* 0x00000004009c7947 */ /* 0x000fec0003800000 */
.L_x_5617:
        /* <DEDUP_REMOVED lines=21> */
.L_x_5621:
[----:B------:R-:W-:Y:S05]  /*2260*/  BSYNC B1 ;  /* 0x0000000000017941 */ /* 0x000fea0003800000 */
.L_x_5620:
[----:B------:R-:W-:Y:S01]  /*2270*/  LEA R3, R0, 0x3b800000, 0x17 ;  /* 0x3b80000000037811 */ /* 0x000fe200078eb8ff */
[----:B------:R-:W-:-:S05]  /*2280*/  IMAD.SHL.U32 R0, R2, 0x100000, RZ ;  /* 0x0010000002007824 */ /* 0x000fca00078e00ff */
[----:B------:R-:W-:-:S07]  /*2290*/  LOP3.LUT R0, R3, R0, R4, 0xfe, !PT ;  /* 0x0000000003007212 */ /* 0x000fce00078efe04 */
.L_x_5619:
[----:B------:R-:W-:Y:S05]  /*22a0*/  BSYNC B0 ;  /* 0x0000000000007941 */ /* 0x000fea0003800000 */
.L_x_5618:
[----:B------:R-:W-:-:S04]  /*22b0*/  F2FP.F16.F32.PACK_AB R0, RZ, R0 ;  /* 0x00000000ff00723e */ /* 0x000fc800000000ff */
[----:B------:R-:W-:Y:S01]  /*22c0*/  PRMT R19, R0, 0x7610, R19 ;  /* 0x0000761000137816 */ /* 0x000fe20000000013 */
[----:B------:R-:W-:Y:S06]  /*22d0*/  BRA `(.L_x_5603) ;  /* 0x0000000400287947 */ /* 0x000fec0003800000 */
.L_x_5616:
        /* <DEDUP_REMOVED lines=21> */
.L_x_5625:
[----:B------:R-:W-:Y:S05]  /*2430*/  BSYNC B1 ;  /* 0x0000000000017941 */ /* 0x000fea0003800000 */
.L_x_5624:
[----:B------:R-:W-:Y:S01]  /*2440*/  LEA R3, R0, 0x37800000, 0x17 ;  /* 0x3780000000037811 */ /* 0x000fe200078eb8ff */
[----:B------:R-:W-:-:S05]  /*2450*/  IMAD.SHL.U32 R0, R2, 0x200000, RZ ;  /* 0x0020000002007824 */ /* 0x000fca00078e00ff */
[----:B------:R-:W-:-:S07]  /*2460*/  LOP3.LUT R0, R3, R0, R4, 0xfe, !PT ;  /* 0x0000000003007212 */ /* 0x000fce00078efe04 */
.L_x_5623:
[----:B------:R-:W-:Y:S05]  /*2470*/  BSYNC B0 ;  /* 0x0000000000007941 */ /* 0x000fea0003800000 */
.L_x_5622:
[----:B------:R-:W-:-:S04]  /*2480*/  F2FP.F16.F32.PACK_AB R0, RZ, R0 ;  /* 0x00000000ff00723e */ /* 0x000fc800000000ff */
[----:B------:R-:W-:Y:S01]  /*2490*/  PRMT R19, R0, 0x7610, R19 ;  /* 0x0000761000137816 */ /* 0x000fe20000000013 */
[----:B------:R-:W-:Y:S06]  /*24a0*/  BRA `(.L_x_5603) ;  /* 0x0000000000b47947 */ /* 0x000fec0003800000 */
.L_x_5615:
        /* <DEDUP_REMOVED lines=14> */
.L_x_5629:
[----:B------:R-:W-:Y:S05]  /*2590*/  BSYNC B0 ;  /* 0x0000000000007941 */ /* 0x000fea0003800000 */
.L_x_5628:
[----:B------:R-:W-:-:S04]  /*25a0*/  F2FP.F16.F32.PACK_AB R0, RZ, R0 ;  /* 0x00000000ff00723e */ /* 0x000fc800000000ff */
[----:B------:R-:W-:Y:S01]  /*25b0*/  PRMT R19, R0, 0x7610, R19 ;  /* 0x0000761000137816 */ /* 0x000fe20000000013 */
[----:B------:R-:W-:Y:S06]  /*25c0*/  BRA `(.L_x_5603) ;  /* 0x00000000006c7947 */ /* 0x000fec0003800000 */
.L_x_5602:
        /* <DEDUP_REMOVED lines=16> */
.L_x_5630:
[----:B------:R-:W-:Y:S01]  /*26d0*/  PRMT R19, RZ, 0x7610, R19 ;  /* 0x00007610ff137816 */ /* 0x000fe20000000013 */
[----:B------:R-:W-:Y:S06]  /*26e0*/  BRA `(.L_x_5603) ;  /* 0x0000000000247947 */ /* 0x000fec0003800000 */
.L_x_5627:
[----:B------:R-:W2:Y:S02]  /*26f0*/  LDG.E.64 R2, desc[UR36][R2.64] ;  /* 0x0000002402027981 */ /* 0x000ea4000c1e1b00 */
[----:B--2---:R-:W0:Y:S02]  /*2700*/  I2F.U64 R0, R2 ;  /* 0x0000000200007312 */ /* 0x004e240000301000 */
[----:B0-----:R-:W-:-:S04]  /*2710*/  F2FP.F16.F32.PACK_AB R0, RZ, R0 ;  /* 0x00000000ff00723e */ /* 0x001fc800000000ff */
[----:B------:R-:W-:Y:S01]  /*2720*/  PRMT R19, R0, 0x7610, R19 ;  /* 0x0000761000137816 */ /* 0x000fe20000000013 */
[----:B------:R-:W-:Y:S06]  /*2730*/  BRA `(.L_x_5603) ;  /* 0x0000000000107947 */ /* 0x000fec0003800000 */
.L_x_5626:
[----:B------:R-:W2:Y:S02]  /*2740*/  LDG.E R2, desc[UR36][R2.64] ;  /* 0x0000002402027981 */ /* 0x000ea4000c1e1900 */
[----:B--2---:R-:W-:-:S04]  /*2750*/  I2FP.F32.U32 R0, R2 ;  /* 0x0000000200007245 */ /* 0x004fc80000201000 */
[----:B------:R-:W-:-:S04]  /*2760*/  F2FP.F16.F32.PACK_AB R0, RZ, R0 ;  /* 0x00000000ff00723e */ /* 0x000fc800000000ff */
[----:B------:R-:W-:-:S07]  /*2770*/  PRMT R19, R0, 0x7610, R19 ;  /* 0x0000761000137816 */ /* 0x000fce0000000013 */
.L_x_5603:
[----:B01----:R-:W0:Y:S01]  /*2780*/  LDC.U8 R2, c[0x0][0x4a2] ;  /* 0x00012880ff027b82 */ /* 0x003e220000000000 */
        /* <DEDUP_REMOVED lines=16> */
.L_x_5634:
[----:B------:R3:W5:Y:S01]  /*2890*/  LDG.E.U8 R0, desc[UR36][R4.64] ;  /* 0x0000002404007981 */ /* 0x000762000c1e1100 */
[----:B------:R-:W-:Y:S05]  /*28a0*/  BRA `(.L_x_5636) ;  /* 0x0000000c00647947 */ /* 0x000fea0003800000 */
.L_x_5633:
        /* <DEDUP_REMOVED lines=8> */
.L_x_5638:
[----:B------:R1:W5:Y:S01]  /*2930*/  LDG.E.U8 R0, desc[UR36][R4.64] ;  /* 0x0000002404007981 */ /* 0x000362000c1e1100 */
[----:B------:R-:W-:Y:S05]  /*2940*/  BRA `(.L_x_5636) ;  /* 0x0000000c003c7947 */ /* 0x000fea0003800000 */
.L_x_5637:
[----:B------:R2:W5:Y:S01]  /*2950*/  LDG.E.U16 R0, desc[UR36][R4.64] ;  /* 0x0000002404007981 */ /* 0x000562000c1e1500 */
[----:B------:R-:W-:Y:S05]  /*2960*/  BRA `(.L_x_5636) ;  /* 0x0000000c00347947 */ /* 0x000fea0003800000 */
.L_x_5632:
        /* <DEDUP_REMOVED lines=10> */
.L_x_5640:
[----:B------:R-:W2:Y:S02]  /*2a10*/  LDG.E.U16 R2, desc[UR36][R4.64] ;  /* 0x0000002404027981 */ /* 0x000ea4000c1e1500 */
[----:B--2---:R-:W-:-:S06]  /*2a20*/  HADD2.F32 R2, -RZ, R2.H0_H0 ;  /* 0x20000002ff027230 */ /* 0x004fcc0000004100 */
[----:B------:R-:W0:Y:S02]  /*2a30*/  F2I.S64.TRUNC R2, R2 ;  /* 0x0000000200027311 */ /* 0x000e24000020d900 */
[----:B0-----:R-:W-:Y:S01]  /*2a40*/  PRMT R0, R2, 0x7610, R0 ;  /* 0x0000761002007816 */ /* 0x001fe20000000000 */
[----:B------:R-:W-:Y:S06]  /*2a50*/  BRA `(.L_x_5636) ;  /* 0x0000000800f87947 */ /* 0x000fec0003800000 */
.L_x_5639:
        /* <DEDUP_REMOVED lines=10> */
.L_x_5642:
[----:B------:R-:W2:Y:S02]  /*2b00*/  LDG.E.U16 R4, desc[UR36][R4.64] ;  /* 0x0000002404047981 */ /* 0x000ea4000c1e1500 */
[----:B--2---:R-:W-:-:S06]  /*2b10*/  HADD2.F32 R2, -RZ, R4.H0_H0 ;  /* 0x20000004ff027230 */ /* 0x004fcc0000004100 */
[----:B------:R-:W0:Y:S02]  /*2b20*/  F2I.S64.TRUNC R2, R2 ;  /* 0x0000000200027311 */ /* 0x000e24000020d900 */
[----:B0-----:R-:W-:Y:S01]  /*2b30*/  PRMT R0, R2, 0x7610, R0 ;  /* 0x0000761002007816 */ /* 0x001fe20000000000 */
[----:B------:R-:W-:Y:S06]  /*2b40*/  BRA `(.L_x_5636) ;  /* 0x0000000800bc7947 */ /* 0x000fec0003800000 */
.L_x_5641:
[----:B------:R-:W2:Y:S02]  /*2b50*/  LDG.E.64 R2, desc[UR36][R4.64] ;  /* 0x0000002404027981 */ /* 0x000ea4000c1e1b00 */
[----:B--2---:R-:W0:Y:S02]  /*2b60*/  F2I.S64.F64.TRUNC R2, R2 ;  /* 0x0000000200027311 */ /* 0x004e24000030d900 */
[----:B0-----:R-:W-:Y:S01]  /*2b70*/  PRMT R0, R2, 0x7610, R0 ;  /* 0x0000761002007816 */ /* 0x001fe20000000000 */
[----:B------:R-:W-:Y:S06]  /*2b80*/  BRA `(.L_x_5636) ;  /* 0x0000000800ac7947 */ /* 0x000fec0003800000 */
.L_x_5631:
        /* <DEDUP_REMOVED lines=12> */
.L_x_5645:
[----:B------:R-:W2:Y:S02]  /*2c50*/  LDG.E.64 R4, desc[UR36][R4.64] ;  /* 0x0000002404047981 */ /* 0x000ea4000c1e1b00 */
[----:B--2---:R-:W0:Y:S02]  /*2c60*/  F2I.S64.F64.TRUNC R2, R4 ;  /* 0x0000000400027311 */ /* 0x004e24000030d900 */
[----:B0-----:R-:W-:Y:S01]  /*2c70*/  PRMT R0, R2, 0x7610, R0 ;  /* 0x0000761002007816 */ /* 0x001fe20000000000 */
[----:B------:R-:W-:Y:S06]  /*2c80*/  BRA `(.L_x_5636) ;  /* 0x00000008006c7947 */ /* 0x000fec0003800000 */
.L_x_5644:
        /* <DEDUP_REMOVED lines=28> */
.L_x_5647:
        /* <DEDUP_REMOVED lines=15> */
.L_x_5646:
[----:B------:R-:W2:Y:S02]  /*2f40*/  LDG.E.U16 R2, desc[UR36][R4.64] ;  /* 0x0000002404027981 */ /* 0x000ea4000c1e1500 */
[----:B--2---:R-:W-:-:S06]  /*2f50*/  IMAD.U32 R2, R2, 0x10000, RZ ;  /* 0x0001000002027824 */ /* 0x004fcc00078e00ff */
[----:B------:R-:W0:Y:S02]  /*2f60*/  F2I.S64.TRUNC R2, R2 ;  /* 0x0000000200027311 */ /* 0x000e24000020d900 */
[----:B0-----:R-:W-:Y:S01]  /*2f70*/  PRMT R0, R2, 0x7610, R0 ;  /* 0x0000761002007816 */ /* 0x001fe20000000000 */
[----:B------:R-:W-:Y:S06]  /*2f80*/  BRA `(.L_x_5636) ;  /* 0x0000000400ac7947 */ /* 0x000fec0003800000 */
.L_x_5643:
        /* <DEDUP_REMOVED lines=10> */
.L_x_5650:
        /* <DEDUP_REMOVED lines=21> */
.L_x_5654:
[----:B------:R-:W-:Y:S05]  /*3180*/  BSYNC B1 ;  /* 0x0000000000017941 */ /* 0x000fea0003800000 */
.L_x_5653:
[----:B------:R-:W-:Y:S01]  /*3190*/  IMAD.SHL.U32 R2, R2, 0x100000, RZ ;  /* 0x0010000002027824 */ /* 0x000fe200078e00ff */
[----:B------:R-:W-:-:S04]  /*31a0*/  LEA R3, R0, 0x3b800000, 0x17 ;  /* 0x3b80000000037811 */ /* 0x000fc800078eb8ff */
[----:B------:R-:W-:-:S07]  /*31b0*/  LOP3.LUT R2, R3, R2, R4, 0xfe, !PT ;  /* 0x0000000203027212 */ /* 0x000fce00078efe04 */
.L_x_5652:
[----:B------:R-:W-:Y:S05]  /*31c0*/  BSYNC B0 ;  /* 0x0000000000007941 */ /* 0x000fea0003800000 */
.L_x_5651:
[----:B------:R-:W0:Y:S02]  /*31d0*/  F2I.S64.TRUNC R2, R2 ;  /* 0x0000000200027311 */ /* 0x000e24000020d900 */
[----:B0-----:R-:W-:Y:S01]  /*31e0*/  PRMT R0, R2, 0x7610, R0 ;  /* 0x0000761002007816 */ /* 0x001fe20000000000 */
[----:B------:R-:W-:Y:S06]  /*31f0*/  BRA `(.L_x_5636) ;  /* 0x0000000400107947 */ /* 0x000fec0003800000 */
.L_x_5649:
        /* <DEDUP_REMOVED lines=21> */
.L_x_5658:
[----:B------:R-:W-:Y:S05]  /*3350*/  BSYNC B1 ;  /* 0x0000000000017941 */ /* 0x000fea0003800000 */
.L_x_5657:
[----:B------:R-:W-:Y:S01]  /*3360*/  IMAD.SHL.U32 R2, R2, 0x200000, RZ ;  /* 0x0020000002027824 */ /* 0x000fe200078e00ff */
[----:B------:R-:W-:-:S04]  /*3370*/  LEA R3, R0, 0x37800000, 0x17 ;  /* 0x3780000000037811 */ /* 0x000fc800078eb8ff */
[----:B------:R-:W-:-:S07]  /*3380*/  LOP3.LUT R2, R3, R2, R4, 0xfe, !PT ;  /* 0x0000000203027212 */ /* 0x000fce00078efe04 */
.L_x_5656:
[----:B------:R-:W-:Y:S05]  /*3390*/  BSYNC B0 ;  /* 0x0000000000007941 */ /* 0x000fea0003800000 */
.L_x_5655:
[----:B------:R-:W0:Y:S02]  /*33a0*/  F2I.S64.TRUNC R2, R2 ;  /* 0x0000000200027311 */ /* 0x000e24000020d900 */
[----:B0-----:R-:W-:Y:S01]  /*33b0*/  PRMT R0, R2, 0x7610, R0 ;  /* 0x0000761002007816 */ /* 0x001fe20000000000 */
[----:B------:R-:W-:Y:S06]  /*33c0*/  BRA `(.L_x_5636) ;  /* 0x00000000009c7947 */ /* 0x000fec0003800000 */
.L_x_5648:
        /* <DEDUP_REMOVED lines=14> */
.L_x_5662:
[----:B------:R-:W-:Y:S05]  /*34b0*/  BSYNC B0 ;  /* 0x0000000000007941 */ /* 0x000fea0003800000 */
.L_x_5661:
[----:B------:R-:W0:Y:S02]  /*34c0*/  F2I.S64.TRUNC R2, R2 ;  /* 0x0000000200027311 */ /* 0x000e24000020d900 */
[----:B0-----:R-:W-:Y:S01]  /*34d0*/  PRMT R0, R2, 0x7610, R0 ;  /* 0x0000761002007816 */ /* 0x001fe20000000000 */
[----:B------:R-:W-:Y:S06]  /*34e0*/  BRA `(.L_x_5636) ;  /* 0x0000000000547947 */ /* 0x000fec0003800000 */
.L_x_5635:
        /* <DEDUP_REMOVED lines=16> */
.L_x_5663:
[----:B------:R-:W-:Y:S01]  /*35f0*/  PRMT R0, RZ, 0x7610, R0 ;  /* 0x00007610ff007816 */ /* 0x000fe20000000000 */
[----:B------:R-:W-:Y:S06]  /*3600*/  BRA `(.L_x_5636) ;  /* 0x00000000000c7947 */ /* 0x000fec0003800000 */
.L_x_5660:
[----:B------:R0:W5:Y:S01]  /*3610*/  LDG.E.U8 R0, desc[UR36][R4.64] ;  /* 0x0000002404007981 */ /* 0x000162000c1e1100 */
[----:B------:R-:W-:Y:S05]  /*3620*/  BRA `(.L_x_5636) ;  /* 0x0000000000047947 */ /* 0x000fea0003800000 */
.L_x_5659:
[----:B------:R0:W5:Y:S02]  /*3630*/  LDG.E.U8 R0, desc[UR36][R4.64] ;  /* 0x0000002404007981 */ /* 0x000164000c1e1100 */
.L_x_5636:
[----:B------:R-:W1:Y:S01]  /*3640*/  LDC.U8 R3, c[0x0][0x4a0] ;  /* 0x00012800ff037b82 */ /* 0x000e620000000000 */
[----:B-----5:R-:W-:Y:S01]  /*3650*/  LOP3.LUT R0, R0, 0xff, RZ, 0xc0, !PT ;  /* 0x000000ff00007812 */ /* 0x020fe200078ec0ff */
[----:B------:R-:W-:Y:S01]  /*3660*/  HADD2.F32 R19, -RZ, R19.H0_H0 ;  /* 0x20000013ff137230 */ /* 0x000fe20000004100 */
[----:B------:R-:W-:-:S04]  /*3670*/  ULDC UR4, c[0x0][0x490] ;  /* 0x0001240000047ab9 */ /* 0x000fc80000000800 */
[----:B------:R-:W2:Y:S02]  /*3680*/  I2F.U16 R0, R0 ;  /* 0x0000000000007306 */ /* 0x000ea40000101000 */
[----:B--2---:R-:W-:Y:S01]  /*3690*/  FMUL.FTZ R19, R19, R0 ;  /* 0x0000000013137220 */ /* 0x004fe20000410000 */
[----:B-1----:R-:W-:-:S03]  /*36a0*/  PRMT R2, R3, 0x9910, RZ ;  /* 0x0000991003027816 */ /* 0x002fc600000000ff */
[----:B------:R-:W-:Y:S01]  /*36b0*/  FMUL.FTZ R19, R19, UR4 ;  /* 0x0000000413137c20 */ /* 0x000fe20008410000 */
[----:B------:R-:W-:-:S04]  /*36c0*/  ISETP.GT.AND P0, PT, R2, 0x9, PT ;  /* 0x000000090200780c */ /* 0x000fc80003f04270 */
[----:B------:R-:W-:-:S09]  /*36d0*/  F2FP.F16.F32.PACK_AB R19, RZ, R19 ;  /* 0x00000013ff13723e */ /* 0x000fd200000000ff */
        /* <DEDUP_REMOVED lines=9> */
[----:B------:R-:W-:-:S04]  /*3770*/  HADD2.F32 R0, -RZ, R19.H0_H0 ;  /* 0x20000013ff007230 */ /* 0x000fc80000004100 */
[----:B------:R-:W1:Y:S02]  /*3780*/  F2I.FTZ.TRUNC.NTZ R3, R0 ;  /* 0x0000000000037305 */ /* 0x000e64000021f100 */
[----:B-1----:R1:W-:Y:S01]  /*3790*/  STG.E.U8 desc[UR36][R16.64], R3 ;  /* 0x0000000310007986 */ /* 0x0023e2000c101124 */
[----:B------:R-:W-:Y:S05]  /*37a0*/  BRA `(.L_x_5669) ;  /* 0x0000000c00947947 */ /* 0x000fea0003800000 */
.L_x_5667:
[----:B------:R-:W-:-:S06]  /*37b0*/  HADD2.F32 R3, -RZ, R19.H0_H0 ;  /* 0x20000013ff037230 */ /* 0x000fcc0000004100 */
[----:B------:R-:W1:Y:S02]  /*37c0*/  F2I.S64.TRUNC R2, R3 ;  /* 0x0000000300027311 */ /* 0x000e64000020d900 */
[----:B-1----:R2:W-:Y:S01]  /*37d0*/  STG.E.U8 desc[UR36][R16.64], R2 ;  /* 0x0000000210007986 */ /* 0x0025e2000c101124 */
[----:B------:R-:W-:Y:S05]  /*37e0*/  BRA `(.L_x_5669) ;  /* 0x0000000c00847947 */ /* 0x000fea0003800000 */
.L_x_5666:
[----:B------:R-:W-:-:S13]  /*37f0*/  ISETP.NE.AND P0, PT, R2, 0x2, PT ;  /* 0x000000020200780c */ /* 0x000fda0003f05270 */
[----:B------:R-:W-:Y:S05]  /*3800*/  @!P0 BRA `(.L_x_5670) ;  /* 0x0000000000308947 */ /* 0x000fea0003800000 */
[----:B------:R-:W-:-:S13]  /*3810*/  ISETP.NE.AND P0, PT, R2, 0x3, PT ;  /* 0x000000030200780c */ /* 0x000fda0003f05270 */
[----:B------:R-:W-:Y:S05]  /*3820*/  @!P0 BRA `(.L_x_5671) ;  /* 0x0000000000188947 */ /* 0x000fea0003800000 */
[----:B------:R-:W-:-:S13]  /*3830*/  ISETP.NE.AND P0, PT, R2, 0x4, PT ;  /* 0x000000040200780c */ /* 0x000fda0003f05270 */
[----:B------:R-:W-:Y:S05]  /*3840*/  @P0 BRA `(.L_x_5668) ;  /* 0x0000000c000c0947 */ /* 0x000fea0003800000 */
[----:B------:R-:W-:-:S06]  /*3850*/  HADD2.F32 R2, -RZ, R19.H0_H0 ;  /* 0x20000013ff027230 */ /* 0x000fcc0000004100 */
[----:B------:R-:W1:Y:S02]  /*3860*/  F2I.S64.TRUNC R2, R2 ;  /* 0x0000000200027311 */ /* 0x000e64000020d900 */
[----:B-1----:R1:W-:Y:S01]  /*3870*/  STG.E.64 desc[UR36][R16.64], R2 ;  /* 0x0000000210007986 */ /* 0x0023e2000c101b24 */
[----:B------:R-:W-:Y:S05]  /*3880*/  BRA `(.L_x_5669) ;  /* 0x0000000c005c7947 */ /* 0x000fea0003800000 */
.L_x_5671:
[----:B------:R-:W-:-:S06]  /*3890*/  HADD2.F32 R19, -RZ, R19.H0_H0 ;  /* 0x20000013ff137230 */ /* 0x000fcc0000004100 */
[----:B------:R-:W1:Y:S02]  /*38a0*/  F2I.FTZ.TRUNC.NTZ R19, R19 ;  /* 0x0000001300137305 */ /* 0x000e64000021f100 */
[----:B-1----:R1:W-:Y:S01]  /*38b0*/  STG.E desc[UR36][R16.64], R19 ;  /* 0x0000001310007986 */ /* 0x0023e2000c101924 */
[----:B------:R-:W-:Y:S05]  /*38c0*/  BRA `(.L_x_5669) ;  /* 0x0000000c004c7947 */ /* 0x000fea0003800000 */
.L_x_5670:
[----:B------:R-:W-:-:S06]  /*38d0*/  HADD2.F32 R19, -RZ, R19.H0_H0 ;  /* 0x20000013ff137230 */ /* 0x000fcc0000004100 */
[----:B------:R-:W1:Y:S02]  /*38e0*/  F2I.FTZ.TRUNC.NTZ R19, R19 ;  /* 0x0000001300137305 */ /* 0x000e64000021f100 */
[----:B-1----:R1:W-:Y:S01]  /*38f0*/  STG.E.U16 desc[UR36][R16.64], R19 ;  /* 0x0000001310007986 */ /* 0x0023e2000c101524 */
[----:B------:R-:W-:Y:S05]  /*3900*/  BRA `(.L_x_5669) ;  /* 0x0000000c003c7947 */ /* 0x000fea0003800000 */
.L_x_5665:
[----:B------:R-:W-:-:S13]  /*3910*/  ISETP.GT.AND P0, PT, R2, 0x6, PT ;  /* 0x000000060200780c */ /* 0x000fda0003f04270 */
[----:B------:R-:W-:Y:S05]  /*3920*/  @P0 BRA `(.L_x_5672) ;  /* 0x0000000000240947 */ /* 0x000fea0003800000 */
[----:B------:R-:W-:-:S13]  /*3930*/  ISETP.NE.AND P0, PT, R2, 0x5, PT ;  /* 0x000000050200780c */ /* 0x000fda0003f05270 */
[----:B------:R-:W-:Y:S05]  /*3940*/  @!P0 BRA `(.L_x_5673) ;  /* 0x0000000000148947 */ /* 0x000fea0003800000 */
[----:B------:R-:W-:-:S13]  /*3950*/  ISETP.NE.AND P0, PT, R2, 0x6, PT ;  /* 0x000000060200780c */ /* 0x000fda0003f05270 */
[----:B------:R-:W-:Y:S05]  /*3960*/  @P0 BRA `(.L_x_5668) ;  /* 0x0000000800c40947 */ /* 0x000fea0003800000 */
[----:B------:R-:W-:-:S05]  /*3970*/  HADD2.F32 R19, -RZ, R19.H0_H0 ;  /* 0x20000013ff137230 */ /* 0x000fca0000004100 */
[----:B------:R1:W-:Y:S01]  /*3980*/  STG.E desc[UR36][R16.64], R19 ;  /* 0x0000001310007986 */ /* 0x0003e2000c101924 */
[----:B------:R-:W-:Y:S05]  /*3990*/  BRA `(.L_x_5669) ;  /* 0x0000000c00187947 */ /* 0x000fea0003800000 */
.L_x_5673:
[----:B------:R1:W-:Y:S01]  /*39a0*/  STG.E.U16 desc[UR36][R16.64], R19 ;  /* 0x0000001310007986 */ /* 0x0003e2000c101524 */
[----:B------:R-:W-:Y:S05]  /*39b0*/  BRA `(.L_x_5669) ;  /* 0x0000000c00107947 */ /* 0x000fea0003800000 */
.L_x_5672:
[----:B------:R-:W-:-:S13]  /*39c0*/  ISETP.NE.AND P0, PT, R2, 0x7, PT ;  /* 0x000000070200780c */ /* 0x000fda0003f05270 */
[----:B------:R-:W-:Y:S05]  /*39d0*/  @!P0 BRA `(.L_x_5674) ;  /* 0x0000000000348947 */ /* 0x000fea0003800000 */
[----:B------:R-:W-:-:S13]  /*39e0*/  ISETP.NE.AND P0, PT, R2, 0x8, PT ;  /* 0x000000080200780c */ /* 0x000fda0003f05270 */
[----:B------:R-:W-:Y:S05]  /*39f0*/  @!P0 BRA `(.L_x_5675) ;  /* 0x0000000000188947 */ /* 0x000fea0003800000 */
[----:B------:R-:W-:-:S13]  /*3a00*/  ISETP.NE.AND P0, PT, R2, 0x9, PT ;  /* 0x000000090200780c */ /* 0x000fda0003f05270 */
[----:B------:R-:W-:Y:S05]  /*3a10*/  @P0 BRA `(.L_x_5668) ;  /* 0x0000000800980947 */ /* 0x000fea0003800000 */
[----:B------:R-:W-:Y:S02]  /*3a20*/  HADD2.F32 R2, -RZ, R19.H0_H0 ;  /* 0x20000013ff027230 */ /* 0x000fe40000004100 */
[----:B------:R-:W-:-:S05]  /*3a30*/  IMAD.MOV.U32 R3, RZ, RZ, RZ ;  /* 0x000000ffff037224 */ /* 0x000fca00078e00ff */
[----:B------:R1:W-:Y:S01]  /*3a40*/  STG.E.64 desc[UR36][R16.64], R2 ;  /* 0x0000000210007986 */ /* 0x0003e2000c101b24 */
[----:B------:R-:W-:Y:S05]  /*3a50*/  BRA `(.L_x_5669) ;  /* 0x0000000800e87947 */ /* 0x000fea0003800000 */
.L_x_5675:
[----:B------:R-:W-:-:S05]  /*3a60*/  HADD2.F32 R0, -RZ, R19.H0_H0 ;  /* 0x20000013ff007230 */ /* 0x000fca0000004100 */
[----:B------:R-:W-:-:S04]  /*3a70*/  F2FP.F16.F32.PACK_AB R0, RZ, R0 ;  /* 0x00000000ff00723e */ /* 0x000fc800000000ff */
[----:B------:R-:W-:-:S05]  /*3a80*/  PRMT R0, R0, 0x5410, RZ ;  /* 0x0000541000007816 */ /* 0x000fca00000000ff */
[----:B------:R1:W-:Y:S01]  /*3a90*/  STG.E desc[UR36][R16.64], R0 ;  /* 0x0000000010007986 */ /* 0x0003e2000c101924 */
[----:B------:R-:W-:Y:S05]  /*3aa0*/  BRA `(.L_x_5669) ;  /* 0x0000000800d47947 */ /* 0x000fea0003800000 */
.L_x_5674:
[----:B------:R-:W-:-:S05]  /*3ab0*/  HADD2.F32 R2, -RZ, R19.H0_H0 ;  /* 0x20000013ff027230 */ /* 0x000fca0000004100 */
[----:B------:R-:W-:-:S06]  /*3ac0*/  FMUL.FTZ R2, R2, 1 ;  /* 0x3f80000002027820 */ /* 0x000fcc0000410000 */
[----:B------:R-:W1:Y:S02]  /*3ad0*/  F2F.F64.F32 R2, R2 ;  /* 0x0000000200027310 */ /* 0x000e640000201800 */
[----:B-1----:R1:W-:Y:S01]  /*3ae0*/  STG.E.64 desc[UR36][R16.64], R2 ;  /* 0x0000000210007986 */ /* 0x0023e2000c101b24 */
[----:B------:R-:W-:Y:S05]  /*3af0*/  BRA `(.L_x_5669) ;  /* 0x0000000800c07947 */ /* 0x000fea0003800000 */
.L_x_5664:
        /* <DEDUP_REMOVED lines=8> */
[----:B------:R-:W-:-:S05]  /*3b80*/  HADD2.F32 R19, -RZ, R19.H0_H0 ;  /* 0x20000013ff137230 */ /* 0x000fca0000004100 */
[----:B------:R-:W-:-:S04]  /*3b90*/  FSETP.NEU.FTZ.AND P0, PT, R19, RZ, PT ;  /* 0x000000ff1300720b */ /* 0x000fc80003f1d000 */
[----:B------:R-:W-:-:S05]  /*3ba0*/  SEL R3, RZ, 0x1, !P0 ;  /* 0x00000001ff037807 */ /* 0x000fca0004000000 */
[----:B------:R1:W-:Y:S01]  /*3bb0*/  STG.E.U8 desc[UR36][R16.64], R3 ;  /* 0x0000000310007986 */ /* 0x0003e2000c101124 */
[----:B------:R-:W-:Y:S05]  /*3bc0*/  BRA `(.L_x_5669) ;  /* 0x00000008008c7947 */ /* 0x000fea0003800000 */
.L_x_5678:
[----:B------:R-:W-:Y:S01]  /*3bd0*/  HADD2.F32 R19, -RZ, R19.H0_H0 ;  /* 0x20000013ff137230 */ /* 0x000fe20000004100 */
[----:B------:R-:W-:-:S04]  /*3be0*/  CS2R R6, SRZ ;  /* 0x0000000000067805 */ /* 0x000fc8000001ff00 */
[----:B0--34-:R-:W-:-:S06]  /*3bf0*/  FMUL.FTZ R4, R19, 1 ;  /* 0x3f80000013047820 */ /* 0x019fcc0000410000 */
[----:B------:R-:W0:Y:S02]  /*3c00*/  F2F.F64.F32 R4, R4 ;  /* 0x0000000400047310 */ /* 0x000e240000201800 */
[----:B0-----:R0:W-:Y:S01]  /*3c10*/  STG.E.128 desc[UR36][R16.64], R4 ;  /* 0x0000000410007986 */ /* 0x0011e2000c101d24 */
[----:B------:R-:W-:Y:S05]  /*3c20*/  BRA `(.L_x_5669) ;  /* 0x0000000800747947 */ /* 0x000fea0003800000 */
.L_x_5677:
[----:B------:R-:W-:-:S13]  /*3c30*/  ISETP.NE.AND P0, PT, R2, 0xf, PT ;  /* 0x0000000f0200780c */ /* 0x000fda0003f05270 */
[----:B------:R-:W-:Y:S05]  /*3c40*/  @!P0 BRA `(.L_x_5679) ;  /* 0x0000000000b48947 */ /* 0x000fea0003800000 */
[----:B------:R-:W-:-:S13]  /*3c50*/  ISETP.NE.AND P0, PT, R2, 0x17, PT ;  /* 0x000000170200780c */ /* 0x000fda0003f05270 */
[----:B------:R-:W-:Y:S05]  /*3c60*/  @!P0 BRA `(.L_x_5680) ;  /* 0x0000000000548947 */ /* 0x000fea0003800000 */
[----:B------:R-:W-:-:S13]  /*3c70*/  ISETP.NE.AND P0, PT, R2, 0x18, PT ;  /* 0x000000180200780c */ /* 0x000fda0003f05270 */
[----:B------:R-:W-:Y:S05]  /*3c80*/  @P0 BRA `(.L_x_5668) ;  /* 0x0000000400fc0947 */ /* 0x000fea0003800000 */
[----:B------:R-:W-:Y:S01]  /*3c90*/  HADD2.F32 R19, -RZ, R19.H0_H0 ;  /* 0x20000013ff137230 */ /* 0x000fe20000004100 */
        /* <DEDUP_REMOVED lines=14> */
.L_x_5682:
[----:B------:R-:W-:Y:S05]  /*3d80*/  BSYNC B0 ;  /* 0x0000000000007941 */ /* 0x000fea0003800000 */
.L_x_5681:
[----:B------:R-:W-:-:S05]  /*3d90*/  LOP3.LUT R3, R0, R3, RZ, 0xfc, !PT ;  /* 0x0000000300037212 */ /* 0x000fca00078efcff */
[----:B------:R1:W-:Y:S01]  /*3da0*/  STG.E.U8 desc[UR36][R16.64], R3 ;  /* 0x0000000310007986 */ /* 0x0003e2000c101124 */
[----:B------:R-:W-:Y:S05]  /*3db0*/  BRA `(.L_x_5669) ;  /* 0x0000000800107947 */ /* 0x000fea0003800000 */
.L_x_5680:
[----:B------:R-:W-:Y:S01]  /*3dc0*/  HADD2.F32 R19, -RZ, R19.H0_H0 ;  /* 0x20000013ff137230 */ /* 0x000fe20000004100 */
        /* <DEDUP_REMOVED lines=12> */
.L_x_5684:
[----:B------:R-:W-:Y:S01]  /*3e90*/  IMAD.MOV.U32 R0, RZ, RZ, 0x7f ;  /* 0x0000007fff007424 */ /* 0x000fe200078e00ff */
[----:B------:R-:W-:-:S04]  /*3ea0*/  ISETP.GT.U32.AND P0, PT, R2, 0x7f800000, PT ;  /* 0x7f8000000200780c */ /* 0x000fc80003f04070 */
[----:B------:R-:W-:-:S09]  /*3eb0*/  SEL R0, R0, 0x7c, P0 ;  /* 0x0000007c00007807 */ /* 0x000fd20000000000 */
.L_x_5685:
[----:B------:R-:W-:Y:S05]  /*3ec0*/  BSYNC B0 ;  /* 0x0000000000007941 */ /* 0x000fea0003800000 */
.L_x_5683:
[----:B------:R-:W-:-:S04]  /*3ed0*/  LOP3.LUT R2, R19, 0x80000000, RZ, 0xc0, !PT ;  /* 0x8000000013027812 */ /* 0x000fc800078ec0ff */
[----:B------:R-:W-:-:S04]  /*3ee0*/  SHF.R.U32.HI R3, RZ, 0x18, R2 ;  /* 0x00000018ff037819 */ /* 0x000fc80000011602 */
[----:B------:R-:W-:-:S05]  /*3ef0*/  LOP3.LUT R3, R0, R3, RZ, 0xfc, !PT ;  /* 0x0000000300037212 */ /* 0x000fca00078efcff */
[----:B------:R1:W-:Y:S01]  /*3f00*/  STG.E.U8 desc[UR36][R16.64], R3 ;  /* 0x0000000310007986 */ /* 0x0003e2000c101124 */
[----:B------:R-:W-:Y:S05]  /*3f10*/  BRA `(.L_x_5669) ;  /* 0x0000000400b87947 */ /* 0x000fea0003800000 */
.L_x_5679:
[----:B------:R-:W-:-:S05]  /*3f20*/  HADD2.F32 R0, -RZ, R19.H0_H0 ;  /* 0x20000013ff007230 */ /* 0x000fca0000004100 */
[----:B------:R-:W-:-:S05]  /*3f30*/  F2FP.BF16.F32.PACK_AB R0, RZ, R0 ;  /* 0x00000000ff00723e */ /* 0x000fca00000010ff */
[----:B------:R1:W-:Y:S01]  /*3f40*/  STG.E.U16 desc[UR36][R16.64], R0 ;  /* 0x0000000010007986 */ /* 0x0003e2000c101524 */
[----:B------:R-:W-:Y:S05]  /*3f50*/  BRA `(.L_x_5669) ;  /* 0x0000000400a87947 */ /* 0x000fea0003800000 */
.L_x_5676:
        /* <DEDUP_REMOVED lines=8> */
[----:B------:R-:W-:-:S06]  /*3fe0*/  HADD2.F32 R3, -RZ, R19.H0_H0 ;  /* 0x20000013ff037230 */ /* 0x000fcc0000004100 */
[----:B------:R-:W1:Y:S02]  /*3ff0*/  F2I.FTZ.U32.TRUNC.NTZ R3, R3 ;  /* 0x0000000300037305 */ /* 0x000e64000021f000 */
[----:B-1----:R1:W-:Y:S01]  /*4000*/  STG.E.U16 desc[UR36][R16.64], R3 ;  /* 0x0000000310007986 */ /* 0x0023e2000c101524 */
[----:B------:R-:W-:Y:S05]  /*4010*/  BRA `(.L_x_5669) ;  /* 0x0000000400787947 */ /* 0x000fea0003800000 */
.L_x_5688:
[----:B------:R-:W-:Y:S01]  /*4020*/  HADD2.F32 R19, -RZ, R19.H0_H0 ;  /* 0x20000013ff137230 */ /* 0x000fe20000004100 */
        /* <DEDUP_REMOVED lines=16> */
.L_x_5691:
[----:B------:R-:W-:-:S04]  /*4130*/  LOP3.LUT R2, R19, 0x80000000, RZ, 0xc0, !PT ;  /* 0x8000000013027812 */ /* 0x000fc800078ec0ff */
[----:B------:R-:W-:-:S04]  /*4140*/  SHF.R.U32.HI R3, RZ, 0x18, R2 ;  /* 0x00000018ff037819 */ /* 0x000fc80000011602 */
[----:B------:R-:W-:-:S04]  /*4150*/  LOP3.LUT R0, R0, R3, RZ, 0xfc, !PT ;  /* 0x0000000300007212 */ /* 0x000fc800078efcff */
[----:B------:R-:W-:-:S07]  /*4160*/  PRMT R8, R0, 0x7610, R8 ;  /* 0x0000761000087816 */ /* 0x000fce0000000008 */
.L_x_5690:
[----:B------:R-:W-:Y:S05]  /*4170*/  BSYNC B0 ;  /* 0x0000000000007941 */ /* 0x000fea0003800000 */
.L_x_5689:
[----:B------:R1:W-:Y:S01]  /*4180*/  STG.E.U8 desc[UR36][R16.64], R8 ;  /* 0x0000000810007986 */ /* 0x0003e2000c101124 */
[----:B------:R-:W-:Y:S05]  /*4190*/  BRA `(.L_x_5669) ;  /* 0x0000000400187947 */ /* 0x000fea0003800000 */
.L_x_5687:
        /* <DEDUP_REMOVED lines=17> */
.L_x_5694:
[----:B------:R-:W-:-:S04]  /*42b0*/  LOP3.LUT R2, R19, 0x80000000, RZ, 0xc0, !PT ;  /* 0x8000000013027812 */ /* 0x000fc800078ec0ff */
[----:B------:R-:W-:-:S04]  /*42c0*/  SHF.R.U32.HI R3, RZ, 0x18, R2 ;  /* 0x00000018ff037819 */ /* 0x000fc80000011602 */
[----:B------:R-:W-:-:S04]  /*42d0*/  LOP3.LUT R0, R0, R3, RZ, 0xfc, !PT ;  /* 0x0000000300007212 */ /* 0x000fc800078efcff */
[----:B------:R-:W-:-:S07]  /*42e0*/  PRMT R8, R0, 0x7610, R8 ;  /* 0x0000761000087816 */ /* 0x000fce0000000008 */
.L_x_5693:
[----:B------:R-:W-:Y:S05]  /*42f0*/  BSYNC B0 ;  /* 0x0000000000007941 */ /* 0x000fea0003800000 */
.L_x_5692:
[----:B------:R1:W-:Y:S01]  /*4300*/  STG.E.U8 desc[UR36][R16.64], R8 ;  /* 0x0000000810007986 */ /* 0x0003e2000c101124 */
[----:B------:R-:W-:Y:S05]  /*4310*/  BRA `(.L_x_5669) ;  /* 0x0000000000b87947 */ /* 0x000fea0003800000 */
.L_x_5686:
[----:B------:R-:W-:-:S13]  /*4320*/  ISETP.NE.AND P0, PT, R2, 0x1c, PT ;  /* 0x0000001c0200780c */ /* 0x000fda0003f05270 */
[----:B------:R-:W-:Y:S05]  /*4330*/  @!P0 BRA `(.L_x_5695) ;  /* 0x0000000000a48947 */ /* 0x000fea0003800000 */
[----:B------:R-:W-:-:S13]  /*4340*/  ISETP.NE.AND P0, PT, R2, 0x1d, PT ;  /* 0x0000001d0200780c */ /* 0x000fda0003f05270 */
[----:B------:R-:W-:Y:S05]  /*4350*/  @!P0 BRA `(.L_x_5696) ;  /* 0x00000000008c8947 */ /* 0x000fea0003800000 */
[----:B------:R-:W-:-:S13]  /*4360*/  ISETP.NE.AND P0, PT, R2, 0x2c, PT ;  /* 0x0000002c0200780c */ /* 0x000fda0003f05270 */
[----:B------:R-:W-:Y:S05]  /*4370*/  @P0 BRA `(.L_x_5668) ;  /* 0x0000000000400947 */ /* 0x000fea0003800000 */
[----:B------:R-:W-:Y:S02]  /*4380*/  HADD2.F32 R19, -RZ, R19.H0_H0 ;  /* 0x20000013ff137230 */ /* 0x000fe40000004100 */
        /* <DEDUP_REMOVED lines=15> */
.L_x_5668:
        /* <DEDUP_REMOVED lines=16> */
.L_x_5697:
[----:B------:R-:W-:Y:S05]  /*4580*/  BRA `(.L_x_5669) ;  /* 0x00000000001c7947 */ /* 0x000fea0003800000 */
.L_x_5696:
[----:B------:R-:W-:-:S06]  /*4590*/  HADD2.F32 R2, -RZ, R19.H0_H0 ;  /* 0x20000013ff027230 */ /* 0x000fcc0000004100 */
[----:B------:R-:W1:Y:S02]  /*45a0*/  F2I.U64.TRUNC R2, R2 ;  /* 0x0000000200027311 */ /* 0x000e64000020d800 */
[----:B-1----:R1:W-:Y:S01]  /*45b0*/  STG.E.64 desc[UR36][R16.64], R2 ;  /* 0x0000000210007986 */ /* 0x0023e2000c101b24 */
[----:B------:R-:W-:Y:S05]  /*45c0*/  BRA `(.L_x_5669) ;  /* 0x00000000000c7947 */ /* 0x000fea0003800000 */
.L_x_5695:
[----:B------:R-:W-:-:S06]  /*45d0*/  HADD2.F32 R19, -RZ, R19.H0_H0 ;  /* 0x20000013ff137230 */ /* 0x000fcc0000004100 */
[----:B------:R-:W1:Y:S02]  /*45e0*/  F2I.FTZ.U32.TRUNC.NTZ R19, R19 ;  /* 0x0000001300137305 */ /* 0x000e64000021f000 */
[----:B-1----:R1:W-:Y:S02]  /*45f0*/  STG.E desc[UR36][R16.64], R19 ;  /* 0x0000001310007986 */ /* 0x0023e4000c101924 */
.L_x_5669:
[----:B------:R-:W-:-:S04]  /*4600*/  IMAD R18, R18, 0x200, R23 ;  /* 0x0000020012127824 */ /* 0x000fc800078e0217 */
[----:B-1----:R-:W-:-:S07]  /*4610*/  VIADD R19, R18, 0x80 ;  /* 0x0000008012137836 */ /* 0x002fce0000000000 */
.L_x_5596:
[----:B------:R-:W-:Y:S05]  /*4620*/  BSYNC B6 ;  /* 0x0000000000067941 */ /* 0x000fea0003800000 */
.L_x_5595:
        /* <DEDUP_REMOVED lines=358> */
.L_x_5700:
        /* <DEDUP_REMOVED lines=23> */
.L_x_5704:
[----:B------:R-:W2:Y:S02]  /*5e00*/  LDG.E.U8 R2, desc[UR36][R2.64] ;  /* 0x0000002402027981 */ /* 0x000ea4000c1e1100 */
[----:B--2---:R-:W-:-:S04]  /*5e10*/  I2FP.F32.U32 R0, R2 ;  /* 0x0000000200007245 */ /* 0x004fc80000201000 */
[----:B------:R-:W-:-:S04]  /*5e20*/  F2FP.F16.F32.PACK_AB R0, RZ, R0 ;  /* 0x00000000ff00723e */ /* 0x000fc800000000ff */
[----:B------:R-:W-:Y:S01]  /*5e30*/  PRMT R22, R0, 0x7610, R22 ;  /* 0x0000761000167816 */ /* 0x000fe20000000016 */
[----:B------:R-:W-:Y:S06]  /*5e40*/  BRA `(.L_x_5706) ;  /* 0x0000000c00bc7947 */ /* 0x000fec0003800000 */
.L_x_5703:
        /* <DEDUP_REMOVED lines=11> */
.L_x_5708:
[----:B------:R-:W2:Y:S02]  /*5f00*/  LDG.E R2, desc[UR36][R2.64] ;  /* 0x0000002402027981 */ /* 0x000ea4000c1e1900 */
[----:B--2---:R-:W-:-:S04]  /*5f10*/  I2FP.F32.S32 R0, R2 ;  /* 0x0000000200007245 */ /* 0x004fc80000201400 */
[----:B------:R-:W-:-:S04]  /*5f20*/  F2FP.F16.F32.PACK_AB R0, RZ, R0 ;  /* 0x00000000ff00723e */ /* 0x000fc800000000ff */
[----:B------:R-:W-:Y:S01]  /*5f30*/  PRMT R22, R0, 0x7610, R22 ;  /* 0x0000761000167816 */ /* 0x000fe20000000016 */
[----:B------:R-:W-:Y:S06]  /*5f40*/  BRA `(.L_x_5706) ;  /* 0x0000000c007c7947 */ /* 0x000fec0003800000 */
.L_x_5707:
[----:B------:R-:W2:Y:S02]  /*5f50*/  LDG.E.U16 R2, desc[UR36][R2.64] ;  /* 0x0000002402027981 */ /* 0x000ea4000c1e1500 */
[----:B--2---:R-:W0:Y:S02]  /*5f60*/  I2F.S16 R0, R2 ;  /* 0x0000000200007306 */ /* 0x004e240000101400 */
[----:B0-----:R-:W-:-:S04]  /*5f70*/  F2FP.F16.F32.PACK_AB R0, RZ, R0 ;  /* 0x00000000ff00723e */ /* 0x001fc800000000ff */
[----:B------:R-:W-:Y:S01]  /*5f80*/  PRMT R22, R0, 0x7610, R22 ;  /* 0x0000761000167816 */ /* 0x000fe20000000016 */
[----:B------:R-:W-:Y:S06]  /*5f90*/  BRA `(.L_x_5706) ;  /* 0x0000000c00687947 */ /* 0x000fec0003800000 */
.L_x_5702:
        /* <DEDUP_REMOVED lines=9> */
.L_x_5710:
[----:B------:R1:W5:Y:S01]  /*6030*/  LDG.E.U16 R22, desc[UR36][R2.64] ;  /* 0x0000002402167981 */ /* 0x000362000c1e1500 */
[----:B------:R-:W-:Y:S05]  /*6040*/  BRA `(.L_x_5706) ;  /* 0x0000000c003c7947 */ /* 0x000fea0003800000 */
.L_x_5709:
        /* <DEDUP_REMOVED lines=9> */
.L_x_5712:
[----:B------:R0:W5:Y:S01]  /*60e0*/  LDG.E.U16 R22, desc[UR36][R2.64] ;  /* 0x0000002402167981 */ /* 0x000162000c1e1500 */
[----:B------:R-:W-:Y:S05]  /*60f0*/  BRA `(.L_x_5706) ;  /* 0x0000000c00107947 */ /* 0x000fea0003800000 */
.L_x_5711:
        /* <DEDUP_REMOVED lines=9> */
.L_x_5701:
        /* <DEDUP_REMOVED lines=14> */
.L_x_5715:
        /* <DEDUP_REMOVED lines=9> */
.L_x_5714:
        /* <DEDUP_REMOVED lines=28> */
.L_x_5717:
        /* <DEDUP_REMOVED lines=15> */
.L_x_5716:
[----:B------:R-:W2:Y:S02]  /*65b0*/  LDG.E.U16 R0, desc[UR36][R2.64] ;  /* 0x0000002402007981 */ /* 0x000ea4000c1e1500 */
[----:B--2---:R-:W-:-:S05]  /*65c0*/  IMAD.U32 R0, R0, 0x10000, RZ ;  /* 0x0001000000007824 */ /* 0x004fca00078e00ff */
[----:B------:R-:W-:-:S04]  /*65d0*/  F2FP.F16.F32.PACK_AB R0, RZ, R0 ;  /* 0x00000000ff00723e */ /* 0x000fc800000000ff */
[----:B------:R-:W-:Y:S01]  /*65e0*/  PRMT R22, R0, 0x7610, R22 ;  /* 0x0000761000167816 */ /* 0x000fe20000000016 */
[----:B------:R-:W-:Y:S06]  /*65f0*/  BRA `(.L_x_5706) ;  /* 0x0000000400d07947 */ /* 0x000fec0003800000 */
.L_x_5713:
        /* <DEDUP_REMOVED lines=13> */
.L_x_5720:
        /* <DEDUP_REMOVED lines=21> */
.L_x_5724:
[----:B------:R-:W-:Y:S05]  /*6820*/  BSYNC B1 ;  /* 0x0000000000017941 */ /* 0x000fea0003800000 */
.L_x_5723:
[----:B------:R-:W-:Y:S01]  /*6830*/  LEA R3, R0, 0x3b800000, 0x17 ;  /* 0x3b80000000037811 */ /* 0x000fe200078eb8ff */
[----:B------:R-:W-:-:S05]  /*6840*/  IMAD.SHL.U32 R0, R2, 0x100000, RZ ;  /* 0x0010000002007824 */ /* 0x000fca00078e00ff */
[----:B------:R-:W-:-:S07]  /*6850*/  LOP3.LUT R0, R3, R0, R4, 0xfe, !PT ;  /* 0x0000000003007212 */ /* 0x000fce00078efe04 */
.L_x_5722:
[----:B------:R-:W-:Y:S05]  /*6860*/  BSYNC B0 ;  /* 0x0000000000007941 */ /* 0x000fea0003800000 */
.L_x_5721:
[----:B------:R-:W-:-:S04]  /*6870*/  F2FP.F16.F32.PACK_AB R0, RZ, R0 ;  /* 0x00000000ff00723e */ /* 0x000fc800000000ff */
[----:B------:R-:W-:Y:S01]  /*6880*/  PRMT R22, R0, 0x7610, R22 ;  /* 0x0000761000167816 */ /* 0x000fe20000000016 */
[----:B------:R-:W-:Y:S06]  /*6890*/  BRA `(.L_x_5706) ;  /* 0x0000000400287947 */ /* 0x000fec0003800000 */
.L_x_5719:
        /* <DEDUP_REMOVED lines=21> */
.L_x_5728:
[----:B------:R-:W-:Y:S05]  /*69f0*/  BSYNC B1 ;  /* 0x0000000000017941 */ /* 0x000fea0003800000 */
.L_x_5727:
[----:B------:R-:W-:Y:S01]  /*6a00*/  LEA R3, R0, 0x37800000, 0x17 ;  /* 0x3780000000037811 */ /* 0x000fe200078eb8ff */
[----:B------:R-:W-:-:S05]  /*6a10*/  IMAD.SHL.U32 R0, R2, 0x200000, RZ ;  /* 0x0020000002007824 */ /* 0x000fca00078e00ff */
[----:B------:R-:W-:-:S07]  /*6a20*/  LOP3.LUT R0, R3, R0, R4, 0xfe, !PT ;  /* 0x0000000003007212 */ /* 0x000fce00078efe04 */
.L_x_5726:
[----:B------:R-:W-:Y:S05]  /*6a30*/  BSYNC B0 ;  /* 0x0000000000007941 */ /* 0x000fea0003800000 */
.L_x_5725:
[----:B------:R-:W-:-:S04]  /*6a40*/  F2FP.F16.F32.PACK_AB R0, RZ, R0 ;  /* 0x00000000ff00723e */ /* 0x000fc800000000ff */
[----:B------:R-:W-:Y:S01]  /*6a50*/  PRMT R22, R0, 0x7610, R22 ;  /* 0x0000761000167816 */ /* 0x000fe20000000016 */
[----:B------:R-:W-:Y:S06]  /*6a60*/  BRA `(.L_x_5706) ;  /* 0x0000000000b47947 */ /* 0x000fec0003800000 */
.L_x_5718:
        /* <DEDUP_REMOVED lines=14> */
.L_x_5732:
[----:B------:R-:W-:Y:S05]  /*6b50*/  BSYNC B0 ;  /* 0x0000000000007941 */ /* 0x000fea0003800000 */
.L_x_5731:
[----:B------:R-:W-:-:S04]  /*6b60*/  F2FP.F16.F32.PACK_AB R0, RZ, R0 ;  /* 0x00000000ff00723e */ /* 0x000fc800000000ff */
[----:B------:R-:W-:Y:S01]  /*6b70*/  PRMT R22, R0, 0x7610, R22 ;  /* 0x0000761000167816 */ /* 0x000fe20000000016 */
[----:B------:R-:W-:Y:S06]  /*6b80*/  BRA `(.L_x_5706) ;  /* 0x00000000006c7947 */ /* 0x000fec0003800000 */
.L_x_5705:
        /* <DEDUP_REMOVED lines=16> */
.L_x_5733:
[----:B------:R-:W-:Y:S01]  /*6c90*/  PRMT R22, RZ, 0x7610, R22 ;  /* 0x00007610ff167816 */ /* 0x000fe20000000016 */
[----:B------:R-:W-:Y:S06]  /*6ca0*/  BRA `(.L_x_5706) ;  /* 0x0000000000247947 */ /* 0x000fec0003800000 */
.L_x_5730:
[----:B------:R-:W2:Y:S02]  /*6cb0*/  LDG.E.64 R2, desc[UR36][R2.64] ;  /* 0x0000002402027981 */ /* 0x000ea4000c1e1b00 */
[----:B--2---:R-:W0:Y:S02]  /*6cc0*/  I2F.U64 R0, R2 ;  /* 0x0000000200007312 */ /* 0x004e240000301000 */
[----:B0-----:R-:W-:-:S04]  /*6cd0*/  F2FP.F16.F32.PACK_AB R0, RZ, R0 ;  /* 0x00000000ff00723e */ /* 0x001fc800000000ff */
[----:B------:R-:W-:Y:S01]  /*6ce0*/  PRMT R22, R0, 0x7610, R22 ;  /* 0x0000761000167816 */ /* 0x000fe20000000016 */
[----:B------:R-:W-:Y:S06]  /*6cf0*/  BRA `(.L_x_5706) ;  /* 0x0000000000107947 */ /* 0x000fec0003800000 */
.L_x_5729:
[----:B------:R-:W2:Y:S02]  /*6d00*/  LDG.E R2, desc[UR36][R2.64] ;  /* 0x0000002402027981 */ /* 0x000ea4000c1e1900 */
[----:B--2---:R-:W-:-:S04]  /*6d10*/  I2FP.F32.U32 R0, R2 ;  /* 0x0000000200007245 */ /* 0x004fc80000201000 */
[----:B------:R-:W-:-:S04]  /*6d20*/  F2FP.F16.F32.PACK_AB R0, RZ, R0 ;  /* 0x00000000ff00723e */ /* 0x000fc800000000ff */
[----:B------:R-:W-:-:S07]  /*6d30*/  PRMT R22, R0, 0x7610, R22 ;  /* 0x0000761000167816 */ /* 0x000fce0000000016 */
.L_x_5706:
        /* <DEDUP_REMOVED lines=17> */
.L_x_5737:
[----:B------:R4:W5:Y:S01]  /*6e50*/  LDG.E.U8 R0, desc[UR36][R4.64] ;  /* 0x0000002404007981 */ /* 0x000962000c1e1100 */
[----:B------:R-:W-:Y:S05]  /*6e60*/  BRA `(.L_x_5739) ;  /* 0x0000000c00647947 */ /* 0x000fea0003800000 */
.L_x_5736:
        /* <DEDUP_REMOVED lines=8> */
.L_x_5741:
[----:B------:R2:W5:Y:S01]  /*6ef0*/  LDG.E.U8 R0, desc[UR36][R4.64] ;  /* 0x0000002404007981 */ /* 0x000562000c1e1100 */
[----:B------:R-:W-:Y:S05]  /*6f00*/  BRA `(.L_x_5739) ;  /* 0x0000000c003c7947 */ /* 0x000fea0003800000 */
.L_x_5740:
[----:B------:R0:W5:Y:S01]  /*6f10*/  LDG.E.U16 R0, desc[UR36][R4.64] ;  /* 0x0000002404007981 */ /* 0x000162000c1e1500 */
[----:B------:R-:W-:Y:S05]  /*6f20*/  BRA `(.L_x_5739) ;  /* 0x0000000c00347947 */ /* 0x000fea0003800000 */
.L_x_5735:
        /* <DEDUP_REMOVED lines=10> */
.L_x_5743:
[----:B------:R-:W2:Y:S02]  /*6fd0*/  LDG.E.U16 R2, desc[UR36][R4.64] ;  /* 0x0000002404027981 */ /* 0x000ea4000c1e1500 */
[----:B--2---:R-:W-:-:S06]  /*6fe0*/  HADD2.F32 R2, -RZ, R2.H0_H0 ;  /* 0x20000002ff027230 */ /* 0x004fcc0000004100 */
[----:B------:R-:W0:Y:S02]  /*6ff0*/  F2I.S64.TRUNC R2, R2 ;  /* 0x0000000200027311 */ /* 0x000e24000020d900 */
[----:B0-----:R-:W-:Y:S01]  /*7000*/  PRMT R0, R2, 0x7610, R0 ;  /* 0x0000761002007816 */ /* 0x001fe20000000000 */
[----:B------:R-:W-:Y:S06]  /*7010*/  BRA `(.L_x_5739) ;  /* 0x0000000800f87947 */ /* 0x000fec0003800000 */
.L_x_5742:
        /* <DEDUP_REMOVED lines=10> */
.L_x_5745:
[----:B------:R-:W2:Y:S02]  /*70c0*/  LDG.E.U16 R4, desc[UR36][R4.64] ;  /* 0x0000002404047981 */ /* 0x000ea4000c1e1500 */
[----:B--2---:R-:W-:-:S06]  /*70d0*/  HADD2.F32 R2, -RZ, R4.H0_H0 ;  /* 0x20000004ff027230 */ /* 0x004fcc0000004100 */
[----:B------:R-:W0:Y:S02]  /*70e0*/  F2I.S64.TRUNC R2, R2 ;  /* 0x0000000200027311 */ /* 0x000e24000020d900 */
[----:B0-----:R-:W-:Y:S01]  /*70f0*/  PRMT R0, R2, 0x7610, R0 ;  /* 0x0000761002007816 */ /* 0x001fe20000000000 */
[----:B------:R-:W-:Y:S06]  /*7100*/  BRA `(.L_x_5739) ;  /* 0x0000000800bc7947 */ /* 0x000fec0003800000 */
.L_x_5744:
[----:B------:R-:W2:Y:S02]  /*7110*/  LDG.E.64 R2, desc[UR36][R4.64] ;  /* 0x0000002404027981 */ /* 0x000ea4000c1e1b00 */
[----:B--2---:R-:W0:Y:S02]  /*7120*/  F2I.S64.F64.TRUNC R2, R2 ;  /* 0x0000000200027311 */ /* 0x004e24000030d900 */
[----:B0-----:R-:W-:Y:S01]  /*7130*/  PRMT R0, R2, 0x7610, R0 ;  /* 0x0000761002007816 */ /* 0x001fe20000000000 */
[----:B------:R-:W-:Y:S06]  /*7140*/  BRA `(.L_x_5739) ;  /* 0x0000000800ac7947 */ /* 0x000fec0003800000 */
.L_x_5734:
        /* <DEDUP_REMOVED lines=12> */
.L_x_5748:
[----:B------:R-:W2:Y:S02]  /*7210*/  LDG.E.64 R4, desc[UR36][R4.64] ;  /* 0x0000002404047981 */ /* 0x000ea4000c1e1b00 */
[----:B--2---:R-:W0:Y:S02]  /*7220*/  F2I.S64.F64.TRUNC R2, R4 ;  /* 0x0000000400027311 */ /* 0x004e24000030d900 */
[----:B0-----:R-:W-:Y:S01]  /*7230*/  PRMT R0, R2, 0x7610, R0 ;  /* 0x0000761002007816 */ /* 0x001fe20000000000 */
[----:B------:R-:W-:Y:S06]  /*7240*/  BRA `(.L_x_5739) ;  /* 0x00000008006c7947 */ /* 0x000fec0003800000 */
.L_x_5747:
        /* <DEDUP_REMOVED lines=28> */
.L_x_5750:
        /* <DEDUP_REMOVED lines=15> */
.L_x_5749:
[----:B------:R-:W2:Y:S02]  /*7500*/  LDG.E.U16 R2, desc[UR36][R4.64] ;  /* 0x0000002404027981 */ /* 0x000ea4000c1e1500 */
[----:B--2---:R-:W-:-:S06]  /*7510*/  IMAD.U32 R2, R2, 0x10000, RZ ;  /* 0x0001000002027824 */ /* 0x004fcc00078e00ff */
[----:B------:R-:W0:Y:S02]  /*7520*/  F2I.S64.TRUNC R2, R2 ;  /* 0x0000000200027311 */ /* 0x000e24000020d900 */
[----:B0-----:R-:W-:Y:S01]  /*7530*/  PRMT R0, R2, 0x7610, R0 ;  /* 0x0000761002007816 */ /* 0x001fe20000000000 */
[----:B------:R-:W-:Y:S06]  /*7540*/  BRA `(.L_x_5739) ;  /* 0x0000000400ac7947 */ /* 0x000fec0003800000 */
.L_x_5746:
        /* <DEDUP_REMOVED lines=10> */
.L_x_5753:
        /* <DEDUP_REMOVED lines=21> */
.L_x_5757:
[----:B------:R-:W-:Y:S05]  /*7740*/  BSYNC B1 ;  /* 0x0000000000017941 */ /* 0x000fea0003800000 */
.L_x_5756:
[----:B------:R-:W-:Y:S01]  /*7750*/  IMAD.SHL.U32 R2, R2, 0x100000, RZ ;  /* 0x0010000002027824 */ /* 0x000fe200078e00ff */
[----:B------:R-:W-:-:S04]  /*7760*/  LEA R3, R0, 0x3b800000, 0x17 ;  /* 0x3b80000000037811 */ /* 0x000fc800078eb8ff */
[----:B------:R-:W-:-:S07]  /*7770*/  LOP3.LUT R2, R3, R2, R4, 0xfe, !PT ;  /* 0x0000000203027212 */ /* 0x000fce00078efe04 */
.L_x_5755:
[----:B------:R-:W-:Y:S05]  /*7780*/  BSYNC B0 ;  /* 0x0000000000007941 */ /* 0x000fea0003800000 */
.L_x_5754:
[----:B------:R-:W0:Y:S02]  /*7790*/  F2I.S64.TRUNC R2, R2 ;  /* 0x0000000200027311 */ /* 0x000e24000020d900 */
[----:B0-----:R-:W-:Y:S01]  /*77a0*/  PRMT R0, R2, 0x7610, R0 ;  /* 0x0000761002007816 */ /* 0x001fe20000000000 */
[----:B------:R-:W-:Y:S06]  /*77b0*/  BRA `(.L_x_5739) ;  /* 0x0000000400107947 */ /* 0x000fec0003800000 */
.L_x_5752:
        /* <DEDUP_REMOVED lines=21> */
.L_x_5761:
[----:B------:R-:W-:Y:S05]  /*7910*/  BSYNC B1 ;  /* 0x0000000000017941 */ /* 0x000fea0003800000 */
.L_x_5760:
[----:B------:R-:W-:Y:S01]  /*7920*/  IMAD.SHL.U32 R2, R2, 0x200000, RZ ;  /* 0x0020000002027824 */ /* 0x000fe200078e00ff */
[----:B------:R-:W-:-:S04]  /*7930*/  LEA R3, R0, 0x37800000, 0x17 ;  /* 0x3780000000037811 */ /* 0x000fc800078eb8ff */
[----:B------:R-:W-:-:S07]  /*7940*/  LOP3.LUT R2, R3, R2, R4, 0xfe, !PT ;  /* 0x0000000203027212 */ /* 0x000fce00078efe04 */
.L_x_5759:
[----:B------:R-:W-:Y:S05]  /*7950*/  BSYNC B0 ;  /* 0x0000000000007941 */ /* 0x000fea0003800000 */
.L_x_5758:
[----:B------:R-:W0:Y:S02]  /*7960*/  F2I.S64.TRUNC R2, R2 ;  /* 0x0000000200027311 */ /* 0x000e24000020d900 */
[----:B0-----:R-:W-:Y:S01]  /*7970*/  PRMT R0, R2, 0x7610, R0 ;  /* 0x0000761002007816 */ /* 0x001fe20000000000 */
[----:B------:R-:W-:Y:S06]  /*7980*/  BRA `(.L_x_5739) ;  /* 0x00000000009c7947 */ /* 0x000fec0003800000 */
.L_x_5751:
        /* <DEDUP_REMOVED lines=14> */
.L_x_5765:
[----:B------:R-:W-:Y:S05]  /*7a70*/  BSYNC B0 ;  /* 0x0000000000007941 */ /* 0x000fea0003800000 */
.L_x_5764:
[----:B------:R-:W0:Y:S02]  /*7a80*/  F2I.S64.TRUNC R2, R2 ;  /* 0x0000000200027311 */ /* 0x000e24000020d900 */
[----:B0-----:R-:W-:Y:S01]  /*7a90*/  PRMT R0, R2, 0x7610, R0 ;  /* 0x0000761002007816 */ /* 0x001fe20000000000 */
[----:B------:R-:W-:Y:S06]  /*7aa0*/  BRA `(.L_x_5739) ;  /* 0x0000000000547947 */ /* 0x000fec0003800000 */
.L_x_5738:
        /* <DEDUP_REMOVED lines=16> */
.L_x_5766:
[----:B------:R-:W-:Y:S01]  /*7bb0*/  PRMT R0, RZ, 0x7610, R0 ;  /* 0x00007610ff007816 */ /* 0x000fe20000000000 */
[----:B------:R-:W-:Y:S06]  /*7bc0*/  BRA `(.L_x_5739) ;  /* 0x00000000000c7947 */ /* 0x000fec0003800000 */
.L_x_5763:
[----:B------:R0:W5:Y:S01]  /*7bd0*/  LDG.E.U8 R0, desc[UR36][R4.64] ;  /* 0x0000002404007981 */ /* 0x000162000c1e1100 */
[----:B------:R-:W-:Y:S05]  /*7be0*/  BRA `(.L_x_5739) ;  /* 0x0000000000047947 */ /* 0x000fea0003800000 */
.L_x_5762:
[----:B------:R0:W5:Y:S02]  /*7bf0*/  LDG.E.U8 R0, desc[UR36][R4.64] ;  /* 0x0000002404007981 */ /* 0x000164000c1e1100 */
.L_x_5739:
[----:B01234-:R-:W0:Y:S01]  /*7c00*/  LDC.U8 R4, c[0x0][0x4a0] ;  /* 0x00012800ff047b82 */ /* 0x01fe220000000000 */
[----:B-----5:R-:W-:Y:S01]  /*7c10*/  LOP3.LUT R0, R0, 0xff, RZ, 0xc0, !PT ;  /* 0x000000ff00007812 */ /* 0x020fe200078ec0ff */
[----:B------:R-:W-:Y:S01]  /*7c20*/  HADD2.F32 R22, -RZ, R22.H0_H0 ;  /* 0x20000016ff167230 */ /* 0x000fe20000004100 */
[----:B------:R-:W-:Y:S02]  /*7c30*/  ULDC UR4, c[0x0][0x490] ;  /* 0x0001240000047ab9 */ /* 0x000fe40000000800 */
[----:B------:R-:W1:Y:S02]  /*7c40*/  I2F.U16 R3, R0 ;  /* 0x0000000000037306 */ /* 0x000e640000101000 */
[----:B-1----:R-:W-:Y:S01]  /*7c50*/  FMUL.FTZ R3, R22, R3 ;  /* 0x0000000316037220 */ /* 0x002fe20000410000 */
[----:B0-----:R-:W-:-:S03]  /*7c60*/  PRMT R2, R4, 0x9910, RZ ;  /* 0x0000991004027816 */ /* 0x001fc600000000ff */
        /* <DEDUP_REMOVED lines=13> */
[----:B------:R-:W0:Y:S02]  /*7d40*/  F2I.FTZ.TRUNC.NTZ R3, R0 ;  /* 0x0000000000037305 */ /* 0x000e24000021f100 */
[----:B0-----:R1:W-:Y:S01]  /*7d50*/  STG.E.U8 desc[UR36][R16.64], R3 ;  /* 0x0000000310007986 */ /* 0x0013e2000c101124 */
[----:B------:R-:W-:Y:S05]  /*7d60*/  BRA `(.L_x_5772) ;  /* 0x0000000c00947947 */ /* 0x000fea0003800000 */
.L_x_5770:
[----:B------:R-:W-:-:S06]  /*7d70*/  HADD2.F32 R3, -RZ, R3.H0_H0 ;  /* 0x20000003ff037230 */ /* 0x000fcc0000004100 */
[----:B------:R-:W0:Y:S02]  /*7d80*/  F2I.S64.TRUNC R2, R3 ;  /* 0x0000000300027311 */ /* 0x000e24000020d900 */
[----:B0-----:R0:W-:Y:S01]  /*7d90*/  STG.E.U8 desc[UR36][R16.64], R2 ;  /* 0x0000000210007986 */ /* 0x0011e2000c101124 */
[----:B------:R-:W-:Y:S05]  /*7da0*/  BRA `(.L_x_5772) ;  /* 0x0000000c00847947 */ /* 0x000fea0003800000 */
.L_x_5769:
[----:B------:R-:W-:-:S13]  /*7db0*/  ISETP.NE.AND P0, PT, R2, 0x2, PT ;  /* 0x000000020200780c */ /* 0x000fda0003f05270 */
[----:B------:R-:W-:Y:S05]  /*7dc0*/  @!P0 BRA `(.L_x_5773) ;  /* 0x0000000000308947 */ /* 0x000fea0003800000 */
[----:B------:R-:W-:-:S13]  /*7dd0*/  ISETP.NE.AND P0, PT, R2, 0x3, PT ;  /* 0x000000030200780c */ /* 0x000fda0003f05270 */
[----:B------:R-:W-:Y:S05]  /*7de0*/  @!P0 BRA `(.L_x_5774) ;  /* 0x0000000000188947 */ /* 0x000fea0003800000 */
[----:B------:R-:W-:-:S13]  /*7df0*/  ISETP.NE.AND P0, PT, R2, 0x4, PT ;  /* 0x000000040200780c */ /* 0x000fda0003f05270 */
[----:B------:R-:W-:Y:S05]  /*7e00*/  @P0 BRA `(.L_x_5771) ;  /* 0x0000000c000c0947 */ /* 0x000fea0003800000 */
[----:B------:R-:W-:-:S06]  /*7e10*/  HADD2.F32 R3, -RZ, R3.H0_H0 ;  /* 0x20000003ff037230 */ /* 0x000fcc0000004100 */
[----:B------:R-:W0:Y:S02]  /*7e20*/  F2I.S64.TRUNC R2, R3 ;  /* 0x0000000300027311 */ /* 0x000e24000020d900 */
[----:B0-----:R4:W-:Y:S01]  /*7e30*/  STG.E.64 desc[UR36][R16.64], R2 ;  /* 0x0000000210007986 */ /* 0x0019e2000c101b24 */
[----:B------:R-:W-:Y:S05]  /*7e40*/  BRA `(.L_x_5772) ;  /* 0x0000000c005c7947 */ /* 0x000fea0003800000 */
.L_x_5774:
[----:B------:R-:W-:-:S06]  /*7e50*/  HADD2.F32 R3, -RZ, R3.H0_H0 ;  /* 0x20000003ff037230 */ /* 0x000fcc0000004100 */
[----:B------:R-:W0:Y:S02]  /*7e60*/  F2I.FTZ.TRUNC.NTZ R3, R3 ;  /* 0x0000000300037305 */ /* 0x000e24000021f100 */
[----:B0-----:R3:W-:Y:S01]  /*7e70*/  STG.E desc[UR36][R16.64], R3 ;  /* 0x0000000310007986 */ /* 0x0017e2000c101924 */
[----:B------:R-:W-:Y:S05]  /*7e80*/  BRA `(.L_x_5772) ;  /* 0x0000000c004c7947 */ /* 0x000fea0003800000 */
.L_x_5773:
[----:B------:R-:W-:-:S06]  /*7e90*/  HADD2.F32 R3, -RZ, R3.H0_H0 ;  /* 0x20000003ff037230 */ /* 0x000fcc0000004100 */
[----:B------:R-:W0:Y:S02]  /*7ea0*/  F2I.FTZ.TRUNC.NTZ R3, R3 ;  /* 0x0000000300037305 */ /* 0x000e24000021f100 */
[----:B0-----:R2:W-:Y:S01]  /*7eb0*/  STG.E.U16 desc[UR36][R16.64], R3 ;  /* 0x0000000310007986 */ /* 0x0015e2000c101524 */
[----:B------:R-:W-:Y:S05]  /*7ec0*/  BRA `(.L_x_5772) ;  /* 0x0000000c003c7947 */ /* 0x000fea0003800000 */
.L_x_5768:
        /* <DEDUP_REMOVED lines=9> */
.L_x_5776:
[----:B------:R0:W-:Y:S01]  /*7f60*/  STG.E.U16 desc[UR36][R16.64], R3 ;  /* 0x0000000310007986 */ /* 0x0001e2000c101524 */
[----:B------:R-:W-:Y:S05]  /*7f70*/  BRA `(.L_x_5772) ;  /* 0x0000000c00107947 */ /* 0x000fea0003800000 */
.L_x_5775:
        /* <DEDUP_REMOVED lines=10> */
.L_x_5778:
[----:B------:R-:W-:-:S05]  /*8020*/  HADD2.F32 R0, -RZ, R3.H0_H0 ;  /* 0x20000003ff007230 */ /* 0x000fca0000004100 */
[----:B------:R-:W-:-:S04]  /*8030*/  F2FP.F16.F32.PACK_AB R0, RZ, R0 ;  /* 0x00000000ff00723e */ /* 0x000fc800000000ff */
[----:B------:R-:W-:-:S05]  /*8040*/  PRMT R0, R0, 0x5410, RZ ;  /* 0x0000541000007816 */ /* 0x000fca00000000ff */
[----:B------:R0:W-:Y:S01]  /*8050*/  STG.E desc[UR36][R16.64], R0 ;  /* 0x0000000010007986 */ /* 0x0001e2000c101924 */
[----:B------:R-:W-:Y:S05]  /*8060*/  BRA `(.L_x_5772) ;  /* 0x0000000800d47947 */ /* 0x000fea0003800000 */
.L_x_5777:
[----:B------:R-:W-:-:S05]  /*8070*/  HADD2.F32 R2, -RZ, R3.H0_H0 ;  /* 0x20000003ff027230 */ /* 0x000fca0000004100 */
[----:B------:R-:W-:-:S06]  /*8080*/  FMUL.FTZ R2, R2, 1 ;  /* 0x3f80000002027820 */ /* 0x000fcc0000410000 */
[----:B------:R-:W0:Y:S02]  /*8090*/  F2F.F64.F32 R2, R2 ;  /* 0x0000000200027310 */ /* 0x000e240000201800 */
[----:B0-----:R0:W-:Y:S01]  /*80a0*/  STG.E.64 desc[UR36][R16.64], R2 ;  /* 0x0000000210007986 */ /* 0x0011e2000c101b24 */
[----:B------:R-:W-:Y:S05]  /*80b0*/  BRA `(.L_x_5772) ;  /* 0x0000000800c07947 */ /* 0x000fea0003800000 */
.L_x_5767:
        /* <DEDUP_REMOVED lines=13> */
.L_x_5781:
[----:B------:R-:W-:Y:S01]  /*8190*/  HADD2.F32 R3, -RZ, R3.H0_H0 ;  /* 0x20000003ff037230 */ /* 0x000fe20000004100 */
[----:B------:R-:W-:-:S04]  /*81a0*/  CS2R R6, SRZ ;  /* 0x0000000000067805 */ /* 0x000fc8000001ff00 */
[----:B------:R-:W-:-:S04]  /*81b0*/  FMUL.FTZ R3, R3, 1 ;  /* 0x3f80000003037820 */ /* 0x000fc80000410000 */
[----:B------:R-:W0:Y:S02]  /*81c0*/  F2F.F64.F32 R4, R3 ;  /* 0x0000000300047310 */ /* 0x000e240000201800 */
[----:B0-----:R0:W-:Y:S01]  /*81d0*/  STG.E.128 desc[UR36][R16.64], R4 ;  /* 0x0000000410007986 */ /* 0x0011e2000c101d24 */
[----:B------:R-:W-:Y:S05]  /*81e0*/  BRA `(.L_x_5772) ;  /* 0x0000000800747947 */ /* 0x000fea0003800000 */
.L_x_5780:
        /* <DEDUP_REMOVED lines=21> */
.L_x_5785:
[----:B------:R-:W-:Y:S05]  /*8340*/  BSYNC B0 ;  /* 0x0000000000007941 */ /* 0x000fea0003800000 */
.L_x_5784:
[----:B------:R-:W-:-:S05]  /*8350*/  LOP3.LUT R3, R0, R3, RZ, 0xfc, !PT ;  /* 0x0000000300037212 */ /* 0x000fca00078efcff */
[----:B------:R0:W-:Y:S01]  /*8360*/  STG.E.U8 desc[UR36][R16.64], R3 ;  /* 0x0000000310007986 */ /* 0x0001e2000c101124 */
[----:B------:R-:W-:Y:S05]  /*8370*/  BRA `(.L_x_5772) ;  /* 0x0000000800107947 */ /* 0x000fea0003800000 */
.L_x_5783:
        /* <DEDUP_REMOVED lines=13> */
.L_x_5787:
[----:B------:R-:W-:Y:S01]  /*8450*/  IMAD.MOV.U32 R0, RZ, RZ, 0x7f ;  /* 0x0000007fff007424 */ /* 0x000fe200078e00ff */
[----:B------:R-:W-:-:S04]  /*8460*/  ISETP.GT.U32.AND P0, PT, R2, 0x7f800000, PT ;  /* 0x7f8000000200780c */ /* 0x000fc80003f04070 */
[----:B------:R-:W-:-:S09]  /*8470*/  SEL R0, R0, 0x7c, P0 ;  /* 0x0000007c00007807 */ /* 0x000fd20000000000 */
.L_x_5788:
[----:B------:R-:W-:Y:S05]  /*8480*/  BSYNC B0 ;  /* 0x0000000000007941 */ /* 0x000fea0003800000 */
.L_x_5786:
[----:B------:R-:W-:-:S04]  /*8490*/  LOP3.LUT R2, R3, 0x80000000, RZ, 0xc0, !PT ;  /* 0x8000000003027812 */ /* 0x000fc800078ec0ff */
[----:B------:R-:W-:-:S04]  /*84a0*/  SHF.R.U32.HI R3, RZ, 0x18, R2 ;  /* 0x00000018ff037819 */ /* 0x000fc80000011602 */
[----:B------:R-:W-:-:S05]  /*84b0*/  LOP3.LUT R3, R0, R3, RZ, 0xfc, !PT ;  /* 0x0000000300037212 */ /* 0x000fca00078efcff */
[----:B------:R0:W-:Y:S01]  /*84c0*/  STG.E.U8 desc[UR36][R16.64], R3 ;  /* 0x0000000310007986 */ /* 0x0001e2000c101124 */
[----:B------:R-:W-:Y:S05]  /*84d0*/  BRA `(.L_x_5772) ;  /* 0x0000000400b87947 */ /* 0x000fea0003800000 */
.L_x_5782:
[----:B------:R-:W-:-:S05]  /*84e0*/  HADD2.F32 R0, -RZ, R3.H0_H0 ;  /* 0x20000003ff007230 */ /* 0x000fca0000004100 */
[----:B------:R-:W-:-:S05]  /*84f0*/  F2FP.BF16.F32.PACK_AB R0, RZ, R0 ;  /* 0x00000000ff00723e */ /* 0x000fca00000010ff */
[----:B------:R0:W-:Y:S01]  /*8500*/  STG.E.U16 desc[UR36][R16.64], R0 ;  /* 0x0000000010007986 */ /* 0x0001e2000c101524 */
[----:B------:R-:W-:Y:S05]  /*8510*/  BRA `(.L_x_5772) ;  /* 0x0000000400a87947 */ /* 0x000fea0003800000 */
.L_x_5779:
        /* <DEDUP_REMOVED lines=9> */
[----:B------:R-:W0:Y:S02]  /*85b0*/  F2I.FTZ.U32.TRUNC.NTZ R3, R3 ;  /* 0x0000000300037305 */ /* 0x000e24000021f000 */
[----:B0-----:R0:W-:Y:S01]  /*85c0*/  STG.E.U16 desc[UR36][R16.64], R3 ;  /* 0x0000000310007986 */ /* 0x0011e2000c101524 */
[----:B------:R-:W-:Y:S05]  /*85d0*/  BRA `(.L_x_5772) ;  /* 0x0000000400787947 */ /* 0x000fea0003800000 */
.L_x_5791:
        /* <DEDUP_REMOVED lines=17> */
.L_x_5794:
[----:B------:R-:W-:-:S04]  /*86f0*/  LOP3.LUT R2, R3, 0x80000000, RZ, 0xc0, !PT ;  /* 0x8000000003027812 */ /* 0x000fc800078ec0ff */
[----:B------:R-:W-:-:S04]  /*8700*/  SHF.R.U32.HI R3, RZ, 0x18, R2 ;  /* 0x00000018ff037819 */ /* 0x000fc80000011602 */
[----:B------:R-:W-:-:S04]  /*8710*/  LOP3.LUT R0, R0, R3, RZ, 0xfc, !PT ;  /* 0x0000000300007212 */ /* 0x000fc800078efcff */
[----:B------:R-:W-:-:S07]  /*8720*/  PRMT R8, R0, 0x7610, R8 ;  /* 0x0000761000087816 */ /* 0x000fce0000000008 */
.L_x_5793:
[----:B------:R-:W-:Y:S05]  /*8730*/  BSYNC B0 ;  /* 0x0000000000007941 */ /* 0x000fea0003800000 */
.L_x_5792:
[----:B------:R0:W-:Y:S01]  /*8740*/  STG.E.U8 desc[UR36][R16.64], R8 ;  /* 0x0000000810007986 */ /* 0x0001e2000c101124 */
[----:B------:R-:W-:Y:S05]  /*8750*/  BRA `(.L_x_5772) ;  /* 0x0000000400187947 */ /* 0x000fea0003800000 */
.L_x_5790:
        /* <DEDUP_REMOVED lines=17> */
.L_x_5797:
[----:B------:R-:W-:-:S04]  /*8870*/  LOP3.LUT R2, R3, 0x80000000, RZ, 0xc0, !PT ;  /* 0x8000000003027812 */ /* 0x000fc800078ec0ff */
[----:B------:R-:W-:-:S04]  /*8880*/  SHF.R.U32.HI R3, RZ, 0x18, R2 ;  /* 0x00000018ff037819 */ /* 0x000fc80000011602 */
[----:B------:R-:W-:-:S04]  /*8890*/  LOP3.LUT R0, R0, R3, RZ, 0xfc, !PT ;  /* 0x0000000300007212 */ /* 0x000fc800078efcff */
[----:B------:R-:W-:-:S07]  /*88a0*/  PRMT R8, R0, 0x7610, R8 ;  /* 0x0000761000087816 */ /* 0x000fce0000000008 */
.L_x_5796:
[----:B------:R-:W-:Y:S05]  /*88b0*/  BSYNC B0 ;  /* 0x0000000000007941 */ /* 0x000fea0003800000 */
.L_x_5795:
[----:B------:R0:W-:Y:S01]  /*88c0*/  STG.E.U8 desc[UR36][R16.64], R8 ;  /* 0x0000000810007986 */ /* 0x0001e2000c101124 */
[----:B------:R-:W-:Y:S05]  /*88d0*/  BRA `(.L_x_5772) ;  /* 0x0000000000b87947 */ /* 0x000fea0003800000 */
.L_x_5789:
[----:B------:R-:W-:-:S13]  /*88e0*/  ISETP.NE.AND P0, PT, R2, 0x1c, PT ;  /* 0x0000001c0200780c */ /* 0x000fda0003f05270 */
[----:B------:R-:W-:Y:S05]  /*88f0*/  @!P0 BRA `(.L_x_5798) ;  /* 0x0000000000a48947 */ /* 0x000fea0003800000 */
[----:B------:R-:W-:-:S13]  /*8900*/  ISETP.NE.AND P0, PT, R2, 0x1d, PT ;  /* 0x0000001d0200780c */ /* 0x000fda0003f05270 */
[----:B------:R-:W-:Y:S05]  /*8910*/  @!P0 BRA `(.L_x_5799) ;  /* 0x00000000008c8947 */ /* 0x000fea0003800000 */
[----:B------:R-:W-:-:S13]  /*8920*/  ISETP.NE.AND P0, PT, R2, 0x2c, PT ;  /* 0x0000002c0200780c */ /* 0x000fda0003f05270 */
[----:B------:R-:W-:Y:S05]  /*8930*/  @P0 BRA `(.L_x_5771) ;  /* 0x0000000000400947 */ /* 0x000fea0003800000 */
[----:B------:R-:W-:-:S05]  /*8940*/  HADD2.F32 R3, -RZ, R3.H0_H0 ;  /* 0x20000003ff037230 */ /* 0x000fca0000004100 */
        /* <DEDUP_REMOVED lines=15> */
.L_x_5771:
        /* <DEDUP_REMOVED lines=16> */
.L_x_5800:
[----:B------:R-:W-:Y:S05]  /*8b40*/  BRA `(.L_x_5772) ;  /* 0x00000000001c7947 */ /* 0x000fea0003800000 */
.L_x_5799:
[----:B------:R-:W-:-:S06]  /*8b50*/  HADD2.F32 R3, -RZ, R3.H0_H0 ;  /* 0x20000003ff037230 */ /* 0x000fcc0000004100 */
[----:B------:R-:W0:Y:S02]  /*8b60*/  F2I.U64.TRUNC R2, R3 ;  /* 0x0000000300027311 */ /* 0x000e24000020d800 */
[----:B0-----:R0:W-:Y:S01]  /*8b70*/  STG.E.64 desc[UR36][R16.64], R2 ;  /* 0x0000000210007986 */ /* 0x0011e2000c101b24 */
[----:B------:R-:W-:Y:S05]  /*8b80*/  BRA `(.L_x_5772) ;  /* 0x00000000000c7947 */ /* 0x000fea0003800000 */
.L_x_5798:
[----:B------:R-:W-:-:S06]  /*8b90*/  HADD2.F32 R3, -RZ, R3.H0_H0 ;  /* 0x20000003ff037230 */ /* 0x000fcc0000004100 */
[----:B------:R-:W0:Y:S02]  /*8ba0*/  F2I.FTZ.U32.TRUNC.NTZ R3, R3 ;  /* 0x0000000300037305 */ /* 0x000e24000021f000 */
[----:B0-----:R0:W-:Y:S02]  /*8bb0*/  STG.E desc[UR36][R16.64], R3 ;  /* 0x0000000310007986 */ /* 0x0011e4000c101924 */
.L_x_5772:
[----:B------:R-:W-:-:S07]  /*8bc0*/  VIADD R19, R19, 0x80 ;  /* 0x0000008013137836 */ /* 0x000fce0000000000 */
.L_x_5699:
[----:B------:R-:W-:Y:S05]  /*8bd0*/  BSYNC B6 ;  /* 0x0000000000067941 */ /* 0x000fea0003800000 */
.L_x_5698:
        /* <DEDUP_REMOVED lines=358> */
.L_x_5803:
        /* <DEDUP_REMOVED lines=23> */
.L_x_5807:
[----:B------:R-:W2:Y:S02]  /*a3b0*/  LDG.E.U8 R2, desc[UR36][R2.64] ;  /* 0x0000002402027981 */ /* 0x000ea4000c1e1100 */
[----:B--2---:R-:W-:-:S04]  /*a3c0*/  I2FP.F32.U32 R0, R2 ;  /* 0x0000000200007245 */ /* 0x004fc80000201000 */
[----:B------:R-:W-:-:S04]  /*a3d0*/  F2FP.F16.F32.PACK_AB R0, RZ, R0 ;  /* 0x00000000ff00723e */ /* 0x000fc800000000ff */
[----:B------:R-:W-:Y:S01]  /*a3e0*/  PRMT R22, R0, 0x7610, R22 ;  /* 0x0000761000167816 */ /* 0x000fe20000000016 */
[----:B------:R-:W-:Y:S06]  /*a3f0*/  BRA `(.L_x_5809) ;  /* 0x0000000c00bc7947 */ /* 0x000fec0003800000 */
.L_x_5806:
        /* <DEDUP_REMOVED lines=11> */
.L_x_5811:
[----:B------:R-:W2:Y:S02]  /*a4b0*/  LDG.E R2, desc[UR36][R2.64] ;  /* 0x0000002402027981 */ /* 0x000ea4000c1e1900 */
[----:B--2---:R-:W-:-:S04]  /*a4c0*/  I2FP.F32.S32 R0, R2 ;  /* 0x0000000200007245 */ /* 0x004fc80000201400 */
[----:B------:R-:W-:-:S04]  /*a4d0*/  F2FP.F16.F32.PACK_AB R0, RZ, R0 ;  /* 0x00000000ff00723e */ /* 0x000fc800000000ff */
[----:B------:R-:W-:Y:S01]  /*a4e0*/  PRMT R22, R0, 0x7610, R22 ;  /* 0x0000761000167816 */ /* 0x000fe20000000016 */
[----:B------:R-:W-:Y:S06]  /*a4f0*/  BRA `(.L_x_5809) ;  /* 0x0000000c007c7947 */ /* 0x000fec0003800000 */
.L_x_5810:
[----:B------:R-:W2:Y:S02]  /*a500*/  LDG.E.U16 R2, desc[UR36][R2.64] ;  /* 0x0000002402027981 */ /* 0x000ea4000c1e1500 */
[----:B--2---:R-:W0:Y:S02]  /*a510*/  I2F.S16 R0, R2 ;  /* 0x0000000200007306 */ /* 0x004e240000101400 */
[----:B0-----:R-:W-:-:S04]  /*a520*/  F2FP.F16.F32.PACK_AB R0, RZ, R0 ;  /* 0x00000000ff00723e */ /* 0x001fc800000000ff */
[----:B------:R-:W-:Y:S01]  /*a530*/  PRMT R22, R0, 0x7610, R22 ;  /* 0x0000761000167816 */ /* 0x000fe20000000016 */
[----:B------:R-:W-:Y:S06]  /*a540*/  BRA `(.L_x_5809) ;  /* 0x0000000c00687947 */ /* 0x000fec0003800000 */
.L_x_5805:
        /* <DEDUP_REMOVED lines=9> */
.L_x_5813:
[----:B------:R0:W5:Y:S01]  /*a5e0*/  LDG.E.U16 R22, desc[UR36][R2.64] ;  /* 0x0000002402167981 */ /* 0x000162000c1e1500 */
[----:B------:R-:W-:Y:S05]  /*a5f0*/  BRA `(.L_x_5809) ;  /* 0x0000000c003c7947 */ /* 0x000fea0003800000 */
.L_x_5812:
        /* <DEDUP_REMOVED lines=9> */
.L_x_5815:
[----:B------:R1:W5:Y:S01]  /*a690*/  LDG.E.U16 R22, desc[UR36][R2.64] ;  /* 0x0000002402167981 */ /* 0x000362000c1e1500 */
[----:B------:R-:W-:Y:S05]  /*a6a0*/  BRA `(.L_x_5809) ;  /* 0x0000000c00107947 */ /* 0x000fea0003800000 */
.L_x_5814:
        /* <DEDUP_REMOVED lines=9> */
.L_x_5804:
        /* <DEDUP_REMOVED lines=14> */
.L_x_5818:
        /* <DEDUP_REMOVED lines=9> */
.L_x_5817:
        /* <DEDUP_REMOVED lines=28> */
.L_x_5820:
        /* <DEDUP_REMOVED lines=15> */
.L_x_5819:
[----:B------:R-:W2:Y:S02]  /*ab60*/  LDG.E.U16 R0, desc[UR36][R2.64] ;  /* 0x0000002402007981 */ /* 0x000ea4000c1e1500 */
[----:B--2---:R-:W-:-:S05]  /*ab70*/  IMAD.U32 R0, R0, 0x10000, RZ ;  /* 0x0001000000007824 */ /* 0x004fca00078e00ff */
[----:B------:R-:W-:-:S04]  /*ab80*/  F2FP.F16.F32.PACK_AB R0, RZ, R0 ;  /* 0x00000000ff00723e */ /* 0x000fc800000000ff */
[----:B------:R-:W-:Y:S01]  /*ab90*/  PRMT R22, R0, 0x7610, R22 ;  /* 0x0000761000167816 */ /* 0x000fe20000000016 */
[----:B------:R-:W-:Y:S06]  /*aba0*/  BRA `(.L_x_5809) ;  /* 0x0000000400d07947 */ /* 0x000fec0003800000 */
.L_x_5816:
        /* <DEDUP_REMOVED lines=13> */
.L_x_5823:
        /* <DEDUP_REMOVED lines=21> */
.L_x_5827:
[----:B------:R-:W-:Y:S05]  /*add0*/  BSYNC B1 ;  /* 0x0000000000017941 */ /* 0x000fea0003800000 */
.L_x_5826:
[----:B------:R-:W-:Y:S01]  /*ade0*/  LEA R3, R0, 0x3b800000, 0x17 ;  /* 0x3b80000000037811 */ /* 0x000fe200078eb8ff */
[----:B------:R-:W-:-:S05]  /*adf0*/  IMAD.SHL.U32 R0, R2, 0x100000, RZ ;  /* 0x0010000002007824 */ /* 0x000fca00078e00ff */
[----:B------:R-:W-:-:S07]  /*ae00*/  LOP3.LUT R0, R3, R0, R4, 0xfe, !PT ;  /* 0x0000000003007212 */ /* 0x000fce00078efe04 */
.L_x_5825:
[----:B------:R-:W-:Y:S05]  /*ae10*/  BSYNC B0 ;  /* 0x0000000000007941 */ /* 0x000fea0003800000 */
.L_x_5824:
[----:B------:R-:W-:-:S04]  /*ae20*/  F2FP.F16.F32.PACK_AB R0, RZ, R0 ;  /* 0x00000000ff00723e */ /* 0x000fc800000000ff */
[----:B------:R-:W-:Y:S01]  /*ae30*/  PRMT R22, R0, 0x7610, R22 ;  /* 0x0000761000167816 */ /* 0x000fe20000000016 */
[----:B------:R-:W-:Y:S06]  /*ae40*/  BRA `(.L_x_5809) ;  /* 0x0000000400287947 */ /* 0x000fec0003800000 */
.L_x_5822:
        /* <DEDUP_REMOVED lines=21> */
.L_x_5831:
[----:B------:R-:W-:Y:S05]  /*afa0*/  BSYNC B1 ;  /* 0x0000000000017941 */ /* 0x000fea0003800000 */
.L_x_5830:
[----:B------:R-:W-:Y:S01]  /*afb0*/  LEA R3, R0, 0x37800000, 0x17 ;  /* 0x3780000000037811 */ /* 0x000fe200078eb8ff */
[----:B------:R-:W-:-:S05]  /*afc0*/  IMAD.SHL.U32 R0, R2, 0x200000, RZ ;  /* 0x0020000002007824 */ /* 0x000fca00078e00ff */
[----:B------:R-:W-:-:S07]  /*afd0*/  LOP3.LUT R0, R3, R0, R4, 0xfe, !PT ;  /* 0x0000000003007212 */ /* 0x000fce00078efe04 */
.L_x_5829:
[----:B------:R-:W-:Y:S05]  /*afe0*/  BSYNC B0 ;  /* 0x0000000000007941 */ /* 0x000fea0003800000 */
.L_x_5828:
[----:B------:R-:W-:-:S04]  /*aff0*/  F2FP.F16.F32.PACK_AB R0, RZ, R0 ;  /* 0x00000000ff00723e */ /* 0x000fc800000000ff */
[----:B------:R-:W-:Y:S01]  /*b000*/  PRMT R22, R0, 0x7610, R22 ;  /* 0x0000761000167816 */ /* 0x000fe20000000016 */
[----:B------:R-:W-:Y:S06]  /*b010*/  BRA `(.L_x_5809) ;  /* 0x0000000000b47947 */ /* 0x000fec0003800000 */
.L_x_5821:
        /* <DEDUP_REMOVED lines=14> */
.L_x_5835:
[----:B------:R-:W-:Y:S05]  /*b100*/  BSYNC B0 ;  /* 0x0000000000007941 */ /* 0x000fea0003800000 */
.L_x_5834:
[----:B------:R-:W-:-:S04]  /*b110*/  F2FP.F16.F32.PACK_AB R0, RZ, R0 ;  /* 0x00000000ff00723e */ /* 0x000fc800000000ff */
[----:B------:R-:W-:Y:S01]  /*b120*/  PRMT R22, R0, 0x7610, R22 ;  /* 0x0000761000167816 */ /* 0x000fe20000000016 */
[----:B------:R-:W-:Y:S06]  /*b130*/  BRA `(.L_x_5809) ;  /* 0x00000000006c7947 */ /* 0x000fec0003800000 */
.L_x_5808:
        /* <DEDUP_REMOVED lines=16> */
.L_x_5836:
[----:B------:R-:W-:Y:S01]  /*b240*/  PRMT R22, RZ, 0x7610, R22 ;  /* 0x00007610ff167816 */ /* 0x000fe20000000016 */
[----:B------:R-:W-:Y:S06]  /*b250*/  BRA `(.L_x_5809) ;  /* 0x0000000000247947 */ /* 0x000fec0003800000 */
.L_x_5833:
[----:B------:R-:W2:Y:S02]  /*b260*/  LDG.E.64 R2, desc[UR36][R2.64] ;  /* 0x0000002402027981 */ /* 0x000ea4000c1e1b00 */
[----:B--2---:R-:W0:Y:S02]  /*b270*/  I2F.U64 R0, R2 ;  /* 0x0000000200007312 */ /* 0x004e240000301000 */
[----:B0-----:R-:W-:-:S04]  /*b280*/  F2FP.F16.F32.PACK_AB R0, RZ, R0 ;  /* 0x00000000ff00723e */ /* 0x001fc800000000ff */
[----:B------:R-:W-:Y:S01]  /*b290*/  PRMT R22, R0, 0x7610, R22 ;  /* 0x0000761000167816 */ /* 0x000fe20000000016 */
[----:B------:R-:W-:Y:S06]  /*b2a0*/  BRA `(.L_x_5809) ;  /* 0x0000000000107947 */ /* 0x000fec0003800000 */
.L_x_5832:
[----:B------:R-:W2:Y:S02]  /*b2b0*/  LDG.E R2, desc[UR36][R2.64] ;  /* 0x0000002402027981 */ /* 0x000ea4000c1e1900 */
[----:B--2---:R-:W-:-:S04]  /*b2c0*/  I2FP.F32.U32 R0, R2 ;  /* 0x0000000200007245 */ /* 0x004fc80000201000 */
[----:B------:R-:W-:-:S04]  /*b2d0*/  F2FP.F16.F32.PACK_AB R0, RZ, R0 ;  /* 0x00000000ff00723e */ /* 0x000fc800000000ff */
[----:B------:R-:W-:-:S07]  /*b2e0*/  PRMT R22, R0, 0x7610, R22 ;  /* 0x0000761000167816 */ /* 0x000fce0000000016 */
.L_x_5809:
        /* <DEDUP_REMOVED lines=17> */
.L_x_5840:
[----:B------:R0:W5:Y:S01]  /*b400*/  LDG.E.U8 R0, desc[UR36][R4.64] ;  /* 0x0000002404007981 */ /* 0x000162000c1e1100 */
[----:B------:R-:W-:Y:S05]  /*b410*/  BRA `(.L_x_5842) ;  /* 0x0000000c00647947 */ /* 0x000fea0003800000 */
.L_x_5839:
        /* <DEDUP_REMOVED lines=8> */
.L_x_5844:
[----:B------:R3:W5:Y:S01]  /*b4a0*/  LDG.E.U8 R0, desc[UR36][R4.64] ;  /* 0x0000002404007981 */ /* 0x000762000c1e1100 */
[----:B------:R-:W-:Y:S05]  /*b4b0*/  BRA `(.L_x_5842) ;  /* 0x0000000c003c7947 */ /* 0x000fea0003800000 */
.L_x_5843:
[----:B------:R4:W5:Y:S01]  /*b4c0*/  LDG.E.U16 R0, desc[UR36][R4.64] ;  /* 0x0000002404007981 */ /* 0x000962000c1e1500 */
[----:B------:R-:W-:Y:S05]  /*b4d0*/  BRA `(.L_x_5842) ;  /* 0x0000000c00347947 */ /* 0x000fea0003800000 */
.L_x_5838:
        /* <DEDUP_REMOVED lines=10> */
.L_x_5846:
[----:B------:R-:W2:Y:S02]  /*b580*/  LDG.E.U16 R2, desc[UR36][R4.64] ;  /* 0x0000002404027981 */ /* 0x000ea4000c1e1500 */
[----:B--2---:R-:W-:-:S06]  /*b590*/  HADD2.F32 R2, -RZ, R2.H0_H0 ;  /* 0x20000002ff027230 */ /* 0x004fcc0000004100 */
[----:B------:R-:W0:Y:S02]  /*b5a0*/  F2I.S64.TRUNC R2, R2 ;  /* 0x0000000200027311 */ /* 0x000e24000020d900 */
[----:B0-----:R-:W-:Y:S01]  /*b5b0*/  PRMT R0, R2, 0x7610, R0 ;  /* 0x0000761002007816 */ /* 0x001fe20000000000 */
[----:B------:R-:W-:Y:S06]  /*b5c0*/  BRA `(.L_x_5842) ;  /* 0x0000000800f87947 */ /* 0x000fec0003800000 */
.L_x_5845:
        /* <DEDUP_REMOVED lines=10> */
.L_x_5848:
[----:B------:R-:W2:Y:S02]  /*b670*/  LDG.E.U16 R4, desc[UR36][R4.64] ;  /* 0x0000002404047981 */ /* 0x000ea4000c1e1500 */
[----:B--2---:R-:W-:-:S06]  /*b680*/  HADD2.F32 R2, -RZ, R4.H0_H0 ;  /* 0x20000004ff027230 */ /* 0x004fcc0000004100 */
[----:B------:R-:W0:Y:S02]  /*b690*/  F2I.S64.TRUNC R2, R2 ;  /* 0x0000000200027311 */ /* 0x000e24000020d900 */
[----:B0-----:R-:W-:Y:S01]  /*b6a0*/  PRMT R0, R2, 0x7610, R0 ;  /* 0x0000761002007816 */ /* 0x001fe20000000000 */
[----:B------:R-:W-:Y:S06]  /*b6b0*/  BRA `(.L_x_5842) ;  /* 0x0000000800bc7947 */ /* 0x000fec0003800000 */
.L_x_5847:
[----:B------:R-:W2:Y:S02]  /*b6c0*/  LDG.E.64 R2, desc[UR36][R4.64] ;  /* 0x0000002404027981 */ /* 0x000ea4000c1e1b00 */
[----:B--2---:R-:W0:Y:S02]  /*b6d0*/  F2I.S64.F64.TRUNC R2, R2 ;  /* 0x0000000200027311 */ /* 0x004e24000030d900 */
[----:B0-----:R-:W-:Y:S01]  /*b6e0*/  PRMT R0, R2, 0x7610, R0 ;  /* 0x0000761002007816 */ /* 0x001fe20000000000 */
[----:B------:R-:W-:Y:S06]  /*b6f0*/  BRA `(.L_x_5842) ;  /* 0x0000000800ac7947 */ /* 0x000fec0003800000 */
.L_x_5837:
        /* <DEDUP_REMOVED lines=12> */
.L_x_5851:
[----:B------:R-:W2:Y:S02]  /*b7c0*/  LDG.E.64 R4, desc[UR36][R4.64] ;  /* 0x0000002404047981 */ /* 0x000ea4000c1e1b00 */
[----:B--2---:R-:W0:Y:S02]  /*b7d0*/  F2I.S64.F64.TRUNC R2, R4 ;  /* 0x0000000400027311 */ /* 0x004e24000030d900 */
[----:B0-----:R-:W-:Y:S01]  /*b7e0*/  PRMT R0, R2, 0x7610, R0 ;  /* 0x0000761002007816 */ /* 0x001fe20000000000 */
[----:B------:R-:W-:Y:S06]  /*b7f0*/  BRA `(.L_x_5842) ;  /* 0x00000008006c7947 */ /* 0x000fec0003800000 */
.L_x_5850:
        /* <DEDUP_REMOVED lines=28> */
.L_x_5853:
        /* <DEDUP_REMOVED lines=15> */
.L_x_5852:
[----:B------:R-:W2:Y:S02]  /*bab0*/  LDG.E.U16 R2, desc[UR36][R4.64] ;  /* 0x0000002404027981 */ /* 0x000ea4000c1e1500 */
[----:B--2---:R-:W-:-:S06]  /*bac0*/  IMAD.U32 R2, R2, 0x10000, RZ ;  /* 0x0001000002027824 */ /* 0x004fcc00078e00ff */
[----:B------:R-:W0:Y:S02]  /*bad0*/  F2I.S64.TRUNC R2, R2 ;  /* 0x0000000200027311 */ /* 0x000e24000020d900 */
[----:B0-----:R-:W-:Y:S01]  /*bae0*/  PRMT R0, R2, 0x7610, R0 ;  /* 0x0000761002007816 */ /* 0x001fe20000000000 */
[----:B------:R-:W-:Y:S06]  /*baf0*/  BRA `(.L_x_5842) ;  /* 0x0000000400ac7947 */ /* 0x000fec0003800000 */
.L_x_5849:
        /* <DEDUP_REMOVED lines=10> */
.L_x_5856:
        /* <DEDUP_REMOVED lines=21> */
.L_x_5860:
[----:B------:R-:W-:Y:S05]  /*bcf0*/  BSYNC B1 ;  /* 0x0000000000017941 */ /* 0x000fea0003800000 */
.L_x_5859:
[----:B------:R-:W-:Y:S01]  /*bd00*/  IMAD.SHL.U32 R2, R2, 0x100000, RZ ;  /* 0x0010000002027824 */ /* 0x000fe200078e00ff */
[----:B------:R-:W-:-:S04]  /*bd10*/  LEA R3, R0, 0x3b800000, 0x17 ;  /* 0x3b80000000037811 */ /* 0x000fc800078eb8ff */
[----:B------:R-:W-:-:S07]  /*bd20*/  LOP3.LUT R2, R3, R2, R4, 0xfe, !PT ;  /* 0x0000000203027212 */ /* 0x000fce00078efe04 */
.L_x_5858:
[----:B------:R-:W-:Y:S05]  /*bd30*/  BSYNC B0 ;  /* 0x0000000000007941 */ /* 0x000fea0003800000 */
.L_x_5857:
[----:B------:R-:W0:Y:S02]  /*bd40*/  F2I.S64.TRUNC R2, R2 ;  /* 0x0000000200027311 */ /* 0x000e24000020d900 */
[----:B0-----:R-:W-:Y:S01]  /*bd50*/  PRMT R0, R2, 0x7610, R0 ;  /* 0x0000761002007816 */ /* 0x001fe20000000000 */
[----:B------:R-:W-:Y:S06]  /*bd60*/  BRA `(.L_x_5842) ;  /* 0x0000000400107947 */ /* 0x000fec0003800000 */
.L_x_5855:
        /* <DEDUP_REMOVED lines=21> */
.L_x_5864:
[----:B------:R-:W-:Y:S05]  /*bec0*/  BSYNC B1 ;  /* 0x0000000000017941 */ /* 0x000fea0003800000 */
.L_x_5863:
[----:B------:R-:W-:Y:S01]  /*bed0*/  IMAD.SHL.U32 R2, R2, 0x200000, RZ ;  /* 0x0020000002027824 */ /* 0x000fe200078e00ff */
[----:B------:R-:W-:-:S04]  /*bee0*/  LEA R3, R0, 0x37800000, 0x17 ;  /* 0x3780000000037811 */ /* 0x000fc800078eb8ff */
[----:B------:R-:W-:-:S07]  /*bef0*/  LOP3.LUT R2, R3, R2, R4, 0xfe, !PT ;  /* 0x0000000203027212 */ /* 0x000fce00078efe04 */
.L_x_5862:
[----:B------:R-:W-:Y:S05]  /*bf00*/  BSYNC B0 ;  /* 0x0000000000007941 */ /* 0x000fea0003800000 */
.L_x_5861:
[----:B------:R-:W0:Y:S02]  /*bf10*/  F2I.S64.TRUNC R2, R2 ;  /* 0x0000000200027311 */ /* 0x000e24000020d900 */
[----:B0-----:R-:W-:Y:S01]  /*bf20*/  PRMT R0, R2, 0x7610, R0 ;  /* 0x0000761002007816 */ /* 0x001fe20000000000 */
[----:B------:R-:W-:Y:S06]  /*bf30*/  BRA `(.L_x_5842) ;  /* 0x00000000009c7947 */ /* 0x000fec0003800000 */
.L_x_5854:
        /* <DEDUP_REMOVED lines=14> */
.L_x_5868:
[----:B------:R-:W-:Y:S05]  /*c020*/  BSYNC B0 ;  /* 0x0000000000007941 */ /* 0x000fea0003800000 */
.L_x_5867:
[----:B------:R-:W0:Y:S02]  /*c030*/  F2I.S64.TRUNC R2, R2 ;  /* 0x0000000200027311 */ /* 0x000e24000020d900 */
[----:B0-----:R-:W-:Y:S01]  /*c040*/  PRMT R0, R2, 0x7610, R0 ;  /* 0x0000761002007816 */ /* 0x001fe20000000000 */
[----:B------:R-:W-:Y:S06]  /*c050*/  BRA `(.L_x_5842) ;  /* 0x0000000000547947 */ /* 0x000fec0003800000 */
.L_x_5841:
        /* <DEDUP_REMOVED lines=16> */
.L_x_5869:
[----:B------:R-:W-:Y:S01]  /*c160*/  PRMT R0, RZ, 0x7610, R0 ;  /* 0x00007610ff007816 */ /* 0x000fe20000000000 */
[----:B------:R-:W-:Y:S06]  /*c170*/  BRA `(.L_x_5842) ;  /* 0x00000000000c7947 */ /* 0x000fec0003800000 */
.L_x_5866:
[----:B------:R0:W5:Y:S01]  /*c180*/  LDG.E.U8 R0, desc[UR36][R4.64] ;  /* 0x0000002404007981 */ /* 0x000162000c1e1100 */
[----:B------:R-:W-:Y:S05]  /*c190*/  BRA `(.L_x_5842) ;  /* 0x0000000000047947 */ /* 0x000fea0003800000 */
.L_x_5865:
[----:B------:R0:W5:Y:S02]  /*c1a0*/  LDG.E.U8 R0, desc[UR36][R4.64] ;  /* 0x0000002404007981 */ /* 0x000164000c1e1100 */
.L_x_5842:
        /* <DEDUP_REMOVED lines=23> */
.L_x_5873:
[----:B------:R-:W-:-:S06]  /*c320*/  HADD2.F32 R3, -RZ, R3.H0_H0 ;  /* 0x20000003ff037230 */ /* 0x000fcc0000004100 */
[----:B------:R-:W0:Y:S02]  /*c330*/  F2I.S64.TRUNC R2, R3 ;  /* 0x0000000300027311 */ /* 0x000e24000020d900 */
[----:B0-----:R0:W-:Y:S01]  /*c340*/  STG.E.U8 desc[UR36][R16.64], R2 ;  /* 0x0000000210007986 */ /* 0x0011e2000c101124 */
[----:B------:R-:W-:Y:S05]  /*c350*/  BRA `(.L_x_5875) ;  /* 0x0000000c00847947 */ /* 0x000fea0003800000 */
.L_x_5872:
        /* <DEDUP_REMOVED lines=10> */
.L_x_5877:
[----:B------:R-:W-:-:S06]  /*c400*/  HADD2.F32 R3, -RZ, R3.H0_H0 ;  /* 0x20000003ff037230 */ /* 0x000fcc0000004100 */
[----:B------:R-:W0:Y:S02]  /*c410*/  F2I.FTZ.TRUNC.NTZ R3, R3 ;  /* 0x0000000300037305 */ /* 0x000e24000021f100 */
[----:B0-----:R0:W-:Y:S01]  /*c420*/  STG.E desc[UR36][R16.64], R3 ;  /* 0x0000000310007986 */ /* 0x0011e2000c101924 */
[----:B------:R-:W-:Y:S05]  /*c430*/  BRA `(.L_x_5875) ;  /* 0x0000000c004c7947 */ /* 0x000fea0003800000 */
.L_x_5876:
[----:B------:R-:W-:-:S06]  /*c440*/  HADD2.F32 R3, -RZ, R3.H0_H0 ;  /* 0x20000003ff037230 */ /* 0x000fcc0000004100 */
[----:B------:R-:W0:Y:S02]  /*c450*/  F2I.FTZ.TRUNC.NTZ R3, R3 ;  /* 0x0000000300037305 */ /* 0x000e24000021f100 */
[----:B0-----:R0:W-:Y:S01]  /*c460*/  STG.E.U16 desc[UR36][R16.64], R3 ;  /* 0x0000000310007986 */ /* 0x0011e2000c101524 */
[----:B------:R-:W-:Y:S05]  /*c470*/  BRA `(.L_x_5875) ;  /* 0x0000000c003c7947 */ /* 0x000fea0003800000 */
.L_x_5871:
        /* <DEDUP_REMOVED lines=9> */
.L_x_5879:
[----:B------:R0:W-:Y:S01]  /*c510*/  STG.E.U16 desc[UR36][R16.64], R3 ;  /* 0x0000000310007986 */ /* 0x0001e2000c101524 */
[----:B------:R-:W-:Y:S05]  /*c520*/  BRA `(.L_x_5875) ;  /* 0x0000000c00107947 */ /* 0x000fea0003800000 */
.L_x_5878:
        /* <DEDUP_REMOVED lines=10> */
.L_x_5881:
[----:B------:R-:W-:-:S05]  /*c5d0*/  HADD2.F32 R0, -RZ, R3.H0_H0 ;  /* 0x20000003ff007230 */ /* 0x000fca0000004100 */
[----:B------:R-:W-:-:S04]  /*c5e0*/  F2FP.F16.F32.PACK_AB R0, RZ, R0 ;  /* 0x00000000ff00723e */ /* 0x000fc800000000ff */
[----:B------:R-:W-:-:S05]  /*c5f0*/  PRMT R0, R0, 0x5410, RZ ;  /* 0x0000541000007816 */ /* 0x000fca00000000ff */
[----:B------:R0:W-:Y:S01]  /*c600*/  STG.E desc[UR36][R16.64], R0 ;  /* 0x0000000010007986 */ /* 0x0001e2000c101924 */
[----:B------:R-:W-:Y:S05]  /*c610*/  BRA `(.L_x_5875) ;  /* 0x0000000800d47947 */ /* 0x000fea0003800000 */
.L_x_5880:
[----:B------:R-:W-:-:S05]  /*c620*/  HADD2.F32 R2, -RZ, R3.H0_H0 ;  /* 0x20000003ff027230 */ /* 0x000fca0000004100 */
[----:B------:R-:W-:-:S06]  /*c630*/  FMUL.FTZ R2, R2, 1 ;  /* 0x3f80000002027820 */ /* 0x000fcc0000410000 */
[----:B------:R-:W0:Y:S02]  /*c640*/  F2F.F64.F32 R2, R2 ;  /* 0x0000000200027310 */ /* 0x000e240000201800 */
[----:B0-----:R0:W-:Y:S01]  /*c650*/  STG.E.64 desc[UR36][R16.64], R2 ;  /* 0x0000000210007986 */ /* 0x0011e2000c101b24 */
[----:B------:R-:W-:Y:S05]  /*c660*/  BRA `(.L_x_5875) ;  /* 0x0000000800c07947 */ /* 0x000fea0003800000 */
.L_x_5870:
        /* <DEDUP_REMOVED lines=13> */
.L_x_5884:
[----:B------:R-:W-:Y:S01]  /*c740*/  HADD2.F32 R3, -RZ, R3.H0_H0 ;  /* 0x20000003ff037230 */ /* 0x000fe20000004100 */
[----:B------:R-:W-:-:S04]  /*c750*/  CS2R R6, SRZ ;  /* 0x0000000000067805 */ /* 0x000fc8000001ff00 */
[----:B------:R-:W-:-:S04]  /*c760*/  FMUL.FTZ R3, R3, 1 ;  /* 0x3f80000003037820 */ /* 0x000fc80000410000 */
[----:B------:R-:W0:Y:S02]  /*c770*/  F2F.F64.F32 R4, R3 ;  /* 0x0000000300047310 */ /* 0x000e240000201800 */
[----:B0-----:R0:W-:Y:S01]  /*c780*/  STG.E.128 desc[UR36][R16.64], R4 ;  /* 0x0000000410007986 */ /* 0x0011e2000c101d24 */
[----:B------:R-:W-:Y:S05]  /*c790*/  BRA `(.L_x_5875) ;  /* 0x0000000800747947 */ /* 0x000fea0003800000 */
.L_x_5883:
        /* <DEDUP_REMOVED lines=21> */
.L_x_5888:
[----:B------:R-:W-:Y:S05]  /*c8f0*/  BSYNC B0 ;  /* 0x0000000000007941 */ /* 0x000fea0003800000 */
.L_x_5887:
[----:B------:R-:W-:-:S05]  /*c900*/  LOP3.LUT R3, R0, R3, RZ, 0xfc, !PT ;  /* 0x0000000300037212 */ /* 0x000fca00078efcff */
[----:B------:R0:W-:Y:S01]  /*c910*/  STG.E.U8 desc[UR36][R16.64], R3 ;  /* 0x0000000310007986 */ /* 0x0001e2000c101124 */
[----:B------:R-:W-:Y:S05]  /*c920*/  BRA `(.L_x_5875) ;  /* 0x0000000800107947 */ /* 0x000fea0003800000 */
.L_x_5886:
        /* <DEDUP_REMOVED lines=13> */
.L_x_5890:
[----:B------:R-:W-:Y:S01]  /*ca00*/  IMAD.MOV.U32 R0, RZ, RZ, 0x7f ;  /* 0x0000007fff007424 */ /* 0x000fe200078e00ff */
[----:B------:R-:W-:-:S04]  /*ca10*/  ISETP.GT.U32.AND P0, PT, R2, 0x7f800000, PT ;  /* 0x7f8000000200780c */ /* 0x000fc80003f04070 */
[----:B------:R-:W-:-:S09]  /*ca20*/  SEL R0, R0, 0x7c, P0 ;  /* 0x0000007c00007807 */ /* 0x000fd20000000000 */
.L_x_5891:
[----:B------:R-:W-:Y:S05]  /*ca30*/  BSYNC B0 ;  /* 0x0000000000007941 */ /* 0x000fea0003800000 */
.L_x_5889:
[----:B------:R-:W-:-:S04]  /*ca40*/  LOP3.LUT R2, R3, 0x80000000, RZ, 0xc0, !PT ;  /* 0x8000000003027812 */ /* 0x000fc800078ec0ff */
[----:B------:R-:W-:-:S04]  /*ca50*/  SHF.R.U32.HI R3, RZ, 0x18, R2 ;  /* 0x00000018ff037819 */ /* 0x000fc80000011602 */
[----:B------:R-:W-:-:S05]  /*ca60*/  LOP3.LUT R3, R0, R3, RZ, 0xfc, !PT ;  /* 0x0000000300037212 */ /* 0x000fca00078efcff */
[----:B------:R0:W-:Y:S01]  /*ca70*/  STG.E.U8 desc[UR36][R16.64], R3 ;  /* 0x0000000310007986 */ /* 0x0001e2000c101124 */
[----:B------:R-:W-:Y:S05]  /*ca80*/  BRA `(.L_x_5875) ;  /* 0x0000000400b87947 */ /* 0x000fea0003800000 */
.L_x_5885:
[----:B------:R-:W-:-:S05]  /*ca90*/  HADD2.F32 R0, -RZ, R3.H0_H0 ;  /* 0x20000003ff007230 */ /* 0x000fca0000004100 */
[----:B------:R-:W-:-:S05]  /*caa0*/  F2FP.BF16.F32.PACK_AB R0, RZ, R0 ;  /* 0x00000000ff00723e */ /* 0x000fca00000010ff */
[----:B------:R0:W-:Y:S01]  /*cab0*/  STG.E.U16 desc[UR36][R16.64], R0 ;  /* 0x0000000010007986 */ /* 0x0001e2000c101524 */
[----:B------:R-:W-:Y:S05]  /*cac0*/  BRA `(.L_x_5875) ;  /* 0x0000000400a87947 */ /* 0x000fea0003800000 */
.L_x_5882:
        /* <DEDUP_REMOVED lines=12> */
.L_x_5894:
        /* <DEDUP_REMOVED lines=17> */
.L_x_5897:
[----:B------:R-:W-:-:S04]  /*cca0*/  LOP3.LUT R2, R3, 0x80000000, RZ, 0xc0, !PT ;  /* 0x8000000003027812 */ /* 0x000fc800078ec0ff */
[----:B------:R-:W-:-:S04]  /*ccb0*/  SHF.R.U32.HI R3, RZ, 0x18, R2 ;  /* 0x00000018ff037819 */ /* 0x000fc80000011602 */
[----:B------:R-:W-:-:S04]  /*ccc0*/  LOP3.LUT R0, R0, R3, RZ, 0xfc, !PT ;  /* 0x0000000300007212 */ /* 0x000fc800078efcff */
[----:B------:R-:W-:-:S07]  /*ccd0*/  PRMT R8, R0, 0x7610, R8 ;  /* 0x0000761000087816 */ /* 0x000fce0000000008 */
.L_x_5896:
[----:B------:R-:W-:Y:S05]  /*cce0*/  BSYNC B0 ;  /* 0x0000000000007941 */ /* 0x000fea0003800000 */
.L_x_5895:
[----:B------:R3:W-:Y:S01]  /*ccf0*/  STG.E.U8 desc[UR36][R16.64], R8 ;  /* 0x0000000810007986 */ /* 0x0007e2000c101124 */
[----:B------:R-:W-:Y:S05]  /*cd00*/  BRA `(.L_x_5875) ;  /* 0x0000000400187947 */ /* 0x000fea0003800000 */
.L_x_5893:
        /* <DEDUP_REMOVED lines=17> */
.L_x_5900:
[----:B------:R-:W-:-:S04]  /*ce20*/  LOP3.LUT R2, R3, 0x80000000, RZ, 0xc0, !PT ;  /* 0x8000000003027812 */ /* 0x000fc800078ec0ff */
[----:B------:R-:W-:-:S04]  /*ce30*/  SHF.R.U32.HI R3, RZ, 0x18, R2 ;  /* 0x00000018ff037819 */ /* 0x000fc80000011602 */
[----:B------:R-:W-:-:S04]  /*ce40*/  LOP3.LUT R0, R0, R3, RZ, 0xfc, !PT ;  /* 0x0000000300007212 */ /* 0x000fc800078efcff */
[----:B------:R-:W-:-:S07]  /*ce50*/  PRMT R8, R0, 0x7610, R8 ;  /* 0x0000761000087816 */ /* 0x000fce0000000008 */
.L_x_5899:
[----:B------:R-:W-:Y:S05]  /*ce60*/  BSYNC B0 ;  /* 0x0000000000007941 */ /* 0x000fea0003800000 */
.L_x_5898:
[----:B------:R0:W-:Y:S01]  /*ce70*/  STG.E.U8 desc[UR36][R16.64], R8 ;  /* 0x0000000810007986 */ /* 0x0001e2000c101124 */
[----:B------:R-:W-:Y:S05]  /*ce80*/  BRA `(.L_x_5875) ;  /* 0x0000000000b87947 */ /* 0x000fea0003800000 */
.L_x_5892:
        /* <DEDUP_REMOVED lines=22> */
.L_x_5874:
        /* <DEDUP_REMOVED lines=16> */
.L_x_5903:
[----:B------:R-:W-:Y:S05]  /*d0f0*/  BRA `(.L_x_5875) ;  /* 0x00000000001c7947 */ /* 0x000fea0003800000 */
.L_x_5902:
[----:B------:R-:W-:-:S06]  /*d100*/  HADD2.F32 R3, -RZ, R3.H0_H0 ;  /* 0x20000003ff037230 */ /* 0x000fcc0000004100 */
[----:B------:R-:W0:Y:S02]  /*d110*/  F2I.U64.TRUNC R2, R3 ;  /* 0x0000000300027311 */ /* 0x000e24000020d800 */
[----:B0-----:R1:W-:Y:S01]  /*d120*/  STG.E.64 desc[UR36][R16.64], R2 ;  /* 0x0000000210007986 */ /* 0x0013e2000c101b24 */
[----:B------:R-:W-:Y:S05]  /*d130*/  BRA `(.L_x_5875) ;  /* 0x00000000000c7947 */ /* 0x000fea0003800000 */
.L_x_5901:
[----:B------:R-:W-:-:S06]  /*d140*/  HADD2.F32 R3, -RZ, R3.H0_H0 ;  /* 0x20000003ff037230 */ /* 0x000fcc0000004100 */
[----:B------:R-:W0:Y:S02]  /*d150*/  F2I.FTZ.U32.TRUNC.NTZ R3, R3 ;  /* 0x0000000300037305 */ /* 0x000e24000021f000 */
[----:B0-----:R0:W-:Y:S02]  /*d160*/  STG.E desc[UR36][R16.64], R3 ;  /* 0x0000000310007986 */ /* 0x0011e4000c101924 */
.L_x_5875:
[----:B------:R-:W-:-:S07]  /*d170*/  VIADD R19, R19, 0x80 ;  /* 0x0000008013137836 */ /* 0x000fce0000000000 */
.L_x_5802:
[----:B------:R-:W-:Y:S05]  /*d180*/  BSYNC B6 ;  /* 0x0000000000067941 */ /* 0x000fea0003800000 */
.L_x_5801:
        /* <DEDUP_REMOVED lines=357> */
.L_x_5904:
        /* <DEDUP_REMOVED lines=23> */
.L_x_5908:
[----:B------:R-:W2:Y:S02]  /*e950*/  LDG.E.U8 R2, desc[UR36][R2.64] ;  /* 0x0000002402027981 */ /* 0x000ea4000c1e1100 */
[----:B--2---:R-:W-:-:S04]  /*e960*/  I2FP.F32.U32 R0, R2 ;  /* 0x0000000200007245 */ /* 0x004fc80000201000 */
[----:B------:R-:W-:-:S04]  /*e970*/  F2FP.F16.F32.PACK_AB R0, RZ, R0 ;  /* 0x00000000ff00723e */ /* 0x000fc800000000ff */
[----:B------:R-:W-:Y:S01]  /*e980*/  PRMT R19, R0, 0x7610, R19 ;  /* 0x0000761000137816 */ /* 0x000fe20000000013 */
[----:B------:R-:W-:Y:S06]  /*e990*/  BRA `(.L_x_5910) ;  /* 0x0000000c00bc7947 */ /* 0x000fec0003800000 */
.L_x_5907:
        /* <DEDUP_REMOVED lines=11> */
.L_x_5912:
[----:B------:R-:W2:Y:S02]  /*ea50*/  LDG.E R2, desc[UR36][R2.64] ;  /* 0x0000002402027981 */ /* 0x000ea4000c1e1900 */
[----:B--2---:R-:W-:-:S04]  /*ea60*/  I2FP.F32.S32 R0, R2 ;  /* 0x0000000200007245 */ /* 0x004fc80000201400 */
[----:B------:R-:W-:-:S04]  /*ea70*/  F2FP.F16.F32.PACK_AB R0, RZ, R0 ;  /* 0x00000000ff00723e */ /* 0x000fc800000000ff */
[----:B------:R-:W-:Y:S01]  /*ea80*/  PRMT R19, R0, 0x7610, R19 ;  /* 0x0000761000137816 */ /* 0x000fe20000000013 */
[----:B------:R-:W-:Y:S06]  /*ea90*/  BRA `(.L_x_5910) ;  /* 0x0000000c007c7947 */ /* 0x000fec0003800000 */
.L_x_5911:
[----:B------:R-:W2:Y:S02]  /*eaa0*/  LDG.E.U16 R2, desc[UR36][R2.64] ;  /* 0x0000002402027981 */ /* 0x000ea4000c1e1500 */
[----:B--2---:R-:W0:Y:S02]  /*eab0*/  I2F.S16 R0, R2 ;  /* 0x0000000200007306 */ /* 0x004e240000101400 */
[----:B0-----:R-:W-:-:S04]  /*eac0*/  F2FP.F16.F32.PACK_AB R0, RZ, R0 ;  /* 0x00000000ff00723e */ /* 0x001fc800000000ff */
[----:B------:R-:W-:Y:S01]  /*ead0*/  PRMT R19, R0, 0x7610, R19 ;  /* 0x0000761000137816 */ /* 0x000fe20000000013 */
[----:B------:R-:W-:Y:S06]  /*eae0*/  BRA `(.L_x_5910) ;  /* 0x0000000c00687947 */ /* 0x000fec0003800000 */
.L_x_5906:
        /* <DEDUP_REMOVED lines=9> */
.L_x_5914:
[----:B------:R1:W5:Y:S01]  /*eb80*/  LDG.E.U16 R19, desc[UR36][R2.64] ;  /* 0x0000002402137981 */ /* 0x000362000c1e1500 */
[----:B------:R-:W-:Y:S05]  /*eb90*/  BRA `(.L_x_5910) ;  /* 0x0000000c003c7947 */ /* 0x000fea0003800000 */
.L_x_5913:
        /* <DEDUP_REMOVED lines=9> */
.L_x_5916:
[----:B------:R0:W5:Y:S01]  /*ec30*/  LDG.E.U16 R19, desc[UR36][R2.64] ;  /* 0x0000002402137981 */ /* 0x000162000c1e1500 */
[----:B------:R-:W-:Y:S05]  /*ec40*/  BRA `(.L_x_5910) ;  /* 0x0000000c00107947 */ /* 0x000fea0003800000 */
.L_x_5915:
        /* <DEDUP_REMOVED lines=9> */
.L_x_5905:
        /* <DEDUP_REMOVED lines=14> */
.L_x_5919:
        /* <DEDUP_REMOVED lines=9> */
.L_x_5918:
        /* <DEDUP_REMOVED lines=28> */
.L_x_5921:
        /* <DEDUP_REMOVED lines=15> */
.L_x_5920:
[----:B------:R-:W2:Y:S02]  /*f100*/  LDG.E.U16 R0, desc[UR36][R2.64] ;  /* 0x0000002402007981 */ /* 0x000ea4000c1e1500 */
[----:B--2---:R-:W-:-:S05]  /*f110*/  IMAD.U32 R0, R0, 0x10000, RZ ;  /* 0x0001000000007824 */ /* 0x004fca00078e00ff */
[----:B------:R-:W-:-:S04]  /*f120*/  F2FP.F16.F32.PACK_AB R0, RZ, R0 ;  /* 0x00000000ff00723e */ /* 0x000fc800000000ff */
[----:B------:R-:W-:Y:S01]  /*f130*/  PRMT R19, R0, 0x7610, R19 ;  /* 0x0000761000137816 */ /* 0x000fe20000000013 */
[----:B------:R-:W-:Y:S06]  /*f140*/  BRA `(.L_x_5910) ;  /* 0x0000000400d07947 */ /* 0x000fec0003800000 */
.L_x_5917:
        /* <DEDUP_REMOVED lines=13> */
.L_x_5924:
        /* <DEDUP_REMOVED lines=21> */
.L_x_5928:
[----:B------:R-:W-:Y:S05]  /*f370*/  BSYNC B1 ;  /* 0x0000000000017941 */ /* 0x000fea0003800000 */
.L_x_5927:
[----:B------:R-:W-:Y:S01]  /*f380*/  LEA R3, R0, 0x3b800000, 0x17 ;  /* 0x3b80000000037811 */ /* 0x000fe200078eb8ff */
[----:B------:R-:W-:-:S05]  /*f390*/  IMAD.SHL.U32 R0, R2, 0x100000, RZ ;  /* 0x0010000002007824 */ /* 0x000fca00078e00ff */
[----:B------:R-:W-:-:S07]  /*f3a0*/  LOP3.LUT R0, R3, R0, R4, 0xfe, !PT ;  /* 0x0000000003007212 */ /* 0x000fce00078efe04 */
.L_x_5926:
[----:B------:R-:W-:Y:S05]  /*f3b0*/  BSYNC B0 ;  /* 0x0000000000007941 */ /* 0x000fea0003800000 */
.L_x_5925:
[----:B------:R-:W-:-:S04]  /*f3c0*/  F2FP.F16.F32.PACK_AB R0, RZ, R0 ;  /* 0x00000000ff00723e */ /* 0x000fc800000000ff */
[----:B------:R-:W-:Y:S01]  /*f3d0*/  PRMT R19, R0, 0x7610, R19 ;  /* 0x0000761000137816 */ /* 0x000fe20000000013 */
[----:B------:R-:W-:Y:S06]  /*f3e0*/  BRA `(.L_x_5910) ;  /* 0x0000000400287947 */ /* 0x000fec0003800000 */
.L_x_5923:
        /* <DEDUP_REMOVED lines=21> */
.L_x_5932:
[----:B------:R-:W-:Y:S05]  /*f540*/  BSYNC B1 ;  /* 0x0000000000017941 */ /* 0x000fea0003800000 */
.L_x_5931:
[----:B------:R-:W-:Y:S01]  /*f550*/  LEA R3, R0, 0x37800000, 0x17 ;  /* 0x3780000000037811 */ /* 0x000fe200078eb8ff */
[----:B------:R-:W-:-:S05]  /*f560*/  IMAD.SHL.U32 R0, R2, 0x200000, RZ ;  /* 0x0020000002007824 */ /* 0x000fca00078e00ff */
[----:B------:R-:W-:-:S07]  /*f570*/  LOP3.LUT R0, R3, R0, R4, 0xfe, !PT ;  /* 0x0000000003007212 */ /* 0x000fce00078efe04 */
.L_x_5930:
[----:B------:R-:W-:Y:S05]  /*f580*/  BSYNC B0 ;  /* 0x0000000000007941 */ /* 0x000fea0003800000 */
.L_x_5929:
[----:B------:R-:W-:-:S04]  /*f590*/  F2FP.F16.F32.PACK_AB R0, RZ, R0 ;  /* 0x00000000ff00723e */ /* 0x000fc800000000ff */
[----:B------:R-:W-:Y:S01]  /*f5a0*/  PRMT R19, R0, 0x7610, R19 ;  /* 0x0000761000137816 */ /* 0x000fe20000000013 */
[----:B------:R-:W-:Y:S06]  /*f5b0*/  BRA `(.L_x_5910) ;  /* 0x0000000000b47947 */ /* 0x000fec0003800000 */
.L_x_5922:
        /* <DEDUP_REMOVED lines=14> */
.L_x_5936:
[----:B------:R-:W-:Y:S05]  /*f6a0*/  BSYNC B0 ;  /* 0x0000000000007941 */ /* 0x000fea0003800000 */
.L_x_5935:
[----:B------:R-:W-:-:S04]  /*f6b0*/  F2FP.F16.F32.PACK_AB R0, RZ, R0 ;  /* 0x00000000ff00723e */ /* 0x000fc800000000ff */
[----:B------:R-:W-:Y:S01]  /*f6c0*/  PRMT R19, R0, 0x7610, R19 ;  /* 0x0000761000137816 */ /* 0x000fe20000000013 */
[----:B------:R-:W-:Y:S06]  /*f6d0*/  BRA `(.L_x_5910) ;  /* 0x00000000006c7947 */ /* 0x000fec0003800000 */
.L_x_5909:
        /* <DEDUP_REMOVED lines=16> */
.L_x_5937:
[----:B------:R-:W-:Y:S01]  /*f7e0*/  PRMT R19, RZ, 0x7610, R19 ;  /* 0x00007610ff137816 */ /* 0x000fe20000000013 */
[----:B------:R-:W-:Y:S06]  /*f7f0*/  BRA `(.L_x_5910) ;  /* 0x0000000000247947 */ /* 0x000fec0003800000 */
.L_x_5934:
[----:B------:R-:W2:Y:S02]  /*f800*/  LDG.E.64 R2, desc[UR36][R2.64] ;  /* 0x0000002402027981 */ /* 0x000ea4000c1e1b00 */
[----:B--2---:R-:W0:Y:S02]  /*f810*/  I2F.U64 R0, R2 ;  /* 0x0000000200007312 */ /* 0x004e240000301000 */
[----:B0-----:R-:W-:-:S04]  /*f820*/  F2FP.F16.F32.PACK_AB R0, RZ, R0 ;  /* 0x00000000ff00723e */ /* 0x001fc800000000ff */
[----:B------:R-:W-:Y:S01]  /*f830*/  PRMT R19, R0, 0x7610, R19 ;  /* 0x0000761000137816 */ /* 0x000fe20000000013 */
[----:B------:R-:W-:Y:S06]  /*f840*/  BRA `(.L_x_5910) ;  /* 0x0000000000107947 */ /* 0x000fec0003800000 */
.L_x_5933:
[----:B------:R-:W2:Y:S02]  /*f850*/  LDG.E R2, desc[UR36][R2.64] ;  /* 0x0000002402027981 */ /* 0x000ea4000c1e1900 */
[----:B--2---:R-:W-:-:S04]  /*f860*/  I2FP.F32.U32 R0, R2 ;  /* 0x0000000200007245 */ /* 0x004fc80000201000 */
[----:B------:R-:W-:-:S04]  /*f870*/  F2FP.F16.F32.PACK_AB R0, RZ, R0 ;  /* 0x00000000ff00723e */ /* 0x000fc800000000ff */
[----:B------:R-:W-:-:S07]  /*f880*/  PRMT R19, R0, 0x7610, R19 ;  /* 0x0000761000137816 */ /* 0x000fce0000000013 */
.L_x_5910:
        /* <DEDUP_REMOVED lines=17> */
.L_x_5941:
[----:B------:R1:W5:Y:S01]  /*f9a0*/  LDG.E.U8 R0, desc[UR36][R4.64] ;  /* 0x0000002404007981 */ /* 0x000362000c1e1100 */
[----:B------:R-:W-:Y:S05]  /*f9b0*/  BRA `(.L_x_5943) ;  /* 0x0000000c00647947 */ /* 0x000fea0003800000 */
.L_x_5940:
        /* <DEDUP_REMOVED lines=8> */
.L_x_5945:
[----:B------:R3:W5:Y:S01]  /*fa40*/  LDG.E.U8 R0, desc[UR36][R4.64] ;  /* 0x0000002404007981 */ /* 0x000762000c1e1100 */
[----:B------:R-:W-:Y:S05]  /*fa50*/  BRA `(.L_x_5943) ;  /* 0x0000000c003c7947 */ /* 0x000fea0003800000 */
.L_x_5944:
[----:B------:R4:W5:Y:S01]  /*fa60*/  LDG.E.U16 R0, desc[UR36][R4.64] ;  /* 0x0000002404007981 */ /* 0x000962000c1e1500 */
[----:B------:R-:W-:Y:S05]  /*fa70*/  BRA `(.L_x_5943) ;  /* 0x0000000c00347947 */ /* 0x000fea0003800000 */
.L_x_5939:
        /* <DEDUP_REMOVED lines=10> */
.L_x_5947:
[----:B------:R-:W2:Y:S02]  /*fb20*/  LDG.E.U16 R2, desc[UR36][R4.64] ;  /* 0x0000002404027981 */ /* 0x000ea4000c1e1500 */
[----:B--2---:R-:W-:-:S06]  /*fb30*/  HADD2.F32 R2, -RZ, R2.H0_H0 ;  /* 0x20000002ff027230 */ /* 0x004fcc0000004100 */
[----:B------:R-:W0:Y:S02]  /*fb40*/  F2I.S64.TRUNC R2, R2 ;  /* 0x0000000200027311 */ /* 0x000e24000020d900 */
[----:B0-----:R-:W-:Y:S01]  /*fb50*/  PRMT R0, R2, 0x7610, R0 ;  /* 0x0000761002007816 */ /* 0x001fe20000000000 */
[----:B------:R-:W-:Y:S06]  /*fb60*/  BRA `(.L_x_5943) ;  /* 0x0000000800f87947 */ /* 0x000fec0003800000 */
.L_x_5946:
        /* <DEDUP_REMOVED lines=10> */
.L_x_5949:
[----:B------:R-:W2:Y:S02]  /*fc10*/  LDG.E.U16 R4, desc[UR36][R4.64] ;  /* 0x0000002404047981 */ /* 0x000ea4000c1e1500 */
[----:B--2---:R-:W-:-:S06]  /*fc20*/  HADD2.F32 R2, -RZ, R4.H0_H0 ;  /* 0x20000004ff027230 */ /* 0x004fcc0000004100 */
[----:B------:R-:W0:Y:S02]  /*fc30*/  F2I.S64.TRUNC R2, R2 ;  /* 0x0000000200027311 */ /* 0x000e24000020d900 */
[----:B0-----:R-:W-:Y:S01]  /*fc40*/  PRMT R0, R2, 0x7610, R0 ;  /* 0x0000761002007816 */ /* 0x001fe20000000000 */
[----:B------:R-:W-:Y:S06]  /*fc50*/  BRA `(.L_x_5943) ;  /* 0x0000000800bc7947 */ /* 0x000fec0003800000 */
.L_x_5948:
[----:B------:R-:W2:Y:S02]  /*fc60*/  LDG.E.64 R2, desc[UR36][R4.64] ;  /* 0x0000002404027981 */ /* 0x000ea4000c1e1b00 */
[----:B--2---:R-:W0:Y:S02]  /*fc70*/  F2I.S64.F64.TRUNC R2, R2 ;  /* 0x0000000200027311 */ /* 0x004e24000030d900 */
[----:B0-----:R-:W-:Y:S01]  /*fc80*/  PRMT R0, R2, 0x7610, R0 ;  /* 0x0000761002007816 */ /* 0x001fe20000000000 */
[----:B------:R-:W-:Y:S06]  /*fc90*/  BRA `(.L_x_5943) ;  /* 0x0000000800ac7947 */ /* 0x000fec0003800000 */
.L_x_5938:
        /* <DEDUP_REMOVED lines=12> */
.L_x_5952:
[----:B------:R-:W2:Y:S02]  /*fd60*/  LDG.E.64 R4, desc[UR36][R4.64] ;  /* 0x0000002404047981 */ /* 0x000ea4000c1e1b00 */
[----:B--2---:R-:W0:Y:S02]  /*fd70*/  F2I.S64.F64.TRUNC R2, R4 ;  /* 0x0000000400027311 */ /* 0x004e24000030d900 */
[----:B0-----:R-:W-:Y:S01]  /*fd80*/  PRMT R0, R2, 0x7610, R0 ;  /* 0x0000761002007816 */ /* 0x001fe20000000000 */
[----:B------:R-:W-:Y:S06]  /*fd90*/  BRA `(.L_x_5943) ;  /* 0x00000008006c7947 */ /* 0x000fec0003800000 */
.L_x_5951:
        /* <DEDUP_REMOVED lines=28> */
.L_x_5954:
        /* <DEDUP_REMOVED lines=15> */
.L_x_5953:
[----:B------:R-:W2:Y:S02]  /*10050*/  LDG.E.U16 R2, desc[UR36][R4.64] ;  /* 0x0000002404027981 */ /* 0x000ea4000c1e1500 */
[----:B--2---:R-:W-:-:S06]  /*10060*/  IMAD.U32 R2, R2, 0x10000, RZ ;  /* 0x0001000002027824 */ /* 0x004fcc00078e00ff */
[----:B------:R-:W0:Y:S02]  /*10070*/  F2I.S64.TRUNC R2, R2 ;  /* 0x0000000200027311 */ /* 0x000e24000020d900 */
[----:B0-----:R-:W-:Y:S01]  /*10080*/  PRMT R0, R2, 0x7610, R0 ;  /* 0x0000761002007816 */ /* 0x001fe20000000000 */
[----:B------:R-:W-:Y:S06]  /*10090*/  BRA `(.L_x_5943) ;  /* 0x0000000400ac7947 */ /* 0x000fec0003800000 */
.L_x_5950:
        /* <DEDUP_REMOVED lines=10> */
.L_x_5957:
        /* <DEDUP_REMOVED lines=21> */
.L_x_5961:
[----:B------:R-:W-:Y:S05]  /*10290*/  BSYNC B1 ;  /* 0x0000000000017941 */ /* 0x000fea0003800000 */
.L_x_5960:
[----:B------:R-:W-:Y:S01]  /*102a0*/  IMAD.SHL.U32 R2, R2, 0x100000, RZ ;  /* 0x0010000002027824 */ /* 0x000fe200078e00ff */
[----:B------:R-:W-:-:S04]  /*102b0*/  LEA R3, R0, 0x3b800000, 0x17 ;  /* 0x3b80000000037811 */ /* 0x000fc800078eb8ff */
[----:B------:R-:W-:-:S07]  /*102c0*/  LOP3.LUT R2, R3, R2, R4, 0xfe, !PT ;  /* 0x0000000203027212 */ /* 0x000fce00078efe04 */
.L_x_5959:
[----:B------:R-:W-:Y:S05]  /*102d0*/  BSYNC B0 ;  /* 0x0000000000007941 */ /* 0x000fea0003800000 */
.L_x_5958:
[----:B------:R-:W0:Y:S02]  /*102e0*/  F2I.S64.TRUNC R2, R2 ;  /* 0x0000000200027311 */ /* 0x000e24000020d900 */
[----:B0-----:R-:W-:Y:S01]  /*102f0*/  PRMT R0, R2, 0x7610, R0 ;  /* 0x0000761002007816 */ /* 0x001fe20000000000 */
[----:B------:R-:W-:Y:S06]  /*10300*/  BRA `(.L_x_5943) ;  /* 0x0000000400107947 */ /* 0x000fec0003800000 */
.L_x_5956:
        /* <DEDUP_REMOVED lines=21> */
.L_x_5965:
[----:B------:R-:W-:Y:S05]  /*10460*/  BSYNC B1 ;  /* 0x0000000000017941 */ /* 0x000fea0003800000 */
.L_x_5964:
[----:B------:R-:W-:Y:S01]  /*10470*/  IMAD.SHL.U32 R2, R2, 0x200000, RZ ;  /* 0x0020000002027824 */ /* 0x000fe200078e00ff */
[----:B------:R-:W-:-:S04]  /*10480*/  LEA R3, R0, 0x37800000, 0x17 ;  /* 0x3780000000037811 */ /* 0x000fc800078eb8ff */
[----:B------:R-:W-:-:S07]  /*10490*/  LOP3.LUT R2, R3, R2, R4, 0xfe, !PT ;  /* 0x0000000203027212 */ /* 0x000fce00078efe04 */
.L_x_5963:
[----:B------:R-:W-:Y:S05]  /*104a0*/  BSYNC B0 ;  /* 0x0000000000007941 */ /* 0x000fea0003800000 */
.L_x_5962:
[----:B------:R-:W0:Y:S02]  /*104b0*/  F2I.S64.TRUNC R2, R2 ;  /* 0x0000000200027311 */ /* 0x000e24000020d900 */
[----:B0-----:R-:W-:Y:S01]  /*104c0*/  PRMT R0, R2, 0x7610, R0 ;  /* 0x0000761002007816 */ /* 0x001fe20000000000 */
[----:B------:R-:W-:Y:S06]  /*104d0*/  BRA `(.L_x_5943) ;  /* 0x00000000009c7947 */ /* 0x000fec0003800000 */
.L_x_5955:
        /* <DEDUP_REMOVED lines=14> */
.L_x_5969:
[----:B------:R-:W-:Y:S05]  /*105c0*/  BSYNC B0 ;  /* 0x0000000000007941 */ /* 0x000fea0003800000 */
.L_x_5968:
[----:B------:R-:W0:Y:S02]  /*105d0*/  F2I.S64.TRUNC R2, R2 ;  /* 0x0000000200027311 */ /* 0x000e24000020d900 */
[----:B0-----:R-:W-:Y:S01]  /*105e0*/  PRMT R0, R2, 0x7610, R0 ;  /* 0x0000761002007816 */ /* 0x001fe20000000000 */
[----:B------:R-:W-:Y:S06]  /*105f0*/  BRA `(.L_x_5943) ;  /* 0x0000000000547947 */ /* 0x000fec0003800000 */
.L_x_5942:
        /* <DEDUP_REMOVED lines=16> */
.L_x_5970:
[----:B------:R-:W-:Y:S01]  /*10700*/  PRMT R0, RZ, 0x7610, R0 ;  /* 0x00007610ff007816 */ /* 0x000fe20000000000 */
[----:B------:R-:W-:Y:S06]  /*10710*/  BRA `(.L_x_5943) ;  /* 0x00000000000c7947 */ /* 0x000fec0003800000 */
.L_x_5967:
[----:B------:R0:W5:Y:S01]  /*10720*/  LDG.E.U8 R0, desc[UR36][R4.64] ;  /* 0x0000002404007981 */ /* 0x000162000c1e1100 */
[----:B------:R-:W-:Y:S05]  /*10730*/  BRA `(.L_x_5943) ;  /* 0x0000000000047947 */ /* 0x000fea0003800000 */
.L_x_5966:
[----:B------:R0:W5:Y:S02]  /*10740*/  LDG.E.U8 R0, desc[UR36][R4.64] ;  /* 0x0000002404007981 */ /* 0x000164000c1e1100 */
.L_x_5943:
        /* <DEDUP_REMOVED lines=21> */
[----:B-1----:R-:W-:Y:S01]  /*108a0*/  STG.E.U8 desc[UR36][R16.64], R3 ;  /* 0x0000000310007986 */ /* 0x002fe2000c101124 */
[----:B------:R-:W-:Y:S05]  /*108b0*/  EXIT ;  /* 0x000000000000794d */ /* 0x000fea0003800000 */
.L_x_5974:
[----:B------:R-:W-:-:S06]  /*108c0*/  HADD2.F32 R3, -RZ, R19.H0_H0 ;  /* 0x20000013ff037230 */ /* 0x000fcc0000004100 */
[----:B------:R-:W1:Y:S02]  /*108d0*/  F2I.S64.TRUNC R2, R3 ;  /* 0x0000000300027311 */ /* 0x000e64000020d900 */
[----:B-1----:R-:W-:Y:S01]  /*108e0*/  STG.E.U8 desc[UR36][R16.64], R2 ;  /* 0x0000000210007986 */ /* 0x002fe2000c101124 */
[----:B------:R-:W-:Y:S05]  /*108f0*/  EXIT ;  /* 0x000000000000794d */ /* 0x000fea0003800000 */
.L_x_5973:
        /* <DEDUP_REMOVED lines=8> */
[----:B-1----:R-:W-:Y:S01]  /*10980*/  STG.E.64 desc[UR36][R16.64], R2 ;  /* 0x0000000210007986 */ /* 0x002fe2000c101b24 */
[----:B------:R-:W-:Y:S05]  /*10990*/  EXIT ;  /* 0x000000000000794d */ /* 0x000fea0003800000 */
.L_x_5977:
[----:B------:R-:W-:-:S06]  /*109a0*/  HADD2.F32 R19, -RZ, R19.H0_H0 ;  /* 0x20000013ff137230 */ /* 0x000fcc0000004100 */
[----:B------:R-:W1:Y:S02]  /*109b0*/  F2I.FTZ.TRUNC.NTZ R19, R19 ;  /* 0x0000001300137305 */ /* 0x000e64000021f100 */
[----:B-1----:R-:W-:Y:S01]  /*109c0*/  STG.E desc[UR36][R16.64], R19 ;  /* 0x0000001310007986 */ /* 0x002fe2000c101924 */
[----:B------:R-:W-:Y:S05]  /*109d0*/  EXIT ;  /* 0x000000000000794d */ /* 0x000fea0003800000 */
.L_x_5976:
[----:B------:R-:W-:-:S06]  /*109e0*/  HADD2.F32 R19, -RZ, R19.H0_H0 ;  /* 0x20000013ff137230 */ /* 0x000fcc0000004100 */
[----:B------:R-:W1:Y:S02]  /*109f0*/  F2I.FTZ.TRUNC.NTZ R19, R19 ;  /* 0x0000001300137305 */ /* 0x000e64000021f100 */
[----:B-1----:R-:W-:Y:S01]  /*10a00*/  STG.E.U16 desc[UR36][R16.64], R19 ;  /* 0x0000001310007986 */ /* 0x002fe2000c101524 */
[----:B------:R-:W-:Y:S05]  /*10a10*/  EXIT ;  /* 0x000000000000794d */ /* 0x000fea0003800000 */
.L_x_5972:
[----:B------:R-:W-:-:S13]  /*10a20*/  ISETP.GT.AND P0, PT, R2, 0x6, PT ;  /* 0x000000060200780c */ /* 0x000fda0003f04270 */
[----:B------:R-:W-:Y:S05]  /*10a30*/  @P0 BRA `(.L_x_5978) ;  /* 0x0000000000240947 */ /* 0x000fea0003800000 */
[----:B------:R-:W-:-:S13]  /*10a40*/  ISETP.NE.AND P0, PT, R2, 0x5, PT ;  /* 0x000000050200780c */ /* 0x000fda0003f05270 */
[----:B------:R-:W-:Y:S05]  /*10a50*/  @!P0 BRA `(.L_x_5979) ;  /* 0x0000000000148947 */ /* 0x000fea0003800000 */
[----:B------:R-:W-:-:S13]  /*10a60*/  ISETP.NE.AND P0, PT, R2, 0x6, PT ;  /* 0x000000060200780c */ /* 0x000fda0003f05270 */
[----:B------:R-:W-:Y:S05]  /*10a70*/  @P0 BRA `(.L_x_5975) ;  /* 0x0000000800c40947 */ /* 0x000fea0003800000 */
[----:B------:R-:W-:-:S05]  /*10a80*/  HADD2.F32 R19, -RZ, R19.H0_H0 ;  /* 0x20000013ff137230 */ /* 0x000fca0000004100 */
[----:B------:R-:W-:Y:S01]  /*10a90*/  STG.E desc[UR36][R16.64], R19 ;  /* 0x0000001310007986 */ /* 0x000fe2000c101924 */
[----:B------:R-:W-:Y:S05]  /*10aa0*/  EXIT ;  /* 0x000000000000794d */ /* 0x000fea0003800000 */
.L_x_5979:
[----:B------:R-:W-:Y:S01]  /*10ab0*/  STG.E.U16 desc[UR36][R16.64], R19 ;  /* 0x0000001310007986 */ /* 0x000fe2000c101524 */
[----:B------:R-:W-:Y:S05]  /*10ac0*/  EXIT ;  /* 0x000000000000794d */ /* 0x000fea0003800000 */
.L_x_5978:
        /* <DEDUP_REMOVED lines=8> */
[----:B------:R-:W-:Y:S01]  /*10b50*/  STG.E.64 desc[UR36][R16.64], R2 ;  /* 0x0000000210007986 */ /* 0x000fe2000c101b24 */
[----:B------:R-:W-:Y:S05]  /*10b60*/  EXIT ;  /* 0x000000000000794d */ /* 0x000fea0003800000 */
.L_x_5981:
[----:B------:R-:W-:-:S05]  /*10b70*/  HADD2.F32 R0, -RZ, R19.H0_H0 ;  /* 0x20000013ff007230 */ /* 0x000fca0000004100 */
[----:B------:R-:W-:-:S04]  /*10b80*/  F2FP.F16.F32.PACK_AB R0, RZ, R0 ;  /* 0x00000000ff00723e */ /* 0x000fc800000000ff */
[----:B------:R-:W-:-:S05]  /*10b90*/  PRMT R0, R0, 0x5410, RZ ;  /* 0x0000541000007816 */ /* 0x000fca00000000ff */
[----:B------:R-:W-:Y:S01]  /*10ba0*/  STG.E desc[UR36][R16.64], R0 ;  /* 0x0000000010007986 */ /* 0x000fe2000c101924 */
[----:B------:R-:W-:Y:S05]  /*10bb0*/  EXIT ;  /* 0x000000000000794d */ /* 0x000fea0003800000 */
.L_x_5980:
[----:B------:R-:W-:-:S05]  /*10bc0*/  HADD2.F32 R2, -RZ, R19.H0_H0 ;  /* 0x20000013ff027230 */ /* 0x000fca0000004100 */
[----:B------:R-:W-:-:S06]  /*10bd0*/  FMUL.FTZ R2, R2, 1 ;  /* 0x3f80000002027820 */ /* 0x000fcc0000410000 */
[----:B------:R-:W1:Y:S02]  /*10be0*/  F2F.F64.F32 R2, R2 ;  /* 0x0000000200027310 */ /* 0x000e640000201800 */
[----:B-1----:R-:W-:Y:S01]  /*10bf0*/  STG.E.64 desc[UR36][R16.64], R2 ;  /* 0x0000000210007986 */ /* 0x002fe2000c101b24 */
[----:B------:R-:W-:Y:S05]  /*10c00*/  EXIT ;  /* 0x000000000000794d */ /* 0x000fea0003800000 */
.L_x_5971:
        /* <DEDUP_REMOVED lines=11> */
[----:B------:R-:W-:Y:S01]  /*10cc0*/  STG.E.U8 desc[UR36][R16.64], R3 ;  /* 0x0000000310007986 */ /* 0x000fe2000c101124 */
[----:B------:R-:W-:Y:S05]  /*10cd0*/  EXIT ;  /* 0x000000000000794d */ /* 0x000fea0003800000 */
.L_x_5984:
[----:B------:R-:W-:Y:S01]  /*10ce0*/  HADD2.F32 R19, -RZ, R19.H0_H0 ;  /* 0x20000013ff137230 */ /* 0x000fe20000004100 */
[----:B------:R-:W-:-:S04]  /*10cf0*/  CS2R R6, SRZ ;  /* 0x0000000000067805 */ /* 0x000fc8000001ff00 */
[----:B0--34-:R-:W-:-:S06]  /*10d00*/  FMUL.FTZ R4, R19, 1 ;  /* 0x3f80000013047820 */ /* 0x019fcc0000410000 */
[----:B------:R-:W0:Y:S02]  /*10d10*/  F2F.F64.F32 R4, R4 ;  /* 0x0000000400047310 */ /* 0x000e240000201800 */
[----:B0-----:R-:W-:Y:S01]  /*10d20*/  STG.E.128 desc[UR36][R16.64], R4 ;  /* 0x0000000410007986 */ /* 0x001fe2000c101d24 */
[----:B------:R-:W-:Y:S05]  /*10d30*/  EXIT ;  /* 0x000000000000794d */ /* 0x000fea0003800000 */
.L_x_5983:
        /* <DEDUP_REMOVED lines=21> */
.L_x_5988:
[----:B------:R-:W-:Y:S05]  /*10e90*/  BSYNC B0 ;  /* 0x0000000000007941 */ /* 0x000fea0003800000 */
.L_x_5987:
[----:B------:R-:W-:-:S05]  /*10ea0*/  LOP3.LUT R3, R0, R3, RZ, 0xfc, !PT ;  /* 0x0000000300037212 */ /* 0x000fca00078efcff */
[----:B------:R-:W-:Y:S01]  /*10eb0*/  STG.E.U8 desc[UR36][R16.64], R3 ;  /* 0x0000000310007986 */ /* 0x000fe2000c101124 */
[----:B------:R-:W-:Y:S05]  /*10ec0*/  EXIT ;  /* 0x000000000000794d */ /* 0x000fea0003800000 */
.L_x_5986:
        /* <DEDUP_REMOVED lines=13> */
.L_x_5990:
[----:B------:R-:W-:Y:S01]  /*10fa0*/  IMAD.MOV.U32 R0, RZ, RZ, 0x7f ;  /* 0x0000007fff007424 */ /* 0x000fe200078e00ff */
[----:B------:R-:W-:-:S04]  /*10fb0*/  ISETP.GT.U32.AND P0, PT, R2, 0x7f800000, PT ;  /* 0x7f8000000200780c */ /* 0x000fc80003f04070 */
[----:B------:R-:W-:-:S09]  /*10fc0*/  SEL R0, R0, 0x7c, P0 ;  /* 0x0000007c00007807 */ /* 0x000fd20000000000 */
.L_x_5991:
[----:B------:R-:W-:Y:S05]  /*10fd0*/  BSYNC B0 ;  /* 0x0000000000007941 */ /* 0x000fea0003800000 */
.L_x_5989:
[----:B------:R-:W-:-:S04]  /*10fe0*/  LOP3.LUT R2, R19, 0x80000000, RZ, 0xc0, !PT ;  /* 0x8000000013027812 */ /* 0x000fc800078ec0ff */
[----:B------:R-:W-:-:S04]  /*10ff0*/  SHF.R.U32.HI R3, RZ, 0x18, R2 ;  /* 0x00000018ff037819 */ /* 0x000fc80000011602 */
[----:B------:R-:W-:-:S05]  /*11000*/  LOP3.LUT R3, R0, R3, RZ, 0xfc, !PT ;  /* 0x0000000300037212 */ /* 0x000fca00078efcff */
[----:B------:R-:W-:Y:S01]  /*11010*/  STG.E.U8 desc[UR36][R16.64], R3 ;  /* 0x0000000310007986 */ /* 0x000fe2000c101124 */
[----:B------:R-:W-:Y:S05]  /*11020*/  EXIT ;  /* 0x000000000000794d */ /* 0x000fea0003800000 */
.L_x_5985:
[----:B------:R-:W-:-:S05]  /*11030*/  HADD2.F32 R0, -RZ, R19.H0_H0 ;  /* 0x20000013ff007230 */ /* 0x000fca0000004100 */
[----:B------:R-:W-:-:S05]  /*11040*/  F2FP.BF16.F32.PACK_AB R0, RZ, R0 ;  /* 0x00000000ff00723e */ /* 0x000fca00000010ff */
[----:B------:R-:W-:Y:S01]  /*11050*/  STG.E.U16 desc[UR36][R16.64], R0 ;  /* 0x0000000010007986 */ /* 0x000fe2000c101524 */
[----:B------:R-:W-:Y:S05]  /*11060*/  EXIT ;  /* 0x000000000000794d */ /* 0x000fea0003800000 */
.L_x_5982:
        /* <DEDUP_REMOVED lines=10> */
[----:B-1----:R-:W-:Y:S01]  /*11110*/  STG.E.U16 desc[UR36][R16.64], R3 ;  /* 0x0000000310007986 */ /* 0x002fe2000c101524 */
[----:B------:R-:W-:Y:S05]  /*11120*/  EXIT ;  /* 0x000000000000794d */ /* 0x000fea0003800000 */
.L_x_5994:
        /* <DEDUP_REMOVED lines=17> */
.L_x_5997:
[----:B------:R-:W-:-:S04]  /*11240*/  LOP3.LUT R2, R19, 0x80000000, RZ, 0xc0, !PT ;  /* 0x8000000013027812 */ /* 0x000fc800078ec0ff */
[----:B------:R-:W-:-:S04]  /*11250*/  SHF.R.U32.HI R3, RZ, 0x18, R2 ;  /* 0x00000018ff037819 */ /* 0x000fc80000011602 */
[----:B------:R-:W-:-:S04]  /*11260*/  LOP3.LUT R0, R0, R3, RZ, 0xfc, !PT ;  /* 0x0000000300007212 */ /* 0x000fc800078efcff */
[----:B------:R-:W-:-:S07]  /*11270*/  PRMT R8, R0, 0x7610, R8 ;  /* 0x0000761000087816 */ /* 0x000fce0000000008 */
.L_x_5996:
[----:B------:R-:W-:Y:S05]  /*11280*/  BSYNC B0 ;  /* 0x0000000000007941 */ /* 0x000fea0003800000 */
.L_x_5995:
[----:B------:R-:W-:Y:S01]  /*11290*/  STG.E.U8 desc[UR36][R16.64], R8 ;  /* 0x0000000810007986 */ /* 0x000fe2000c101124 */
[----:B------:R-:W-:Y:S05]  /*112a0*/  EXIT ;  /* 0x000000000000794d */ /* 0x000fea0003800000 */
.L_x_5993:
        /* <DEDUP_REMOVED lines=17> */
.L_x_6000:
[----:B------:R-:W-:-:S04]  /*113c0*/  LOP3.LUT R2, R19, 0x80000000, RZ, 0xc0, !PT ;  /* 0x8000000013027812 */ /* 0x000fc800078ec0ff */
[----:B------:R-:W-:-:S04]  /*113d0*/  SHF.R.U32.HI R3, RZ, 0x18, R2 ;  /* 0x00000018ff037819 */ /* 0x000fc80000011602 */
[----:B------:R-:W-:-:S04]  /*113e0*/  LOP3.LUT R0, R0, R3, RZ, 0xfc, !PT ;  /* 0x0000000300007212 */ /* 0x000fc800078efcff */
[----:B------:R-:W-:-:S07]  /*113f0*/  PRMT R8, R0, 0x7610, R8 ;  /* 0x0000761000087816 */ /* 0x000fce0000000008 */
.L_x_5999:
[----:B------:R-:W-:Y:S05]  /*11400*/  BSYNC B0 ;  /* 0x0000000000007941 */ /* 0x000fea0003800000 */
.L_x_5998:
[----:B------:R-:W-:Y:S01]  /*11410*/  STG.E.U8 desc[UR36][R16.64], R8 ;  /* 0x0000000810007986 */ /* 0x000fe2000c101124 */
[----:B------:R-:W-:Y:S05]  /*11420*/  EXIT ;  /* 0x000000000000794d */ /* 0x000fea0003800000 */
.L_x_5992:
        /* <DEDUP_REMOVED lines=22> */
.L_x_5975:
[----:B------:R-:W-:Y:S01]  /*11590*/  MOV R0, 0x180 ;  /* 0x0000018000007802 */ /* 0x000fe20000000f00 */
[----:B------:R-:W-:Y:S01]  /*115a0*/  ULDC.64 UR4, c[0x4][0x170] ;  /* 0x01005c0000047ab9 */ /* 0x000fe20000000a00 */
[----:B------:R-:W-:Y:S01]  /*115b0*/  ULDC.64 UR6, c[0x4][0x70] ;  /* 0x01001c0000067ab9 */ /* 0x000fe20000000a00 */
[----:B0--34-:R-:W-:Y:S01]  /*115c0*/  IMAD.U32 R4, RZ, RZ, UR4 ;  /* 0x00000004ff047e24 */ /* 0x019fe2000f8e00ff */
        /* <DEDUP_REMOVED lines=12> */
.L_x_6003:
[----:B------:R-:W-:Y:S05]  /*11690*/  EXIT ;  /* 0x000000000000794d */ /* 0x000fea0003800000 */
.L_x_6002:
[----:B------:R-:W-:-:S06]  /*116a0*/  HADD2.F32 R2, -RZ, R19.H0_H0 ;  /* 0x20000013ff027230 */ /* 0x000fcc0000004100 */
[----:B------:R-:W1:Y:S02]  /*116b0*/  F2I.U64.TRUNC R2, R2 ;  /* 0x0000000200027311 */ /* 0x000e64000020d800 */
[----:B-1----:R-:W-:Y:S01]  /*116c0*/  STG.E.64 desc[UR36][R16.64], R2 ;  /* 0x0000000210007986 */ /* 0x002fe2000c101b24 */
[----:B------:R-:W-:Y:S05]  /*116d0*/  EXIT ;  /* 0x000000000000794d */ /* 0x000fea0003800000 */
.L_x_6001:
[----:B------:R-:W-:-:S06]  /*116e0*/  HADD2.F32 R19, -RZ, R19.H0_H0 ;  /* 0x20000013ff137230 */ /* 0x000fcc0000004100 */
[----:B------:R-:W1:Y:S02]  /*116f0*/  F2I.FTZ.U32.TRUNC.NTZ R19, R19 ;  /* 0x0000001300137305 */ /* 0x000e64000021f000 */
[----:B-1----:R-:W-:Y:S01]  /*11700*/  STG.E desc[UR36][R16.64], R19 ;  /* 0x0000001310007986 */ /* 0x002fe2000c101924 */
[----:B------:R-:W-:Y:S05]  /*11710*/  EXIT ;  /* 0x000000000000794d */ /* 0x000fea0003800000 */
.L_x_6004:
        /* <DEDUP_REMOVED lines=14> */
.L_x_11771:


//--------------------- .text._ZN2at6native27unrolled_elementwise_kernelIZNS0_43_GLOBAL__N__7cc8d1ed_10_Dropout_cu_0e96ed3819masked_scale_kernelIhN3c104HalfEfEEvRNS_6TensorERKS6_S9_T1_EUlS5_hE_St5arrayIPcLm3EELi4E23TrivialOffsetCalculatorILi2EjESF_ILi1EjENS0_6memory12LoadWithCastILi2EEENSI_13StoreWithCastILi1EEEEEviT_T0_T2_T3_T4_T5_ --------------------------
	.section	.text._ZN2at6native27unrolled_elementwise_kernelIZNS0_43_GLOBAL__N__7cc8d1ed_10_Dropout_cu_0e96ed3819masked_scale_kernelIhN3c104HalfEfEEvRNS_6TensorERKS6_S9_T1_EUlS5_hE_St5arrayIPcLm3EELi4E23TrivialOffsetCalculatorILi2EjESF_ILi1EjENS0_6memory12LoadWithCastILi2EEENSI_13StoreWithCastILi1EEEEEviT_T0_T2_T3_T4_T5_,"ax",@progbits
	.align	128
        .global         _ZN2at6native27unrolled_elementwise_kernelIZNS0_43_GLOBAL__N__7cc8d1ed_10_Dropout_cu_0e96ed3819masked_scale_kernelIhN3c104HalfEfEEvRNS_6TensorERKS6_S9_T1_EUlS5_hE_St5arrayIPcLm3EELi4E23TrivialOffsetCalculatorILi2EjESF_ILi1EjENS0_6memory12LoadWithCastILi2EEENSI_13StoreWithCastILi1EEEEEviT_T0_T2_T3_T4_T5_
        .type           _ZN2at6native27unrolled_elementwise_kernelIZNS0_43_GLOBAL__N__7cc8d1ed_10_Dropout_cu_0e96ed3819masked_scale_kernelIhN3c104HalfEfEEvRNS_6TensorERKS6_S9_T1_EUlS5_hE_St5arrayIPcLm3EELi4E23TrivialOffsetCalculatorILi2EjESF_ILi1EjENS0_6memory12LoadWithCastILi2EEENSI_13StoreWithCastILi1EEEEEviT_T0_T2_T3_T4_T5_,@function
        .size           _ZN2at6native27unrolled_elementwise_kernelIZNS0_43_GLOBAL__N__7cc8d1ed_10_Dropout_cu_0e96ed3819masked_scale_kernelIhN3c104HalfEfEEvRNS_6TensorERKS6_S9_T1_EUlS5_hE_St5arrayIPcLm3EELi4E23TrivialOffsetCalculatorILi2EjESF_ILi1EjENS0_6memory12LoadWithCastILi2EEENSI_13StoreWithCastILi1EEEEEviT_T0_T2_T3_T4_T5_,(.L_x_11772 - _ZN2at6native27unrolled_elementwise_kernelIZNS0_43_GLOBAL__N__7cc8d1ed_10_Dropout_cu_0e96ed3819masked_scale_kernelIhN3c104HalfEfEEvRNS_6TensorERKS6_S9_T1_EUlS5_hE_St5arrayIPcLm3EELi4E23TrivialOffsetCalculatorILi2EjESF_ILi1EjENS0_6memory12LoadWithCastILi2EEENSI_13StoreWithCastILi1EEEEEviT_T0_T2_T3_T4_T5_)
        .other          _ZN2at6native27unrolled_elementwise_kernelIZNS0_43_GLOBAL__N__7cc8d1ed_10_Dropout_cu_0e96ed3819masked_scale_kernelIhN3c104HalfEfEEvRNS_6TensorERKS6_S9_T1_EUlS5_hE_St5arrayIPcLm3EELi4E23TrivialOffsetCalculatorILi2EjESF_ILi1EjENS0_6memory12LoadWithCastILi2EEENSI_13StoreWithCastILi1EEEEEviT_T0_T2_T3_T4_T5_,@"STO_CUDA_ENTRY STV_DEFAULT"
_ZN2at6native27unrolled_elementwise_kernelIZNS0_43_GLOBAL__N__7cc8d1ed_10_Dropout_cu_0e96ed3819masked_scale_kernelIhN3c104HalfEfEEvRNS_6TensorERKS6_S9_T1_EUlS5_hE_St5arrayIPcLm3EELi4E23TrivialOffsetCalculatorILi2EjESF_ILi1EjENS0_6memory12LoadWithCastILi2EEENSI_13StoreWithCastILi1EEEEEviT_T0_T2_T3_T4_T5_:
.text._ZN2at6native27unrolled_elementwise_kernelIZNS0_43_GLOBAL__N__7cc8d1ed_10_Dropout_cu_0e96ed3819masked_scale_kernelIhN3c104HalfEfEEvRNS_6TensorERKS6_S9_T1_EUlS5_hE_St5arrayIPcLm3EELi4E23TrivialOffsetCalculatorILi2EjESF_ILi1EjENS0_6memory12LoadWithCastILi2EEENSI_13StoreWithCastILi1EEEEEviT_T0_T2_T3_T4_T5_:
        /* <DEDUP_REMOVED lines=36> */
.L_x_6010:
[----:B------:R-:W2:Y:S02]  /*0240*/  LDG.E.U8 R4, desc[UR36][R4.64] ;  /* 0x0000002404047981 */ /* 0x000ea4000c1e1100 */
[----:B--2---:R-:W-:-:S04]  /*0250*/  I2FP.F32.U32 R0, R4 ;  /* 0x0000000400007245 */ /* 0x004fc80000201000 */
[----:B------:R-:W-:-:S04]  /*0260*/  F2FP.F16.F32.PACK_AB R0, RZ, R0 ;  /* 0x00000000ff00723e */ /* 0x000fc800000000ff */
[----:B------:R-:W-:Y:S01]  /*0270*/  PRMT R18, R0, 0x7610, R18 ;  /* 0x0000761000127816 */ /* 0x000fe20000000012 */
[----:B------:R-:W-:Y:S06]  /*0280*/  BRA `(.L_x_6012) ;  /* 0x0000000c00c07947 */ /* 0x000fec0003800000 */
.L_x_6009:
        /* <DEDUP_REMOVED lines=11> */
.L_x_6014:
[----:B------:R-:W2:Y:S02]  /*0340*/  LDG.E R4, desc[UR36][R4.64] ;  /* 0x0000002404047981 */ /* 0x000ea4000c1e1900 */
[----:B--2---:R-:W-:-:S04]  /*0350*/  I2FP.F32.S32 R0, R4 ;  /* 0x0000000400007245 */ /* 0x004fc80000201400 */
[----:B------:R-:W-:-:S04]  /*0360*/  F2FP.F16.F32.PACK_AB R0, RZ, R0 ;  /* 0x00000000ff00723e */ /* 0x000fc800000000ff */
[----:B------:R-:W-:Y:S01]  /*0370*/  PRMT R18, R0, 0x7610, R18 ;  /* 0x0000761000127816 */ /* 0x000fe20000000012 */
[----:B------:R-:W-:Y:S06]  /*0380*/  BRA `(.L_x_6012) ;  /* 0x0000000c00807947 */ /* 0x000fec0003800000 */
.L_x_6013:
[----:B------:R-:W2:Y:S02]  /*0390*/  LDG.E.U16 R4, desc[UR36][R4.64] ;  /* 0x0000002404047981 */ /* 0x000ea4000c1e1500 */
[----:B--2---:R-:W0:Y:S02]  /*03a0*/  I2F.S16 R0, R4 ;  /* 0x0000000400007306 */ /* 0x004e240000101400 */
[----:B0-----:R-:W-:-:S04]  /*03b0*/  F2FP.F16.F32.PACK_AB R0, RZ, R0 ;  /* 0x00000000ff00723e */ /* 0x001fc800000000ff */
[----:B------:R-:W-:Y:S01]  /*03c0*/  PRMT R18, R0, 0x7610, R18 ;  /* 0x0000761000127816 */ /* 0x000fe20000000012 */
[----:B------:R-:W-:Y:S06]  /*03d0*/  BRA `(.L_x_6012) ;  /* 0x0000000c006c7947 */ /* 0x000fec0003800000 */
.L_x_6008:
        /* <DEDUP_REMOVED lines=9> */
.L_x_6016:
[----:B------:R1:W5:Y:S01]  /*0470*/  LDG.E.U16 R18, desc[UR36][R4.64] ;  /* 0x0000002404127981 */ /* 0x000362000c1e1500 */
[----:B------:R-:W-:Y:S05]  /*0480*/  BRA `(.L_x_6012) ;  /* 0x0000000c00407947 */ /* 0x000fea0003800000 */
.L_x_6015:
        /* <DEDUP_REMOVED lines=9> */
.L_x_6018:
[----:B------:R0:W5:Y:S01]  /*0520*/  LDG.E.U16 R18, desc[UR36][R4.64] ;  /* 0x0000002404127981 */ /* 0x000162000c1e1500 */
[----:B------:R-:W-:Y:S05]  /*0530*/  BRA `(.L_x_6012) ;  /* 0x0000000c00147947 */ /* 0x000fea0003800000 */
.L_x_6017:
        /* <DEDUP_REMOVED lines=9> */
.L_x_6007:
        /* <DEDUP_REMOVED lines=14> */
.L_x_6021:
        /* <DEDUP_REMOVED lines=9> */
.L_x_6020:
        /* <DEDUP_REMOVED lines=28> */
.L_x_6023:
        /* <DEDUP_REMOVED lines=13> */
[----:B------:R-:W-:-:S04]  /*09d0*/  F2FP.F16.F32.PACK_AB R0, RZ, R0 ;  /* 0x00000000ff00723e */ /* 0x000fc800000000ff */
[----:B------:R-:W-:Y:S01]  /*09e0*/  PRMT R18, R0, 0x7610, R18 ;  /* 0x0000761000127816 */ /* 0x000fe20000000012 */
[----:B------:R-:W-:Y:S06]  /*09f0*/  BRA `(.L_x_6012) ;  /* 0x0000000400e47947 */ /* 0x000fec0003800000 */
.L_x_6022:
[----:B------:R-:W2:Y:S02]  /*0a00*/  LDG.E.U16 R0, desc[UR36][R4.64] ;  /* 0x0000002404007981 */ /* 0x000ea4000c1e1500 */
[----:B--2---:R-:W-:-:S05]  /*0a10*/  IMAD.U32 R0, R0, 0x10000, RZ ;  /* 0x0001000000007824 */ /* 0x004fca00078e00ff */
[----:B------:R-:W-:-:S04]  /*0a20*/  F2FP.F16.F32.PACK_AB R0, RZ, R0 ;  /* 0x00000000ff00723e */ /* 0x000fc800000000ff */
[----:B------:R-:W-:Y:S01]  /*0a30*/  PRMT R18, R0, 0x7610, R18 ;  /* 0x0000761000127816 */ /* 0x000fe20000000012 */
[----:B------:R-:W-:Y:S06]  /*0a40*/  BRA `(.L_x_6012) ;  /* 0x0000000400d07947 */ /* 0x000fec0003800000 */
.L_x_6019:
        /* <DEDUP_REMOVED lines=13> */
.L_x_6026:
        /* <DEDUP_REMOVED lines=21> */
.L_x_6030:
[----:B------:R-:W-:Y:S05]  /*0c70*/  BSYNC B1 ;  /* 0x0000000000017941 */ /* 0x000fea0003800000 */
.L_x_6029:
[----:B------:R-:W-:Y:S01]  /*0c80*/  LEA R5, R0, 0x3b800000, 0x17 ;  /* 0x3b80000000057811 */ /* 0x000fe200078eb8ff */
[----:B------:R-:W-:-:S05]  /*0c90*/  IMAD.SHL.U32 R0, R3, 0x100000, RZ ;  /* 0x0010000003007824 */ /* 0x000fca00078e00ff */
[----:B------:R-:W-:-:S07]  /*0ca0*/  LOP3.LUT R0, R5, R0, R6, 0xfe, !PT ;  /* 0x0000000005007212 */ /* 0x000fce00078efe06 */
.L_x_6028:
[----:B------:R-:W-:Y:S05]  /*0cb0*/  BSYNC B0 ;  /* 0x0000000000007941 */ /* 0x000fea0003800000 */
.L_x_6027:
[----:B------:R-:W-:-:S04]  /*0cc0*/  F2FP.F16.F32.PACK_AB R0, RZ, R0 ;  /* 0x00000000ff00723e */ /* 0x000fc800000000ff */
[----:B------:R-:W-:Y:S01]  /*0cd0*/  PRMT R18, R0, 0x7610, R18 ;  /* 0x0000761000127816 */ /* 0x000fe20000000012 */
[----:B------:R-:W-:Y:S06]  /*0ce0*/  BRA `(.L_x_6012) ;  /* 0x0000000400287947 */ /* 0x000fec0003800000 */
.L_x_6025:
        /* <DEDUP_REMOVED lines=21> */
.L_x_6034:
[----:B------:R-:W-:Y:S05]  /*0e40*/  BSYNC B1 ;  /* 0x0000000000017941 */ /* 0x000fea0003800000 */
.L_x_6033:
[----:B------:R-:W-:Y:S01]  /*0e50*/  LEA R5, R0, 0x37800000, 0x17 ;  /* 0x3780000000057811 */ /* 0x000fe200078eb8ff */
[----:B------:R-:W-:-:S05]  /*0e60*/  IMAD.SHL.U32 R0, R3, 0x200000, RZ ;  /* 0x0020000003007824 */ /* 0x000fca00078e00ff */
[----:B------:R-:W-:-:S07]  /*0e70*/  LOP3.LUT R0, R5, R0, R6, 0xfe, !PT ;  /* 0x0000000005007212 */ /* 0x000fce00078efe06 */
.L_x_6032:
[----:B------:R-:W-:Y:S05]  /*0e80*/  BSYNC B0 ;  /* 0x0000000000007941 */ /* 0x000fea0003800000 */
.L_x_6031:
[----:B------:R-:W-:-:S04]  /*0e90*/  F2FP.F16.F32.PACK_AB R0, RZ, R0 ;  /* 0x00000000ff00723e */ /* 0x000fc800000000ff */
[----:B------:R-:W-:Y:S01]  /*0ea0*/  PRMT R18, R0, 0x7610, R18 ;  /* 0x0000761000127816 */ /* 0x000fe20000000012 */
[----:B------:R-:W-:Y:S06]  /*0eb0*/  BRA `(.L_x_6012) ;  /* 0x0000000000b47947 */ /* 0x000fec0003800000 */
.L_x_6024:
        /* <DEDUP_REMOVED lines=14> */
.L_x_6038:
[----:B------:R-:W-:Y:S05]  /*0fa0*/  BSYNC B0 ;  /* 0x0000000000007941 */ /* 0x000fea0003800000 */
.L_x_6037:
[----:B------:R-:W-:-:S04]  /*0fb0*/  F2FP.F16.F32.PACK_AB R0, RZ, R0 ;  /* 0x00000000ff00723e */ /* 0x000fc800000000ff */
[----:B------:R-:W-:Y:S01]  /*0fc0*/  PRMT R18, R0, 0x7610, R18 ;  /* 0x0000761000127816 */ /* 0x000fe20000000012 */
[----:B------:R-:W-:Y:S06]  /*0fd0*/  BRA `(.L_x_6012) ;  /* 0x00000000006c7947 */ /* 0x000fec0003800000 */
.L_x_6011:
        /* <DEDUP_REMOVED lines=16> */
.L_x_6039:
[----:B------:R-:W-:Y:S01]  /*10e0*/  PRMT R18, RZ, 0x7610, R18 ;  /* 0x00007610ff127816 */ /* 0x000fe20000000012 */
[----:B------:R-:W-:Y:S06]  /*10f0*/  BRA `(.L_x_6012) ;  /* 0x0000000000247947 */ /* 0x000fec0003800000 */
.L_x_6036:
[----:B------:R-:W2:Y:S02]  /*1100*/  LDG.E.64 R4, desc[UR36][R4.64] ;  /* 0x0000002404047981 */ /* 0x000ea4000c1e1b00 */
[----:B--2---:R-:W0:Y:S02]  /*1110*/  I2F.U64 R0, R4 ;  /* 0x0000000400007312 */ /* 0x004e240000301000 */
[----:B0-----:R-:W-:-:S04]  /*1120*/  F2FP.F16.F32.PACK_AB R0, RZ, R0 ;  /* 0x00000000ff00723e */ /* 0x001fc800000000ff */
[----:B------:R-:W-:Y:S01]  /*1130*/  PRMT R18, R0, 0x7610, R18 ;  /* 0x0000761000127816 */ /* 0x000fe20000000012 */
[----:B------:R-:W-:Y:S06]  /*1140*/  BRA `(.L_x_6012) ;  /* 0x0000000000107947 */ /* 0x000fec0003800000 */
.L_x_6035:
[----:B------:R-:W2:Y:S02]  /*1150*/  LDG.E R4, desc[UR36][R4.64] ;  /* 0x0000002404047981 */ /* 0x000ea4000c1e1900 */
[----:B--2---:R-:W-:-:S04]  /*1160*/  I2FP.F32.U32 R0, R4 ;  /* 0x0000000400007245 */ /* 0x004fc80000201000 */
[----:B------:R-:W-:-:S04]  /*1170*/  F2FP.F16.F32.PACK_AB R0, RZ, R0 ;  /* 0x00000000ff00723e */ /* 0x000fc800000000ff */
[----:B------:R-:W-:-:S07]  /*1180*/  PRMT R18, R0, 0x7610, R18 ;  /* 0x0000761000127816 */ /* 0x000fce0000000012 */
.L_x_6012:
[----:B------:R-:W2:Y:S01]  /*1190*/  LDC.64 R6, c[0x0][0x238] ;  /* 0x00008e00ff067b82 */ /* 0x000ea20000000a00 */
[----:B------:R-:W-:Y:S01]  /*11a0*/  PRMT R0, R23, 0x9910, RZ ;  /* 0x0000991017007816 */ /* 0x000fe200000000ff */
[----:B------:R-:W-:Y:S02]  /*11b0*/  ULDC UR4, c[0x0][0x24c] ;  /* 0x0000930000047ab9 */ /* 0x000fe40000000800 */
[----:B------:R-:W-:Y:S01]  /*11c0*/  IMAD R27, R27, UR4, RZ ;  /* 0x000000041b1b7c24 */ /* 0x000fe2000f8e02ff */
[----:B------:R-:W-:-:S04]  /*11d0*/  ISETP.GT.AND P0, PT, R0, 0x9, PT ;  /* 0x000000090000780c */ /* 0x000fc80003f04270 */
[----:B--2---:R-:W-:-:S05]  /*11e0*/  IADD3 R6, P1, R27, R6, RZ ;  /* 0x000000061b067210 */ /* 0x004fca0007f3e0ff */
        /* <DEDUP_REMOVED lines=12> */
.L_x_6043:
[----:B------:R3:W5:Y:S01]  /*12b0*/  LDG.E.U8 R19, desc[UR36][R6.64] ;  /* 0x0000002406137981 */ /* 0x000762000c1e1100 */
[----:B------:R-:W-:Y:S05]  /*12c0*/  BRA `(.L_x_6045) ;  /* 0x0000000c00647947 */ /* 0x000fea0003800000 */
.L_x_6042:
        /* <DEDUP_REMOVED lines=8> */
.L_x_6047:
[----:B------:R2:W5:Y:S01]  /*1350*/  LDG.E.U8 R19, desc[UR36][R6.64] ;  /* 0x0000002406137981 */ /* 0x000562000c1e1100 */
[----:B------:R-:W-:Y:S05]  /*1360*/  BRA `(.L_x_6045) ;  /* 0x0000000c003c7947 */ /* 0x000fea0003800000 */
.L_x_6046:
[----:B------:R4:W5:Y:S01]  /*1370*/  LDG.E.U16 R19, desc[UR36][R6.64] ;  /* 0x0000002406137981 */ /* 0x000962000c1e1500 */
[----:B------:R-:W-:Y:S05]  /*1380*/  BRA `(.L_x_6045) ;  /* 0x0000000c00347947 */ /* 0x000fea0003800000 */
.L_x_6041:
[----:B------:R-:W-:-:S13]  /*1390*/  ISETP.GT.AND P0, PT, R0, 0x6, PT ;  /* 0x000000060000780c */ /* 0x000fda0003f04270 */
[----:B------:R-:W-:Y:S05]  /*13a0*/  @P0 BRA `(.L_x_6048) ;  /* 0x0000000000340947 */ /* 0x000fea0003800000 */
[----:B------:R-:W-:-:S13]  /*13b0*/  ISETP.NE.AND P0, PT, R0, 0x5, PT ;  /* 0x000000050000780c */ /* 0x000fda0003f05270 */
[----:B------:R-:W-:Y:S05]  /*13c0*/  @!P0 BRA `(.L_x_6049) ;  /* 0x0000000000188947 */ /* 0x000fea0003800000 */
[----:B------:R-:W-:-:S13]  /*13d0*/  ISETP.NE.AND P0, PT, R0, 0x6, PT ;  /* 0x000000060000780c */ /* 0x000fda0003f05270 */
[----:B------:R-:W-:Y:S05]  /*13e0*/  @P0 BRA `(.L_x_6044) ;  /* 0x0000000800c80947 */ /* 0x000fea0003800000 */
[----:B01----:R-:W2:Y:S02]  /*13f0*/  LDG.E R4, desc[UR36][R6.64] ;  /* 0x0000002406047981 */ /* 0x003ea4000c1e1900 */
[----:B--2---:R-:W0:Y:S02]  /*1400*/  F2I.S64.TRUNC R4, R4 ;  /* 0x0000000400047311 */ /* 0x004e24000020d900 */
[----:B0-----:R-:W-:Y:S01]  /*1410*/  PRMT R19, R4, 0x7610, R19 ;  /* 0x0000761004137816 */ /* 0x001fe20000000013 */
[----:B------:R-:W-:Y:S06]  /*1420*/  BRA `(.L_x_6045) ;  /* 0x0000000c000c7947 */ /* 0x000fec0003800000 */
.L_x_6049:
[----:B01----:R-:W2:Y:S02]  /*1430*/  LDG.E.U16 R4, desc[UR36][R6.64] ;  /* 0x0000002406047981 */ /* 0x003ea4000c1e1500 */
[----:B--2---:R-:W-:-:S06]  /*1440*/  HADD2.F32 R4, -RZ, R4.H0_H0 ;  /* 0x20000004ff047230 */ /* 0x004fcc0000004100 */
[----:B------:R-:W0:Y:S02]  /*1450*/  F2I.S64.TRUNC R4, R4 ;  /* 0x0000000400047311 */ /* 0x000e24000020d900 */
[----:B0-----:R-:W-:Y:S01]  /*1460*/  PRMT R19, R4, 0x7610, R19 ;  /* 0x0000761004137816 */ /* 0x001fe20000000013 */
[----:B------:R-:W-:Y:S06]  /*1470*/  BRA `(.L_x_6045) ;  /* 0x0000000800f87947 */ /* 0x000fec0003800000 */
.L_x_6048:
[----:B------:R-:W-:-:S13]  /*1480*/  ISETP.NE.AND P0, PT, R0, 0x7, PT ;  /* 0x000000070000780c */ /* 0x000fda0003f05270 */
[----:B------:R-:W-:Y:S05]  /*1490*/  @!P0 BRA `(.L_x_6050) ;  /* 0x0000000000348947 */ /* 0x000fea0003800000 */
        /* <DEDUP_REMOVED lines=8> */
.L_x_6051:
[----:B------:R-:W0:Y:S02]  /*1520*/  LDG.E.U16 R6, desc[UR36][R6.64] ;  /* 0x0000002406067981 */ /* 0x000e24000c1e1500 */
[----:B01----:R-:W-:-:S06]  /*1530*/  HADD2.F32 R4, -RZ, R6.H0_H0 ;  /* 0x20000006ff047230 */ /* 0x003fcc0000004100 */
[----:B------:R-:W0:Y:S02]  /*1540*/  F2I.S64.TRUNC R4, R4 ;  /* 0x0000000400047311 */ /* 0x000e24000020d900 */
[----:B0-----:R-:W-:Y:S01]  /*1550*/  PRMT R19, R4, 0x7610, R19 ;  /* 0x0000761004137816 */ /* 0x001fe20000000013 */
[----:B------:R-:W-:Y:S06]  /*1560*/  BRA `(.L_x_6045) ;  /* 0x0000000800bc7947 */ /* 0x000fec0003800000 */
.L_x_6050:
[----:B01----:R-:W2:Y:S02]  /*1570*/  LDG.E.64 R4, desc[UR36][R6.64] ;  /* 0x0000002406047981 */ /* 0x003ea4000c1e1b00 */
[----:B--2---:R-:W0:Y:S02]  /*1580*/  F2I.S64.F64.TRUNC R4, R4 ;  /* 0x0000000400047311 */ /* 0x004e24000030d900 */
[----:B0-----:R-:W-:Y:S01]  /*1590*/  PRMT R19, R4, 0x7610, R19 ;  /* 0x0000761004137816 */ /* 0x001fe20000000013 */
[----:B------:R-:W-:Y:S06]  /*15a0*/  BRA `(.L_x_6045) ;  /* 0x0000000800ac7947 */ /* 0x000fec0003800000 */
.L_x_6040:
        /* <DEDUP_REMOVED lines=12> */
.L_x_6054:
[----:B------:R-:W0:Y:S02]  /*1670*/  LDG.E.64 R6, desc[UR36][R6.64] ;  /* 0x0000002406067981 */ /* 0x000e24000c1e1b00 */
[----:B01----:R-:W0:Y:S02]  /*1680*/  F2I.S64.F64.TRUNC R4, R6 ;  /* 0x0000000600047311 */ /* 0x003e24000030d900 */
[----:B0-----:R-:W-:Y:S01]  /*1690*/  PRMT R19, R4, 0x7610, R19 ;  /* 0x0000761004137816 */ /* 0x001fe20000000013 */
[----:B------:R-:W-:Y:S06]  /*16a0*/  BRA `(.L_x_6045) ;  /* 0x00000008006c7947 */ /* 0x000fec0003800000 */
.L_x_6053:
        /* <DEDUP_REMOVED lines=10> */
[----:B01----:R-:W0:Y:S01]  /*1750*/  FLO.U32 R4, R3 ;  /* 0x0000000300047300 */ /* 0x003e2200000e0000 */
        /* <DEDUP_REMOVED lines=17> */
.L_x_6056:
        /* <DEDUP_REMOVED lines=12> */
[----:B01----:R-:W0:Y:S02]  /*1930*/  F2I.S64.TRUNC R4, R0 ;  /* 0x0000000000047311 */ /* 0x003e24000020d900 */
[----:B0-----:R-:W-:Y:S01]  /*1940*/  PRMT R19, R4, 0x7610, R19 ;  /* 0x0000761004137816 */ /* 0x001fe20000000013 */
[----:B------:R-:W-:Y:S06]  /*1950*/  BRA `(.L_x_6045) ;  /* 0x0000000400c07947 */ /* 0x000fec0003800000 */
.L_x_6055:
[----:B01----:R-:W2:Y:S02]  /*1960*/  LDG.E.U16 R4, desc[UR36][R6.64] ;  /* 0x0000002406047981 */ /* 0x003ea4000c1e1500 */
[----:B--2---:R-:W-:-:S06]  /*1970*/  IMAD.U32 R4, R4, 0x10000, RZ ;  /* 0x0001000004047824 */ /* 0x004fcc00078e00ff */
[----:B------:R-:W0:Y:S02]  /*1980*/  F2I.S64.TRUNC R4, R4 ;  /* 0x0000000400047311 */ /* 0x000e24000020d900 */
[----:B0-----:R-:W-:Y:S01]  /*1990*/  PRMT R19, R4, 0x7610, R19 ;  /* 0x0000761004137816 */ /* 0x001fe20000000013 */
[----:B------:R-:W-:Y:S06]  /*19a0*/  BRA `(.L_x_6045) ;  /* 0x0000000400ac7947 */ /* 0x000fec0003800000 */
.L_x_6052:
        /* <DEDUP_REMOVED lines=10> */
.L_x_6059:
[----:B------:R-:W2:Y:S01]  /*1a50*/  LDG.E.U8 R3, desc[UR36][R6.64] ;  /* 0x0000002406037981 */ /* 0x000ea2000c1e1100 */
[----:B------:R-:W-:Y:S01]  /*1a60*/  BSSY B0, `(.L_x_6060) ;  /* 0x0000018000007945 */ /* 0x000fe20003800000 */
[----:B01----:R-:W-:Y:S01]  /*1a70*/  IMAD.MOV.U32 R4, RZ, RZ, RZ ;  /* 0x000000ffff047224 */ /* 0x003fe200078e00ff */
        /* <DEDUP_REMOVED lines=18> */
.L_x_6063:
[----:B------:R-:W-:Y:S05]  /*1ba0*/  BSYNC B1 ;  /* 0x0000000000017941 */ /* 0x000fea0003800000 */
.L_x_6062:
[----:B------:R-:W-:Y:S01]  /*1bb0*/  IMAD.SHL.U32 R3, R3, 0x100000, RZ ;  /* 0x0010000003037824 */ /* 0x000fe200078e00ff */
[----:B------:R-:W-:-:S04]  /*1bc0*/  LEA R5, R0, 0x3b800000, 0x17 ;  /* 0x3b80000000057811 */ /* 0x000fc800078eb8ff */
[----:B------:R-:W-:-:S07]  /*1bd0*/  LOP3.LUT R4, R5, R3, R6, 0xfe, !PT ;  /* 0x0000000305047212 */ /* 0x000fce00078efe06 */
.L_x_6061:
[----:B------:R-:W-:Y:S05]  /*1be0*/  BSYNC B0 ;  /* 0x0000000000007941 */ /* 0x000fea0003800000 */
.L_x_6060:
[----:B------:R-:W0:Y:S02]  /*1bf0*/  F2I.S64.TRUNC R4, R4 ;  /* 0x0000000400047311 */ /* 0x000e24000020d900 */
[----:B0-----:R-:W-:Y:S01]  /*1c00*/  PRMT R19, R4, 0x7610, R19 ;  /* 0x0000761004137816 */ /* 0x001fe20000000013 */
[----:B------:R-:W-:Y:S06]  /*1c10*/  BRA `(.L_x_6045) ;  /* 0x0000000400107947 */ /* 0x000fec0003800000 */
.L_x_6058:
        /* <DEDUP_REMOVED lines=21> */
.L_x_6067:
[----:B------:R-:W-:Y:S05]  /*1d70*/  BSYNC B1 ;  /* 0x0000000000017941 */ /* 0x000fea0003800000 */
.L_x_6066:
[----:B------:R-:W-:Y:S01]  /*1d80*/  IMAD.SHL.U32 R3, R3, 0x200000, RZ ;  /* 0x0020000003037824 */ /* 0x000fe200078e00ff */
[----:B------:R-:W-:-:S04]  /*1d90*/  LEA R5, R0, 0x37800000, 0x17 ;  /* 0x3780000000057811 */ /* 0x000fc800078eb8ff */
[----:B------:R-:W-:-:S07]  /*1da0*/  LOP3.LUT R4, R5, R3, R6, 0xfe, !PT ;  /* 0x0000000305047212 */ /* 0x000fce00078efe06 */
.L_x_6065:
[----:B------:R-:W-:Y:S05]  /*1db0*/  BSYNC B0 ;  /* 0x0000000000007941 */ /* 0x000fea0003800000 */
.L_x_6064:
[----:B------:R-:W0:Y:S02]  /*1dc0*/  F2I.S64.TRUNC R4, R4 ;  /* 0x0000000400047311 */ /* 0x000e24000020d900 */
[----:B0-----:R-:W-:Y:S01]  /*1dd0*/  PRMT R19, R4, 0x7610, R19 ;  /* 0x0000761004137816 */ /* 0x001fe20000000013 */
[----:B------:R-:W-:Y:S06]  /*1de0*/  BRA `(.L_x_6045) ;  /* 0x00000000009c7947 */ /* 0x000fec0003800000 */
.L_x_6057:
        /* <DEDUP_REMOVED lines=8> */
[----:B01----:R-:W-:Y:S01]  /*1e70*/  IMAD.MOV.U32 R4, RZ, RZ, 0x400000 ;  /* 0x00400000ff047424 */ /* 0x003fe200078e00ff */
[----:B--2---:R-:W-:-:S13]  /*1e80*/  ISETP.NE.AND P0, PT, R6, RZ, PT ;  /* 0x000000ff0600720c */ /* 0x004fda0003f05270 */
[----:B------:R-:W-:Y:S05]  /*1e90*/  @!P0 BRA `(.L_x_6071) ;  /* 0x00000000000c8947 */ /* 0x000fea0003800000 */
[----:B------:R-:W-:-:S13]  /*1ea0*/  ISETP.NE.AND P0, PT, R6, 0xff, PT ;  /* 0x000000ff0600780c */ /* 0x000fda0003f05270 */
[----:B------:R-:W-:Y:S02]  /*1eb0*/  @!P0 IMAD.MOV.U32 R4, RZ, RZ, 0x7f800001 ;  /* 0x7f800001ff048424 */ /* 0x000fe400078e00ff */
[----:B------:R-:W-:-:S07]  /*1ec0*/  @P0 IMAD.SHL.U32 R4, R6, 0x800000, RZ ;  /* 0x0080000006040824 */ /* 0x000fce00078e00ff */
.L_x_6071:
[----:B------:R-:W-:Y:S05]  /*1ed0*/  BSYNC B0 ;  /* 0x0000000000007941 */ /* 0x000fea0003800000 */
.L_x_6070:
[----:B------:R-:W0:Y:S02]  /*1ee0*/  F2I.S64.TRUNC R4, R4 ;  /* 0x0000000400047311 */ /* 0x000e24000020d900 */
[----:B0-----:R-:W-:Y:S01]  /*1ef0*/  PRMT R19, R4, 0x7610, R19 ;  /* 0x0000761004137816 */ /* 0x001fe20000000013 */
[----:B------:R-:W-:Y:S06]  /*1f00*/  BRA `(.L_x_6045) ;  /* 0x0000000000547947 */ /* 0x000fec0003800000 */
.L_x_6044:
[----:B------:R-:W-:Y:S01]  /*1f10*/  MOV R14, 0x180 ;  /* 0x00000180000e7802 */ /* 0x000fe20000000f00 */
[----:B------:R-:W-:Y:S01]  /*1f20*/  ULDC.64 UR4, c[0x4][0x170] ;  /* 0x01005c0000047ab9 */ /* 0x000fe20000000a00 */
[----:B------:R-:W-:Y:S01]  /*1f30*/  ULDC.64 UR6, c[0x4][0x178] ;  /* 0x01005e0000067ab9 */ /* 0x000fe20000000a00 */
[----:B01----:R-:W-:Y:S02]  /*1f40*/  IMAD.U32 R4, RZ, RZ, UR4 ;  /* 0x00000004ff047e24 */ /* 0x003fe4000f8e00ff */
        /* <DEDUP_REMOVED lines=12> */
.L_x_6072:
[----:B------:R-:W-:Y:S01]  /*2010*/  PRMT R19, RZ, 0x7610, R19 ;  /* 0x00007610ff137816 */ /* 0x000fe20000000013 */
[----:B------:R-:W-:Y:S06]  /*2020*/  BRA `(.L_x_6045) ;  /* 0x00000000000c7947 */ /* 0x000fec0003800000 */
.L_x_6069:
[----:B------:R2:W5:Y:S01]  /*2030*/  LDG.E.U8 R19, desc[UR36][R6.64] ;  /* 0x0000002406137981 */ /* 0x000562000c1e1100 */
[----:B------:R-:W-:Y:S05]  /*2040*/  BRA `(.L_x_6045) ;  /* 0x0000000000047947 */ /* 0x000fea0003800000 */
.L_x_6068:
[----:B------:R2:W5:Y:S02]  /*2050*/  LDG.E.U8 R19, desc[UR36][R6.64] ;  /* 0x0000002406137981 */ /* 0x000564000c1e1100 */
.L_x_6045:
[----:B------:R-:W0:Y:S02]  /*2060*/  S2R R27, SR_TID.X ;  /* 0x00000000001b7919 */ /* 0x000e240000002100 */
[----:B0-----:R-:W-:-:S07]  /*2070*/  VIADD R27, R27, 0x80 ;  /* 0x000000801b1b7836 */ /* 0x001fce0000000000 */
.L_x_6006:
[----:B------:R-:W-:Y:S05]  /*2080*/  BSYNC B6 ;  /* 0x0000000000067941 */ /* 0x000fea0003800000 */
.L_x_6005:
[----:B------:R-:W-:Y:S01]  /*2090*/  ISETP.GE.AND P0, PT, R27, R28, PT ;  /* 0x0000001c1b00720c */ /* 0x000fe20003f06270 */
[----:B------:R-:W-:Y:S01]  /*20a0*/  BSSY B6, `(.L_x_6073) ;  /* 0x00001fb000067945 */ /* 0x000fe20003800000 */
[----:B------:R-:W-:-:S11]  /*20b0*/  PRMT R22, RZ, 0x7610, R22 ;  /* 0x00007610ff167816 */ /* 0x000fd60000000016 */
[----:B------:R-:W-:Y:S05]  /*20c0*/  @P0 BRA `(.L_x_6074) ;  /* 0x0000001c00e00947 */ /* 0x000fea0003800000 */
[----:B-1----:R-:W0:Y:S01]  /*20d0*/  LDC.64 R4, c[0x0][0x230] ;  /* 0x00008c00ff047b82 */ /* 0x002e220000000a00 */
        /* <DEDUP_REMOVED lines=21> */
.L_x_6078:
[----:B------:R-:W2:Y:S02]  /*2230*/  LDG.E.U8 R4, desc[UR36][R4.64] ;  /* 0x0000002404047981 */ /* 0x000ea4000c1e1100 */
[----:B--2---:R-:W-:-:S04]  /*2240*/  I2FP.F32.U32 R0, R4 ;  /* 0x0000000400007245 */ /* 0x004fc80000201000 */
[----:B------:R-:W-:-:S04]  /*2250*/  F2FP.F16.F32.PACK_AB R0, RZ, R0 ;  /* 0x00000000ff00723e */ /* 0x000fc800000000ff */
[----:B------:R-:W-:Y:S01]  /*2260*/  PRMT R17, R0, 0x7610, R17 ;  /* 0x0000761000117816 */ /* 0x000fe20000000011 */
[----:B------:R-:W-:Y:S06]  /*2270*/  BRA `(.L_x_6080) ;  /* 0x0000000c00bc7947 */ /* 0x000fec0003800000 */
.L_x_6077:
        /* <DEDUP_REMOVED lines=11> */
.L_x_6082:
[----:B------:R-:W2:Y:S02]  /*2330*/  LDG.E R4, desc[UR36][R4.64] ;  /* 0x0000002404047981 */ /* 0x000ea4000c1e1900 */
[----:B--2---:R-:W-:-:S04]  /*2340*/  I2FP.F32.S32 R0, R4 ;  /* 0x0000000400007245 */ /* 0x004fc80000201400 */
[----:B------:R-:W-:-:S04]  /*2350*/  F2FP.F16.F32.PACK_AB R0, RZ, R0 ;  /* 0x00000000ff00723e */ /* 0x000fc800000000ff */
[----:B------:R-:W-:Y:S01]  /*2360*/  PRMT R17, R0, 0x7610, R17 ;  /* 0x0000761000117816 */ /* 0x000fe20000000011 */
[----:B------:R-:W-:Y:S06]  /*2370*/  BRA `(.L_x_6080) ;  /* 0x0000000c007c7947 */ /* 0x000fec0003800000 */
.L_x_6081:
[----:B------:R-:W2:Y:S02]  /*2380*/  LDG.E.U16 R4, desc[UR36][R4.64] ;  /* 0x0000002404047981 */ /* 0x000ea4000c1e1500 */
[----:B--2---:R-:W0:Y:S02]  /*2390*/  I2F.S16 R0, R4 ;  /* 0x0000000400007306 */ /* 0x004e240000101400 */
[----:B0-----:R-:W-:-:S04]  /*23a0*/  F2FP.F16.F32.PACK_AB R0, RZ, R0 ;  /* 0x00000000ff00723e */ /* 0x001fc800000000ff */
[----:B------:R-:W-:Y:S01]  /*23b0*/  PRMT R17, R0, 0x7610, R17 ;  /* 0x0000761000117816 */ /* 0x000fe20000000011 */
[----:B------:R-:W-:Y:S06]  /*23c0*/  BRA `(.L_x_6080) ;  /* 0x0000000c00687947 */ /* 0x000fec0003800000 */
.L_x_6076:
        /* <DEDUP_REMOVED lines=9> */
.L_x_6084:
[----:B------:R1:W5:Y:S01]  /*2460*/  LDG.E.U16 R17, desc[UR36][R4.64] ;  /* 0x0000002404117981 */ /* 0x000362000c1e1500 */
[----:B------:R-:W-:Y:S05]  /*2470*/  BRA `(.L_x_6080) ;  /* 0x0000000c003c7947 */ /* 0x000fea0003800000 */
.L_x_6083:
        /* <DEDUP_REMOVED lines=9> */
.L_x_6086:
[----:B------:R0:W5:Y:S01]  /*2510*/  LDG.E.U16 R17, desc[UR36][R4.64] ;  /* 0x0000002404117981 */ /* 0x000162000c1e1500 */
[----:B------:R-:W-:Y:S05]  /*2520*/  BRA `(.L_x_6080) ;  /* 0x0000000c00107947 */ /* 0x000fea0003800000 */
.L_x_6085:
        /* <DEDUP_REMOVED lines=9> */
.L_x_6075:
        /* <DEDUP_REMOVED lines=14> */
.L_x_6089:
        /* <DEDUP_REMOVED lines=9> */
.L_x_6088:
        /* <DEDUP_REMOVED lines=10> */
[----:B---34-:R-:W0:Y:S01]  /*27d0*/  FLO.U32 R6, R3 ;  /* 0x0000000300067300 */ /* 0x018e2200000e0000 */
        /* <DEDUP_REMOVED lines=17> */
.L_x_6091:
        /* <DEDUP_REMOVED lines=15> */
.L_x_6090:
[----:B------:R-:W2:Y:S02]  /*29e0*/  LDG.E.U16 R0, desc[UR36][R4.64] ;  /* 0x0000002404007981 */ /* 0x000ea4000c1e1500 */
[----:B--2---:R-:W-:-:S05]  /*29f0*/  IMAD.U32 R0, R0, 0x10000, RZ ;  /* 0x0001000000007824 */ /* 0x004fca00078e00ff */
[----:B------:R-:W-:-:S04]  /*2a00*/  F2FP.F16.F32.PACK_AB R0, RZ, R0 ;  /* 0x00000000ff00723e */ /* 0x000fc800000000ff */
[----:B------:R-:W-:Y:S01]  /*2a10*/  PRMT R17, R0, 0x7610, R17 ;  /* 0x0000761000117816 */ /* 0x000fe20000000011 */
[----:B------:R-:W-:Y:S06]  /*2a20*/  BRA `(.L_x_6080) ;  /* 0x0000000400d07947 */ /* 0x000fec0003800000 */
.L_x_6087:
        /* <DEDUP_REMOVED lines=13> */
.L_x_6094:
        /* <DEDUP_REMOVED lines=13> */
[----:B---34-:R-:W-:-:S06]  /*2bd0*/  IMAD.U32 R6, R4, -0x80000000, RZ ;  /* 0x8000000004067824 */ /* 0x018fcc00078e00ff */
[----:B------:R-:W-:Y:S05]  /*2be0*/  @P0 BRA `(.L_x_6098) ;  /* 0x0000000000180947 */ /* 0x000fea0003800000 */
[----:B------:R-:W0:Y:S02]  /*2bf0*/  FLO.U32 R4, R3 ;  /* 0x0000000300047300 */ /* 0x000e2400000e0000 */
[----:B0-----:R-:W-:-:S04]  /*2c00*/  IADD3 R5, -R4, 0x1f, RZ ;  /* 0x0000001f04057810 */ /* 0x001fc80007ffe1ff */
[----:B------:R-:W-:Y:S01]  /*2c10*/  IADD3 R0, R0, 0x1d, -R5 ;  /* 0x0000001d00007810 */ /* 0x000fe20007ffe805 */
[----:B------:R-:W-:-:S05]  /*2c20*/  VIADD R4, R5, 0xffffffe4 ;  /* 0xffffffe405047836 */ /* 0x000fca0000000000 */
[----:B------:R-:W-:-:S04]  /*2c30*/  SHF.L.U32 R4, R3, R4, RZ ;  /* 0x0000000403047219 */ /* 0x000fc800000006ff */
[----:B------:R-:W-:-:S07]  /*2c40*/  LOP3.LUT R3, R4, 0x7, RZ, 0xc0, !PT ;  /* 0x0000000704037812 */ /* 0x000fce00078ec0ff */
.L_x_6098:
[----:B------:R-:W-:Y:S05]  /*2c50*/  BSYNC B1 ;  /* 0x0000000000017941 */ /* 0x000fea0003800000 */
.L_x_6097:
[----:B------:R-:W-:Y:S01]  /*2c60*/  LEA R5, R0, 0x3b800000, 0x17 ;  /* 0x3b80000000057811 */ /* 0x000fe200078eb8ff */
[----:B------:R-:W-:-:S05]  /*2c70*/  IMAD.SHL.U32 R0, R3, 0x100000, RZ ;  /* 0x0010000003007824 */ /* 0x000fca00078e00ff */
[----:B------:R-:W-:-:S07]  /*2c80*/  LOP3.LUT R0, R5, R0, R6, 0xfe, !PT ;  /* 0x0000000005007212 */ /* 0x000fce00078efe06 */
.L_x_6096:
[----:B------:R-:W-:Y:S05]  /*2c90*/  BSYNC B0 ;  /* 0x0000000000007941 */ /* 0x000fea0003800000 */
.L_x_6095:
[----:B------:R-:W-:-:S04]  /*2ca0*/  F2FP.F16.F32.PACK_AB R0, RZ, R0 ;  /* 0x00000000ff00723e */ /* 0x000fc800000000ff */
[----:B------:R-:W-:Y:S01]  /*2cb0*/  PRMT R17, R0, 0x7610, R17 ;  /* 0x0000761000117816 */ /* 0x000fe20000000011 */
[----:B------:R-:W-:Y:S06]  /*2cc0*/  BRA `(.L_x_6080) ;  /* 0x0000000400287947 */ /* 0x000fec0003800000 */
.L_x_6093:
        /* <DEDUP_REMOVED lines=21> */
.L_x_6102:
[----:B------:R-:W-:Y:S05]  /*2e20*/  BSYNC B1 ;  /* 0x0000000000017941 */ /* 0x000fea0003800000 */
.L_x_6101:
[----:B------:R-:W-:Y:S01]  /*2e30*/  LEA R5, R0, 0x37800000, 0x17 ;  /* 0x3780000000057811 */ /* 0x000fe200078eb8ff */
[----:B------:R-:W-:-:S05]  /*2e40*/  IMAD.SHL.U32 R0, R3, 0x200000, RZ ;  /* 0x0020000003007824 */ /* 0x000fca00078e00ff */
[----:B------:R-:W-:-:S07]  /*2e50*/  LOP3.LUT R0, R5, R0, R6, 0xfe, !PT ;  /* 0x0000000005007212 */ /* 0x000fce00078efe06 */
.L_x_6100:
[----:B------:R-:W-:Y:S05]  /*2e60*/  BSYNC B0 ;  /* 0x0000000000007941 */ /* 0x000fea0003800000 */
.L_x_6099:
[----:B------:R-:W-:-:S04]  /*2e70*/  F2FP.F16.F32.PACK_AB R0, RZ, R0 ;  /* 0x00000000ff00723e */ /* 0x000fc800000000ff */
[----:B------:R-:W-:Y:S01]  /*2e80*/  PRMT R17, R0, 0x7610, R17 ;  /* 0x0000761000117816 */ /* 0x000fe20000000011 */
[----:B------:R-:W-:Y:S06]  /*2e90*/  BRA `(.L_x_6080) ;  /* 0x0000000000b47947 */ /* 0x000fec0003800000 */
.L_x_6092:
        /* <DEDUP_REMOVED lines=14> */
.L_x_6106:
[----:B------:R-:W-:Y:S05]  /*2f80*/  BSYNC B0 ;  /* 0x0000000000007941 */ /* 0x000fea0003800000 */
.L_x_6105:
[----:B------:R-:W-:-:S04]  /*2f90*/  F2FP.F16.F32.PACK_AB R0, RZ, R0 ;  /* 0x00000000ff00723e */ /* 0x000fc800000000ff */
[----:B------:R-:W-:Y:S01]  /*2fa0*/  PRMT R17, R0, 0x7610, R17 ;  /* 0x0000761000117816 */ /* 0x000fe20000000011 */
[----:B------:R-:W-:Y:S06]  /*2fb0*/  BRA `(.L_x_6080) ;  /* 0x00000000006c7947 */ /* 0x000fec0003800000 */
.L_x_6079:
        /* <DEDUP_REMOVED lines=8> */
[----:B--234-:R-:W-:-:S02]  /*3040*/  IMAD.U32 R6, RZ, RZ, UR4 ;  /* 0x00000004ff067e24 */ /* 0x01cfc4000f8e00ff */
[----:B------:R-:W-:Y:S02]  /*3050*/  IMAD.U32 R7, RZ, RZ, UR5 ;  /* 0x00000005ff077e24 */ /* 0x000fe4000f8e00ff */
[----:B------:R-:W-:Y:S02]  /*3060*/  IMAD.U32 R11, RZ, RZ, UR7 ;  /* 0x00000007ff0b7e24 */ /* 0x000fe4000f8e00ff */
[----:B------:R-:W-:Y:S02]  /*3070*/  IMAD.MOV.U32 R8, RZ, RZ, 0x4e ;  /* 0x0000004eff087424 */ /* 0x000fe400078e00ff */
[----:B------:R-:W-:Y:S02]  /*3080*/  IMAD.MOV.U32 R12, RZ, RZ, 0x1 ;  /* 0x00000001ff0c7424 */ /* 0x000fe400078e00ff */
[----:B------:R-:W-:-:S07]  /*3090*/  IMAD.MOV.U32 R13, RZ, RZ, RZ ;  /* 0x000000ffff0d7224 */ /* 0x000fce00078e00ff */
[----:B------:R-:W-:-:S07]  /*30a0*/  LEPC R20, `(.L_x_6107) ;  /* 0x000000001014794e */ /* 0x000fce0000000000 */
[----:B0----5:R-:W-:Y:S05]  /*30b0*/  CALL.ABS.NOINC R14 ;  /* 0x000000000e007343 */ /* 0x021fea0003c00000 */
.L_x_6107:
[----:B------:R-:W-:Y:S01]  /*30c0*/  PRMT R17, RZ, 0x7610, R17 ;  /* 0x00007610ff117816 */ /* 0x000fe20000000011 */
[----:B------:R-:W-:Y:S06]  /*30d0*/  BRA `(.L_x_6080) ;  /* 0x0000000000247947 */ /* 0x000fec0003800000 */
.L_x_6104:
[----:B------:R-:W2:Y:S02]  /*30e0*/  LDG.E.64 R4, desc[UR36][R4.64] ;  /* 0x0000002404047981 */ /* 0x000ea4000c1e1b00 */
[----:B--2---:R-:W0:Y:S02]  /*30f0*/  I2F.U64 R0, R4 ;  /* 0x0000000400007312 */ /* 0x004e240000301000 */
[----:B0-----:R-:W-:-:S04]  /*3100*/  F2FP.F16.F32.PACK_AB R0, RZ, R0 ;  /* 0x00000000ff00723e */ /* 0x001fc800000000ff */
[----:B------:R-:W-:Y:S01]  /*3110*/  PRMT R17, R0, 0x7610, R17 ;  /* 0x0000761000117816 */ /* 0x000fe20000000011 */
[----:B------:R-:W-:Y:S06]  /*3120*/  BRA `(.L_x_6080) ;  /* 0x0000000000107947 */ /* 0x000fec0003800000 */
.L_x_6103:
[----:B------:R-:W2:Y:S02]  /*3130*/  LDG.E R4, desc[UR36][R4.64] ;  /* 0x0000002404047981 */ /* 0x000ea4000c1e1900 */
[----:B--2---:R-:W-:-:S04]  /*3140*/  I2FP.F32.U32 R0, R4 ;  /* 0x0000000400007245 */ /* 0x004fc80000201000 */
[----:B------:R-:W-:-:S04]  /*3150*/  F2FP.F16.F32.PACK_AB R0, RZ, R0 ;  /* 0x00000000ff00723e */ /* 0x000fc800000000ff */
[----:B------:R-:W-:-:S07]  /*3160*/  PRMT R17, R0, 0x7610, R17 ;  /* 0x0000761000117816 */ /* 0x000fce0000000011 */
.L_x_6080:
[----:B--234-:R-:W2:Y:S01]  /*3170*/  LDC.64 R6, c[0x0][0x238] ;  /* 0x00008e00ff067b82 */ /* 0x01cea20000000a00 */
        /* <DEDUP_REMOVED lines=17> */
.L_x_6111:
[----:B------:R2:W5:Y:S01]  /*3290*/  LDG.E.U8 R22, desc[UR36][R6.64] ;  /* 0x0000002406167981 */ /* 0x000562000c1e1100 */
[----:B------:R-:W-:Y:S05]  /*32a0*/  BRA `(.L_x_6113) ;  /* 0x0000000c00647947 */ /* 0x000fea0003800000 */
.L_x_6110:
        /* <DEDUP_REMOVED lines=8> */
.L_x_6115:
[----:B------:R2:W5:Y:S01]  /*3330*/  LDG.E.U8 R22, desc[UR36][R6.64] ;  /* 0x0000002406167981 */ /* 0x000562000c1e1100 */
[----:B------:R-:W-:Y:S05]  /*3340*/  BRA `(.L_x_6113) ;  /* 0x0000000c003c7947 */ /* 0x000fea0003800000 */
.L_x_6114:
[----:B------:R2:W5:Y:S01]  /*3350*/  LDG.E.U16 R22, desc[UR36][R6.64] ;  /* 0x0000002406167981 */ /* 0x000562000c1e1500 */
[----:B------:R-:W-:Y:S05]  /*3360*/  BRA `(.L_x_6113) ;  /* 0x0000000c00347947 */ /* 0x000fea0003800000 */
.L_x_6109:
        /* <DEDUP_REMOVED lines=10> */
.L_x_6117:
[----:B01----:R-:W2:Y:S02]  /*3410*/  LDG.E.U16 R4, desc[UR36][R6.64] ;  /* 0x0000002406047981 */ /* 0x003ea4000c1e1500 */
[----:B--2---:R-:W-:-:S06]  /*3420*/  HADD2.F32 R4, -RZ, R4.H0_H0 ;  /* 0x20000004ff047230 */ /* 0x004fcc0000004100 */
[----:B------:R-:W0:Y:S02]  /*3430*/  F2I.S64.TRUNC R4, R4 ;  /* 0x0000000400047311 */ /* 0x000e24000020d900 */
[----:B0-----:R-:W-:Y:S01]  /*3440*/  PRMT R22, R4, 0x7610, R22 ;  /* 0x0000761004167816 */ /* 0x001fe20000000016 */
[----:B------:R-:W-:Y:S06]  /*3450*/  BRA `(.L_x_6113) ;  /* 0x0000000800f87947 */ /* 0x000fec0003800000 */
.L_x_6116:
        /* <DEDUP_REMOVED lines=10> */
.L_x_6119:
[----:B------:R-:W0:Y:S02]  /*3500*/  LDG.E.U16 R6, desc[UR36][R6.64] ;  /* 0x0000002406067981 */ /* 0x000e24000c1e1500 */
[----:B01----:R-:W-:-:S06]  /*3510*/  HADD2.F32 R4, -RZ, R6.H0_H0 ;  /* 0x20000006ff047230 */ /* 0x003fcc0000004100 */
[----:B------:R-:W0:Y:S02]  /*3520*/  F2I.S64.TRUNC R4, R4 ;  /* 0x0000000400047311 */ /* 0x000e24000020d900 */
[----:B0-----:R-:W-:Y:S01]  /*3530*/  PRMT R22, R4, 0x7610, R22 ;  /* 0x0000761004167816 */ /* 0x001fe20000000016 */
[----:B------:R-:W-:Y:S06]  /*3540*/  BRA `(.L_x_6113) ;  /* 0x0000000800bc7947 */ /* 0x000fec0003800000 */
.L_x_6118:
[----:B01----:R-:W2:Y:S02]  /*3550*/  LDG.E.64 R4, desc[UR36][R6.64] ;  /* 0x0000002406047981 */ /* 0x003ea4000c1e1b00 */
[----:B--2---:R-:W0:Y:S02]  /*3560*/  F2I.S64.F64.TRUNC R4, R4 ;  /* 0x0000000400047311 */ /* 0x004e24000030d900 */
[----:B0-----:R-:W-:Y:S01]  /*3570*/  PRMT R22, R4, 0x7610, R22 ;  /* 0x0000761004167816 */ /* 0x001fe20000000016 */
[----:B------:R-:W-:Y:S06]  /*3580*/  BRA `(.L_x_6113) ;  /* 0x0000000800ac7947 */ /* 0x000fec0003800000 */
.L_x_6108:
        /* <DEDUP_REMOVED lines=12> */
.L_x_6122:
[----:B------:R-:W0:Y:S02]  /*3650*/  LDG.E.64 R6, desc[UR36][R6.64] ;  /* 0x0000002406067981 */ /* 0x000e24000c1e1b00 */
[----:B01----:R-:W0:Y:S02]  /*3660*/  F2I.S64.F64.TRUNC R4, R6 ;  /* 0x0000000600047311 */ /* 0x003e24000030d900 */
[----:B0-----:R-:W-:Y:S01]  /*3670*/  PRMT R22, R4, 0x7610, R22 ;  /* 0x0000761004167816 */ /* 0x001fe20000000016 */
[----:B------:R-:W-:Y:S06]  /*3680*/  BRA `(.L_x_6113) ;  /* 0x00000008006c7947 */ /* 0x000fec0003800000 */
.L_x_6121:
        /* <DEDUP_REMOVED lines=28> */
.L_x_6124:
        /* <DEDUP_REMOVED lines=15> */
.L_x_6123:
[----:B01----:R-:W2:Y:S02]  /*3940*/  LDG.E.U16 R4, desc[UR36][R6.64] ;  /* 0x0000002406047981 */ /* 0x003ea4000c1e1500 */
[----:B--2---:R-:W-:-:S06]  /*3950*/  IMAD.U32 R4, R4, 0x10000, RZ ;  /* 0x0001000004047824 */ /* 0x004fcc00078e00ff */
[----:B------:R-:W0:Y:S02]  /*3960*/  F2I.S64.TRUNC R4, R4 ;  /* 0x0000000400047311 */ /* 0x000e24000020d900 */
[----:B0-----:R-:W-:Y:S01]  /*3970*/  PRMT R22, R4, 0x7610, R22 ;  /* 0x0000761004167816 */ /* 0x001fe20000000016 */
[----:B------:R-:W-:Y:S06]  /*3980*/  BRA `(.L_x_6113) ;  /* 0x0000000400ac7947 */ /* 0x000fec0003800000 */
.L_x_6120:
        /* <DEDUP_REMOVED lines=10> */
.L_x_6127:
        /* <DEDUP_REMOVED lines=21> */
.L_x_6131:
[----:B------:R-:W-:Y:S05]  /*3b80*/  BSYNC B1 ;  /* 0x0000000000017941 */ /* 0x000fea0003800000 */
.L_x_6130:
[----:B------:R-:W-:Y:S01]  /*3b90*/  IMAD.SHL.U32 R3, R3, 0x100000, RZ ;  /* 0x0010000003037824 */ /* 0x000fe200078e00ff */
[----:B------:R-:W-:-:S04]  /*3ba0*/  LEA R5, R0, 0x3b800000, 0x17 ;  /* 0x3b80000000057811 */ /* 0x000fc800078eb8ff */
[----:B------:R-:W-:-:S07]  /*3bb0*/  LOP3.LUT R4, R5, R3, R6, 0xfe, !PT ;  /* 0x0000000305047212 */ /* 0x000fce00078efe06 */
.L_x_6129:
[----:B------:R-:W-:Y:S05]  /*3bc0*/  BSYNC B0 ;  /* 0x0000000000007941 */ /* 0x000fea0003800000 */
.L_x_6128:
[----:B------:R-:W0:Y:S02]  /*3bd0*/  F2I.S64.TRUNC R4, R4 ;  /* 0x0000000400047311 */ /* 0x000e24000020d900 */
[----:B0-----:R-:W-:Y:S01]  /*3be0*/  PRMT R22, R4, 0x7610, R22 ;  /* 0x0000761004167816 */ /* 0x001fe20000000016 */
[----:B------:R-:W-:Y:S06]  /*3bf0*/  BRA `(.L_x_6113) ;  /* 0x0000000400107947 */ /* 0x000fec0003800000 */
.L_x_6126:
        /* <DEDUP_REMOVED lines=21> */
.L_x_6135:
[----:B------:R-:W-:Y:S05]  /*3d50*/  BSYNC B1 ;  /* 0x0000000000017941 */ /* 0x000fea0003800000 */
.L_x_6134:
[----:B------:R-:W-:Y:S01]  /*3d60*/  IMAD.SHL.U32 R3, R3, 0x200000, RZ ;  /* 0x0020000003037824 */ /* 0x000fe200078e00ff */
[----:B------:R-:W-:-:S04]  /*3d70*/  LEA R5, R0, 0x37800000, 0x17 ;  /* 0x3780000000057811 */ /* 0x000fc800078eb8ff */
[----:B------:R-:W-:-:S07]  /*3d80*/  LOP3.LUT R4, R5, R3, R6, 0xfe, !PT ;  /* 0x0000000305047212 */ /* 0x000fce00078efe06 */
.L_x_6133:
[----:B------:R-:W-:Y:S05]  /*3d90*/  BSYNC B0 ;  /* 0x0000000000007941 */ /* 0x000fea0003800000 */
.L_x_6132:
[----:B------:R-:W0:Y:S02]  /*3da0*/  F2I.S64.TRUNC R4, R4 ;  /* 0x0000000400047311 */ /* 0x000e24000020d900 */
[----:B0-----:R-:W-:Y:S01]  /*3db0*/  PRMT R22, R4, 0x7610, R22 ;  /* 0x0000761004167816 */ /* 0x001fe20000000016 */
[----:B------:R-:W-:Y:S06]  /*3dc0*/  BRA `(.L_x_6113) ;  /* 0x00000000009c7947 */ /* 0x000fec0003800000 */
.L_x_6125:
        /* <DEDUP_REMOVED lines=14> */
.L_x_6139:
[----:B------:R-:W-:Y:S05]  /*3eb0*/  BSYNC B0 ;  /* 0x0000000000007941 */ /* 0x000fea0003800000 */
.L_x_6138:
[----:B------:R-:W0:Y:S02]  /*3ec0*/  F2I.S64.TRUNC R4, R4 ;  /* 0x0000000400047311 */ /* 0x000e24000020d900 */
[----:B0-----:R-:W-:Y:S01]  /*3ed0*/  PRMT R22, R4, 0x7610, R22 ;  /* 0x0000761004167816 */ /* 0x001fe20000000016 */
[----:B------:R-:W-:Y:S06]  /*3ee0*/  BRA `(.L_x_6113) ;  /* 0x0000000000547947 */ /* 0x000fec0003800000 */
.L_x_6112:
        /* <DEDUP_REMOVED lines=16> */
.L_x_6140:
[----:B------:R-:W-:Y:S01]  /*3ff0*/  PRMT R22, RZ, 0x7610, R22 ;  /* 0x00007610ff167816 */ /* 0x000fe20000000016 */
[----:B------:R-:W-:Y:S06]  /*4000*/  BRA `(.L_x_6113) ;  /* 0x00000000000c7947 */ /* 0x000fec0003800000 */
.L_x_6137:
[----:B------:R3:W5:Y:S01]  /*4010*/  LDG.E.U8 R22, desc[UR36][R6.64] ;  /* 0x0000002406167981 */ /* 0x000762000c1e1100 */
[----:B------:R-:W-:Y:S05]  /*4020*/  BRA `(.L_x_6113) ;  /* 0x0000000000047947 */ /* 0x000fea0003800000 */
.L_x_6136:
[----:B------:R4:W5:Y:S02]  /*4030*/  LDG.E.U8 R22, desc[UR36][R6.64] ;  /* 0x0000002406167981 */ /* 0x000964000c1e1100 */
.L_x_6113:
[----:B------:R-:W-:-:S07]  /*4040*/  VIADD R27, R27, 0x80 ;  /* 0x000000801b1b7836 */ /* 0x000fce0000000000 */
.L_x_6074:
[----:B------:R-:W-:Y:S05]  /*4050*/  BSYNC B6 ;  /* 0x0000000000067941 */ /* 0x000fea0003800000 */
.L_x_6073:
[----:B------:R-:W-:Y:S01]  /*4060*/  ISETP.GE.AND P0, PT, R27, R28, PT ;  /* 0x0000001c1b00720c */ /* 0x000fe20003f06270 */
[----:B------:R-:W-:Y:S01]  /*4070*/  BSSY B6, `(.L_x_6141) ;  /* 0x00001fe000067945 */ /* 0x000fe20003800000 */
[----:B------:R-:W-:Y:S02]  /*4080*/  PRMT R23, RZ, 0x7610, R23 ;  /* 0x00007610ff177816 */ /* 0x000fe40000000017 */
[----:B------:R-:W-:Y:S02]  /*4090*/  PRMT R24, RZ, 0x7610, R24 ;  /* 0x00007610ff187816 */ /* 0x000fe40000000018 */
[----:B------:R-:W-:-:S07]  /*40a0*/  PRMT R25, RZ, 0x7610, R25 ;  /* 0x00007610ff197816 */ /* 0x000fce0000000019 */
[----:B------:R-:W-:Y:S05]  /*40b0*/  @P0 BRA `(.L_x_6142) ;  /* 0x0000001c00e40947 */ /* 0x000fea0003800000 */
[----:B01----:R-:W0:Y:S01]  /*40c0*/  LDC.64 R4, c[0x0][0x230] ;  /* 0x00008c00ff047b82 */ /* 0x003e220000000a00 */
        /* <DEDUP_REMOVED lines=21> */
.L_x_6146:
[----:B------:R-:W2:Y:S02]  /*4220*/  LDG.E.U8 R4, desc[UR36][R4.64] ;  /* 0x0000002404047981 */ /* 0x000ea4000c1e1100 */
[----:B--2---:R-:W-:-:S04]  /*4230*/  I2FP.F32.U32 R0, R4 ;  /* 0x0000000400007245 */ /* 0x004fc80000201000 */
[----:B------:R-:W-:-:S04]  /*4240*/  F2FP.F16.F32.PACK_AB R0, RZ, R0 ;  /* 0x00000000ff00723e */ /* 0x000fc800000000ff */
[----:B------:R-:W-:Y:S01]  /*4250*/  PRMT R24, R0, 0x7610, R24 ;  /* 0x0000761000187816 */ /* 0x000fe20000000018 */
[----:B------:R-:W-:Y:S06]  /*4260*/  BRA `(.L_x_6148) ;  /* 0x0000000c00bc7947 */ /* 0x000fec0003800000 */
.L_x_6145:
        /* <DEDUP_REMOVED lines=11> */
.L_x_6150:
[----:B------:R-:W2:Y:S02]  /*4320*/  LDG.E R4, desc[UR36][R4.64] ;  /* 0x0000002404047981 */ /* 0x000ea4000c1e1900 */
[----:B--2---:R-:W-:-:S04]  /*4330*/  I2FP.F32.S32 R0, R4 ;  /* 0x0000000400007245 */ /* 0x004fc80000201400 */
[----:B------:R-:W-:-:S04]  /*4340*/  F2FP.F16.F32.PACK_AB R0, RZ, R0 ;  /* 0x00000000ff00723e */ /* 0x000fc800000000ff */
[----:B------:R-:W-:Y:S01]  /*4350*/  PRMT R24, R0, 0x7610, R24 ;  /* 0x0000761000187816 */ /* 0x000fe20000000018 */
[----:B------:R-:W-:Y:S06]  /*4360*/  BRA `(.L_x_6148) ;  /* 0x0000000c007c7947 */ /* 0x000fec0003800000 */
.L_x_6149:
[----:B------:R-:W2:Y:S02]  /*4370*/  LDG.E.U16 R4, desc[UR36][R4.64] ;  /* 0x0000002404047981 */ /* 0x000ea4000c1e1500 */
[----:B--2---:R-:W0:Y:S02]  /*4380*/  I2F.S16 R0, R4 ;  /* 0x0000000400007306 */ /* 0x004e240000101400 */
[----:B0-----:R-:W-:-:S04]  /*4390*/  F2FP.F16.F32.PACK_AB R0, RZ, R0 ;  /* 0x00000000ff00723e */ /* 0x001fc800000000ff */
[----:B------:R-:W-:Y:S01]  /*43a0*/  PRMT R24, R0, 0x7610, R24 ;  /* 0x0000761000187816 */ /* 0x000fe20000000018 */
[----:B------:R-:W-:Y:S06]  /*43b0*/  BRA `(.L_x_6148) ;  /* 0x0000000c00687947 */ /* 0x000fec0003800000 */
.L_x_6144:
        /* <DEDUP_REMOVED lines=9> */
.L_x_6152:
[----:B------:R1:W5:Y:S01]  /*4450*/  LDG.E.U16 R24, desc[UR36][R4.64] ;  /* 0x0000002404187981 */ /* 0x000362000c1e1500 */
[----:B------:R-:W-:Y:S05]  /*4460*/  BRA `(.L_x_6148) ;  /* 0x0000000c003c7947 */ /* 0x000fea0003800000 */
.L_x_6151:
        /* <DEDUP_REMOVED lines=9> */
.L_x_6154:
[----:B------:R0:W5:Y:S01]  /*4500*/  LDG.E.U16 R24, desc[UR36][R4.64] ;  /* 0x0000002404187981 */ /* 0x000162000c1e1500 */
[----:B------:R-:W-:Y:S05]  /*4510*/  BRA `(.L_x_6148) ;  /* 0x0000000c00107947 */ /* 0x000fea0003800000 */
.L_x_6153:
        /* <DEDUP_REMOVED lines=9> */
.L_x_6143:
        /* <DEDUP_REMOVED lines=14> */
.L_x_6157:
        /* <DEDUP_REMOVED lines=9> */
.L_x_6156:
        /* <DEDUP_REMOVED lines=28> */
.L_x_6159:
        /* <DEDUP_REMOVED lines=15> */
.L_x_6158:
[----:B------:R-:W2:Y:S02]  /*49d0*/  LDG.E.U16 R0, desc[UR36][R4.64] ;  /* 0x0000002404007981 */ /* 0x000ea4000c1e1500 */
[----:B--2---:R-:W-:-:S05]  /*49e0*/  IMAD.U32 R0, R0, 0x10000, RZ ;  /* 0x0001000000007824 */ /* 0x004fca00078e00ff */
[----:B------:R-:W-:-:S04]  /*49f0*/  F2FP.F16.F32.PACK_AB R0, RZ, R0 ;  /* 0x00000000ff00723e */ /* 0x000fc800000000ff */
[----:B------:R-:W-:Y:S01]  /*4a00*/  PRMT R24, R0, 0x7610, R24 ;  /* 0x0000761000187816 */ /* 0x000fe20000000018 */
[----:B------:R-:W-:Y:S06]  /*4a10*/  BRA `(.L_x_6148) ;  /* 0x0000000400d07947 */ /* 0x000fec0003800000 */
.L_x_6155:
        /* <DEDUP_REMOVED lines=13> */
.L_x_6162:
        /* <DEDUP_REMOVED lines=21> */
.L_x_6166:
[----:B------:R-:W-:Y:S05]  /*4c40*/  BSYNC B1 ;  /* 0x0000000000017941 */ /* 0x000fea0003800000 */
.L_x_6165:
[----:B------:R-:W-:Y:S01]  /*4c50*/  LEA R5, R0, 0x3b800000, 0x17 ;  /* 0x3b80000000057811 */ /* 0x000fe200078eb8ff */
[----:B------:R-:W-:-:S05]  /*4c60*/  IMAD.SHL.U32 R0, R3, 0x100000, RZ ;  /* 0x0010000003007824 */ /* 0x000fca00078e00ff */
[----:B------:R-:W-:-:S07]  /*4c70*/  LOP3.LUT R0, R5, R0, R6, 0xfe, !PT ;  /* 0x0000000005007212 */ /* 0x000fce00078efe06 */
.L_x_6164:
[----:B------:R-:W-:Y:S05]  /*4c80*/  BSYNC B0 ;  /* 0x0000000000007941 */ /* 0x000fea0003800000 */
.L_x_6163:
[----:B------:R-:W-:-:S04]  /*4c90*/  F2FP.F16.F32.PACK_AB R0, RZ, R0 ;  /* 0x00000000ff00723e */ /* 0x000fc800000000ff */
[----:B------:R-:W-:Y:S01]  /*4ca0*/  PRMT R24, R0, 0x7610, R24 ;  /* 0x0000761000187816 */ /* 0x000fe20000000018 */
[----:B------:R-:W-:Y:S06]  /*4cb0*/  BRA `(.L_x_6148) ;  /* 0x0000000400287947 */ /* 0x000fec0003800000 */
.L_x_6161:
        /* <DEDUP_REMOVED lines=21> */
.L_x_6170:
[----:B------:R-:W-:Y:S05]  /*4e10*/  BSYNC B1 ;  /* 0x0000000000017941 */ /* 0x000fea0003800000 */
.L_x_6169:
[----:B------:R-:W-:Y:S01]  /*4e20*/  LEA R5, R0, 0x37800000, 0x17 ;  /* 0x3780000000057811 */ /* 0x000fe200078eb8ff */
[----:B------:R-:W-:-:S05]  /*4e30*/  IMAD.SHL.U32 R0, R3, 0x200000, RZ ;  /* 0x0020000003007824 */ /* 0x000fca00078e00ff */
[----:B------:R-:W-:-:S07]  /*4e40*/  LOP3.LUT R0, R5, R0, R6, 0xfe, !PT ;  /* 0x0000000005007212 */ /* 0x000fce00078efe06 */
.L_x_6168:
[----:B------:R-:W-:Y:S05]  /*4e50*/  BSYNC B0 ;  /* 0x0000000000007941 */ /* 0x000fea0003800000 */
.L_x_6167:
[----:B------:R-:W-:-:S04]  /*4e60*/  F2FP.F16.F32.PACK_AB R0, RZ, R0 ;  /* 0x00000000ff00723e */ /* 0x000fc800000000ff */
[----:B------:R-:W-:Y:S01]  /*4e70*/  PRMT R24, R0, 0x7610, R24 ;  /* 0x0000761000187816 */ /* 0x000fe20000000018 */
[----:B------:R-:W-:Y:S06]  /*4e80*/  BRA `(.L_x_6148) ;  /* 0x0000000000b47947 */ /* 0x000fec0003800000 */
.L_x_6160:
        /* <DEDUP_REMOVED lines=14> */
.L_x_6174:
[----:B------:R-:W-:Y:S05]  /*4f70*/  BSYNC B0 ;  /* 0x0000000000007941 */ /* 0x000fea0003800000 */
.L_x_6173:
[----:B------:R-:W-:-:S04]  /*4f80*/  F2FP.F16.F32.PACK_AB R0, RZ, R0 ;  /* 0x00000000ff00723e */ /* 0x000fc800000000ff */
[----:B------:R-:W-:Y:S01]  /*4f90*/  PRMT R24, R0, 0x7610, R24 ;  /* 0x0000761000187816 */ /* 0x000fe20000000018 */
[----:B------:R-:W-:Y:S06]  /*4fa0*/  BRA `(.L_x_6148) ;  /* 0x00000000006c7947 */ /* 0x000fec0003800000 */
.L_x_6147:
        /* <DEDUP_REMOVED lines=16> */
.L_x_6175:
[----:B------:R-:W-:Y:S01]  /*50b0*/  PRMT R24, RZ, 0x7610, R24 ;  /* 0x00007610ff187816 */ /* 0x000fe20000000018 */
[----:B------:R-:W-:Y:S06]  /*50c0*/  BRA `(.L_x_6148) ;  /* 0x0000000000247947 */ /* 0x000fec0003800000 */
.L_x_6172:
[----:B------:R-:W2:Y:S02]  /*50d0*/  LDG.E.64 R4, desc[UR36][R4.64] ;  /* 0x0000002404047981 */ /* 0x000ea4000c1e1b00 */
[----:B--2---:R-:W0:Y:S02]  /*50e0*/  I2F.U64 R0, R4 ;  /* 0x0000000400007312 */ /* 0x004e240000301000 */
[----:B0-----:R-:W-:-:S04]  /*50f0*/  F2FP.F16.F32.PACK_AB R0, RZ, R0 ;  /* 0x00000000ff00723e */ /* 0x001fc800000000ff */
[----:B------:R-:W-:Y:S01]  /*5100*/  PRMT R24, R0, 0x7610, R24 ;  /* 0x0000761000187816 */ /* 0x000fe20000000018 */
[----:B------:R-:W-:Y:S06]  /*5110*/  BRA `(.L_x_6148) ;  /* 0x0000000000107947 */ /* 0x000fec0003800000 */
.L_x_6171:
[----:B------:R-:W2:Y:S02]  /*5120*/  LDG.E R4, desc[UR36][R4.64] ;  /* 0x0000002404047981 */ /* 0x000ea4000c1e1900 */
[----:B--2---:R-:W-:-:S04]  /*5130*/  I2FP.F32.U32 R0, R4 ;  /* 0x0000000400007245 */ /* 0x004fc80000201000 */
[----:B------:R-:W-:-:S04]  /*5140*/  F2FP.F16.F32.PACK_AB R0, RZ, R0 ;  /* 0x00000000ff00723e */ /* 0x000fc800000000ff */
[----:B------:R-:W-:-:S07]  /*5150*/  PRMT R24, R0, 0x7610, R24 ;  /* 0x0000761000187816 */ /* 0x000fce0000000018 */
.L_x_6148:
[----:B------:R-:W0:Y:S01]  /*5160*/  LDC.U8 R3, c[0x0][0x245] ;  /* 0x00009140ff037b82 */ /* 0x000e220000000000 */
[----:B------:R-:W-:Y:S02]  /*5170*/  ULDC UR4, c[0x0][0x24c] ;  /* 0x0000930000047ab9 */ /* 0x000fe40000000800 */
[----:B--234-:R-:W-:-:S05]  /*5180*/  IMAD R7, R25, UR4, RZ ;  /* 0x0000000419077c24 */ /* 0x01cfca000f8e02ff */
[----:B01----:R-:W0:Y:S01]  /*5190*/  LDC.64 R4, c[0x0][0x238] ;  /* 0x00008e00ff047b82 */ /* 0x003e220000000a00 */
        /* <DEDUP_REMOVED lines=15> */
.L_x_6179:
[----:B------:R0:W5:Y:S01]  /*5290*/  LDG.E.U8 R25, desc[UR36][R6.64] ;  /* 0x0000002406197981 */ /* 0x000162000c1e1100 */
[----:B------:R-:W-:Y:S05]  /*52a0*/  BRA `(.L_x_6181) ;  /* 0x0000000c00647947 */ /* 0x000fea0003800000 */
.L_x_6178:
        /* <DEDUP_REMOVED lines=8> */
.L_x_6183:
[----:B------:R4:W5:Y:S01]  /*5330*/  LDG.E.U8 R25, desc[UR36][R6.64] ;  /* 0x0000002406197981 */ /* 0x000962000c1e1100 */
[----:B------:R-:W-:Y:S05]  /*5340*/  BRA `(.L_x_6181) ;  /* 0x0000000c003c7947 */ /* 0x000fea0003800000 */
.L_x_6182:
[----:B------:R3:W5:Y:S01]  /*5350*/  LDG.E.U16 R25, desc[UR36][R6.64] ;  /* 0x0000002406197981 */ /* 0x000762000c1e1500 */
[----:B------:R-:W-:Y:S05]  /*5360*/  BRA `(.L_x_6181) ;  /* 0x0000000c00347947 */ /* 0x000fea0003800000 */
.L_x_6177:
        /* <DEDUP_REMOVED lines=10> */
.L_x_6185:
[----:B------:R-:W2:Y:S02]  /*5410*/  LDG.E.U16 R4, desc[UR36][R6.64] ;  /* 0x0000002406047981 */ /* 0x000ea4000c1e1500 */
[----:B--2---:R-:W-:-:S06]  /*5420*/  HADD2.F32 R4, -RZ, R4.H0_H0 ;  /* 0x20000004ff047230 */ /* 0x004fcc0000004100 */
[----:B------:R-:W0:Y:S02]  /*5430*/  F2I.S64.TRUNC R4, R4 ;  /* 0x0000000400047311 */ /* 0x000e24000020d900 */
[----:B0-----:R-:W-:Y:S01]  /*5440*/  PRMT R25, R4, 0x7610, R25 ;  /* 0x0000761004197816 */ /* 0x001fe20000000019 */
[----:B------:R-:W-:Y:S06]  /*5450*/  BRA `(.L_x_6181) ;  /* 0x0000000800f87947 */ /* 0x000fec0003800000 */
.L_x_6184:
        /* <DEDUP_REMOVED lines=10> */
.L_x_6187:
[----:B------:R-:W2:Y:S02]  /*5500*/  LDG.E.U16 R6, desc[UR36][R6.64] ;  /* 0x0000002406067981 */ /* 0x000ea4000c1e1500 */
[----:B--2---:R-:W-:-:S06]  /*5510*/  HADD2.F32 R4, -RZ, R6.H0_H0 ;  /* 0x20000006ff047230 */ /* 0x004fcc0000004100 */
[----:B------:R-:W0:Y:S02]  /*5520*/  F2I.S64.TRUNC R4, R4 ;  /* 0x0000000400047311 */ /* 0x000e24000020d900 */
[----:B0-----:R-:W-:Y:S01]  /*5530*/  PRMT R25, R4, 0x7610, R25 ;  /* 0x0000761004197816 */ /* 0x001fe20000000019 */
[----:B------:R-:W-:Y:S06]  /*5540*/  BRA `(.L_x_6181) ;  /* 0x0000000800bc7947 */ /* 0x000fec0003800000 */
.L_x_6186:
[----:B------:R-:W2:Y:S02]  /*5550*/  LDG.E.64 R4, desc[UR36][R6.64] ;  /* 0x0000002406047981 */ /* 0x000ea4000c1e1b00 */
[----:B--2---:R-:W0:Y:S02]  /*5560*/  F2I.S64.F64.TRUNC R4, R4 ;  /* 0x0000000400047311 */ /* 0x004e24000030d900 */
[----:B0-----:R-:W-:Y:S01]  /*5570*/  PRMT R25, R4, 0x7610, R25 ;  /* 0x0000761004197816 */ /* 0x001fe20000000019 */
[----:B------:R-:W-:Y:S06]  /*5580*/  BRA `(.L_x_6181) ;  /* 0x0000000800ac7947 */ /* 0x000fec0003800000 */
.L_x_6176:
        /* <DEDUP_REMOVED lines=12> */
.L_x_6190:
[----:B------:R-:W2:Y:S02]  /*5650*/  LDG.E.64 R6, desc[UR36][R6.64] ;  /* 0x0000002406067981 */ /* 0x000ea4000c1e1b00 */
[----:B--2---:R-:W0:Y:S02]  /*5660*/  F2I.S64.F64.TRUNC R4, R6 ;  /* 0x0000000600047311 */ /* 0x004e24000030d900 */
[----:B0-----:R-:W-:Y:S01]  /*5670*/  PRMT R25, R4, 0x7610, R25 ;  /* 0x0000761004197816 */ /* 0x001fe20000000019 */
[----:B------:R-:W-:Y:S06]  /*5680*/  BRA `(.L_x_6181) ;  /* 0x00000008006c7947 */ /* 0x000fec0003800000 */
.L_x_6189:
        /* <DEDUP_REMOVED lines=28> */
.L_x_6192:
        /* <DEDUP_REMOVED lines=15> */
.L_x_6191:
[----:B------:R-:W2:Y:S02]  /*5940*/  LDG.E.U16 R4, desc[UR36][R6.64] ;  /* 0x0000002406047981 */ /* 0x000ea4000c1e1500 */
[----:B--2---:R-:W-:-:S06]  /*5950*/  IMAD.U32 R4, R4, 0x10000, RZ ;  /* 0x0001000004047824 */ /* 0x004fcc00078e00ff */
[----:B------:R-:W0:Y:S02]  /*5960*/  F2I.S64.TRUNC R4, R4 ;  /* 0x0000000400047311 */ /* 0x000e24000020d900 */
[----:B0-----:R-:W-:Y:S01]  /*5970*/  PRMT R25, R4, 0x7610, R25 ;  /* 0x0000761004197816 */ /* 0x001fe20000000019 */
[----:B------:R-:W-:Y:S06]  /*5980*/  BRA `(.L_x_6181) ;  /* 0x0000000400ac7947 */ /* 0x000fec0003800000 */
.L_x_6188:
        /* <DEDUP_REMOVED lines=10> */
.L_x_6195:
        /* <DEDUP_REMOVED lines=21> */
.L_x_6199:
[----:B------:R-:W-:Y:S05]  /*5b80*/  BSYNC B1 ;  /* 0x0000000000017941 */ /* 0x000fea0003800000 */
.L_x_6198:
[----:B------:R-:W-:Y:S01]  /*5b90*/  IMAD.SHL.U32 R3, R3, 0x100000, RZ ;  /* 0x0010000003037824 */ /* 0x000fe200078e00ff */
[----:B------:R-:W-:-:S04]  /*5ba0*/  LEA R5, R0, 0x3b800000, 0x17 ;  /* 0x3b80000000057811 */ /* 0x000fc800078eb8ff */
[----:B------:R-:W-:-:S07]  /*5bb0*/  LOP3.LUT R4, R5, R3, R6, 0xfe, !PT ;  /* 0x0000000305047212 */ /* 0x000fce00078efe06 */
.L_x_6197:
[----:B------:R-:W-:Y:S05]  /*5bc0*/  BSYNC B0 ;  /* 0x0000000000007941 */ /* 0x000fea0003800000 */
.L_x_6196:
[----:B------:R-:W0:Y:S02]  /*5bd0*/  F2I.S64.TRUNC R4, R4 ;  /* 0x0000000400047311 */ /* 0x000e24000020d900 */
[----:B0-----:R-:W-:Y:S01]  /*5be0*/  PRMT R25, R4, 0x7610, R25 ;  /* 0x0000761004197816 */ /* 0x001fe20000000019 */
[----:B------:R-:W-:Y:S06]  /*5bf0*/  BRA `(.L_x_6181) ;  /* 0x0000000400107947 */ /* 0x000fec0003800000 */
.L_x_6194:
        /* <DEDUP_REMOVED lines=21> */
.L_x_6203:
[----:B------:R-:W-:Y:S05]  /*5d50*/  BSYNC B1 ;  /* 0x0000000000017941 */ /* 0x000fea0003800000 */
.L_x_6202:
[----:B------:R-:W-:Y:S01]  /*5d60*/  IMAD.SHL.U32 R3, R3, 0x200000, RZ ;  /* 0x0020000003037824 */ /* 0x000fe200078e00ff */
[----:B------:R-:W-:-:S04]  /*5d70*/  LEA R5, R0, 0x37800000, 0x17 ;  /* 0x3780000000057811 */ /* 0x000fc800078eb8ff */
[----:B------:R-:W-:-:S07]  /*5d80*/  LOP3.LUT R4, R5, R3, R6, 0xfe, !PT ;  /* 0x0000000305047212 */ /* 0x000fce00078efe06 */
.L_x_6201:
[----:B------:R-:W-:Y:S05]  /*5d90*/  BSYNC B0 ;  /* 0x0000000000007941 */ /* 0x000fea0003800000 */
.L_x_6200:
[----:B------:R-:W0:Y:S02]  /*5da0*/  F2I.S64.TRUNC R4, R4 ;  /* 0x0000000400047311 */ /* 0x000e24000020d900 */
[----:B0-----:R-:W-:Y:S01]  /*5db0*/  PRMT R25, R4, 0x7610, R25 ;  /* 0x0000761004197816 */ /* 0x001fe20000000019 */
[----:B------:R-:W-:Y:S06]  /*5dc0*/  BRA `(.L_x_6181) ;  /* 0x00000000009c7947 */ /* 0x000fec0003800000 */
.L_x_6193:
        /* <DEDUP_REMOVED lines=14> */
.L_x_6207:
[----:B------:R-:W-:Y:S05]  /*5eb0*/  BSYNC B0 ;  /* 0x0000000000007941 */ /* 0x000fea0003800000 */
.L_x_6206:
[----:B------:R-:W0:Y:S02]  /*5ec0*/  F2I.S64.TRUNC R4, R4 ;  /* 0x0000000400047311 */ /* 0x000e24000020d900 */
[----:B0-----:R-:W-:Y:S01]  /*5ed0*/  PRMT R25, R4, 0x7610, R25 ;  /* 0x0000761004197816 */ /* 0x001fe20000000019 */
[----:B------:R-:W-:Y:S06]  /*5ee0*/  BRA `(.L_x_6181) ;  /* 0x0000000000547947 */ /* 0x000fec0003800000 */
.L_x_6180:
        /* <DEDUP_REMOVED lines=16> */
.L_x_6208:
[----:B------:R-:W-:Y:S01]  /*5ff0*/  PRMT R25, RZ, 0x7610, R25 ;  /* 0x00007610ff197816 */ /* 0x000fe20000000019 */
[----:B------:R-:W-:Y:S06]  /*6000*/  BRA `(.L_x_6181) ;  /* 0x00000000000c7947 */ /* 0x000fec0003800000 */
.L_x_6205:
[----:B------:R1:W5:Y:S01]  /*6010*/  LDG.E.U8 R25, desc[UR36][R6.64] ;  /* 0x0000002406197981 */ /* 0x000362000c1e1100 */
[----:B------:R-:W-:Y:S05]  /*6020*/  BRA `(.L_x_6181) ;  /* 0x0000000000047947 */ /* 0x000fea0003800000 */
.L_x_6204:
[----:B------:R2:W5:Y:S02]  /*6030*/  LDG.E.U8 R25, desc[UR36][R6.64] ;  /* 0x0000002406197981 */ /* 0x000564000c1e1100 */
.L_x_6181:
[----:B------:R-:W-:-:S07]  /*6040*/  VIADD R27, R27, 0x80 ;  /* 0x000000801b1b7836 */ /* 0x000fce0000000000 */
.L_x_6142:
[----:B------:R-:W-:Y:S05]  /*6050*/  BSYNC B6 ;  /* 0x0000000000067941 */ /* 0x000fea0003800000 */
.L_x_6141:
[----:B------:R-:W-:Y:S01]  /*6060*/  ISETP.GE.AND P0, PT, R27, R28, PT ;  /* 0x0000001c1b00720c */ /* 0x000fe20003f06270 */
[----:B------:R-:W-:Y:S01]  /*6070*/  BSSY B6, `(.L_x_6209) ;  /* 0x00001f8000067945 */ /* 0x000fe20003800000 */
[----:B------:R-:W-:-:S11]  /*6080*/  PRMT R26, RZ, 0x7610, R26 ;  /* 0x00007610ff1a7816 */ /* 0x000fd6000000001a */
        /* <DEDUP_REMOVED lines=23> */
.L_x_6214:
[----:B------:R-:W2:Y:S02]  /*6200*/  LDG.E.U8 R4, desc[UR36][R4.64] ;  /* 0x0000002404047981 */ /* 0x000ea4000c1e1100 */
[----:B--2---:R-:W-:-:S04]  /*6210*/  I2FP.F32.U32 R0, R4 ;  /* 0x0000000400007245 */ /* 0x004fc80000201000 */
[----:B------:R-:W-:-:S04]  /*6220*/  F2FP.F16.F32.PACK_AB R0, RZ, R0 ;  /* 0x00000000ff00723e */ /* 0x000fc800000000ff */
[----:B------:R-:W-:Y:S01]  /*6230*/  PRMT R26, R0, 0x7610, R26 ;  /* 0x00007610001a7816 */ /* 0x000fe2000000001a */
[----:B------:R-:W-:Y:S06]  /*6240*/  BRA `(.L_x_6216) ;  /* 0x0000000c00b47947 */ /* 0x000fec0003800000 */
.L_x_6213:
        /* <DEDUP_REMOVED lines=8> */
[----:B0-----:R-:W-:Y:S01]  /*62d0*/  F2FP.F16.F32.PACK_AB R26, RZ, R2 ;  /* 0x00000002ff1a723e */ /* 0x001fe200000000ff */
[----:B------:R-:W-:Y:S06]  /*62e0*/  BRA `(.L_x_6216) ;  /* 0x0000000c008c7947 */ /* 0x000fec0003800000 */
.L_x_6218:
[----:B------:R-:W2:Y:S02]  /*62f0*/  LDG.E R4, desc[UR36][R4.64] ;  /* 0x0000002404047981 */ /* 0x000ea4000c1e1900 */
[----:B--2---:R-:W-:-:S04]  /*6300*/  I2FP.F32.S32 R0, R4 ;  /* 0x0000000400007245 */ /* 0x004fc80000201400 */
[----:B------:R-:W-:-:S04]  /*6310*/  F2FP.F16.F32.PACK_AB R0, RZ, R0 ;  /* 0x00000000ff00723e */ /* 0x000fc800000000ff */
[----:B------:R-:W-:Y:S01]  /*6320*/  PRMT R26, R0, 0x7610, R26 ;  /* 0x00007610001a7816 */ /* 0x000fe2000000001a */
[----:B------:R-:W-:Y:S06]  /*6330*/  BRA `(.L_x_6216) ;  /* 0x0000000c00787947 */ /* 0x000fec0003800000 */
.L_x_6217:
[----:B------:R-:W2:Y:S02]  /*6340*/  LDG.E.U16 R4, desc[UR36][R4.64] ;  /* 0x0000002404047981 */ /* 0x000ea4000c1e1500 */
[----:B--2---:R-:W0:Y:S02]  /*6350*/  I2F.S16 R0, R4 ;  /* 0x0000000400007306 */ /* 0x004e240000101400 */
[----:B0-----:R-:W-:-:S04]  /*6360*/  F2FP.F16.F32.PACK_AB R0, RZ, R0 ;  /* 0x00000000ff00723e */ /* 0x001fc800000000ff */
[----:B------:R-:W-:Y:S01]  /*6370*/  PRMT R26, R0, 0x7610, R26 ;  /* 0x00007610001a7816 */ /* 0x000fe2000000001a */
[----:B------:R-:W-:Y:S06]  /*6380*/  BRA `(.L_x_6216) ;  /* 0x0000000c00647947 */ /* 0x000fec0003800000 */
.L_x_6212:
        /* <DEDUP_REMOVED lines=9> */
.L_x_6220:
[----:B------:R0:W5:Y:S01]  /*6420*/  LDG.E.U16 R26, desc[UR36][R4.64] ;  /* 0x00000024041a7981 */ /* 0x000162000c1e1500 */
[----:B------:R-:W-:Y:S05]  /*6430*/  BRA `(.L_x_6216) ;  /* 0x0000000c00387947 */ /* 0x000fea0003800000 */
.L_x_6219:
        /* <DEDUP_REMOVED lines=9> */
.L_x_6222:
[----:B------:R1:W5:Y:S01]  /*64d0*/  LDG.E.U16 R26, desc[UR36][R4.64] ;  /* 0x00000024041a7981 */ /* 0x000362000c1e1500 */
[----:B------:R-:W-:Y:S05]  /*64e0*/  BRA `(.L_x_6216) ;  /* 0x0000000c000c7947 */ /* 0x000fea0003800000 */
.L_x_6221:
        /* <DEDUP_REMOVED lines=9> */
.L_x_6211:
        /* <DEDUP_REMOVED lines=14> */
.L_x_6225:
        /* <DEDUP_REMOVED lines=9> */
.L_x_6224:
        /* <DEDUP_REMOVED lines=11> */
[----:B---34-:R-:W-:-:S05]  /*67a0*/  VIADD R6, R2, 0x1000000 ;  /* 0x0100000002067836 */ /* 0x018fca0000000000 */
        /* <DEDUP_REMOVED lines=12> */
[----:B------:R-:W-:-:S04]  /*6870*/  LOP3.LUT R3, R3, 0x80000000, R0, 0xf8, !PT ;  /* 0x8000000003037812 */ /* 0x000fc800078ef800 */
[----:B------:R-:W-:-:S04]  /*6880*/  F2FP.F16.F32.PACK_AB R3, RZ, R3 ;  /* 0x00000003ff03723e */ /* 0x000fc800000000ff */
[----:B------:R-:W-:Y:S01]  /*6890*/  PRMT R26, R3, 0x7610, R26 ;  /* 0x00007610031a7816 */ /* 0x000fe2000000001a */
[----:B------:R-:W-:Y:S06]  /*68a0*/  BRA `(.L_x_6216) ;  /* 0x00000008001c7947 */ /* 0x000fec0003800000 */
.L_x_6227:
        /* <DEDUP_REMOVED lines=15> */
.L_x_6226:
[----:B------:R-:W2:Y:S02]  /*69a0*/  LDG.E.U16 R0, desc[UR36][R4.64] ;  /* 0x0000002404007981 */ /* 0x000ea4000c1e1500 */
[----:B--2---:R-:W-:-:S05]  /*69b0*/  IMAD.U32 R0, R0, 0x10000, RZ ;  /* 0x0001000000007824 */ /* 0x004fca00078e00ff */
[----:B------:R-:W-:-:S04]  /*69c0*/  F2FP.F16.F32.PACK_AB R0, RZ, R0 ;  /* 0x00000000ff00723e */ /* 0x000fc800000000ff */
[----:B------:R-:W-:Y:S01]  /*69d0*/  PRMT R26, R0, 0x7610, R26 ;  /* 0x00007610001a7816 */ /* 0x000fe2000000001a */
[----:B------:R-:W-:Y:S06]  /*69e0*/  BRA `(.L_x_6216) ;  /* 0x0000000400cc7947 */ /* 0x000fec0003800000 */
.L_x_6223:
        /* <DEDUP_REMOVED lines=13> */
.L_x_6230:
        /* <DEDUP_REMOVED lines=21> */
.L_x_6234:
[----:B------:R-:W-:Y:S05]  /*6c10*/  BSYNC B1 ;  /* 0x0000000000017941 */ /* 0x000fea0003800000 */
.L_x_6233:
[----:B------:R-:W-:Y:S01]  /*6c20*/  LEA R3, R0, 0x3b800000, 0x17 ;  /* 0x3b80000000037811 */ /* 0x000fe200078eb8ff */
[----:B------:R-:W-:-:S05]  /*6c30*/  IMAD.SHL.U32 R0, R2, 0x100000, RZ ;  /* 0x0010000002007824 */ /* 0x000fca00078e00ff */
[----:B------:R-:W-:-:S07]  /*6c40*/  LOP3.LUT R0, R3, R0, R4, 0xfe, !PT ;  /* 0x0000000003007212 */ /* 0x000fce00078efe04 */
.L_x_6232:
[----:B------:R-:W-:Y:S05]  /*6c50*/  BSYNC B0 ;  /* 0x0000000000007941 */ /* 0x000fea0003800000 */
.L_x_6231:
[----:B------:R-:W-:-:S04]  /*6c60*/  F2FP.F16.F32.PACK_AB R0, RZ, R0 ;  /* 0x00000000ff00723e */ /* 0x000fc800000000ff */
[----:B------:R-:W-:Y:S01]  /*6c70*/  PRMT R26, R0, 0x7610, R26 ;  /* 0x00007610001a7816 */ /* 0x000fe2000000001a */
[----:B------:R-:W-:Y:S06]  /*6c80*/  BRA `(.L_x_6216) ;  /* 0x0000000400247947 */ /* 0x000fec0003800000 */
.L_x_6229:
        /* <DEDUP_REMOVED lines=21> */
.L_x_6238:
[----:B------:R-:W-:Y:S05]  /*6de0*/  BSYNC B1 ;  /* 0x0000000000017941 */ /* 0x000fea0003800000 */
.L_x_6237:
[----:B------:R-:W-:Y:S01]  /*6df0*/  LEA R3, R0, 0x37800000, 0x17 ;  /* 0x3780000000037811 */ /* 0x000fe200078eb8ff */
[----:B------:R-:W-:-:S05]  /*6e00*/  IMAD.SHL.U32 R0, R2, 0x200000, RZ ;  /* 0x0020000002007824 */ /* 0x000fca00078e00ff */
[----:B------:R-:W-:-:S07]  /*6e10*/  LOP3.LUT R0, R3, R0, R4, 0xfe, !PT ;  /* 0x0000000003007212 */ /* 0x000fce00078efe04 */
.L_x_6236:
[----:B------:R-:W-:Y:S05]  /*6e20*/  BSYNC B0 ;  /* 0x0000000000007941 */ /* 0x000fea0003800000 */
.L_x_6235:
[----:B------:R-:W-:-:S04]  /*6e30*/  F2FP.F16.F32.PACK_AB R0, RZ, R0 ;  /* 0x00000000ff00723e */ /* 0x000fc800000000ff */
[----:B------:R-:W-:Y:S01]  /*6e40*/  PRMT R26, R0, 0x7610, R26 ;  /* 0x00007610001a7816 */ /* 0x000fe2000000001a */
[----:B------:R-:W-:Y:S06]  /*6e50*/  BRA `(.L_x_6216) ;  /* 0x0000000000b07947 */ /* 0x000fec0003800000 */
.L_x_6228:
        /* <DEDUP_REMOVED lines=14> */
.L_x_6242:
[----:B------:R-:W-:Y:S05]  /*6f40*/  BSYNC B0 ;  /* 0x0000000000007941 */ /* 0x000fea0003800000 */
.L_x_6241:
[----:B------:R-:W-:-:S04]  /*6f50*/  F2FP.F16.F32.PACK_AB R0, RZ, R0 ;  /* 0x00000000ff00723e */ /* 0x000fc800000000ff */
[----:B------:R-:W-:Y:S01]  /*6f60*/  PRMT R26, R0, 0x7610, R26 ;  /* 0x00007610001a7816 */ /* 0x000fe2000000001a */
[----:B------:R-:W-:Y:S06]  /*6f70*/  BRA `(.L_x_6216) ;  /* 0x0000000000687947 */ /* 0x000fec0003800000 */
.L_x_6215:
        /* <DEDUP_REMOVED lines=16> */
.L_x_6243:
[----:B------:R-:W-:Y:S01]  /*7080*/  PRMT R26, RZ, 0x7610, R26 ;  /* 0x00007610ff1a7816 */ /* 0x000fe2000000001a */
[----:B------:R-:W-:Y:S06]  /*7090*/  BRA `(.L_x_6216) ;  /* 0x0000000000207947 */ /* 0x000fec0003800000 */
.L_x_6240:
[----:B------:R-:W2:Y:S02]  /*70a0*/  LDG.E.64 R2, desc[UR36][R4.64] ;  /* 0x0000002404027981 */ /* 0x000ea4000c1e1b00 */
[----:B--2---:R-:W0:Y:S02]  /*70b0*/  I2F.U64 R2, R2 ;  /* 0x0000000200027312 */ /* 0x004e240000301000 */
[----:B0-----:R-:W-:Y:S01]  /*70c0*/  F2FP.F16.F32.PACK_AB R26, RZ, R2 ;  /* 0x00000002ff1a723e */ /* 0x001fe200000000ff */
[----:B------:R-:W-:Y:S06]  /*70d0*/  BRA `(.L_x_6216) ;  /* 0x0000000000107947 */ /* 0x000fec0003800000 */
.L_x_6239:
[----:B------:R-:W2:Y:S02]  /*70e0*/  LDG.E R4, desc[UR36][R4.64] ;  /* 0x0000002404047981 */ /* 0x000ea4000c1e1900 */
[----:B--2---:R-:W-:-:S04]  /*70f0*/  I2FP.F32.U32 R0, R4 ;  /* 0x0000000400007245 */ /* 0x004fc80000201000 */
[----:B------:R-:W-:-:S04]  /*7100*/  F2FP.F16.F32.PACK_AB R0, RZ, R0 ;  /* 0x00000000ff00723e */ /* 0x000fc800000000ff */
[----:B------:R-:W-:-:S07]  /*7110*/  PRMT R26, R0, 0x7610, R26 ;  /* 0x00007610001a7816 */ /* 0x000fce000000001a */
.L_x_6216:
[----:B--234-:R-:W2:Y:S01]  /*7120*/  LDC.U8 R6, c[0x0][0x245] ;  /* 0x00009140ff067b82 */ /* 0x01cea20000000000 */
[----:B------:R-:W-:Y:S02]  /*7130*/  ULDC UR4, c[0x0][0x24c] ;  /* 0x0000930000047ab9 */ /* 0x000fe40000000800 */
[----:B01----:R-:W-:-:S05]  /*7140*/  IMAD R5, R27, UR4, RZ ;  /* 0x000000041b057c24 */ /* 0x003fca000f8e02ff */
[----:B------:R-:W0:Y:S01]  /*7150*/  LDC.64 R2, c[0x0][0x238] ;  /* 0x00008e00ff027b82 */ /* 0x000e220000000a00 */
[----:B--2---:R-:W-:-:S04]  /*7160*/  PRMT R0, R6, 0x9910, RZ ;  /* 0x0000991006007816 */ /* 0x004fc800000000ff */
        /* <DEDUP_REMOVED lines=14> */
.L_x_6247:
[----:B------:R0:W5:Y:S01]  /*7250*/  LDG.E.U8 R23, desc[UR36][R4.64] ;  /* 0x0000002404177981 */ /* 0x000162000c1e1100 */
[----:B------:R-:W-:Y:S05]  /*7260*/  BRA `(.L_x_6210) ;  /* 0x0000000c00607947 */ /* 0x000fea0003800000 */
.L_x_6246:
        /* <DEDUP_REMOVED lines=8> */
.L_x_6250:
[----:B------:R0:W5:Y:S01]  /*72f0*/  LDG.E.U8 R23, desc[UR36][R4.64] ;  /* 0x0000002404177981 */ /* 0x000162000c1e1100 */
[----:B------:R-:W-:Y:S05]  /*7300*/  BRA `(.L_x_6210) ;  /* 0x0000000c00387947 */ /* 0x000fea0003800000 */
.L_x_6249:
[----:B------:R0:W5:Y:S01]  /*7310*/  LDG.E.U16 R23, desc[UR36][R4.64] ;  /* 0x0000002404177981 */ /* 0x000162000c1e1500 */
[----:B------:R-:W-:Y:S05]  /*7320*/  BRA `(.L_x_6210) ;  /* 0x0000000c00307947 */ /* 0x000fea0003800000 */
.L_x_6245:
        /* <DEDUP_REMOVED lines=10> */
.L_x_6252:
[----:B------:R-:W2:Y:S02]  /*73d0*/  LDG.E.U16 R2, desc[UR36][R4.64] ;  /* 0x0000002404027981 */ /* 0x000ea4000c1e1500 */
[----:B--2---:R-:W-:-:S06]  /*73e0*/  HADD2.F32 R2, -RZ, R2.H0_H0 ;  /* 0x20000002ff027230 */ /* 0x004fcc0000004100 */
[----:B------:R-:W0:Y:S02]  /*73f0*/  F2I.S64.TRUNC R2, R2 ;  /* 0x0000000200027311 */ /* 0x000e24000020d900 */
[----:B0-----:R-:W-:Y:S01]  /*7400*/  PRMT R23, R2, 0x7610, R23 ;  /* 0x0000761002177816 */ /* 0x001fe20000000017 */
[----:B------:R-:W-:Y:S06]  /*7410*/  BRA `(.L_x_6210) ;  /* 0x0000000800f47947 */ /* 0x000fec0003800000 */
.L_x_6251:
        /* <DEDUP_REMOVED lines=10> */
.L_x_6254:
[----:B------:R-:W2:Y:S02]  /*74c0*/  LDG.E.U16 R4, desc[UR36][R4.64] ;  /* 0x0000002404047981 */ /* 0x000ea4000c1e1500 */
[----:B--2---:R-:W-:-:S06]  /*74d0*/  HADD2.F32 R2, -RZ, R4.H0_H0 ;  /* 0x20000004ff027230 */ /* 0x004fcc0000004100 */
[----:B------:R-:W0:Y:S02]  /*74e0*/  F2I.S64.TRUNC R2, R2 ;  /* 0x0000000200027311 */ /* 0x000e24000020d900 */
[----:B0-----:R-:W-:Y:S01]  /*74f0*/  PRMT R23, R2, 0x7610, R23 ;  /* 0x0000761002177816 */ /* 0x001fe20000000017 */
[----:B------:R-:W-:Y:S06]  /*7500*/  BRA `(.L_x_6210) ;  /* 0x0000000800b87947 */ /* 0x000fec0003800000 */
.L_x_6253:
[----:B------:R-:W2:Y:S02]  /*7510*/  LDG.E.64 R2, desc[UR36][R4.64] ;  /* 0x0000002404027981 */ /* 0x000ea4000c1e1b00 */
[----:B--2---:R-:W0:Y:S02]  /*7520*/  F2I.S64.F64.TRUNC R2, R2 ;  /* 0x0000000200027311 */ /* 0x004e24000030d900 */
[----:B0-----:R-:W-:Y:S01]  /*7530*/  PRMT R23, R2, 0x7610, R23 ;  /* 0x0000761002177816 */ /* 0x001fe20000000017 */
[----:B------:R-:W-:Y:S06]  /*7540*/  BRA `(.L_x_6210) ;  /* 0x0000000800a87947 */ /* 0x000fec0003800000 */
.L_x_6244:
        /* <DEDUP_REMOVED lines=12> */
.L_x_6257:
[----:B------:R-:W2:Y:S02]  /*7610*/  LDG.E.64 R4, desc[UR36][R4.64] ;  /* 0x0000002404047981 */ /* 0x000ea4000c1e1b00 */
[----:B--2---:R-:W0:Y:S02]  /*7620*/  F2I.S64.F64.TRUNC R2, R4 ;  /* 0x0000000400027311 */ /* 0x004e24000030d900 */
[----:B0-----:R-:W-:Y:S01]  /*7630*/  PRMT R23, R2, 0x7610, R23 ;  /* 0x0000761002177816 */ /* 0x001fe20000000017 */
[----:B------:R-:W-:Y:S06]  /*7640*/  BRA `(.L_x_6210) ;  /* 0x0000000800687947 */ /* 0x000fec0003800000 */
.L_x_6256:
        /* <DEDUP_REMOVED lines=28> */
.L_x_6259:
        /* <DEDUP_REMOVED lines=15> */
.L_x_6258:
[----:B------:R-:W2:Y:S02]  /*7900*/  LDG.E.U16 R2, desc[UR36][R4.64] ;  /* 0x0000002404027981 */ /* 0x000ea4000c1e1500 */
[----:B--2---:R-:W-:-:S06]  /*7910*/  IMAD.U32 R2, R2, 0x10000, RZ ;  /* 0x0001000002027824 */ /* 0x004fcc00078e00ff */
[----:B------:R-:W0:Y:S02]  /*7920*/  F2I.S64.TRUNC R2, R2 ;  /* 0x0000000200027311 */ /* 0x000e24000020d900 */
[----:B0-----:R-:W-:Y:S01]  /*7930*/  PRMT R23, R2, 0x7610, R23 ;  /* 0x0000761002177816 */ /* 0x001fe20000000017 */
[----:B------:R-:W-:Y:S06]  /*7940*/  BRA `(.L_x_6210) ;  /* 0x0000000400a87947 */ /* 0x000fec0003800000 */
.L_x_6255:
        /* <DEDUP_REMOVED lines=10> */
.L_x_6262:
        /* <DEDUP_REMOVED lines=21> */
.L_x_6266:
[----:B------:R-:W-:Y:S05]  /*7b40*/  BSYNC B1 ;  /* 0x0000000000017941 */ /* 0x000fea0003800000 */
.L_x_6265:
[----:B------:R-:W-:Y:S01]  /*7b50*/  IMAD.SHL.U32 R2, R2, 0x100000, RZ ;  /* 0x0010000002027824 */ /* 0x000fe200078e00ff */
[----:B------:R-:W-:-:S04]  /*7b60*/  LEA R3, R0, 0x3b800000, 0x17 ;  /* 0x3b80000000037811 */ /* 0x000fc800078eb8ff */
[----:B------:R-:W-:-:S07]  /*7b70*/  LOP3.LUT R2, R3, R2, R4, 0xfe, !PT ;  /* 0x0000000203027212 */ /* 0x000fce00078efe04 */
.L_x_6264:
[----:B------:R-:W-:Y:S05]  /*7b80*/  BSYNC B0 ;  /* 0x0000000000007941 */ /* 0x000fea0003800000 */
.L_x_6263:
[----:B------:R-:W0:Y:S02]  /*7b90*/  F2I.S64.TRUNC R2, R2 ;  /* 0x0000000200027311 */ /* 0x000e24000020d900 */
[----:B0-----:R-:W-:Y:S01]  /*7ba0*/  PRMT R23, R2, 0x7610, R23 ;  /* 0x0000761002177816 */ /* 0x001fe20000000017 */
[----:B------:R-:W-:Y:S06]  /*7bb0*/  BRA `(.L_x_6210) ;  /* 0x00000004000c7947 */ /* 0x000fec0003800000 */
.L_x_6261:
        /* <DEDUP_REMOVED lines=21> */
.L_x_6270:
[----:B------:R-:W-:Y:S05]  /*7d10*/  BSYNC B1 ;  /* 0x0000000000017941 */ /* 0x000fea0003800000 */
.L_x_6269:
[----:B------:R-:W-:Y:S01]  /*7d20*/  IMAD.SHL.U32 R2, R2, 0x200000, RZ ;  /* 0x0020000002027824 */ /* 0x000fe200078e00ff */
[----:B------:R-:W-:-:S04]  /*7d30*/  LEA R3, R0, 0x37800000, 0x17 ;  /* 0x3780000000037811 */ /* 0x000fc800078eb8ff */
[----:B------:R-:W-:-:S07]  /*7d40*/  LOP3.LUT R2, R3, R2, R4, 0xfe, !PT ;  /* 0x0000000203027212 */ /* 0x000fce00078efe04 */
.L_x_6268:
[----:B------:R-:W-:Y:S05]  /*7d50*/  BSYNC B0 ;  /* 0x0000000000007941 */ /* 0x000fea0003800000 */
.L_x_6267:
[----:B------:R-:W0:Y:S02]  /*7d60*/  F2I.S64.TRUNC R2, R2 ;  /* 0x0000000200027311 */ /* 0x000e24000020d900 */
[----:B0-----:R-:W-:Y:S01]  /*7d70*/  PRMT R23, R2, 0x7610, R23 ;  /* 0x0000761002177816 */ /* 0x001fe20000000017 */
[----:B------:R-:W-:Y:S06]  /*7d80*/  BRA `(.L_x_6210) ;  /* 0x0000000000987947 */ /* 0x000fec0003800000 */
.L_x_6260:
        /* <DEDUP_REMOVED lines=14> */
.L_x_6274:
[----:B------:R-:W-:Y:S05]  /*7e70*/  BSYNC B0 ;  /* 0x0000000000007941 */ /* 0x000fea0003800000 */
.L_x_6273:
[----:B------:R-:W0:Y:S02]  /*7e80*/  F2I.S64.TRUNC R2, R2 ;  /* 0x0000000200027311 */ /* 0x000e24000020d900 */
[----:B0-----:R-:W-:Y:S01]  /*7e90*/  PRMT R23, R2, 0x7610, R23 ;  /* 0x0000761002177816 */ /* 0x001fe20000000017 */
[----:B------:R-:W-:Y:S06]  /*7ea0*/  BRA `(.L_x_6210) ;  /* 0x0000000000507947 */ /* 0x000fec0003800000 */
.L_x_6248:
        /* <DEDUP_REMOVED lines=16> */
.L_x_6275:
[----:B------:R-:W-:Y:S05]  /*7fb0*/  BRA `(.L_x_6210) ;  /* 0x00000000000c7947 */ /* 0x000fea0003800000 */
.L_x_6272:
[----:B------:R0:W5:Y:S01]  /*7fc0*/  LDG.E.U8 R23, desc[UR36][R4.64] ;  /* 0x0000002404177981 */ /* 0x000162000c1e1100 */
[----:B------:R-:W-:Y:S05]  /*7fd0*/  BRA `(.L_x_6210) ;  /* 0x0000000000047947 */ /* 0x000fea0003800000 */
.L_x_6271:
[----:B------:R0:W5:Y:S02]  /*7fe0*/  LDG.E.U8 R23, desc[UR36][R4.64] ;  /* 0x0000002404177981 */ /* 0x000164000c1e1100 */
.L_x_6210:
[----:B------:R-:W-:Y:S05]  /*7ff0*/  BSYNC B6 ;  /* 0x0000000000067941 */ /* 0x000fea0003800000 */
.L_x_6209:
[----:B------:R-:W1:Y:S01]  /*8000*/  S2R R27, SR_TID.X ;  /* 0x00000000001b7919 */ /* 0x000e620000002100 */
[----:B------:R-:W-:Y:S01]  /*8010*/  BSSY B6, `(.L_x_6276) ;  /* 0x0000136000067945 */ /* 0x000fe20003800000 */
[C---:B-1----:R-:W-:Y:S01]  /*8020*/  ISETP.GE.AND P3, PT, R27.reuse, R28, PT ;  /* 0x0000001c1b00720c */ /* 0x042fe20003f66270 */
[----:B------:R-:W-:-:S05]  /*8030*/  VIADD R3, R27, 0x100 ;  /* 0x000001001b037836 */ /* 0x000fca0000000000 */
[----:B------:R-:W-:Y:S01]  /*8040*/  ISETP.GE.AND P1, PT, R3, R28, PT ;  /* 0x0000001c0300720c */ /* 0x000fe20003f26270 */
[----:B------:R-:W-:-:S05]  /*8050*/  VIADD R3, R27, 0x180 ;  /* 0x000001801b037836 */ /* 0x000fca0000000000 */
[-C--:B------:R-:W-:Y:S01]  /*8060*/  ISETP.GE.AND P2, PT, R3, R28.reuse, PT ;  /* 0x0000001c0300720c */ /* 0x080fe20003f46270 */
[----:B0-234-:R-:W0:Y:S01]  /*8070*/  @!P3 LDC R6, c[0x0][0x218] ;  /* 0x00008600ff06bb82 */ /* 0x01de220000000800 */
[----:B-----5:R-:W-:Y:S01]  /*8080*/  @!P3 LOP3.LUT R5, R19, 0xff, RZ, 0xc0, !PT ;  /* 0x000000ff1305b812 */ /* 0x020fe200078ec0ff */
[----:B------:R-:W-:Y:S02]  /*8090*/  VIADD R19, R27, 0x80 ;  /* 0x000000801b137836 */ /* 0x000fe40000000000 */
[----:B------:R-:W-:Y:S02]  /*80a0*/  @!P3 HADD2.F32 R10, -RZ, R18.H0_H0 ;  /* 0x20000012ff0ab230 */ /* 0x000fe40000004100 */
[----:B------:R-:W-:Y:S01]  /*80b0*/  @!P1 LOP3.LUT R7, R25, 0xff, RZ, 0xc0, !PT ;  /* 0x000000ff19079812 */ /* 0x000fe200078ec0ff */
[----:B------:R-:W1:Y:S01]  /*80c0*/  @!P3 I2F.U16 R5, R5 ;  /* 0x000000050005b306 */ /* 0x000e620000101000 */
[----:B------:R-:W-:Y:S01]  /*80d0*/  ISETP.GE.AND P0, PT, R19, R28, PT ;  /* 0x0000001c1300720c */ /* 0x000fe20003f06270 */
[----:B------:R-:W2:Y:S01]  /*80e0*/  @!P1 LDC R2, c[0x0][0x218] ;  /* 0x00008600ff029b82 */ /* 0x000ea20000000800 */
[----:B------:R-:W-:-:S02]  /*80f0*/  @!P1 HADD2.F32 R24, -RZ, R24.H0_H0 ;  /* 0x20000018ff189230 */ /* 0x000fc40000004100 */
[----:B------:R-:W-:Y:S01]  /*8100*/  @!P2 LOP3.LUT R8, R23, 0xff, RZ, 0xc0, !PT ;  /* 0x000000ff1708a812 */ /* 0x000fe200078ec0ff */
[----:B------:R-:W-:Y:S02]  /*8110*/  @!P2 HADD2.F32 R11, -RZ, R26.H0_H0 ;  /* 0x2000001aff0ba230 */ /* 0x000fe40000004100 */
[----:B------:R-:W3:Y:S02]  /*8120*/  @!P1 I2F.U16 R7, R7 ;  /* 0x0000000700079306 */ /* 0x000ee40000101000 */
[----:B------:R-:W4:Y:S04]  /*8130*/  @!P2 LDC R4, c[0x0][0x218] ;  /* 0x00008600ff04ab82 */ /* 0x000f280000000800 */
[----:B------:R-:W-:Y:S01]  /*8140*/  @!P0 LOP3.LUT R9, R22, 0xff, RZ, 0xc0, !PT ;  /* 0x000000ff16098812 */ /* 0x000fe200078ec0ff */
[----:B------:R-:W-:Y:S01]  /*8150*/  @!P0 HADD2.F32 R12, -RZ, R17.H0_H0 ;  /* 0x20000011ff0c8230 */ /* 0x000fe20000004100 */
[----:B------:R-:W2:Y:S01]  /*8160*/  @!P2 I2F.U16 R8, R8 ;  /* 0x000000080008a306 */ /* 0x000ea20000101000 */
[----:B-1----:R-:W-:Y:S01]  /*8170*/  @!P3 FMUL.FTZ R5, R5, R10 ;  /* 0x0000000a0505b220 */ /* 0x002fe20000410000 */
[----:B------:R-:W1:Y:S03]  /*8180*/  @!P0 LDC R3, c[0x0][0x218] ;  /* 0x00008600ff038b82 */ /* 0x000e660000000800 */
[----:B0-----:R-:W-:Y:S01]  /*8190*/  @!P3 FMUL.FTZ R5, R5, R6 ;  /* 0x000000060505b220 */ /* 0x001fe20000410000 */
[----:B---3--:R-:W-:-:S02]  /*81a0*/  @!P1 FMUL.FTZ R7, R7, R24 ;  /* 0x0000001807079220 */ /* 0x008fc40000410000 */
[----:B------:R-:W0:Y:S02]  /*81b0*/  @!P0 I2F.U16 R9, R9 ;  /* 0x0000000900098306 */ /* 0x000e240000101000 */
[----:B------:R-:W3:Y:S01]  /*81c0*/  LDC.U8 R22, c[0x0][0x250] ;  /* 0x00009400ff167b82 */ /* 0x000ee20000000000 */
[----:B--2---:R-:W-:Y:S01]  /*81d0*/  @!P1 FMUL.FTZ R2, R7, R2 ;  /* 0x0000000207029220 */ /* 0x004fe20000410000 */
[----:B------:R-:W-:Y:S01]  /*81e0*/  @!P3 F2FP.F16.F32.PACK_AB R0, RZ, R5 ;  /* 0x00000005ff00b23e */ /* 0x000fe200000000ff */
[----:B------:R-:W-:-:S03]  /*81f0*/  @!P2 FMUL.FTZ R11, R8, R11 ;  /* 0x0000000b080ba220 */ /* 0x000fc60000410000 */
[----:B------:R-:W-:Y:S01]  /*8200*/  @!P1 F2FP.F16.F32.PACK_AB R18, RZ, R2 ;  /* 0x00000002ff12923e */ /* 0x000fe200000000ff */
[----:B----4-:R-:W-:Y:S01]  /*8210*/  @!P2 FMUL.FTZ R4, R11, R4 ;  /* 0x000000040b04a220 */ /* 0x010fe20000410000 */
[----:B0-----:R-:W-:-:S04]  /*8220*/  @!P0 FMUL.FTZ R12, R9, R12 ;  /* 0x0000000c090c8220 */ /* 0x001fc80000410000 */
[----:B------:R-:W-:Y:S01]  /*8230*/  @!P2 F2FP.F16.F32.PACK_AB R17, RZ, R4 ;  /* 0x00000004ff11a23e */ /* 0x000fe200000000ff */
[----:B-1----:R-:W-:-:S05]  /*8240*/  @!P0 FMUL.FTZ R3, R12, R3 ;  /* 0x000000030c038220 */ /* 0x002fca0000410000 */
[----:B------:R-:W-:Y:S01]  /*8250*/  @!P0 F2FP.F16.F32.PACK_AB R23, RZ, R3 ;  /* 0x00000003ff17823e */ /* 0x000fe200000000ff */
[----:B------:R-:W-:Y:S06]  /*8260*/  @P3 BRA `(.L_x_6277) ;  /* 0x0000001000403947 */ /* 0x000fec0003800000 */
[----:B------:R-:W0:Y:S01]  /*8270*/  LDC.64 R2, c[0x0][0x228] ;  /* 0x00008a00ff027b82 */ /* 0x000e220000000a00 */
        /* <DEDUP_REMOVED lines=16> */
[----:B------:R-:W-:Y:S02]  /*8380*/  HADD2.F32 R0, -RZ, R0.H0_H0 ;  /* 0x20000000ff007230 */ /* 0x000fe40000004100 */
[----:B------:R-:W-:Y:S02]  /*8390*/  IMAD.MOV.U32 R27, RZ, RZ, R19 ;  /* 0x000000ffff1b7224 */ /* 0x000fe400078e0013 */
[----:B------:R-:W0:Y:S02]  /*83a0*/  F2I.FTZ.TRUNC.NTZ R5, R0 ;  /* 0x0000000000057305 */ /* 0x000e24000021f100 */
[----:B0-----:R0:W-:Y:S01]  /*83b0*/  STG.E.U8 desc[UR36][R2.64], R5 ;  /* 0x0000000502007986 */ /* 0x0011e2000c101124 */
[----:B------:R-:W-:Y:S05]  /*83c0*/  BRA `(.L_x_6277) ;  /* 0x0000000c00e87947 */ /* 0x000fea0003800000 */
.L_x_6281:
[----:B------:R-:W-:Y:S02]  /*83d0*/  HADD2.F32 R5, -RZ, R0.H0_H0 ;  /* 0x20000000ff057230 */ /* 0x000fe40000004100 */
[----:B------:R-:W-:-:S04]  /*83e0*/  IMAD.MOV.U32 R27, RZ, RZ, R19 ;  /* 0x000000ffff1b7224 */ /* 0x000fc800078e0013 */
[----:B------:R-:W0:Y:S02]  /*83f0*/  F2I.S64.TRUNC R4, R5 ;  /* 0x0000000500047311 */ /* 0x000e24000020d900 */
[----:B0-----:R0:W-:Y:S01]  /*8400*/  STG.E.U8 desc[UR36][R2.64], R4 ;  /* 0x0000000402007986 */ /* 0x0011e2000c101124 */
[----:B------:R-:W-:Y:S05]  /*8410*/  BRA `(.L_x_6277) ;  /* 0x0000000c00d47947 */ /* 0x000fea0003800000 */
.L_x_6280:
[----:B------:R-:W-:-:S13]  /*8420*/  ISETP.NE.AND P0, PT, R4, 0x2, PT ;  /* 0x000000020400780c */ /* 0x000fda0003f05270 */
[----:B------:R-:W-:Y:S05]  /*8430*/  @!P0 BRA `(.L_x_6283) ;  /* 0x0000000000388947 */ /* 0x000fea0003800000 */
[----:B------:R-:W-:-:S13]  /*8440*/  ISETP.NE.AND P0, PT, R4, 0x3, PT ;  /* 0x000000030400780c */ /* 0x000fda0003f05270 */
[----:B------:R-:W-:Y:S05]  /*8450*/  @!P0 BRA `(.L_x_6284) ;  /* 0x00000000001c8947 */ /* 0x000fea0003800000 */
[----:B------:R-:W-:-:S13]  /*8460*/  ISETP.NE.AND P0, PT, R4, 0x4, PT ;  /* 0x000000040400780c */ /* 0x000fda0003f05270 */
[----:B------:R-:W-:Y:S05]  /*8470*/  @P0 BRA `(.L_x_6282) ;  /* 0x0000000c00500947 */ /* 0x000fea0003800000 */
[----:B------:R-:W-:Y:S02]  /*8480*/  HADD2.F32 R4, -RZ, R0.H0_H0 ;  /* 0x20000000ff047230 */ /* 0x000fe40000004100 */
[----:B------:R-:W-:-:S04]  /*8490*/  IMAD.MOV.U32 R27, RZ, RZ, R19 ;  /* 0x000000ffff1b7224 */ /* 0x000fc800078e0013 */
[----:B------:R-:W0:Y:S02]  /*84a0*/  F2I.S64.TRUNC R4, R4 ;  /* 0x0000000400047311 */ /* 0x000e24000020d900 */
[----:B0-----:R0:W-:Y:S01]  /*84b0*/  STG.E.64 desc[UR36][R2.64], R4 ;  /* 0x0000000402007986 */ /* 0x0011e2000c101b24 */
[----:B------:R-:W-:Y:S05]  /*84c0*/  BRA `(.L_x_6277) ;  /* 0x0000000c00a87947 */ /* 0x000fea0003800000 */
.L_x_6284:
[----:B------:R-:W-:Y:S02]  /*84d0*/  HADD2.F32 R0, -RZ, R0.H0_H0 ;  /* 0x20000000ff007230 */ /* 0x000fe40000004100 */
[----:B------:R-:W-:Y:S02]  /*84e0*/  IMAD.MOV.U32 R27, RZ, RZ, R19 ;  /* 0x000000ffff1b7224 */ /* 0x000fe400078e0013 */
[----:B------:R-:W0:Y:S02]  /*84f0*/  F2I.FTZ.TRUNC.NTZ R5, R0 ;  /* 0x0000000000057305 */ /* 0x000e24000021f100 */
[----:B0-----:R0:W-:Y:S01]  /*8500*/  STG.E desc[UR36][R2.64], R5 ;  /* 0x0000000502007986 */ /* 0x0011e2000c101924 */
[----:B------:R-:W-:Y:S05]  /*8510*/  BRA `(.L_x_6277) ;  /* 0x0000000c00947947 */ /* 0x000fea0003800000 */
.L_x_6283:
[----:B------:R-:W-:Y:S02]  /*8520*/  HADD2.F32 R0, -RZ, R0.H0_H0 ;  /* 0x20000000ff007230 */ /* 0x000fe40000004100 */
[----:B------:R-:W-:Y:S02]  /*8530*/  IMAD.MOV.U32 R27, RZ, RZ, R19 ;  /* 0x000000ffff1b7224 */ /* 0x000fe400078e0013 */
[----:B------:R-:W0:Y:S02]  /*8540*/  F2I.FTZ.TRUNC.NTZ R5, R0 ;  /* 0x0000000000057305 */ /* 0x000e24000021f100 */
[----:B0-----:R0:W-:Y:S01]  /*8550*/  STG.E.U16 desc[UR36][R2.64], R5 ;  /* 0x0000000502007986 */ /* 0x0011e2000c101524 */
[----:B------:R-:W-:Y:S05]  /*8560*/  BRA `(.L_x_6277) ;  /* 0x0000000c00807947 */ /* 0x000fea0003800000 */
.L_x_6279:
[----:B------:R-:W-:-:S13]  /*8570*/  ISETP.GT.AND P0, PT, R4, 0x6, PT ;  /* 0x000000060400780c */ /* 0x000fda0003f04270 */
[----:B------:R-:W-:Y:S05]  /*8580*/  @P0 BRA `(.L_x_6285) ;  /* 0x00000000002c0947 */ /* 0x000fea0003800000 */
[----:B------:R-:W-:-:S13]  /*8590*/  ISETP.NE.AND P0, PT, R4, 0x5, PT ;  /* 0x000000050400780c */ /* 0x000fda0003f05270 */
[----:B------:R-:W-:Y:S05]  /*85a0*/  @!P0 BRA `(.L_x_6286) ;  /* 0x0000000000188947 */ /* 0x000fea0003800000 */
[----:B------:R-:W-:-:S13]  /*85b0*/  ISETP.NE.AND P0, PT, R4, 0x6, PT ;  /* 0x000000060400780c */ /* 0x000fda0003f05270 */
[----:B------:R-:W-:Y:S05]  /*85c0*/  @P0 BRA `(.L_x_6282) ;  /* 0x0000000800fc0947 */ /* 0x000fea0003800000 */
[----:B------:R-:W-:Y:S02]  /*85d0*/  HADD2.F32 R5, -RZ, R0.H0_H0 ;  /* 0x20000000ff057230 */ /* 0x000fe40000004100 */
[----:B------:R-:W-:-:S03]  /*85e0*/  IMAD.MOV.U32 R27, RZ, RZ, R19 ;  /* 0x000000ffff1b7224 */ /* 0x000fc600078e0013 */
[----:B------:R1:W-:Y:S01]  /*85f0*/  STG.E desc[UR36][R2.64], R5 ;  /* 0x0000000502007986 */ /* 0x0003e2000c101924 */
[----:B------:R-:W-:Y:S05]  /*8600*/  BRA `(.L_x_6277) ;  /* 0x0000000c00587947 */ /* 0x000fea0003800000 */
.L_x_6286:
[----:B------:R0:W-:Y:S01]  /*8610*/  STG.E.U16 desc[UR36][R2.64], R0 ;  /* 0x0000000002007986 */ /* 0x0001e2000c101524 */
[----:B------:R-:W-:Y:S01]  /*8620*/  IMAD.MOV.U32 R27, RZ, RZ, R19 ;  /* 0x000000ffff1b7224 */ /* 0x000fe200078e0013 */
[----:B------:R-:W-:Y:S06]  /*8630*/  BRA `(.L_x_6277) ;  /* 0x0000000c004c7947 */ /* 0x000fec0003800000 */
.L_x_6285:
[----:B------:R-:W-:-:S13]  /*8640*/  ISETP.NE.AND P0, PT, R4, 0x7, PT ;  /* 0x000000070400780c */ /* 0x000fda0003f05270 */
[----:B------:R-:W-:Y:S05]  /*8650*/  @!P0 BRA `(.L_x_6287) ;  /* 0x00000000003c8947 */ /* 0x000fea0003800000 */
[----:B------:R-:W-:-:S13]  /*8660*/  ISETP.NE.AND P0, PT, R4, 0x8, PT ;  /* 0x000000080400780c */ /* 0x000fda0003f05270 */
[----:B------:R-:W-:Y:S05]  /*8670*/  @!P0 BRA `(.L_x_6288) ;  /* 0x00000000001c8947 */ /* 0x000fea0003800000 */
[----:B------:R-:W-:-:S13]  /*8680*/  ISETP.NE.AND P0, PT, R4, 0x9, PT ;  /* 0x000000090400780c */ /* 0x000fda0003f05270 */
[----:B------:R-:W-:Y:S05]  /*8690*/  @P0 BRA `(.L_x_6282) ;  /* 0x0000000800c80947 */ /* 0x000fea0003800000 */
[----:B------:R-:W-:Y:S02]  /*86a0*/  HADD2.F32 R4, -RZ, R0.H0_H0 ;  /* 0x20000000ff047230 */ /* 0x000fe40000004100 */
[----:B------:R-:W-:Y:S02]  /*86b0*/  IMAD.MOV.U32 R5, RZ, RZ, RZ ;  /* 0x000000ffff057224 */ /* 0x000fe400078e00ff */
[----:B------:R-:W-:-:S03]  /*86c0*/  IMAD.MOV.U32 R27, RZ, RZ, R19 ;  /* 0x000000ffff1b7224 */ /* 0x000fc600078e0013 */
[----:B------:R2:W-:Y:S01]  /*86d0*/  STG.E.64 desc[UR36][R2.64], R4 ;  /* 0x0000000402007986 */ /* 0x0005e2000c101b24 */
[----:B------:R-:W-:Y:S05]  /*86e0*/  BRA `(.L_x_6277) ;  /* 0x0000000c00207947 */ /* 0x000fea0003800000 */
.L_x_6288:
[----:B------:R-:W-:Y:S02]  /*86f0*/  HADD2.F32 R0, -RZ, R0.H0_H0 ;  /* 0x20000000ff007230 */ /* 0x000fe40000004100 */
[----:B------:R-:W-:-:S03]  /*8700*/  IMAD.MOV.U32 R27, RZ, RZ, R19 ;  /* 0x000000ffff1b7224 */ /* 0x000fc600078e0013 */
[----:B------:R-:W-:-:S04]  /*8710*/  F2FP.F16.F32.PACK_AB R0, RZ, R0 ;  /* 0x00000000ff00723e */ /* 0x000fc800000000ff */
[----:B------:R-:W-:-:S05]  /*8720*/  PRMT R0, R0, 0x5410, RZ ;  /* 0x0000541000007816 */ /* 0x000fca00000000ff */
[----:B------:R4:W-:Y:S01]  /*8730*/  STG.E desc[UR36][R2.64], R0 ;  /* 0x0000000002007986 */ /* 0x0009e2000c101924 */
[----:B------:R-:W-:Y:S05]  /*8740*/  BRA `(.L_x_6277) ;  /* 0x0000000c00087947 */ /* 0x000fea0003800000 */
.L_x_6287:
[----:B------:R-:W-:Y:S02]  /*8750*/  HADD2.F32 R4, -RZ, R0.H0_H0 ;  /* 0x20000000ff047230 */ /* 0x000fe40000004100 */
[----:B------:R-:W-:-:S03]  /*8760*/  IMAD.MOV.U32 R27, RZ, RZ, R19 ;  /* 0x000000ffff1b7224 */ /* 0x000fc600078e0013 */
[----:B------:R-:W-:-:S06]  /*8770*/  FMUL.FTZ R4, R4, 1 ;  /* 0x3f80000004047820 */ /* 0x000fcc0000410000 */
[----:B------:R-:W0:Y:S02]  /*8780*/  F2F.F64.F32 R4, R4 ;  /* 0x0000000400047310 */ /* 0x000e240000201800 */
[----:B0-----:R0:W-:Y:S01]  /*8790*/  STG.E.64 desc[UR36][R2.64], R4 ;  /* 0x0000000402007986 */ /* 0x0011e2000c101b24 */
[----:B------:R-:W-:Y:S05]  /*87a0*/  BRA `(.L_x_6277) ;  /* 0x0000000800f07947 */ /* 0x000fea0003800000 */
.L_x_6278:
        /* <DEDUP_REMOVED lines=10> */
[----:B------:R-:W-:-:S04]  /*8850*/  FSETP.NEU.FTZ.AND P0, PT, R0, RZ, PT ;  /* 0x000000ff0000720b */ /* 0x000fc80003f1d000 */
[----:B------:R-:W-:-:S05]  /*8860*/  SEL R5, RZ, 0x1, !P0 ;  /* 0x00000001ff057807 */ /* 0x000fca0004000000 */
[----:B------:R0:W-:Y:S01]  /*8870*/  STG.E.U8 desc[UR36][R2.64], R5 ;  /* 0x0000000502007986 */ /* 0x0001e2000c101124 */
[----:B------:R-:W-:Y:S05]  /*8880*/  BRA `(.L_x_6277) ;  /* 0x0000000800b87947 */ /* 0x000fea0003800000 */
.L_x_6291:
[----:B------:R-:W-:Y:S01]  /*8890*/  HADD2.F32 R0, -RZ, R0.H0_H0 ;  /* 0x20000000ff007230 */ /* 0x000fe20000004100 */
[----:B------:R-:W-:Y:S01]  /*88a0*/  CS2R R6, SRZ ;  /* 0x0000000000067805 */ /* 0x000fe2000001ff00 */
[----:B------:R-:W-:-:S03]  /*88b0*/  IMAD.MOV.U32 R27, RZ, RZ, R19 ;  /* 0x000000ffff1b7224 */ /* 0x000fc600078e0013 */
[----:B------:R-:W-:-:S04]  /*88c0*/  FMUL.FTZ R0, R0, 1 ;  /* 0x3f80000000007820 */ /* 0x000fc80000410000 */
[----:B------:R-:W0:Y:S02]  /*88d0*/  F2F.F64.F32 R4, R0 ;  /* 0x0000000000047310 */ /* 0x000e240000201800 */
[----:B0-----:R0:W-:Y:S01]  /*88e0*/  STG.E.128 desc[UR36][R2.64], R4 ;  /* 0x0000000402007986 */ /* 0x0011e2000c101d24 */
[----:B------:R-:W-:Y:S05]  /*88f0*/  BRA `(.L_x_6277) ;  /* 0x00000008009c7947 */ /* 0x000fea0003800000 */
.L_x_6290:
        /* <DEDUP_REMOVED lines=21> */
.L_x_6295:
[----:B------:R-:W-:Y:S05]  /*8a50*/  BSYNC B0 ;  /* 0x0000000000007941 */ /* 0x000fea0003800000 */
.L_x_6294:
[----:B------:R-:W-:Y:S01]  /*8a60*/  LOP3.LUT R5, R0, R5, RZ, 0xfc, !PT ;  /* 0x0000000500057212 */ /* 0x000fe200078efcff */
[----:B------:R-:W-:-:S04]  /*8a70*/  IMAD.MOV.U32 R27, RZ, RZ, R19 ;  /* 0x000000ffff1b7224 */ /* 0x000fc800078e0013 */
[----:B------:R0:W-:Y:S01]  /*8a80*/  STG.E.U8 desc[UR36][R2.64], R5 ;  /* 0x0000000502007986 */ /* 0x0001e2000c101124 */
[----:B------:R-:W-:Y:S05]  /*8a90*/  BRA `(.L_x_6277) ;  /* 0x0000000800347947 */ /* 0x000fea0003800000 */
.L_x_6293:
        /* <DEDUP_REMOVED lines=13> */
.L_x_6297:
[----:B------:R-:W-:Y:S01]  /*8b70*/  IMAD.MOV.U32 R0, RZ, RZ, 0x7f ;  /* 0x0000007fff007424 */ /* 0x000fe200078e00ff */
[----:B------:R-:W-:-:S04]  /*8b80*/  ISETP.GT.U32.AND P0, PT, R4, 0x7f800000, PT ;  /* 0x7f8000000400780c */ /* 0x000fc80003f04070 */
[----:B------:R-:W-:-:S09]  /*8b90*/  SEL R0, R0, 0x7c, P0 ;  /* 0x0000007c00007807 */ /* 0x000fd20000000000 */
.L_x_6298:
[----:B------:R-:W-:Y:S05]  /*8ba0*/  BSYNC B0 ;  /* 0x0000000000007941 */ /* 0x000fea0003800000 */
.L_x_6296:
[----:B------:R-:W-:Y:S01]  /*8bb0*/  LOP3.LUT R4, R5, 0x80000000, RZ, 0xc0, !PT ;  /* 0x8000000005047812 */ /* 0x000fe200078ec0ff */
[----:B------:R-:W-:-:S03]  /*8bc0*/  IMAD.MOV.U32 R27, RZ, RZ, R19 ;  /* 0x000000ffff1b7224 */ /* 0x000fc600078e0013 */
[----:B------:R-:W-:-:S04]  /*8bd0*/  SHF.R.U32.HI R5, RZ, 0x18, R4 ;  /* 0x00000018ff057819 */ /* 0x000fc80000011604 */
[----:B------:R-:W-:-:S05]  /*8be0*/  LOP3.LUT R5, R0, R5, RZ, 0xfc, !PT ;  /* 0x0000000500057212 */ /* 0x000fca00078efcff */
[----:B------:R0:W-:Y:S01]  /*8bf0*/  STG.E.U8 desc[UR36][R2.64], R5 ;  /* 0x0000000502007986 */ /* 0x0001e2000c101124 */
[----:B------:R-:W-:Y:S05]  /*8c00*/  BRA `(.L_x_6277) ;  /* 0x0000000400d87947 */ /* 0x000fea0003800000 */
.L_x_6292:
[----:B------:R-:W-:Y:S02]  /*8c10*/  HADD2.F32 R0, -RZ, R0.H0_H0 ;  /* 0x20000000ff007230 */ /* 0x000fe40000004100 */
[----:B------:R-:W-:-:S03]  /*8c20*/  IMAD.MOV.U32 R27, RZ, RZ, R19 ;  /* 0x000000ffff1b7224 */ /* 0x000fc600078e0013 */
[----:B------:R-:W-:-:S05]  /*8c30*/  F2FP.BF16.F32.PACK_AB R0, RZ, R0 ;  /* 0x00000000ff00723e */ /* 0x000fca00000010ff */
[----:B------:R0:W-:Y:S01]  /*8c40*/  STG.E.U16 desc[UR36][R2.64], R0 ;  /* 0x0000000002007986 */ /* 0x0001e2000c101524 */
[----:B------:R-:W-:Y:S05]  /*8c50*/  BRA `(.L_x_6277) ;  /* 0x0000000400c47947 */ /* 0x000fea0003800000 */
.L_x_6289:
        /* <DEDUP_REMOVED lines=10> */
[----:B------:R-:W0:Y:S02]  /*8d00*/  F2I.FTZ.U32.TRUNC.NTZ R5, R5 ;  /* 0x0000000500057305 */ /* 0x000e24000021f000 */
[----:B0-----:R0:W-:Y:S01]  /*8d10*/  STG.E.U16 desc[UR36][R2.64], R5 ;  /* 0x0000000502007986 */ /* 0x0011e2000c101524 */
[----:B------:R-:W-:Y:S05]  /*8d20*/  BRA `(.L_x_6277) ;  /* 0x0000000400907947 */ /* 0x000fea0003800000 */
.L_x_6301:
        /* <DEDUP_REMOVED lines=17> */
.L_x_6304:
[----:B------:R-:W-:-:S04]  /*8e40*/  LOP3.LUT R0, R7, 0x80000000, RZ, 0xc0, !PT ;  /* 0x8000000007007812 */ /* 0x000fc800078ec0ff */
[----:B------:R-:W-:-:S04]  /*8e50*/  SHF.R.U32.HI R5, RZ, 0x18, R0 ;  /* 0x00000018ff057819 */ /* 0x000fc80000011600 */
[----:B------:R-:W-:-:S04]  /*8e60*/  LOP3.LUT R4, R4, R5, RZ, 0xfc, !PT ;  /* 0x0000000504047212 */ /* 0x000fc800078efcff */
[----:B------:R-:W-:-:S07]  /*8e70*/  PRMT R0, R4, 0x7610, R0 ;  /* 0x0000761004007816 */ /* 0x000fce0000000000 */
.L_x_6303:
[----:B------:R-:W-:Y:S05]  /*8e80*/  BSYNC B0 ;  /* 0x0000000000007941 */ /* 0x000fea0003800000 */
.L_x_6302:
[----:B------:R0:W-:Y:S01]  /*8e90*/  STG.E.U8 desc[UR36][R2.64], R0 ;  /* 0x0000000002007986 */ /* 0x0001e2000c101124 */
[----:B------:R-:W-:Y:S01]  /*8ea0*/  IMAD.MOV.U32 R27, RZ, RZ, R19 ;  /* 0x000000ffff1b7224 */ /* 0x000fe200078e0013 */
[----:B------:R-:W-:Y:S06]  /*8eb0*/  BRA `(.L_x_6277) ;  /* 0x00000004002c7947 */ /* 0x000fec0003800000 */
.L_x_6300:
        /* <DEDUP_REMOVED lines=17> */
.L_x_6307:
[----:B------:R-:W-:-:S04]  /*8fd0*/  LOP3.LUT R0, R7, 0x80000000, RZ, 0xc0, !PT ;  /* 0x8000000007007812 */ /* 0x000fc800078ec0ff */
[----:B------:R-:W-:-:S04]  /*8fe0*/  SHF.R.U32.HI R5, RZ, 0x18, R0 ;  /* 0x00000018ff057819 */ /* 0x000fc80000011600 */
[----:B------:R-:W-:-:S04]  /*8ff0*/  LOP3.LUT R4, R4, R5, RZ, 0xfc, !PT ;  /* 0x0000000504047212 */ /* 0x000fc800078efcff */
[----:B------:R-:W-:-:S07]  /*9000*/  PRMT R0, R4, 0x7610, R0 ;  /* 0x0000761004007816 */ /* 0x000fce0000000000 */
.L_x_6306:
[----:B------:R-:W-:Y:S05]  /*9010*/  BSYNC B0 ;  /* 0x0000000000007941 */ /* 0x000fea0003800000 */
.L_x_6305:
[----:B------:R0:W-:Y:S01]  /*9020*/  STG.E.U8 desc[UR36][R2.64], R0 ;  /* 0x0000000002007986 */ /* 0x0001e2000c101124 */
[----:B------:R-:W-:Y:S01]  /*9030*/  IMAD.MOV.U32 R27, RZ, RZ, R19 ;  /* 0x000000ffff1b7224 */ /* 0x000fe200078e0013 */
[----:B------:R-:W-:Y:S06]  /*9040*/  BRA `(.L_x_6277) ;  /* 0x0000000000c87947 */ /* 0x000fec0003800000 */
.L_x_6299:
[----:B------:R-:W-:-:S13]  /*9050*/  ISETP.NE.AND P0, PT, R4, 0x1c, PT ;  /* 0x0000001c0400780c */ /* 0x000fda0003f05270 */
[----:B------:R-:W-:Y:S05]  /*9060*/  @!P0 BRA `(.L_x_6308) ;  /* 0x0000000000b08947 */ /* 0x000fea0003800000 */
[----:B------:R-:W-:-:S13]  /*9070*/  ISETP.NE.AND P0, PT, R4, 0x1d, PT ;  /* 0x0000001d0400780c */ /* 0x000fda0003f05270 */
[----:B------:R-:W-:Y:S05]  /*9080*/  @!P0 BRA `(.L_x_6309) ;  /* 0x0000000000948947 */ /* 0x000fea0003800000 */
[----:B------:R-:W-:-:S13]  /*9090*/  ISETP.NE.AND P0, PT, R4, 0x2c, PT ;  /* 0x0000002c0400780c */ /* 0x000fda0003f05270 */
[----:B------:R-:W-:Y:S05]  /*90a0*/  @P0 BRA `(.L_x_6282) ;  /* 0x0000000000440947 */ /* 0x000fea0003800000 */
[----:B------:R-:W-:Y:S02]  /*90b0*/  HADD2.F32 R5, -RZ, R0.H0_H0 ;  /* 0x20000000ff057230 */ /* 0x000fe40000004100 */
        /* <DEDUP_REMOVED lines=16> */
.L_x_6282:
        /* <DEDUP_REMOVED lines=16> */
.L_x_6310:
[----:B------:R-:W-:Y:S01]  /*92c0*/  IMAD.MOV.U32 R27, RZ, RZ, R19 ;  /* 0x000000ffff1b7224 */ /* 0x000fe200078e0013 */
[----:B------:R-:W-:Y:S06]  /*92d0*/  BRA `(.L_x_6277) ;  /* 0x0000000000247947 */ /* 0x000fec0003800000 */
.L_x_6309:
[----:B------:R-:W-:Y:S02]  /*92e0*/  HADD2.F32 R4, -RZ, R0.H0_H0 ;  /* 0x20000000ff047230 */ /* 0x000fe40000004100 */
[----:B------:R-:W-:-:S04]  /*92f0*/  IMAD.MOV.U32 R27, RZ, RZ, R19 ;  /* 0x000000ffff1b7224 */ /* 0x000fc800078e0013 */
[----:B------:R-:W0:Y:S02]  /*9300*/  F2I.U64.TRUNC R4, R4 ;  /* 0x0000000400047311 */ /* 0x000e24000020d800 */
[----:B0-----:R0:W-:Y:S01]  /*9310*/  STG.E.64 desc[UR36][R2.64], R4 ;  /* 0x0000000402007986 */ /* 0x0011e2000c101b24 */
[----:B------:R-:W-:Y:S05]  /*9320*/  BRA `(.L_x_6277) ;  /* 0x0000000000107947 */ /* 0x000fea0003800000 */
.L_x_6308:
[----:B------:R-:W-:Y:S02]  /*9330*/  HADD2.F32 R0, -RZ, R0.H0_H0 ;  /* 0x20000000ff007230 */ /* 0x000fe40000004100 */
[----:B------:R-:W-:Y:S02]  /*9340*/  IMAD.MOV.U32 R27, RZ, RZ, R19 ;  /* 0x000000ffff1b7224 */ /* 0x000fe400078e0013 */
[----:B------:R-:W0:Y:S02]  /*9350*/  F2I.FTZ.U32.TRUNC.NTZ R5, R0 ;  /* 0x0000000000057305 */ /* 0x000e24000021f000 */
[----:B0-----:R0:W-:Y:S03]  /*9360*/  STG.E desc[UR36][R2.64], R5 ;  /* 0x0000000502007986 */ /* 0x0011e6000c101924 */
.L_x_6277:
[----:B------:R-:W-:Y:S05]  /*9370*/  BSYNC B6 ;  /* 0x0000000000067941 */ /* 0x000fea0003800000 */
.L_x_6276:
[----:B------:R-:W-:Y:S01]  /*9380*/  ISETP.GE.AND P0, PT, R27, R28, PT ;  /* 0x0000001c1b00720c */ /* 0x000fe20003f06270 */
[----:B------:R-:W-:-:S12]  /*9390*/  BSSY B6, `(.L_x_6311) ;  /* 0x00001fc000067945 */ /* 0x000fd80003800000 */
[----:B------:R-:W-:Y:S05]  /*93a0*/  @P0 BRA `(.L_x_6312) ;  /* 0x0000001c00e80947 */ /* 0x000fea0003800000 */
[----:B012-4-:R-:W0:Y:S01]  /*93b0*/  LDC.64 R2, c[0x0][0x228] ;  /* 0x00008a00ff027b82 */ /* 0x017e220000000a00 */
[----:B------:R-:W-:Y:S01]  /*93c0*/  IMAD R0, R16, 0x200, R27 ;  /* 0x0000020010007824 */ /* 0x000fe200078e021b */
[----:B---3--:R-:W-:Y:S01]  /*93d0*/  PRMT R4, R22, 0x9910, RZ ;  /* 0x0000991016047816 */ /* 0x008fe200000000ff */
        /* <DEDUP_REMOVED lines=15> */
[----:B------:R-:W-:-:S06]  /*94d0*/  HADD2.F32 R23, -RZ, R23.H0_H0 ;  /* 0x20000017ff177230 */ /* 0x000fcc0000004100 */
[----:B------:R-:W0:Y:S02]  /*94e0*/  F2I.FTZ.TRUNC.NTZ R23, R23 ;  /* 0x0000001700177305 */ /* 0x000e24000021f100 */
[----:B0-----:R0:W-:Y:S01]  /*94f0*/  STG.E.U8 desc[UR36][R2.64], R23 ;  /* 0x0000001702007986 */ /* 0x0011e2000c101124 */
[----:B------:R-:W-:Y:S05]  /*9500*/  BRA `(.L_x_6318) ;  /* 0x0000000c00947947 */ /* 0x000fea0003800000 */
.L_x_6316:
[----:B------:R-:W-:-:S06]  /*9510*/  HADD2.F32 R5, -RZ, R23.H0_H0 ;  /* 0x20000017ff057230 */ /* 0x000fcc0000004100 */
[----:B------:R-:W0:Y:S02]  /*9520*/  F2I.S64.TRUNC R4, R5 ;  /* 0x0000000500047311 */ /* 0x000e24000020d900 */
[----:B0-----:R0:W-:Y:S01]  /*9530*/  STG.E.U8 desc[UR36][R2.64], R4 ;  /* 0x0000000402007986 */ /* 0x0011e2000c101124 */
[----:B------:R-:W-:Y:S05]  /*9540*/  BRA `(.L_x_6318) ;  /* 0x0000000c00847947 */ /* 0x000fea0003800000 */
.L_x_6315:
        /* <DEDUP_REMOVED lines=10> */
.L_x_6320:
[----:B------:R-:W-:-:S06]  /*95f0*/  HADD2.F32 R23, -RZ, R23.H0_H0 ;  /* 0x20000017ff177230 */ /* 0x000fcc0000004100 */
[----:B------:R-:W0:Y:S02]  /*9600*/  F2I.FTZ.TRUNC.NTZ R23, R23 ;  /* 0x0000001700177305 */ /* 0x000e24000021f100 */
[----:B0-----:R0:W-:Y:S01]  /*9610*/  STG.E desc[UR36][R2.64], R23 ;  /* 0x0000001702007986 */ /* 0x0011e2000c101924 */
[----:B------:R-:W-:Y:S05]  /*9620*/  BRA `(.L_x_6318) ;  /* 0x0000000c004c7947 */ /* 0x000fea0003800000 */
.L_x_6319:
[----:B------:R-:W-:-:S06]  /*9630*/  HADD2.F32 R23, -RZ, R23.H0_H0 ;  /* 0x20000017ff177230 */ /* 0x000fcc0000004100 */
[----:B------:R-:W0:Y:S02]  /*9640*/  F2I.FTZ.TRUNC.NTZ R23, R23 ;  /* 0x0000001700177305 */ /* 0x000e24000021f100 */
[----:B0-----:R0:W-:Y:S01]  /*9650*/  STG.E.U16 desc[UR36][R2.64], R23 ;  /* 0x0000001702007986 */ /* 0x0011e2000c101524 */
[----:B------:R-:W-:Y:S05]  /*9660*/  BRA `(.L_x_6318) ;  /* 0x0000000c003c7947 */ /* 0x000fea0003800000 */
.L_x_6314:
        /* <DEDUP_REMOVED lines=9> */
.L_x_6322:
[----:B------:R0:W-:Y:S01]  /*9700*/  STG.E.U16 desc[UR36][R2.64], R23 ;  /* 0x0000001702007986 */ /* 0x0001e2000c101524 */
[----:B------:R-:W-:Y:S05]  /*9710*/  BRA `(.L_x_6318) ;  /* 0x0000000c00107947 */ /* 0x000fea0003800000 */
.L_x_6321:
        /* <DEDUP_REMOVED lines=10> */
.L_x_6324:
[----:B------:R-:W-:-:S05]  /*97c0*/  HADD2.F32 R0, -RZ, R23.H0_H0 ;  /* 0x20000017ff007230 */ /* 0x000fca0000004100 */
[----:B------:R-:W-:-:S04]  /*97d0*/  F2FP.F16.F32.PACK_AB R0, RZ, R0 ;  /* 0x00000000ff00723e */ /* 0x000fc800000000ff */
[----:B------:R-:W-:-:S05]  /*97e0*/  PRMT R0, R0, 0x5410, RZ ;  /* 0x0000541000007816 */ /* 0x000fca00000000ff */
[----:B------:R3:W-:Y:S01]  /*97f0*/  STG.E desc[UR36][R2.64], R0 ;  /* 0x0000000002007986 */ /* 0x0007e2000c101924 */
[----:B------:R-:W-:Y:S05]  /*9800*/  BRA `(.L_x_6318) ;  /* 0x0000000800d47947 */ /* 0x000fea0003800000 */
.L_x_6323:
[----:B------:R-:W-:-:S05]  /*9810*/  HADD2.F32 R4, -RZ, R23.H0_H0 ;  /* 0x20000017ff047230 */ /* 0x000fca0000004100 */
[----:B------:R-:W-:-:S06]  /*9820*/  FMUL.FTZ R4, R4, 1 ;  /* 0x3f80000004047820 */ /* 0x000fcc0000410000 */
[----:B------:R-:W0:Y:S02]  /*9830*/  F2F.F64.F32 R4, R4 ;  /* 0x0000000400047310 */ /* 0x000e240000201800 */
[----:B0-----:R4:W-:Y:S01]  /*9840*/  STG.E.64 desc[UR36][R2.64], R4 ;  /* 0x0000000402007986 */ /* 0x0019e2000c101b24 */
[----:B------:R-:W-:Y:S05]  /*9850*/  BRA `(.L_x_6318) ;  /* 0x0000000800c07947 */ /* 0x000fea0003800000 */
.L_x_6313:
        /* <DEDUP_REMOVED lines=13> */
.L_x_6327:
[----:B------:R-:W-:Y:S01]  /*9930*/  HADD2.F32 R23, -RZ, R23.H0_H0 ;  /* 0x20000017ff177230 */ /* 0x000fe20000004100 */
[----:B------:R-:W-:-:S04]  /*9940*/  CS2R R6, SRZ ;  /* 0x0000000000067805 */ /* 0x000fc8000001ff00 */
[----:B------:R-:W-:-:S06]  /*9950*/  FMUL.FTZ R4, R23, 1 ;  /* 0x3f80000017047820 */ /* 0x000fcc0000410000 */
[----:B------:R-:W0:Y:S02]  /*9960*/  F2F.F64.F32 R4, R4 ;  /* 0x0000000400047310 */ /* 0x000e240000201800 */
[----:B0-----:R0:W-:Y:S01]  /*9970*/  STG.E.128 desc[UR36][R2.64], R4 ;  /* 0x0000000402007986 */ /* 0x0011e2000c101d24 */
[----:B------:R-:W-:Y:S05]  /*9980*/  BRA `(.L_x_6318) ;  /* 0x0000000800747947 */ /* 0x000fea0003800000 */
.L_x_6326:
        /* <DEDUP_REMOVED lines=21> */
.L_x_6331:
[----:B------:R-:W-:Y:S05]  /*9ae0*/  BSYNC B0 ;  /* 0x0000000000007941 */ /* 0x000fea0003800000 */
.L_x_6330:
[----:B------:R-:W-:-:S05]  /*9af0*/  LOP3.LUT R5, R0, R5, RZ, 0xfc, !PT ;  /* 0x0000000500057212 */ /* 0x000fca00078efcff */
[----:B------:R0:W-:Y:S01]  /*9b00*/  STG.E.U8 desc[UR36][R2.64], R5 ;  /* 0x0000000502007986 */ /* 0x0001e2000c101124 */
[----:B------:R-:W-:Y:S05]  /*9b10*/  BRA `(.L_x_6318) ;  /* 0x0000000800107947 */ /* 0x000fea0003800000 */
.L_x_6329:
        /* <DEDUP_REMOVED lines=13> */
.L_x_6333:
[----:B------:R-:W-:Y:S01]  /*9bf0*/  IMAD.MOV.U32 R0, RZ, RZ, 0x7f ;  /* 0x0000007fff007424 */ /* 0x000fe200078e00ff */
[----:B------:R-:W-:-:S04]  /*9c00*/  ISETP.GT.U32.AND P0, PT, R4, 0x7f800000, PT ;  /* 0x7f8000000400780c */ /* 0x000fc80003f04070 */
[----:B------:R-:W-:-:S09]  /*9c10*/  SEL R0, R0, 0x7c, P0 ;  /* 0x0000007c00007807 */ /* 0x000fd20000000000 */
.L_x_6334:
[----:B------:R-:W-:Y:S05]  /*9c20*/  BSYNC B0 ;  /* 0x0000000000007941 */ /* 0x000fea0003800000 */
.L_x_6332:
[----:B------:R-:W-:-:S04]  /*9c30*/  LOP3.LUT R4, R23, 0x80000000, RZ, 0xc0, !PT ;  /* 0x8000000017047812 */ /* 0x000fc800078ec0ff */
[----:B------:R-:W-:-:S04]  /*9c40*/  SHF.R.U32.HI R5, RZ, 0x18, R4 ;  /* 0x00000018ff057819 */ /* 0x000fc80000011604 */
[----:B------:R-:W-:-:S05]  /*9c50*/  LOP3.LUT R5, R0, R5, RZ, 0xfc, !PT ;  /* 0x0000000500057212 */ /* 0x000fca00078efcff */
[----:B------:R0:W-:Y:S01]  /*9c60*/  STG.E.U8 desc[UR36][R2.64], R5 ;  /* 0x0000000502007986 */ /* 0x0001e2000c101124 */
[----:B------:R-:W-:Y:S05]  /*9c70*/  BRA `(.L_x_6318) ;  /* 0x0000000400b87947 */ /* 0x000fea0003800000 */
.L_x_6328:
[----:B------:R-:W-:-:S05]  /*9c80*/  HADD2.F32 R0, -RZ, R23.H0_H0 ;  /* 0x20000017ff007230 */ /* 0x000fca0000004100 */
[----:B------:R-:W-:-:S05]  /*9c90*/  F2FP.BF16.F32.PACK_AB R0, RZ, R0 ;  /* 0x00000000ff00723e */ /* 0x000fca00000010ff */
[----:B------:R0:W-:Y:S01]  /*9ca0*/  STG.E.U16 desc[UR36][R2.64], R0 ;  /* 0x0000000002007986 */ /* 0x0001e2000c101524 */
[----:B------:R-:W-:Y:S05]  /*9cb0*/  BRA `(.L_x_6318) ;  /* 0x0000000400a87947 */ /* 0x000fea0003800000 */
.L_x_6325:
        /* <DEDUP_REMOVED lines=12> */
.L_x_6337:
        /* <DEDUP_REMOVED lines=17> */
.L_x_6340:
[----:B------:R-:W-:-:S04]  /*9e90*/  LOP3.LUT R0, R23, 0x80000000, RZ, 0xc0, !PT ;  /* 0x8000000017007812 */ /* 0x000fc800078ec0ff */
[----:B------:R-:W-:-:S04]  /*9ea0*/  SHF.R.U32.HI R5, RZ, 0x18, R0 ;  /* 0x00000018ff057819 */ /* 0x000fc80000011600 */
[----:B------:R-:W-:-:S04]  /*9eb0*/  LOP3.LUT R4, R4, R5, RZ, 0xfc, !PT ;  /* 0x0000000504047212 */ /* 0x000fc800078efcff */
[----:B------:R-:W-:-:S07]  /*9ec0*/  PRMT R0, R4, 0x7610, R0 ;  /* 0x0000761004007816 */ /* 0x000fce0000000000 */
.L_x_6339:
[----:B------:R-:W-:Y:S05]  /*9ed0*/  BSYNC B0 ;  /* 0x0000000000007941 */ /* 0x000fea0003800000 */
.L_x_6338:
[----:B------:R0:W-:Y:S01]  /*9ee0*/  STG.E.U8 desc[UR36][R2.64], R0 ;  /* 0x0000000002007986 */ /* 0x0001e2000c101124 */
[----:B------:R-:W-:Y:S05]  /*9ef0*/  BRA `(.L_x_6318) ;  /* 0x0000000400187947 */ /* 0x000fea0003800000 */
.L_x_6336:
        /* <DEDUP_REMOVED lines=17> */
.L_x_6343:
[----:B------:R-:W-:-:S04]  /*a010*/  LOP3.LUT R0, R23, 0x80000000, RZ, 0xc0, !PT ;  /* 0x8000000017007812 */ /* 0x000fc800078ec0ff */
[----:B------:R-:W-:-:S04]  /*a020*/  SHF.R.U32.HI R5, RZ, 0x18, R0 ;  /* 0x00000018ff057819 */ /* 0x000fc80000011600 */
[----:B------:R-:W-:-:S04]  /*a030*/  LOP3.LUT R4, R4, R5, RZ, 0xfc, !PT ;  /* 0x0000000504047212 */ /* 0x000fc800078efcff */
[----:B------:R-:W-:-:S07]  /*a040*/  PRMT R0, R4, 0x7610, R0 ;  /* 0x0000761004007816 */ /* 0x000fce0000000000 */
.L_x_6342:
[----:B------:R-:W-:Y:S05]  /*a050*/  BSYNC B0 ;  /* 0x0000000000007941 */ /* 0x000fea0003800000 */
.L_x_6341:
[----:B------:R0:W-:Y:S01]  /*a060*/  STG.E.U8 desc[UR36][R2.64], R0 ;  /* 0x0000000002007986 */ /* 0x0001e2000c101124 */
[----:B------:R-:W-:Y:S05]  /*a070*/  BRA `(.L_x_6318) ;  /* 0x0000000000b87947 */ /* 0x000fea0003800000 */
.L_x_6335:
        /* <DEDUP_REMOVED lines=22> */
.L_x_6317:
        /* <DEDUP_REMOVED lines=16> */
.L_x_6346:
[----:B------:R-:W-:Y:S05]  /*a2e0*/  BRA `(.L_x_6318) ;  /* 0x00000000001c7947 */ /* 0x000fea0003800000 */
.L_x_6345:
[----:B------:R-:W-:-:S06]  /*a2f0*/  HADD2.F32 R4, -RZ, R23.H0_H0 ;  /* 0x20000017ff047230 */ /* 0x000fcc0000004100 */
[----:B------:R-:W0:Y:S02]  /*a300*/  F2I.U64.TRUNC R4, R4 ;  /* 0x0000000400047311 */ /* 0x000e24000020d800 */
[----:B0-----:R0:W-:Y:S01]  /*a310*/  STG.E.64 desc[UR36][R2.64], R4 ;  /* 0x0000000402007986 */ /* 0x0011e2000c101b24 */
[----:B------:R-:W-:Y:S05]  /*a320*/  BRA `(.L_x_6318) ;  /* 0x00000000000c7947 */ /* 0x000fea0003800000 */
.L_x_6344:
[----:B------:R-:W-:-:S06]  /*a330*/  HADD2.F32 R23, -RZ, R23.H0_H0 ;  /* 0x20000017ff177230 */ /* 0x000fcc0000004100 */
[----:B------:R-:W0:Y:S02]  /*a340*/  F2I.FTZ.U32.TRUNC.NTZ R23, R23 ;  /* 0x0000001700177305 */ /* 0x000e24000021f000 */
[----:B0-----:R0:W-:Y:S02]  /*a350*/  STG.E desc[UR36][R2.64], R23 ;  /* 0x0000001702007986 */ /* 0x0011e4000c101924 */
.L_x_6318:
[----:B------:R-:W-:-:S05]  /*a360*/  VIADD R27, R27, 0x80 ;  /* 0x000000801b1b7836 */ /* 0x000fca0000000000 */
[----:B------:R-:W-:-:S13]  /*a370*/  ISETP.GE.AND P0, PT, R27, R28, PT ;  /* 0x0000001c1b00720c */ /* 0x000fda0003f06270 */
[----:B------:R-:W-:Y:S05]  /*a380*/  @P0 BRA `(.L_x_6312) ;  /* 0x0000000c00f00947 */ /* 0x000fea0003800000 */
[----:B01234-:R-:W0:Y:S01]  /*a390*/  LDC.64 R2, c[0x0][0x228] ;  /* 0x00008a00ff027b82 */ /* 0x01fe220000000a00 */
        /* <DEDUP_REMOVED lines=21> */
.L_x_6350:
[----:B------:R-:W-:-:S06]  /*a4f0*/  HADD2.F32 R5, -RZ, R18.H0_H0 ;  /* 0x20000012ff057230 */ /* 0x000fcc0000004100 */
[----:B------:R-:W0:Y:S02]  /*a500*/  F2I.S64.TRUNC R4, R5 ;  /* 0x0000000500047311 */ /* 0x000e24000020d900 */
[----:B0-----:R0:W-:Y:S01]  /*a510*/  STG.E.U8 desc[UR36][R2.64], R4 ;  /* 0x0000000402007986 */ /* 0x0011e2000c101124 */
[----:B------:R-:W-:Y:S05]  /*a520*/  BRA `(.L_x_6352) ;  /* 0x0000000c00847947 */ /* 0x000fea0003800000 */
.L_x_6349:
        /* <DEDUP_REMOVED lines=10> */
.L_x_6354:
[----:B------:R-:W-:-:S04]  /*a5d0*/  HADD2.F32 R18, -RZ, R18.H0_H0 ;  /* 0x20000012ff127230 */ /* 0x000fc80000004100 */
[----:B------:R-:W0:Y:S02]  /*a5e0*/  F2I.FTZ.TRUNC.NTZ R5, R18 ;  /* 0x0000001200057305 */ /* 0x000e24000021f100 */
[----:B0-----:R0:W-:Y:S01]  /*a5f0*/  STG.E desc[UR36][R2.64], R5 ;  /* 0x0000000502007986 */ /* 0x0011e2000c101924 */
[----:B------:R-:W-:Y:S05]  /*a600*/  BRA `(.L_x_6352) ;  /* 0x0000000c004c7947 */ /* 0x000fea0003800000 */
.L_x_6353:
[----:B------:R-:W-:-:S04]  /*a610*/  HADD2.F32 R18, -RZ, R18.H0_H0 ;  /* 0x20000012ff127230 */ /* 0x000fc80000004100 */
[----:B------:R-:W0:Y:S02]  /*a620*/  F2I.FTZ.TRUNC.NTZ R5, R18 ;  /* 0x0000001200057305 */ /* 0x000e24000021f100 */
[----:B0-----:R0:W-:Y:S01]  /*a630*/  STG.E.U16 desc[UR36][R2.64], R5 ;  /* 0x0000000502007986 */ /* 0x0011e2000c101524 */
[----:B------:R-:W-:Y:S05]  /*a640*/  BRA `(.L_x_6352) ;  /* 0x0000000c003c7947 */ /* 0x000fea0003800000 */
.L_x_6348:
        /* <DEDUP_REMOVED lines=9> */
.L_x_6356:
[----:B------:R4:W-:Y:S01]  /*a6e0*/  STG.E.U16 desc[UR36][R2.64], R18 ;  /* 0x0000001202007986 */ /* 0x0009e2000c101524 */
[----:B------:R-:W-:Y:S05]  /*a6f0*/  BRA `(.L_x_6352) ;  /* 0x0000000c00107947 */ /* 0x000fea0003800000 */
.L_x_6355:
        /* <DEDUP_REMOVED lines=10> */
.L_x_6358:
[----:B------:R-:W-:-:S05]  /*a7a0*/  HADD2.F32 R0, -RZ, R18.H0_H0 ;  /* 0x20000012ff007230 */ /* 0x000fca0000004100 */
[----:B------:R-:W-:-:S04]  /*a7b0*/  F2FP.F16.F32.PACK_AB R0, RZ, R0 ;  /* 0x00000000ff00723e */ /* 0x000fc800000000ff */
[----:B------:R-:W-:-:S05]  /*a7c0*/  PRMT R0, R0, 0x5410, RZ ;  /* 0x0000541000007816 */ /* 0x000fca00000000ff */
[----:B------:R2:W-:Y:S01]  /*a7d0*/  STG.E desc[UR36][R2.64], R0 ;  /* 0x0000000002007986 */ /* 0x0005e2000c101924 */
[----:B------:R-:W-:Y:S05]  /*a7e0*/  BRA `(.L_x_6352) ;  /* 0x0000000800d47947 */ /* 0x000fea0003800000 */
.L_x_6357:
[----:B------:R-:W-:-:S05]  /*a7f0*/  HADD2.F32 R4, -RZ, R18.H0_H0 ;  /* 0x20000012ff047230 */ /* 0x000fca0000004100 */
[----:B------:R-:W-:-:S06]  /*a800*/  FMUL.FTZ R4, R4, 1 ;  /* 0x3f80000004047820 */ /* 0x000fcc0000410000 */
[----:B------:R-:W0:Y:S02]  /*a810*/  F2F.F64.F32 R4, R4 ;  /* 0x0000000400047310 */ /* 0x000e240000201800 */
[----:B0-----:R0:W-:Y:S01]  /*a820*/  STG.E.64 desc[UR36][R2.64], R4 ;  /* 0x0000000402007986 */ /* 0x0011e2000c101b24 */
[----:B------:R-:W-:Y:S05]  /*a830*/  BRA `(.L_x_6352) ;  /* 0x0000000800c07947 */ /* 0x000fea0003800000 */
.L_x_6347:
        /* <DEDUP_REMOVED lines=13> */
.L_x_6361:
[----:B------:R-:W-:Y:S01]  /*a910*/  HADD2.F32 R18, -RZ, R18.H0_H0 ;  /* 0x20000012ff127230 */ /* 0x000fe20000004100 */
[----:B------:R-:W-:-:S04]  /*a920*/  CS2R R6, SRZ ;  /* 0x0000000000067805 */ /* 0x000fc8000001ff00 */
[----:B------:R-:W-:-:S06]  /*a930*/  FMUL.FTZ R4, R18, 1 ;  /* 0x3f80000012047820 */ /* 0x000fcc0000410000 */
[----:B------:R-:W0:Y:S02]  /*a940*/  F2F.F64.F32 R4, R4 ;  /* 0x0000000400047310 */ /* 0x000e240000201800 */
[----:B0-----:R0:W-:Y:S01]  /*a950*/  STG.E.128 desc[UR36][R2.64], R4 ;  /* 0x0000000402007986 */ /* 0x0011e2000c101d24 */
[----:B------:R-:W-:Y:S05]  /*a960*/  BRA `(.L_x_6352) ;  /* 0x0000000800747947 */ /* 0x000fea0003800000 */
.L_x_6360:
        /* <DEDUP_REMOVED lines=21> */
.L_x_6365:
[----:B------:R-:W-:Y:S05]  /*aac0*/  BSYNC B0 ;  /* 0x0000000000007941 */ /* 0x000fea0003800000 */
.L_x_6364:
[----:B------:R-:W-:-:S05]  /*aad0*/  LOP3.LUT R5, R0, R5, RZ, 0xfc, !PT ;  /* 0x0000000500057212 */ /* 0x000fca00078efcff */
[----:B------:R0:W-:Y:S01]  /*aae0*/  STG.E.U8 desc[UR36][R2.64], R5 ;  /* 0x0000000502007986 */ /* 0x0001e2000c101124 */
[----:B------:R-:W-:Y:S05]  /*aaf0*/  BRA `(.L_x_6352) ;  /* 0x0000000800107947 */ /* 0x000fea0003800000 */
.L_x_6363:
        /* <DEDUP_REMOVED lines=13> */
.L_x_6367:
[----:B------:R-:W-:Y:S01]  /*abd0*/  IMAD.MOV.U32 R0, RZ, RZ, 0x7f ;  /* 0x0000007fff007424 */ /* 0x000fe200078e00ff */
[----:B------:R-:W-:-:S04]  /*abe0*/  ISETP.GT.U32.AND P0, PT, R4, 0x7f800000, PT ;  /* 0x7f8000000400780c */ /* 0x000fc80003f04070 */
[----:B------:R-:W-:-:S09]  /*abf0*/  SEL R0, R0, 0x7c, P0 ;  /* 0x0000007c00007807 */ /* 0x000fd20000000000 */
.L_x_6368:
[----:B------:R-:W-:Y:S05]  /*ac00*/  BSYNC B0 ;  /* 0x0000000000007941 */ /* 0x000fea0003800000 */
.L_x_6366:
[----:B------:R-:W-:-:S04]  /*ac10*/  LOP3.LUT R4, R5, 0x80000000, RZ, 0xc0, !PT ;  /* 0x8000000005047812 */ /* 0x000fc800078ec0ff */
[----:B------:R-:W-:-:S04]  /*ac20*/  SHF.R.U32.HI R5, RZ, 0x18, R4 ;  /* 0x00000018ff057819 */ /* 0x000fc80000011604 */
[----:B------:R-:W-:-:S05]  /*ac30*/  LOP3.LUT R5, R0, R5, RZ, 0xfc, !PT ;  /* 0x0000000500057212 */ /* 0x000fca00078efcff */
[----:B------:R0:W-:Y:S01]  /*ac40*/  STG.E.U8 desc[UR36][R2.64], R5 ;  /* 0x0000000502007986 */ /* 0x0001e2000c101124 */
[----:B------:R-:W-:Y:S05]  /*ac50*/  BRA `(.L_x_6352) ;  /* 0x0000000400b87947 */ /* 0x000fea0003800000 */
.L_x_6362:
[----:B------:R-:W-:-:S05]  /*ac60*/  HADD2.F32 R0, -RZ, R18.H0_H0 ;  /* 0x20000012ff007230 */ /* 0x000fca0000004100 */
[----:B------:R-:W-:-:S05]  /*ac70*/  F2FP.BF16.F32.PACK_AB R0, RZ, R0 ;  /* 0x00000000ff00723e */ /* 0x000fca00000010ff */
[----:B------:R0:W-:Y:S01]  /*ac80*/  STG.E.U16 desc[UR36][R2.64], R0 ;  /* 0x0000000002007986 */ /* 0x0001e2000c101524 */
[----:B------:R-:W-:Y:S05]  /*ac90*/  BRA `(.L_x_6352) ;  /* 0x0000000400a87947 */ /* 0x000fea0003800000 */
.L_x_6359:
        /* <DEDUP_REMOVED lines=12> */
.L_x_6371:
        /* <DEDUP_REMOVED lines=17> */
.L_x_6374:
[----:B------:R-:W-:-:S04]  /*ae70*/  LOP3.LUT R0, R7, 0x80000000, RZ, 0xc0, !PT ;  /* 0x8000000007007812 */ /* 0x000fc800078ec0ff */
[----:B------:R-:W-:-:S04]  /*ae80*/  SHF.R.U32.HI R5, RZ, 0x18, R0 ;  /* 0x00000018ff057819 */ /* 0x000fc80000011600 */
[----:B------:R-:W-:-:S04]  /*ae90*/  LOP3.LUT R4, R4, R5, RZ, 0xfc, !PT ;  /* 0x0000000504047212 */ /* 0x000fc800078efcff */
[----:B------:R-:W-:-:S07]  /*aea0*/  PRMT R0, R4, 0x7610, R0 ;  /* 0x0000761004007816 */ /* 0x000fce0000000000 */
.L_x_6373:
[----:B------:R-:W-:Y:S05]  /*aeb0*/  BSYNC B0 ;  /* 0x0000000000007941 */ /* 0x000fea0003800000 */
.L_x_6372:
[----:B------:R0:W-:Y:S01]  /*aec0*/  STG.E.U8 desc[UR36][R2.64], R0 ;  /* 0x0000000002007986 */ /* 0x0001e2000c101124 */
[----:B------:R-:W-:Y:S05]  /*aed0*/  BRA `(.L_x_6352) ;  /* 0x0000000400187947 */ /* 0x000fea0003800000 */
.L_x_6370:
        /* <DEDUP_REMOVED lines=17> */
.L_x_6377:
[----:B------:R-:W-:-:S04]  /*aff0*/  LOP3.LUT R0, R7, 0x80000000, RZ, 0xc0, !PT ;  /* 0x8000000007007812 */ /* 0x000fc800078ec0ff */
[----:B------:R-:W-:-:S04]  /*b000*/  SHF.R.U32.HI R5, RZ, 0x18, R0 ;  /* 0x00000018ff057819 */ /* 0x000fc80000011600 */
[----:B------:R-:W-:-:S04]  /*b010*/  LOP3.LUT R4, R4, R5, RZ, 0xfc, !PT ;  /* 0x0000000504047212 */ /* 0x000fc800078efcff */
[----:B------:R-:W-:-:S07]  /*b020*/  PRMT R0, R4, 0x7610, R0 ;  /* 0x0000761004007816 */ /* 0x000fce0000000000 */
.L_x_6376:
[----:B------:R-:W-:Y:S05]  /*b030*/  BSYNC B0 ;  /* 0x0000000000007941 */ /* 0x000fea0003800000 */
.L_x_6375:
[----:B------:R0:W-:Y:S01]  /*b040*/  STG.E.U8 desc[UR36][R2.64], R0 ;  /* 0x0000000002007986 */ /* 0x0001e2000c101124 */
[----:B------:R-:W-:Y:S05]  /*b050*/  BRA `(.L_x_6352) ;  /* 0x0000000000b87947 */ /* 0x000fea0003800000 */
.L_x_6369:
        /* <DEDUP_REMOVED lines=22> */
.L_x_6351:
        /* <DEDUP_REMOVED lines=16> */
.L_x_6380:
[----:B------:R-:W-:Y:S05]  /*b2c0*/  BRA `(.L_x_6352) ;  /* 0x00000000001c7947 */ /* 0x000fea0003800000 */
.L_x_6379:
[----:B------:R-:W-:-:S06]  /*b2d0*/  HADD2.F32 R4, -RZ, R18.H0_H0 ;  /* 0x20000012ff047230 */ /* 0x000fcc0000004100 */
[----:B------:R-:W0:Y:S02]  /*b2e0*/  F2I.U64.TRUNC R4, R4 ;  /* 0x0000000400047311 */ /* 0x000e24000020d800 */
[----:B0-----:R0:W-:Y:S01]  /*b2f0*/  STG.E.64 desc[UR36][R2.64], R4 ;  /* 0x0000000402007986 */ /* 0x0011e2000c101b24 */
[----:B------:R-:W-:Y:S05]  /*b300*/  BRA `(.L_x_6352) ;  /* 0x00000000000c7947 */ /* 0x000fea0003800000 */
.L_x_6378:
[----:B------:R-:W-:-:S04]  /*b310*/  HADD2.F32 R18, -RZ, R18.H0_H0 ;  /* 0x20000012ff127230 */ /* 0x000fc80000004100 */
[----:B------:R-:W0:Y:S02]  /*b320*/  F2I.FTZ.U32.TRUNC.NTZ R5, R18 ;  /* 0x0000001200057305 */ /* 0x000e24000021f000 */
[----:B0-----:R0:W-:Y:S02]  /*b330*/  STG.E desc[UR36][R2.64], R5 ;  /* 0x0000000502007986 */ /* 0x0011e4000c101924 */
.L_x_6352:
[----:B------:R-:W-:-:S07]  /*b340*/  VIADD R27, R27, 0x80 ;  /* 0x000000801b1b7836 */ /* 0x000fce0000000000 */
.L_x_6312:
[----:B------:R-:W-:Y:S05]  /*b350*/  BSYNC B6 ;  /* 0x0000000000067941 */ /* 0x000fea0003800000 */
.L_x_6311:
[----:B------:R-:W-:-:S13]  /*b360*/  ISETP.GE.AND P0, PT, R27, R28, PT ;  /* 0x0000001c1b00720c */ /* 0x000fda0003f06270 */
[----:B------:R-:W-:Y:S05]  /*b370*/  @P0 EXIT ;  /* 0x000000000000094d */ /* 0x000fea0003800000 */
[----:B01234-:R-:W0:Y:S01]  /*b380*/  LDC.64 R2, c[0x0][0x228] ;  /* 0x00008a00ff027b82 */ /* 0x01fe220000000a00 */
        /* <DEDUP_REMOVED lines=18> */
[----:B0-----:R-:W-:Y:S01]  /*b4b0*/  STG.E.U8 desc[UR36][R2.64], R17 ;  /* 0x0000001102007986 */ /* 0x001fe2000c101124 */
[----:B------:R-:W-:Y:S05]  /*b4c0*/  EXIT ;  /* 0x000000000000794d */ /* 0x000fea0003800000 */
.L_x_6384:
[----:B------:R-:W-:-:S06]  /*b4d0*/  HADD2.F32 R5, -RZ, R17.H0_H0 ;  /* 0x20000011ff057230 */ /* 0x000fcc0000004100 */
[----:B------:R-:W0:Y:S02]  /*b4e0*/  F2I.S64.TRUNC R4, R5 ;  /* 0x0000000500047311 */ /* 0x000e24000020d900 */
[----:B0-----:R-:W-:Y:S01]  /*b4f0*/  STG.E.U8 desc[UR36][R2.64], R4 ;  /* 0x0000000402007986 */ /* 0x001fe2000c101124 */
[----:B------:R-:W-:Y:S05]  /*b500*/  EXIT ;  /* 0x000000000000794d */ /* 0x000fea0003800000 */
.L_x_6383:
        /* <DEDUP_REMOVED lines=8> */
[----:B0-----:R-:W-:Y:S01]  /*b590*/  STG.E.64 desc[UR36][R2.64], R4 ;  /* 0x0000000402007986 */ /* 0x001fe2000c101b24 */
[----:B------:R-:W-:Y:S05]  /*b5a0*/  EXIT ;  /* 0x000000000000794d */ /* 0x000fea0003800000 */
.L_x_6387:
[----:B------:R-:W-:-:S06]  /*b5b0*/  HADD2.F32 R17, -RZ, R17.H0_H0 ;  /* 0x20000011ff117230 */ /* 0x000fcc0000004100 */
[----:B------:R-:W0:Y:S02]  /*b5c0*/  F2I.FTZ.TRUNC.NTZ R17, R17 ;  /* 0x0000001100117305 */ /* 0x000e24000021f100 */
[----:B0-----:R-:W-:Y:S01]  /*b5d0*/  STG.E desc[UR36][R2.64], R17 ;  /* 0x0000001102007986 */ /* 0x001fe2000c101924 */
[----:B------:R-:W-:Y:S05]  /*b5e0*/  EXIT ;  /* 0x000000000000794d */ /* 0x000fea0003800000 */
.L_x_6386:
[----:B------:R-:W-:-:S06]  /*b5f0*/  HADD2.F32 R17, -RZ, R17.H0_H0 ;  /* 0x20000011ff117230 */ /* 0x000fcc0000004100 */
[----:B------:R-:W0:Y:S02]  /*b600*/  F2I.FTZ.TRUNC.NTZ R17, R17 ;  /* 0x0000001100117305 */ /* 0x000e24000021f100 */
[----:B0-----:R-:W-:Y:S01]  /*b610*/  STG.E.U16 desc[UR36][R2.64], R17 ;  /* 0x0000001102007986 */ /* 0x001fe2000c101524 */
[----:B------:R-:W-:Y:S05]  /*b620*/  EXIT ;  /* 0x000000000000794d */ /* 0x000fea0003800000 */
.L_x_6382:
        /* <DEDUP_REMOVED lines=9> */
.L_x_6389:
[----:B------:R-:W-:Y:S01]  /*b6c0*/  STG.E.U16 desc[UR36][R2.64], R17 ;  /* 0x0000001102007986 */ /* 0x000fe2000c101524 */
[----:B------:R-:W-:Y:S05]  /*b6d0*/  EXIT ;  /* 0x000000000000794d */ /* 0x000fea0003800000 */
.L_x_6388:
        /* <DEDUP_REMOVED lines=10> */
.L_x_6391:
[----:B------:R-:W-:-:S05]  /*b780*/  HADD2.F32 R0, -RZ, R17.H0_H0 ;  /* 0x20000011ff007230 */ /* 0x000fca0000004100 */
[----:B------:R-:W-:-:S04]  /*b790*/  F2FP.F16.F32.PACK_AB R0, RZ, R0 ;  /* 0x00000000ff00723e */ /* 0x000fc800000000ff */
[----:B------:R-:W-:-:S05]  /*b7a0*/  PRMT R0, R0, 0x5410, RZ ;  /* 0x0000541000007816 */ /* 0x000fca00000000ff */
[----:B------:R-:W-:Y:S01]  /*b7b0*/  STG.E desc[UR36][R2.64], R0 ;  /* 0x0000000002007986 */ /* 0x000fe2000c101924 */
[----:B------:R-:W-:Y:S05]  /*b7c0*/  EXIT ;  /* 0x000000000000794d */ /* 0x000fea0003800000 */
.L_x_6390:
[----:B------:R-:W-:-:S05]  /*b7d0*/  HADD2.F32 R4, -RZ, R17.H0_H0 ;  /* 0x20000011ff047230 */ /* 0x000fca0000004100 */
[----:B------:R-:W-:-:S06]  /*b7e0*/  FMUL.FTZ R4, R4, 1 ;  /* 0x3f80000004047820 */ /* 0x000fcc0000410000 */
[----:B------:R-:W0:Y:S02]  /*b7f0*/  F2F.F64.F32 R4, R4 ;  /* 0x0000000400047310 */ /* 0x000e240000201800 */
[----:B0-----:R-:W-:Y:S01]  /*b800*/  STG.E.64 desc[UR36][R2.64], R4 ;  /* 0x0000000402007986 */ /* 0x001fe2000c101b24 */
[----:B------:R-:W-:Y:S05]  /*b810*/  EXIT ;  /* 0x000000000000794d */ /* 0x000fea0003800000 */
.L_x_6381:
        /* <DEDUP_REMOVED lines=13> */
.L_x_6394:
[----:B------:R-:W-:Y:S01]  /*b8f0*/  HADD2.F32 R17, -RZ, R17.H0_H0 ;  /* 0x20000011ff117230 */ /* 0x000fe20000004100 */
[----:B------:R-:W-:-:S04]  /*b900*/  CS2R R6, SRZ ;  /* 0x0000000000067805 */ /* 0x000fc8000001ff00 */
[----:B------:R-:W-:-:S06]  /*b910*/  FMUL.FTZ R4, R17, 1 ;  /* 0x3f80000011047820 */ /* 0x000fcc0000410000 */
[----:B------:R-:W0:Y:S02]  /*b920*/  F2F.F64.F32 R4, R4 ;  /* 0x0000000400047310 */ /* 0x000e240000201800 */
[----:B0-----:R-:W-:Y:S01]  /*b930*/  STG.E.128 desc[UR36][R2.64], R4 ;  /* 0x0000000402007986 */ /* 0x001fe2000c101d24 */
[----:B------:R-:W-:Y:S05]  /*b940*/  EXIT ;  /* 0x000000000000794d */ /* 0x000fea0003800000 */
.L_x_6393:
        /* <DEDUP_REMOVED lines=21> */
.L_x_6398:
[----:B------:R-:W-:Y:S05]  /*baa0*/  BSYNC B0 ;  /* 0x0000000000007941 */ /* 0x000fea0003800000 */
.L_x_6397:
[----:B------:R-:W-:-:S05]  /*bab0*/  LOP3.LUT R5, R0, R5, RZ, 0xfc, !PT ;  /* 0x0000000500057212 */ /* 0x000fca00078efcff */
[----:B------:R-:W-:Y:S01]  /*bac0*/  STG.E.U8 desc[UR36][R2.64], R5 ;  /* 0x0000000502007986 */ /* 0x000fe2000c101124 */
[----:B------:R-:W-:Y:S05]  /*bad0*/  EXIT ;  /* 0x000000000000794d */ /* 0x000fea0003800000 */
.L_x_6396:
        /* <DEDUP_REMOVED lines=13> */
.L_x_6400:
[----:B------:R-:W-:Y:S01]  /*bbb0*/  IMAD.MOV.U32 R0, RZ, RZ, 0x7f ;  /* 0x0000007fff007424 */ /* 0x000fe200078e00ff */
[----:B------:R-:W-:-:S04]  /*bbc0*/  ISETP.GT.U32.AND P0, PT, R4, 0x7f800000, PT ;  /* 0x7f8000000400780c */ /* 0x000fc80003f04070 */
[----:B------:R-:W-:-:S09]  /*bbd0*/  SEL R0, R0, 0x7c, P0 ;  /* 0x0000007c00007807 */ /* 0x000fd20000000000 */
.L_x_6401:
[----:B------:R-:W-:Y:S05]  /*bbe0*/  BSYNC B0 ;  /* 0x0000000000007941 */ /* 0x000fea0003800000 */
.L_x_6399:
[----:B------:R-:W-:-:S04]  /*bbf0*/  LOP3.LUT R4, R17, 0x80000000, RZ, 0xc0, !PT ;  /* 0x8000000011047812 */ /* 0x000fc800078ec0ff */
[----:B------:R-:W-:-:S04]  /*bc00*/  SHF.R.U32.HI R5, RZ, 0x18, R4 ;  /* 0x00000018ff057819 */ /* 0x000fc80000011604 */
[----:B------:R-:W-:-:S05]  /*bc10*/  LOP3.LUT R5, R0, R5, RZ, 0xfc, !PT ;  /* 0x0000000500057212 */ /* 0x000fca00078efcff */
[----:B------:R-:W-:Y:S01]  /*bc20*/  STG.E.U8 desc[UR36][R2.64], R5 ;  /* 0x0000000502007986 */ /* 0x000fe2000c101124 */
[----:B------:R-:W-:Y:S05]  /*bc30*/  EXIT ;  /* 0x000000000000794d */ /* 0x000fea0003800000 */
.L_x_6395:
[----:B------:R-:W-:-:S05]  /*bc40*/  HADD2.F32 R0, -RZ, R17.H0_H0 ;  /* 0x20000011ff007230 */ /* 0x000fca0000004100 */
[----:B------:R-:W-:-:S05]  /*bc50*/  F2FP.BF16.F32.PACK_AB R0, RZ, R0 ;  /* 0x00000000ff00723e */ /* 0x000fca00000010ff */
[----:B------:R-:W-:Y:S01]  /*bc60*/  STG.E.U16 desc[UR36][R2.64], R0 ;  /* 0x0000000002007986 */ /* 0x000fe2000c101524 */
[----:B------:R-:W-:Y:S05]  /*bc70*/  EXIT ;  /* 0x000000000000794d */ /* 0x000fea0003800000 */
.L_x_6392:
        /* <DEDUP_REMOVED lines=10> */
[----:B0-----:R-:W-:Y:S01]  /*bd20*/  STG.E.U16 desc[UR36][R2.64], R5 ;  /* 0x0000000502007986 */ /* 0x001fe2000c101524 */
[----:B------:R-:W-:Y:S05]  /*bd30*/  EXIT ;  /* 0x000000000000794d */ /* 0x000fea0003800000 */
.L_x_6404:
        /* <DEDUP_REMOVED lines=17> */
.L_x_6407:
[----:B------:R-:W-:-:S04]  /*be50*/  LOP3.LUT R0, R17, 0x80000000, RZ, 0xc0, !PT ;  /* 0x8000000011007812 */ /* 0x000fc800078ec0ff */
[----:B------:R-:W-:-:S04]  /*be60*/  SHF.R.U32.HI R5, RZ, 0x18, R0 ;  /* 0x00000018ff057819 */ /* 0x000fc80000011600 */
[----:B------:R-:W-:-:S04]  /*be70*/  LOP3.LUT R4, R4, R5, RZ, 0xfc, !PT ;  /* 0x0000000504047212 */ /* 0x000fc800078efcff */
[----:B------:R-:W-:-:S07]  /*be80*/  PRMT R0, R4, 0x7610, R0 ;  /* 0x0000761004007816 */ /* 0x000fce0000000000 */
.L_x_6406:
[----:B------:R-:W-:Y:S05]  /*be90*/  BSYNC B0 ;  /* 0x0000000000007941 */ /* 0x000fea0003800000 */
.L_x_6405:
[----:B------:R-:W-:Y:S01]  /*bea0*/  STG.E.U8 desc[UR36][R2.64], R0 ;  /* 0x0000000002007986 */ /* 0x000fe2000c101124 */
[----:B------:R-:W-:Y:S05]  /*beb0*/  EXIT ;  /* 0x000000000000794d */ /* 0x000fea0003800000 */
.L_x_6403:
        /* <DEDUP_REMOVED lines=17> */
.L_x_6410:
[----:B------:R-:W-:-:S04]  /*bfd0*/  LOP3.LUT R0, R17, 0x80000000, RZ, 0xc0, !PT ;  /* 0x8000000011007812 */ /* 0x000fc800078ec0ff */
[----:B------:R-:W-:-:S04]  /*bfe0*/  SHF.R.U32.HI R5, RZ, 0x18, R0 ;  /* 0x00000018ff057819 */ /* 0x000fc80000011600 */
[----:B------:R-:W-:-:S04]  /*bff0*/  LOP3.LUT R4, R4, R5, RZ, 0xfc, !PT ;  /* 0x0000000504047212 */ /* 0x000fc800078efcff */
[----:B------:R-:W-:-:S07]  /*c000*/  PRMT R0, R4, 0x7610, R0 ;  /* 0x0000761004007816 */ /* 0x000fce0000000000 */
.L_x_6409:
[----:B------:R-:W-:Y:S05]  /*c010*/  BSYNC B0 ;  /* 0x0000000000007941 */ /* 0x000fea0003800000 */
.L_x_6408:
[----:B------:R-:W-:Y:S01]  /*c020*/  STG.E.U8 desc[UR36][R2.64], R0 ;  /* 0x0000000002007986 */ /* 0x000fe2000c101124 */
[----:B------:R-:W-:Y:S05]  /*c030*/  EXIT ;  /* 0x000000000000794d */ /* 0x000fea0003800000 */
.L_x_6402:
        /* <DEDUP_REMOVED lines=22> */
.L_x_6385:
        /* <DEDUP_REMOVED lines=16> */
.L_x_6413:
[----:B------:R-:W-:Y:S05]  /*c2a0*/  EXIT ;  /* 0x000000000000794d */ /* 0x000fea0003800000 */
.L_x_6412:
[----:B------:R-:W-:-:S06]  /*c2b0*/  HADD2.F32 R4, -RZ, R17.H0_H0 ;  /* 0x20000011ff047230 */ /* 0x000fcc0000004100 */
[----:B------:R-:W0:Y:S02]  /*c2c0*/  F2I.U64.TRUNC R4, R4 ;  /* 0x0000000400047311 */ /* 0x000e24000020d800 */
[----:B0-----:R-:W-:Y:S01]  /*c2d0*/  STG.E.64 desc[UR36][R2.64], R4 ;  /* 0x0000000402007986 */ /* 0x001fe2000c101b24 */
[----:B------:R-:W-:Y:S05]  /*c2e0*/  EXIT ;  /* 0x000000000000794d */ /* 0x000fea0003800000 */
.L_x_6411:
[----:B------:R-:W-:-:S06]  /*c2f0*/  HADD2.F32 R17, -RZ, R17.H0_H0 ;  /* 0x20000011ff117230 */ /* 0x000fcc0000004100 */
[----:B------:R-:W0:Y:S02]  /*c300*/  F2I.FTZ.U32.TRUNC.NTZ R17, R17 ;  /* 0x0000001100117305 */ /* 0x000e24000021f000 */
[----:B0-----:R-:W-:Y:S01]  /*c310*/  STG.E desc[UR36][R2.64], R17 ;  /* 0x0000001102007986 */ /* 0x001fe2000c101924 */
[----:B------:R-:W-:Y:S05]  /*c320*/  EXIT ;  /* 0x000000000000794d */ /* 0x000fea0003800000 */
.L_x_6414:
        /* <DEDUP_REMOVED lines=13> */
.L_x_11772:


//--------------------- .text._ZN2at6native18elementwise_kernelILi128ELi4EZNS0_22gpu_kernel_impl_nocastIZNS0_43_GLOBAL__N__7cc8d1ed_10_Dropout_cu_0e96ed3819masked_scale_kernelIhN3c104HalfEfEEvRNS_6TensorERKS7_SA_T1_EUlS6_hE_EEvRNS_18TensorIteratorBaseERKT_EUliE_EEviSB_ --------------------------
	.section	.text._ZN2at6native18elementwise_kernelILi128ELi4EZNS0_22gpu_kernel_impl_nocastIZNS0_43_GLOBAL__N__7cc8d1ed_10_Dropout_cu_0e96ed3819masked_scale_kernelIhN3c104HalfEfEEvRNS_6TensorERKS7_SA_T1_EUlS6_hE_EEvRNS_18TensorIteratorBaseERKT_EUliE_EEviSB_,"ax",@progbits
	.align	128
        .global         _ZN2at6native18elementwise_kernelILi128ELi4EZNS0_22gpu_kernel_impl_nocastIZNS0_43_GLOBAL__N__7cc8d1ed_10_Dropout_cu_0e96ed3819masked_scale_kernelIhN3c104HalfEfEEvRNS_6TensorERKS7_SA_T1_EUlS6_hE_EEvRNS_18TensorIteratorBaseERKT_EUliE_EEviSB_
        .type           _ZN2at6native18elementwise_kernelILi128ELi4EZNS0_22gpu_kernel_impl_nocastIZNS0_43_GLOBAL__N__7cc8d1ed_10_Dropout_cu_0e96ed3819masked_scale_kernelIhN3c104HalfEfEEvRNS_6TensorERKS7_SA_T1_EUlS6_hE_EEvRNS_18TensorIteratorBaseERKT_EUliE_EEviSB_,@function
        .size           _ZN2at6native18elementwise_kernelILi128ELi4EZNS0_22gpu_kernel_impl_nocastIZNS0_43_GLOBAL__N__7cc8d1ed_10_Dropout_cu_0e96ed3819masked_scale_kernelIhN3c104HalfEfEEvRNS_6TensorERKS7_SA_T1_EUlS6_hE_EEvRNS_18TensorIteratorBaseERKT_EUliE_EEviSB_,(.L_x_11773 - _ZN2at6native18elementwise_kernelILi128ELi4EZNS0_22gpu_kernel_impl_nocastIZNS0_43_GLOBAL__N__7cc8d1ed_10_Dropout_cu_0e96ed3819masked_scale_kernelIhN3c104HalfEfEEvRNS_6TensorERKS7_SA_T1_EUlS6_hE_EEvRNS_18TensorIteratorBaseERKT_EUliE_EEviSB_)
        .other          _ZN2at6native18elementwise_kernelILi128ELi4EZNS0_22gpu_kernel_impl_nocastIZNS0_43_GLOBAL__N__7cc8d1ed_10_Dropout_cu_0e96ed3819masked_scale_kernelIhN3c104HalfEfEEvRNS_6TensorERKS7_SA_T1_EUlS6_hE_EEvRNS_18TensorIteratorBaseERKT_EUliE_EEviSB_,@"STO_CUDA_ENTRY STV_DEFAULT"
_ZN2at6native18elementwise_kernelILi128ELi4EZNS0_22gpu_kernel_impl_nocastIZNS0_43_GLOBAL__N__7cc8d1ed_10_Dropout_cu_0e96ed3819masked_scale_kernelIhN3c104HalfEfEEvRNS_6TensorERKS7_SA_T1_EUlS6_hE_EEvRNS_18TensorIteratorBaseERKT_EUliE_EEviSB_:
.text._ZN2at6native18elementwise_kernelILi128ELi4EZNS0_22gpu_kernel_impl_nocastIZNS0_43_GLOBAL__N__7cc8d1ed_10_Dropout_cu_0e96ed3819masked_scale_kernelIhN3c104HalfEfEEvRNS_6TensorERKS7_SA_T1_EUlS6_hE_EEvRNS_18TensorIteratorBaseERKT_EUliE_EEviSB_:
        /* <DEDUP_REMOVED lines=363> */
.L_x_6417:
        /* <DEDUP_REMOVED lines=12> */
[----:B------:R-:W-:Y:S01]  /*1770*/  IADD3.X R5, RZ, UR9, RZ, P0, !PT ;  /* 0x00000009ff057c10 */ /* 0x000fe200087fe4ff */
[----:B--2---:R-:W-:Y:S01]  /*1780*/  HADD2.F32 R11, -RZ, R6.H0_H0 ;  /* 0x20000006ff0b7230 */ /* 0x004fe20000004100 */
[----:B---3--:R-:W-:-:S05]  /*1790*/  I2FP.F32.U32 R0, R8 ;  /* 0x0000000800007245 */ /* 0x008fca0000201000 */
[----:B------:R-:W-:-:S04]  /*17a0*/  FMUL.FTZ R0, R0, R11 ;  /* 0x0000000b00007220 */ /* 0x000fc80000410000 */
[----:B------:R-:W-:-:S05]  /*17b0*/  FMUL.FTZ R0, R0, UR7 ;  /* 0x0000000700007c20 */ /* 0x000fca0008410000 */
[----:B------:R-:W-:-:S05]  /*17c0*/  F2FP.F16.F32.PACK_AB R0, RZ, R0 ;  /* 0x00000000ff00723e */ /* 0x000fca00000000ff */
[----:B------:R0:W-:Y:S02]  /*17d0*/  STG.E.U16 desc[UR4][R4.64], R0 ;  /* 0x0000000004007986 */ /* 0x0001e4000c101504 */
.L_x_6416:
[----:B------:R-:W-:Y:S05]  /*17e0*/  BSYNC B0 ;  /* 0x0000000000007941 */ /* 0x000fea0003800000 */
.L_x_6415:
        /* <DEDUP_REMOVED lines=356> */
.L_x_6420:
        /* <DEDUP_REMOVED lines=13> */
[----:B------:R-:W-:Y:S01]  /*2f00*/  ISETP.GE.AND P0, PT, R3, UR6, PT ;  /* 0x0000000603007c0c */ /* 0x000fe2000bf06270 */
[----:B--2---:R-:W-:Y:S01]  /*2f10*/  HADD2.F32 R11, -RZ, R6.H0_H0 ;  /* 0x20000006ff0b7230 */ /* 0x004fe20000004100 */
[----:B---3--:R-:W-:-:S05]  /*2f20*/  I2FP.F32.U32 R0, R8 ;  /* 0x0000000800007245 */ /* 0x008fca0000201000 */
[----:B------:R-:W-:-:S04]  /*2f30*/  FMUL.FTZ R0, R0, R11 ;  /* 0x0000000b00007220 */ /* 0x000fc80000410000 */
[----:B------:R-:W-:-:S05]  /*2f40*/  FMUL.FTZ R0, R0, UR7 ;  /* 0x0000000700007c20 */ /* 0x000fca0008410000 */
[----:B------:R-:W-:-:S05]  /*2f50*/  F2FP.F16.F32.PACK_AB R0, RZ, R0 ;  /* 0x00000000ff00723e */ /* 0x000fca00000000ff */
        /* <DEDUP_REMOVED lines=355> */
.L_x_6421:
        /* <DEDUP_REMOVED lines=19> */
.L_x_6419:
[----:B------:R-:W-:Y:S05]  /*46c0*/  BSYNC B0 ;  /* 0x0000000000007941 */ /* 0x000fea0003800000 */
.L_x_6418:
        /* <DEDUP_REMOVED lines=355> */
.L_x_6422:
        /* <DEDUP_REMOVED lines=9> */
[----:B--2---:R-:W-:Y:S01]  /*5d90*/  HADD2.F32 R9, -RZ, R2.H0_H0 ;  /* 0x20000002ff097230 */ /* 0x004fe20000004100 */
[----:B---3--:R-:W-:-:S05]  /*5da0*/  I2FP.F32.U32 R0, R6 ;  /* 0x0000000600007245 */ /* 0x008fca0000201000 */
[----:B------:R-:W-:-:S04]  /*5db0*/  FMUL.FTZ R0, R0, R9 ;  /* 0x0000000900007220 */ /* 0x000fc80000410000 */
[----:B------:R-:W-:Y:S01]  /*5dc0*/  FMUL.FTZ R0, R0, UR6 ;  /* 0x0000000600007c20 */ /* 0x000fe20008410000 */
[----:B------:R-:W-:Y:S02]  /*5dd0*/  ULDC.64 UR6, c[0x0][0x478] ;  /* 0x00011e0000067ab9 */ /* 0x000fe40000000a00 */
[----:B------:R-:W-:Y:S02]  /*5de0*/  IADD3 R4, P0, R5, UR6, RZ ;  /* 0x0000000605047c10 */ /* 0x000fe4000ff1e0ff */
[----:B------:R-:W-:Y:S02]  /*5df0*/  F2FP.F16.F32.PACK_AB R0, RZ, R0 ;  /* 0x00000000ff00723e */ /* 0x000fe400000000ff */
[----:B------:R-:W-:-:S05]  /*5e00*/  IADD3.X R5, RZ, UR7, RZ, P0, !PT ;  /* 0x00000007ff057c10 */ /* 0x000fca00087fe4ff */
[----:B------:R-:W-:Y:S01]  /*5e10*/  STG.E.U16 desc[UR4][R4.64], R0 ;  /* 0x0000000004007986 */ /* 0x000fe2000c101504 */
[----:B------:R-:W-:Y:S05]  /*5e20*/  EXIT ;  /* 0x000000000000794d */ /* 0x000fea0003800000 */
.L_x_6423:
        /* <DEDUP_REMOVED lines=13> */
.L_x_11773:


//--------------------- .text._ZN2at6native27unrolled_elementwise_kernelIZNS0_43_GLOBAL__N__7cc8d1ed_10_Dropout_cu_0e96ed3819masked_scale_kernelIhN3c104HalfEfEEvRNS_6TensorERKS6_S9_T1_EUlS5_hE_St5arrayIPcLm3EELi4E23TrivialOffsetCalculatorILi2EjESF_ILi1EjENS0_6memory15LoadWithoutCastENSI_16StoreWithoutCastEEEviT_T0_T2_T3_T4_T5_ --------------------------
	.section	.text._ZN2at6native27unrolled_elementwise_kernelIZNS0_43_GLOBAL__N__7cc8d1ed_10_Dropout_cu_0e96ed3819masked_scale_kernelIhN3c104HalfEfEEvRNS_6TensorERKS6_S9_T1_EUlS5_hE_St5arrayIPcLm3EELi4E23TrivialOffsetCalculatorILi2EjESF_ILi1EjENS0_6memory15LoadWithoutCastENSI_16StoreWithoutCastEEEviT_T0_T2_T3_T4_T5_,"ax",@progbits
	.align	128
        .global         _ZN2at6native27unrolled_elementwise_kernelIZNS0_43_GLOBAL__N__7cc8d1ed_10_Dropout_cu_0e96ed3819masked_scale_kernelIhN3c104HalfEfEEvRNS_6TensorERKS6_S9_T1_EUlS5_hE_St5arrayIPcLm3EELi4E23TrivialOffsetCalculatorILi2EjESF_ILi1EjENS0_6memory15LoadWithoutCastENSI_16StoreWithoutCastEEEviT_T0_T2_T3_T4_T5_
        .type           _ZN2at6native27unrolled_elementwise_kernelIZNS0_43_GLOBAL__N__7cc8d1ed_10_Dropout_cu_0e96ed3819masked_scale_kernelIhN3c104HalfEfEEvRNS_6TensorERKS6_S9_T1_EUlS5_hE_St5arrayIPcLm3EELi4E23TrivialOffsetCalculatorILi2EjESF_ILi1EjENS0_6memory15LoadWithoutCastENSI_16StoreWithoutCastEEEviT_T0_T2_T3_T4_T5_,@function
        .size           _ZN2at6native27unrolled_elementwise_kernelIZNS0_43_GLOBAL__N__7cc8d1ed_10_Dropout_cu_0e96ed3819masked_scale_kernelIhN3c104HalfEfEEvRNS_6TensorERKS6_S9_T1_EUlS5_hE_St5arrayIPcLm3EELi4E23TrivialOffsetCalculatorILi2EjESF_ILi1EjENS0_6memory15LoadWithoutCastENSI_16StoreWithoutCastEEEviT_T0_T2_T3_T4_T5_,(.L_x_11774 - _ZN2at6native27unrolled_elementwise_kernelIZNS0_43_GLOBAL__N__7cc8d1ed_10_Dropout_cu_0e96ed3819masked_scale_kernelIhN3c104HalfEfEEvRNS_6TensorERKS6_S9_T1_EUlS5_hE_St5arrayIPcLm3EELi4E23TrivialOffsetCalculatorILi2EjESF_ILi1EjENS0_6memory15LoadWithoutCastENSI_16StoreWithoutCastEEEviT_T0_T2_T3_T4_T5_)
        .other          _ZN2at6native27unrolled_elementwise_kernelIZNS0_43_GLOBAL__N__7cc8d1ed_10_Dropout_cu_0e96ed3819masked_scale_kernelIhN3c104HalfEfEEvRNS_6TensorERKS6_S9_T1_EUlS5_hE_St5arrayIPcLm3EELi4E23TrivialOffsetCalculatorILi2EjESF_ILi1EjENS0_6memory15LoadWithoutCastENSI_16StoreWithoutCastEEEviT_T0_T2_T3_T4_T5_,@"STO_CUDA_ENTRY STV_DEFAULT"
_ZN2at6native27unrolled_elementwise_kernelIZNS0_43_GLOBAL__N__7cc8d1ed_10_Dropout_cu_0e96ed3819masked_scale_kernelIhN3c104HalfEfEEvRNS_6TensorERKS6_S9_T1_EUlS5_hE_St5arrayIPcLm3EELi4E23TrivialOffsetCalculatorILi2EjESF_ILi1EjENS0_6memory15LoadWithoutCastENSI_16StoreWithoutCastEEEviT_T0_T2_T3_T4_T5_:
.text._ZN2at6native27unrolled_elementwise_kernelIZNS0_43_GLOBAL__N__7cc8d1ed_10_Dropout_cu_0e96ed3819masked_scale_kernelIhN3c104HalfEfEEvRNS_6TensorERKS6_S9_T1_EUlS5_hE_St5arrayIPcLm3EELi4E23TrivialOffsetCalculatorILi2EjESF_ILi1EjENS0_6memory15LoadWithoutCastENSI_16StoreWithoutCastEEEviT_T0_T2_T3_T4_T5_:
        /* <DEDUP_REMOVED lines=30> */
[----:B0-----:R-:W-:-:S03]  /*01e0*/  @!P6 IMAD.WIDE.U32 R8, R25, 0x2, R8 ;  /* 0x000000021908e825 */ /* 0x001fc600078e0008 */
[----:B------:R-:W0:Y:S01]  /*01f0*/  @!P4 LDC R24, c[0x0][0x218] ;  /* 0x00008600ff18cb82 */ /* 0x000e220000000800 */
[----:B------:R-:W-:Y:S01]  /*0200*/  @!P6 IMAD.X R7, RZ, RZ, R7, P0 ;  /* 0x000000ffff07e224 */ /* 0x000fe200000e0607 */
[----:B------:R-:W2:Y:S04]  /*0210*/  @!P6 LDG.E.U16 R18, desc[UR4][R8.64] ;  /* 0x000000040812e981 */ /* 0x000ea8000c1e1500 */
[----:B------:R-:W2:Y:S01]  /*0220*/  @!P6 LDG.E.U8 R6, desc[UR4][R6.64] ;  /* 0x000000040606e981 */ /* 0x000ea2000c1e1100 */
[----:B-1----:R-:W-:-:S04]  /*0230*/  @!P5 IADD3 R4, P1, R27, R4, RZ ;  /* 0x000000041b04d210 */ /* 0x002fc80007f3e0ff */
[----:B------:R-:W-:Y:S01]  /*0240*/  @!P5 IADD3.X R5, RZ, R5, RZ, P1, !PT ;  /* 0x00000005ff05d210 */ /* 0x000fe20000ffe4ff */
[----:B----4-:R-:W-:-:S04]  /*0250*/  @!P5 IMAD.WIDE.U32 R2, R27, 0x2, R2 ;  /* 0x000000021b02d825 */ /* 0x010fc800078e0002 */
[----:B------:R-:W4:Y:S04]  /*0260*/  @!P5 LDG.E.U8 R4, desc[UR4][R4.64] ;  /* 0x000000040404d981 */ /* 0x000f28000c1e1100 */
[----:B------:R1:W4:Y:S01]  /*0270*/  @!P5 LDG.E.U16 R20, desc[UR4][R2.64] ;  /* 0x000000040214d981 */ /* 0x000322000c1e1500 */
[----:B------:R-:W-:-:S04]  /*0280*/  @!P5 IADD3 R21, R21, 0x80, RZ ;  /* 0x000000801515d810 */ /* 0x000fc80007ffe0ff */
[----:B------:R-:W-:-:S13]  /*0290*/  ISETP.GE.AND P0, PT, R21, R12, PT ;  /* 0x0000000c1500720c */ /* 0x000fda0003f06270 */
[----:B------:R-:W0:Y:S08]  /*02a0*/  @!P0 LDC.64 R10, c[0x0][0x238] ;  /* 0x00008e00ff0a8b82 */ /* 0x000e300000000a00 */
[----:B------:R-:W0:Y:S01]  /*02b0*/  @!P0 LDC.64 R22, c[0x0][0x230] ;  /* 0x00008c00ff168b82 */ /* 0x000e220000000a00 */
[----:B-1----:R-:W-:Y:S01]  /*02c0*/  IADD3 R3, R13, 0x100, RZ ;  /* 0x000001000d037810 */ /* 0x002fe20007ffe0ff */
[----:B------:R-:W-:-:S03]  /*02d0*/  @!P0 IMAD R9, R0, 0x200, R21 ;  /* 0x0000020000098824 */ /* 0x000fc600078e0215 */
[----:B------:R-:W-:-:S03]  /*02e0*/  ISETP.GE.AND P2, PT, R3, R12, PT ;  /* 0x0000000c0300720c */ /* 0x000fc60003f46270 */
[----:B------:R-:W1:Y:S01]  /*02f0*/  @!P4 LDC.64 R2, c[0x0][0x228] ;  /* 0x00008a00ff02cb82 */ /* 0x000e620000000a00 */
[----:B------:R-:W-:Y:S02]  /*0300*/  PRMT R8, RZ, 0x7610, R8 ;  /* 0x00007610ff087816 */ /* 0x000fe40000000008 */
[----:B0-----:R-:W-:Y:S01]  /*0310*/  @!P0 IADD3 R10, P1, R9, R10, RZ ;  /* 0x0000000a090a8210 */ /* 0x001fe20007f3e0ff */
[----:B------:R-:W-:-:S06]  /*0320*/  IMAD.MOV.U32 R21, RZ, RZ, RZ ;  /* 0x000000ffff157224 */ /* 0x000fcc00078e00ff */
        /* <DEDUP_REMOVED lines=8> */
[----:B-1----:R-:W-:Y:S01]  /*03b0*/  IMAD.MOV.U32 R11, RZ, RZ, RZ ;  /* 0x000000ffff0b7224 */ /* 0x002fe200078e00ff */
[----:B------:R-:W-:Y:S01]  /*03c0*/  BSSY B0, `(.L_x_6424) ;  /* 0x0000023000007945 */ /* 0x000fe20003800000 */
[----:B---3--:R-:W-:Y:S01]  /*03d0*/  @!P4 I2FP.F32.U32 R21, R19 ;  /* 0x000000130015c245 */ /* 0x008fe20000201000 */
[----:B------:R-:W-:-:S05]  /*03e0*/  @!P4 HADD2.F32 R22, -RZ, R17.H0_H0 ;  /* 0x20000011ff16c230 */ /* 0x000fca0000004100 */
[----:B------:R-:W-:Y:S01]  /*03f0*/  @!P4 FMUL.FTZ R21, R22, R21 ;  /* 0x000000151615c220 */ /* 0x000fe20000410000 */
[----:B------:R-:W-:-:S03]  /*0400*/  @!P4 IMAD R19, R0, 0x200, R13 ;  /* 0x000002000013c824 */ /* 0x000fc600078e020d */
[----:B------:R-:W-:Y:S01]  /*0410*/  @!P4 FMUL.FTZ R21, R21, R24 ;  /* 0x000000181515c220 */ /* 0x000fe20000410000 */
[----:B------:R-:W-:Y:S01]  /*0420*/  IADD3 R17, R13, 0x180, RZ ;  /* 0x000001800d117810 */ /* 0x000fe20007ffe0ff */
[----:B------:R-:W-:-:S03]  /*0430*/  @!P4 IMAD.WIDE.U32 R2, R19, 0x2, R2 ;  /* 0x000000021302c825 */ /* 0x000fc600078e0002 */
[----:B------:R-:W-:Y:S02]  /*0440*/  @!P4 F2FP.F16.F32.PACK_AB R16, RZ, R21 ;  /* 0x00000015ff10c23e */ /* 0x000fe400000000ff */
[----:B------:R-:W-:Y:S01]  /*0450*/  ISETP.GE.AND P1, PT, R17, R12, PT ;  /* 0x0000000c1100720c */ /* 0x000fe20003f26270 */
[----:B------:R-:W-:Y:S01]  /*0460*/  HFMA2.MMA R17, -RZ, RZ, 0, 0 ;  /* 0x00000000ff117435 */ /* 0x000fe200000001ff */
[----:B------:R-:W-:Y:S01]  /*0470*/  @!P4 MOV R13, R9 ;  /* 0x00000009000dc202 */ /* 0x000fe20000000f00 */
[----:B------:R1:W-:Y:S01]  /*0480*/  @!P4 STG.E.U16 desc[UR4][R2.64], R16 ;  /* 0x000000100200c986 */ /* 0x0003e2000c101504 */
[----:B--2---:R-:W-:Y:S01]  /*0490*/  @!P6 I2FP.F32.U32 R11, R6 ;  /* 0x00000006000be245 */ /* 0x004fe20000201000 */
[----:B------:R-:W-:Y:S02]  /*04a0*/  @!P3 HADD2.F32 R18, -RZ, R18.H0_H0 ;  /* 0x20000012ff12b230 */ /* 0x000fe40000004100 */
[----:B----4-:R-:W-:Y:S02]  /*04b0*/  @!P5 I2FP.F32.U32 R17, R4 ;  /* 0x000000040011d245 */ /* 0x010fe40000201000 */
[----:B------:R-:W-:Y:S01]  /*04c0*/  ISETP.GE.AND P5, PT, R13, R12, PT ;  /* 0x0000000c0d00720c */ /* 0x000fe20003fa6270 */
[----:B------:R-:W-:-:S02]  /*04d0*/  @!P2 HADD2.F32 R20, -RZ, R20.H0_H0 ;  /* 0x20000014ff14a230 */ /* 0x000fc40000004100 */
[----:B------:R-:W-:-:S03]  /*04e0*/  @!P3 FMUL.FTZ R18, R18, R11 ;  /* 0x0000000b1212b220 */ /* 0x000fc60000410000 */
[----:B------:R-:W-:Y:S01]  /*04f0*/  @!P2 FMUL.FTZ R20, R20, R17 ;  /* 0x000000111414a220 */ /* 0x000fe20000410000 */
[----:B0-----:R-:W-:-:S03]  /*0500*/  @!P3 FMUL.FTZ R7, R18, R7 ;  /* 0x000000071207b220 */ /* 0x001fc60000410000 */
[----:B------:R-:W-:Y:S02]  /*0510*/  @!P2 FMUL.FTZ R5, R20, R5 ;  /* 0x000000051405a220 */ /* 0x000fe40000410000 */
[----:B------:R-:W-:-:S03]  /*0520*/  @!P3 F2FP.F16.F32.PACK_AB R14, RZ, R7 ;  /* 0x00000007ff0eb23e */ /* 0x000fc600000000ff */
[----:B------:R-:W-:Y:S01]  /*0530*/  @!P2 F2FP.F16.F32.PACK_AB R15, RZ, R5 ;  /* 0x00000005ff0fa23e */ /* 0x000fe200000000ff */
[----:B-1----:R-:W-:Y:S06]  /*0540*/  @P5 BRA `(.L_x_6425) ;  /* 0x0000000000285947 */ /* 0x002fec0003800000 */
[----:B------:R-:W0:Y:S01]  /*0550*/  LDC.64 R4, c[0x0][0x228] ;  /* 0x00008a00ff047b82 */ /* 0x000e220000000a00 */
[----:B------:R-:W-:Y:S01]  /*0560*/  IMAD R3, R0, 0x200, R13 ;  /* 0x0000020000037824 */ /* 0x000fe200078e020d */
[----:B------:R-:W-:-:S04]  /*0570*/  IADD3 R13, R13, 0x80, RZ ;  /* 0x000000800d0d7810 */ /* 0x000fc80007ffe0ff */
[----:B------:R-:W-:-:S13]  /*0580*/  ISETP.GE.AND P2, PT, R13, R12, PT ;  /* 0x0000000c0d00720c */ /* 0x000fda0003f46270 */
[----:B------:R-:W-:Y:S01]  /*0590*/  @!P2 IMAD R7, R0, 0x200, R13 ;  /* 0x000002000007a824 */ /* 0x000fe200078e020d */
[----:B------:R-:W-:Y:S01]  /*05a0*/  @!P2 IADD3 R13, R13, 0x80, RZ ;  /* 0x000000800d0da810 */ /* 0x000fe20007ffe0ff */
[----:B0-----:R-:W-:-:S04]  /*05b0*/  IMAD.WIDE.U32 R2, R3, 0x2, R4 ;  /* 0x0000000203027825 */ /* 0x001fc800078e0004 */
[----:B------:R-:W-:Y:S01]  /*05c0*/  @!P2 IMAD.WIDE.U32 R4, R7, 0x2, R4 ;  /* 0x000000020704a825 */ /* 0x000fe200078e0004 */
[----:B------:R0:W-:Y:S04]  /*05d0*/  STG.E.U16 desc[UR4][R2.64], R14 ;  /* 0x0000000e02007986 */ /* 0x0001e8000c101504 */
[----:B------:R0:W-:Y:S02]  /*05e0*/  @!P2 STG.E.U16 desc[UR4][R4.64], R15 ;  /* 0x0000000f0400a986 */ /* 0x0001e4000c101504 */
.L_x_6425:
[----:B------:R-:W-:Y:S05]  /*05f0*/  BSYNC B0 ;  /* 0x0000000000007941 */ /* 0x000fea0003800000 */
.L_x_6424:
[----:B------:R-:W1:Y:S01]  /*0600*/  @!P1 LDC R7, c[0x0][0x218] ;  /* 0x00008600ff079b82 */ /* 0x000e620000000800 */
[----:B------:R-:W-:Y:S01]  /*0610*/  ISETP.GE.AND P2, PT, R13, R12, PT ;  /* 0x0000000c0d00720c */ /* 0x000fe20003f46270 */
[----:B0-----:R-:W-:-:S12]  /*0620*/  IMAD.MOV.U32 R4, RZ, RZ, RZ ;  /* 0x000000ffff047224 */ /* 0x001fd800078e00ff */
[----:B------:R-:W-:Y:S05]  /*0630*/  @P2 EXIT ;  /* 0x000000000000294d */ /* 0x000fea0003800000 */
[----:B------:R-:W0:Y:S01]  /*0640*/  LDC.64 R2, c[0x0][0x228] ;  /* 0x00008a00ff027b82 */ /* 0x000e220000000a00 */
[----:B-----5:R-:W-:Y:S01]  /*0650*/  @!P0 I2FP.F32.U32 R4, R10 ;  /* 0x0000000a00048245 */ /* 0x020fe20000201000 */
[----:B------:R-:W-:Y:S01]  /*0660*/  @!P1 HADD2.F32 R5, -RZ, R8.H0_H0 ;  /* 0x20000008ff059230 */ /* 0x000fe20000004100 */
[----:B------:R-:W-:-:S04]  /*0670*/  LEA R13, R0, R13, 0x9 ;  /* 0x0000000d000d7211 */ /* 0x000fc800078e48ff */
[----:B------:R-:W-:-:S04]  /*0680*/  @!P1 FMUL.FTZ R4, R5, R4 ;  /* 0x0000000405049220 */ /* 0x000fc80000410000 */
[----:B-1----:R-:W-:-:S05]  /*0690*/  @!P1 FMUL.FTZ R4, R4, R7 ;  /* 0x0000000704049220 */ /* 0x002fca0000410000 */
[----:B------:R-:W-:Y:S01]  /*06a0*/  @!P1 F2FP.F16.F32.PACK_AB R6, RZ, R4 ;  /* 0x00000004ff06923e */ /* 0x000fe200000000ff */
[----:B0-----:R-:W-:-:S05]  /*06b0*/  IMAD.WIDE.U32 R2, R13, 0x2, R2 ;  /* 0x000000020d027825 */ /* 0x001fca00078e0002 */
[----:B------:R-:W-:Y:S01]  /*06c0*/  STG.E.U16 desc[UR4][R2.64], R6 ;  /* 0x0000000602007986 */ /* 0x000fe2000c101504 */
[----:B------:R-:W-:Y:S05]  /*06d0*/  EXIT ;  /* 0x000000000000794d */ /* 0x000fea0003800000 */
.L_x_6426:
        /* <DEDUP_REMOVED lines=10> */
.L_x_11774:


//--------------------- .text._ZN2at6native29vectorized_elementwise_kernelILi2EZNS0_43_GLOBAL__N__7cc8d1ed_10_Dropout_cu_0e96ed3819masked_scale_kernelIhN3c104HalfEfEEvRNS_6TensorERKS6_S9_T1_EUlS5_hE_St5arrayIPcLm3EEEEviT0_SA_ --------------------------
	.section	.text._ZN2at6native29vectorized_elementwise_kernelILi2EZNS0_43_GLOBAL__N__7cc8d1ed_10_Dropout_cu_0e96ed3819masked_scale_kernelIhN3c104HalfEfEEvRNS_6TensorERKS6_S9_T1_EUlS5_hE_St5arrayIPcLm3EEEEviT0_SA_,"ax",@progbits
	.align	128
        .global         _ZN2at6native29vectorized_elementwise_kernelILi2EZNS0_43_GLOBAL__N__7cc8d1ed_10_Dropout_cu_0e96ed3819masked_scale_kernelIhN3c104HalfEfEEvRNS_6TensorERKS6_S9_T1_EUlS5_hE_St5arrayIPcLm3EEEEviT0_SA_
        .type           _ZN2at6native29vectorized_elementwise_kernelILi2EZNS0_43_GLOBAL__N__7cc8d1ed_10_Dropout_cu_0e96ed3819masked_scale_kernelIhN3c104HalfEfEEvRNS_6TensorERKS6_S9_T1_EUlS5_hE_St5arrayIPcLm3EEEEviT0_SA_,@function
        .size           _ZN2at6native29vectorized_elementwise_kernelILi2EZNS0_43_GLOBAL__N__7cc8d1ed_10_Dropout_cu_0e96ed3819masked_scale_kernelIhN3c104HalfEfEEvRNS_6TensorERKS6_S9_T1_EUlS5_hE_St5arrayIPcLm3EEEEviT0_SA_,(.L_x_11775 - _ZN2at6native29vectorized_elementwise_kernelILi2EZNS0_43_GLOBAL__N__7cc8d1ed_10_Dropout_cu_0e96ed3819masked_scale_kernelIhN3c104HalfEfEEvRNS_6TensorERKS6_S9_T1_EUlS5_hE_St5arrayIPcLm3EEEEviT0_SA_)
        .other          _ZN2at6native29vectorized_elementwise_kernelILi2EZNS0_43_GLOBAL__N__7cc8d1ed_10_Dropout_cu_0e96ed3819masked_scale_kernelIhN3c104HalfEfEEvRNS_6TensorERKS6_S9_T1_EUlS5_hE_St5arrayIPcLm3EEEEviT0_SA_,@"STO_CUDA_ENTRY STV_DEFAULT"
_ZN2at6native29vectorized_elementwise_kernelILi2EZNS0_43_GLOBAL__N__7cc8d1ed_10_Dropout_cu_0e96ed3819masked_scale_kernelIhN3c104HalfEfEEvRNS_6TensorERKS6_S9_T1_EUlS5_hE_St5arrayIPcLm3EEEEviT0_SA_:
.text._ZN2at6native29vectorized_elementwise_kernelILi2EZNS0_43_GLOBAL__N__7cc8d1ed_10_Dropout_cu_0e96ed3819masked_scale_kernelIhN3c104HalfEfEEvRNS_6TensorERKS6_S9_T1_EUlS5_hE_St5arrayIPcLm3EEEEviT0_SA_:
        /* <DEDUP_REMOVED lines=13> */
[C---:B------:R-:W-:Y:S01]  /*00d0*/  LEA.HI.X.SX32 R11, R27.reuse, R11, 0x1, P0 ;  /* 0x0000000b1b0b7211 */ /* 0x040fe200000f0eff */
[----:B--2---:R-:W-:-:S04]  /*00e0*/  IMAD.WIDE R2, R27, 0x2, R2 ;  /* 0x000000021b027825 */ /* 0x004fc800078e0202 */
[----:B-1----:R-:W-:-:S04]  /*00f0*/  IMAD.WIDE.U32 R10, R0, 0x2, R10 ;  /* 0x00000002000a7825 */ /* 0x002fc800078e000a */
[----:B------:R-:W-:Y:S01]  /*0100*/  IMAD.WIDE.U32 R8, R0, 0x4, R2 ;  /* 0x0000000400087825 */ /* 0x000fe200078e0002 */
[----:B------:R-:W2:Y:S01]  /*0110*/  LDG.E.U16 R13, desc[UR4][R10.64] ;  /* 0x000000040a0d7981 */ /* 0x000ea2000c1e1500 */
[----:B------:R-:W0:Y:S03]  /*0120*/  LDC.64 R2, c[0x0][0x228] ;  /* 0x00008a00ff027b82 */ /* 0x000e260000000a00 */
[----:B------:R-:W3:Y:S04]  /*0130*/  LDG.E R16, desc[UR4][R8.64] ;  /* 0x0000000408107981 */ /* 0x000ee8000c1e1900 */
[----:B------:R-:W4:Y:S04]  /*0140*/  LDG.E.U16 R19, desc[UR4][R10.64+0x100] ;  /* 0x000100040a137981 */ /* 0x000f28000c1e1500 */
[----:B------:R-:W5:Y:S04]  /*0150*/  LDG.E R5, desc[UR4][R8.64+0x400] ;  /* 0x0004000408057981 */ /* 0x000f68000c1e1900 */
[----:B------:R-:W5:Y:S04]  /*0160*/  LDG.E.U16 R6, desc[UR4][R10.64+0x200] ;  /* 0x000200040a067981 */ /* 0x000f68000c1e1500 */
[----:B------:R-:W5:Y:S04]  /*0170*/  LDG.E.U16 R7, desc[UR4][R10.64+0x300] ;  /* 0x000300040a077981 */ /* 0x000f68000c1e1500 */
[----:B------:R-:W5:Y:S04]  /*0180*/  LDG.E R18, desc[UR4][R8.64+0x200] ;  /* 0x0002000408127981 */ /* 0x000f68000c1e1900 */
[----:B------:R1:W5:Y:S01]  /*0190*/  LDG.E R4, desc[UR4][R8.64+0x600] ;  /* 0x0006000408047981 */ /* 0x000362000c1e1900 */
[----:B0-----:R-:W-:-:S04]  /*01a0*/  IMAD.WIDE.U32 R2, R27, 0x2, R2 ;  /* 0x000000021b027825 */ /* 0x001fc800078e0002 */
[----:B------:R-:W-:Y:S01]  /*01b0*/  IMAD.WIDE R2, R0, 0x4, R2 ;  /* 0x0000000400027825 */ /* 0x000fe200078e0202 */
[C---:B--2---:R-:W-:Y:S02]  /*01c0*/  PRMT R12, R13.reuse, 0x7770, RZ ;  /* 0x000077700d0c7816 */ /* 0x044fe400000000ff */
[----:B------:R-:W-:Y:S01]  /*01d0*/  PRMT R13, R13, 0x7771, RZ ;  /* 0x000077710d0d7816 */ /* 0x000fe200000000ff */
[----:B---3--:R-:W-:Y:S01]  /*01e0*/  HADD2.F32 R15, -RZ, R16.H0_H0 ;  /* 0x20000010ff0f7230 */ /* 0x008fe20000004100 */
[----:B------:R-:W-:Y:S02]  /*01f0*/  I2FP.F32.U32 R12, R12 ;  /* 0x0000000c000c7245 */ /* 0x000fe40000201000 */
[C---:B----4-:R-:W-:Y:S02]  /*0200*/  PRMT R14, R19.reuse, 0x7770, RZ ;  /* 0x00007770130e7816 */ /* 0x050fe400000000ff */
[----:B-1----:R-:W-:Y:S02]  /*0210*/  PRMT R8, R19, 0x7771, RZ ;  /* 0x0000777113087816 */ /* 0x002fe400000000ff */
[----:B------:R-:W-:Y:S01]  /*0220*/  I2FP.F32.U32 R9, R13 ;  /* 0x0000000d00097245 */ /* 0x000fe20000201000 */
[--C-:B-----5:R-:W-:Y:S01]  /*0230*/  HADD2.F32 R13, -RZ, R5.reuse.H1_H1 ;  /* 0x30000005ff0d7230 */ /* 0x120fe20000004100 */
[----:B------:R-:W-:Y:S01]  /*0240*/  I2FP.F32.U32 R10, R14 ;  /* 0x0000000e000a7245 */ /* 0x000fe20000201000 */
[----:B------:R-:W-:Y:S01]  /*0250*/  HADD2.F32 R14, -RZ, R5.H0_H0 ;  /* 0x20000005ff0e7230 */ /* 0x000fe20000004100 */
[----:B------:R-:W-:Y:S01]  /*0260*/  I2FP.F32.U32 R11, R8 ;  /* 0x00000008000b7245 */ /* 0x000fe20000201000 */
[----:B------:R-:W-:Y:S01]  /*0270*/  FMUL.FTZ R8, R12, R15 ;  /* 0x0000000f0c087220 */ /* 0x000fe20000410000 */
[----:B------:R-:W-:-:S02]  /*0280*/  PRMT R5, R6, 0x7770, RZ ;  /* 0x0000777006057816 */ /* 0x000fc400000000ff */
[C---:B------:R-:W-:Y:S02]  /*0290*/  PRMT R12, R7.reuse, 0x7770, RZ ;  /* 0x00007770070c7816 */ /* 0x040fe400000000ff */
[----:B------:R-:W-:Y:S02]  /*02a0*/  PRMT R6, R6, 0x7771, RZ ;  /* 0x0000777106067816 */ /* 0x000fe400000000ff */
[----:B------:R-:W-:Y:S01]  /*02b0*/  PRMT R7, R7, 0x7771, RZ ;  /* 0x0000777107077816 */ /* 0x000fe200000000ff */
[----:B------:R-:W-:Y:S01]  /*02c0*/  HADD2.F32 R17, -RZ, R18.H0_H0 ;  /* 0x20000012ff117230 */ /* 0x000fe20000004100 */
[----:B------:R-:W-:Y:S01]  /*02d0*/  I2FP.F32.U32 R5, R5 ;  /* 0x0000000500057245 */ /* 0x000fe20000201000 */
[----:B------:R-:W-:Y:S01]  /*02e0*/  HADD2.F32 R16, -RZ, R16.H1_H1 ;  /* 0x30000010ff107230 */ /* 0x000fe20000004100 */
[----:B------:R-:W-:Y:S01]  /*02f0*/  I2FP.F32.U32 R6, R6 ;  /* 0x0000000600067245 */ /* 0x000fe20000201000 */
[----:B------:R-:W-:Y:S01]  /*0300*/  HADD2.F32 R15, -RZ, R4.H0_H0 ;  /* 0x20000004ff0f7230 */ /* 0x000fe20000004100 */
[----:B------:R-:W-:Y:S01]  /*0310*/  I2FP.F32.U32 R12, R12 ;  /* 0x0000000c000c7245 */ /* 0x000fe20000201000 */
[----:B------:R-:W-:Y:S01]  /*0320*/  HADD2.F32 R18, -RZ, R18.H1_H1 ;  /* 0x30000012ff127230 */ /* 0x000fe20000004100 */
[----:B------:R-:W-:Y:S01]  /*0330*/  I2FP.F32.U32 R7, R7 ;  /* 0x0000000700077245 */ /* 0x000fe20000201000 */
[----:B------:R-:W-:-:S02]  /*0340*/  HADD2.F32 R4, -RZ, R4.H1_H1 ;  /* 0x30000004ff047230 */ /* 0x000fc40000004100 */
[----:B------:R-:W-:Y:S01]  /*0350*/  FMUL.FTZ R9, R9, R16 ;  /* 0x0000001009097220 */ /* 0x000fe20000410000 */
        /* <DEDUP_REMOVED lines=14> */
[----:B------:R-:W-:-:S02]  /*0440*/  F2FP.F16.F32.PACK_AB R9, R9, R8 ;  /* 0x000000080909723e */ /* 0x000fc400000000ff */
[----:B------:R-:W-:Y:S02]  /*0450*/  F2FP.F16.F32.PACK_AB R11, R11, R10 ;  /* 0x0000000a0b0b723e */ /* 0x000fe400000000ff */
[----:B------:R-:W-:Y:S02]  /*0460*/  F2FP.F16.F32.PACK_AB R5, R6, R5 ;  /* 0x000000050605723e */ /* 0x000fe400000000ff */
[----:B------:R-:W-:Y:S01]  /*0470*/  F2FP.F16.F32.PACK_AB R7, R7, R12 ;  /* 0x0000000c0707723e */ /* 0x000fe200000000ff */
[----:B------:R-:W-:Y:S04]  /*0480*/  STG.E desc[UR4][R2.64], R9 ;  /* 0x0000000902007986 */ /* 0x000fe8000c101904 */
[----:B------:R-:W-:Y:S04]  /*0490*/  STG.E desc[UR4][R2.64+0x200], R11 ;  /* 0x0002000b02007986 */ /* 0x000fe8000c101904 */
[----:B------:R-:W-:Y:S04]  /*04a0*/  STG.E desc[UR4][R2.64+0x400], R5 ;  /* 0x0004000502007986 */ /* 0x000fe8000c101904 */
[----:B------:R-:W-:Y:S01]  /*04b0*/  STG.E desc[UR4][R2.64+0x600], R7 ;  /* 0x0006000702007986 */ /* 0x000fe2000c101904 */
[----:B------:R-:W-:Y:S05]  /*04c0*/  EXIT ;  /* 0x000000000000794d */ /* 0x000fea0003800000 */
.L_x_6427:
[----:B------:R-:W0:Y:S02]  /*04d0*/  S2R R0, SR_TID.X ;  /* 0x0000000000007919 */ /* 0x000e240000002100 */
[----:B0-----:R-:W-:-:S13]  /*04e0*/  ISETP.GE.AND P1, PT, R0, R26, PT ;  /* 0x0000001a0000720c */ /* 0x001fda0003f26270 */
[----:B------:R-:W-:Y:S01]  /*04f0*/  @!P1 IMAD.IADD R5, R27, 0x1, R0 ;  /* 0x000000011b059824 */ /* 0x000fe200078e0200 */
[----:B------:R-:W-:Y:S01]  /*0500*/  @!P1 IADD3 R0, R0, 0x80, RZ ;  /* 0x0000008000009810 */ /* 0x000fe20007ffe0ff */
[----:B------:R-:W0:Y:S03]  /*0510*/  @!P1 LDC.64 R28, c[0x0][0x230] ;  /* 0x00008c00ff1c9b82 */ /* 0x000e260000000a00 */
[----:B------:R-:W-:-:S13]  /*0520*/  ISETP.GE.AND P2, PT, R0, R26, PT ;  /* 0x0000001a0000720c */ /* 0x000fda0003f46270 */
[----:B------:R-:W1:Y:S01]  /*0530*/  @!P2 LDC.64 R2, c[0x0][0x238] ;  /* 0x00008e00ff02ab82 */ /* 0x000e620000000a00 */
[----:B------:R-:W-:-:S07]  /*0540*/  @!P2 IMAD.IADD R4, R27, 0x1, R0 ;  /* 0x000000011b04a824 */ /* 0x000fce00078e0200 */
[----:B------:R-:W2:Y:S01]  /*0550*/  @!P2 LDC.64 R12, c[0x0][0x230] ;  /* 0x00008c00ff0cab82 */ /* 0x000ea20000000a00 */
[----:B-1----:R-:W-:-:S05]  /*0560*/  @!P2 IADD3 R6, P0, R4, R2, RZ ;  /* 0x000000020406a210 */ /* 0x002fca0007f1e0ff */
[----:B------:R-:W-:Y:S01]  /*0570*/  @!P2 IMAD.X R7, RZ, RZ, R3, P0 ;  /* 0x000000ffff07a224 */ /* 0x000fe200000e0603 */
[----:B------:R-:W-:Y:S01]  /*0580*/  @!P2 IADD3 R0, R0, 0x80, RZ ;  /* 0x000000800000a810 */ /* 0x000fe20007ffe0ff */
[----:B------:R-:W1:Y:S03]  /*0590*/  @!P1 LDC.64 R2, c[0x0][0x238] ;  /* 0x00008e00ff029b82 */ /* 0x000e660000000a00 */
[----:B------:R3:W4:Y:S01]  /*05a0*/  @!P2 LDG.E.U8 R15, desc[UR4][R6.64] ;  /* 0x00000004060fa981 */ /* 0x000722000c1e1100 */
[----:B------:R-:W-:Y:S01]  /*05b0*/  ISETP.GE.AND P6, PT, R0, R26, PT ;  /* 0x0000001a0000720c */ /* 0x000fe20003fc6270 */
[----:B0-----:R-:W-:-:S12]  /*05c0*/  @!P1 IMAD.WIDE.U32 R28, R5, 0x2, R28 ;  /* 0x00000002051c9825 */ /* 0x001fd800078e001c */
[----:B------:R-:W-:Y:S01]  /*05d0*/  @!P6 IMAD.IADD R14, R27, 0x1, R0 ;  /* 0x000000011b0ee824 */ /* 0x000fe200078e0200 */
[----:B---3--:R-:W0:Y:S01]  /*05e0*/  @!P6 LDC.64 R6, c[0x0][0x230] ;  /* 0x00008c00ff06eb82 */ /* 0x008e220000000a00 */
[----:B------:R-:W-:-:S05]  /*05f0*/  @!P6 VIADD R0, R0, 0x80 ;  /* 0x000000800000e836 */ /* 0x000fca0000000000 */
[----:B------:R-:W-:Y:S02]  /*0600*/  ISETP.GE.AND P0, PT, R0, R26, PT ;  /* 0x0000001a0000720c */ /* 0x000fe40003f06270 */
[----:B-1----:R-:W-:Y:S02]  /*0610*/  @!P1 IADD3 R18, P3, R5, R2, RZ ;  /* 0x0000000205129210 */ /* 0x002fe40007f7e0ff */
[----:B------:R-:W-:-:S03]  /*0620*/  PRMT R2, RZ, 0x7610, R2 ;  /* 0x00007610ff027816 */ /* 0x000fc60000000002 */
[--C-:B------:R-:W-:Y:S01]  /*0630*/  @!P1 IMAD.X R19, RZ, RZ, R3.reuse, P3 ;  /* 0x000000ffff139224 */ /* 0x100fe200018e0603 */
[----:B------:R-:W-:Y:S02]  /*0640*/  PRMT R3, RZ, 0x7610, R3 ;  /* 0x00007610ff037816 */ /* 0x000fe40000000003 */
[----:B------:R-:W3:Y:S03]  /*0650*/  @!P1 LDG.E.U16 R2, desc[UR4][R28.64] ;  /* 0x000000041c029981 */ /* 0x000ee6000c1e1500 */
[----:B------:R-:W-:Y:S01]  /*0660*/  @!P0 IADD3 R30, R27, R0, RZ ;  /* 0x000000001b1e8210 */ /* 0x000fe20007ffe0ff */
[----:B------:R-:W-:Y:S01]  /*0670*/  @!P0 VIADD R0, R0, 0x80 ;  /* 0x0000008000008836 */ /* 0x000fe20000000000 */
[----:B------:R-:W1:Y:S01]  /*0680*/  @!P0 LDC.64 R8, c[0x0][0x230] ;  /* 0x00008c00ff088b82 */ /* 0x000e620000000a00 */
[----:B------:R5:W3:Y:S03]  /*0690*/  @!P1 LDG.E.U8 R3, desc[UR4][R18.64] ;  /* 0x0000000412039981 */ /* 0x000ae6000c1e1100 */
[----:B------:R-:W-:Y:S01]  /*06a0*/  ISETP.GE.AND P5, PT, R0, R26, PT ;  /* 0x0000001a0000720c */ /* 0x000fe20003fa6270 */
[----:B0-----:R-:W-:Y:S01]  /*06b0*/  @!P6 IMAD.WIDE.U32 R6, R14, 0x2, R6 ;  /* 0x000000020e06e825 */ /* 0x001fe200078e0006 */
[----:B------:R-:W-:-:S02]  /*06c0*/  PRMT R5, RZ, 0x7610, R5 ;  /* 0x00007610ff057816 */ /* 0x000fc40000000005 */
[----:B-----5:R-:W0:Y:S04]  /*06d0*/  @!P6 LDC.64 R18, c[0x0][0x238] ;  /* 0x00008e00ff12eb82 */ /* 0x020e280000000a00 */
[----:B------:R5:W3:Y:S05]  /*06e0*/  @!P6 LDG.E.U16 R5, desc[UR4][R6.64] ;  /* 0x000000040605e981 */ /* 0x000aea000c1e1500 */
[----:B------:R-:W0:Y:S01]  /*06f0*/  @!P5 LDC.64 R16, c[0x0][0x230] ;  /* 0x00008c00ff10db82 */ /* 0x000e220000000a00 */
[----:B------:R-:W-:Y:S01]  /*0700*/  @!P5 IADD3 R29, R27, R0, RZ ;  /* 0x000000001b1dd210 */ /* 0x000fe20007ffe0ff */
[----:B------:R-:W-:-:S05]  /*0710*/  @!P5 VIADD R0, R0, 0x80 ;  /* 0x000000800000d836 */ /* 0x000fca0000000000 */
[----:B------:R-:W-:Y:S01]  /*0720*/  ISETP.GE.AND P4, PT, R0, R26, PT ;  /* 0x0000001a0000720c */ /* 0x000fe20003f86270 */
[----:B--2---:R-:W-:Y:S01]  /*0730*/  @!P2 IMAD.WIDE.U32 R12, R4, 0x2, R12 ;  /* 0x00000002040ca825 */ /* 0x004fe200078e000c */
[----:B-----5:R-:W-:Y:S02]  /*0740*/  PRMT R6, RZ, 0x7610, R6 ;  /* 0x00007610ff067816 */ /* 0x020fe40000000006 */
[----:B------:R-:W-:Y:S01]  /*0750*/  PRMT R4, RZ, 0x7610, R4 ;  /* 0x00007610ff047816 */ /* 0x000fe20000000004 */
[----:B-1----:R-:W-:Y:S01]  /*0760*/  @!P0 IMAD.WIDE.U32 R8, R30, 0x2, R8 ;  /* 0x000000021e088825 */ /* 0x002fe200078e0008 */
[----:B------:R-:W-:-:S04]  /*0770*/  PRMT R7, RZ, 0x7610, R7 ;  /* 0x00007610ff077816 */ /* 0x000fc80000000007 */
[----:B------:R1:W2:Y:S04]  /*0780*/  @!P0 LDG.E.U16 R6, desc[UR4][R8.64] ;  /* 0x0000000408068981 */ /* 0x0002a8000c1e1500 */
[----:B------:R5:W2:Y:S01]  /*0790*/  @!P2 LDG.E.U16 R4, desc[UR4][R12.64] ;  /* 0x000000040c04a981 */ /* 0x000aa2000c1e1500 */
[----:B0-----:R-:W-:-:S04]  /*07a0*/  @!P5 IMAD.WIDE.U32 R16, R29, 0x2, R16 ;  /* 0x000000021d10d825 */ /* 0x001fc800078e0010 */
[----:B-1----:R-:W-:Y:S01]  /*07b0*/  @!P4 IMAD.IADD R8, R27, 0x1, R0 ;  /* 0x000000011b08c824 */ /* 0x002fe200078e0200 */
[----:B------:R-:W-:Y:S01]  /*07c0*/  @!P4 IADD3 R0, R0, 0x80, RZ ;  /* 0x000000800000c810 */ /* 0x000fe20007ffe0ff */
[----:B------:R0:W2:Y:S01]  /*07d0*/  @!P5 LDG.E.U16 R7, desc[UR4][R16.64] ;  /* 0x000000041007d981 */ /* 0x0000a2000c1e1500 */
[----:B-----5:R-:W1:Y:S02]  /*07e0*/  @!P0 LDC.64 R12, c[0x0][0x238] ;  /* 0x00008e00ff0c8b82 */ /* 0x020e640000000a00 */
[----:B------:R-:W-:Y:S01]  /*07f0*/  ISETP.GE.AND P3, PT, R0, R26, PT ;  /* 0x0000001a0000720c */ /* 0x000fe20003f66270 */
[----:B------:R-:W-:-:S05]  /*0800*/  IMAD.MOV.U32 R9, RZ, RZ, RZ ;  /* 0x000000ffff097224 */ /* 0x000fca00078e00ff */
[----:B0-----:R-:W0:Y:S01]  /*0810*/  @!P5 LDC.64 R16, c[0x0][0x238] ;  /* 0x00008e00ff10db82 */ /* 0x001e220000000a00 */
[----:B------:R-:W-:Y:S02]  /*0820*/  P2R R28, PR, RZ, 0x2 ;  /* 0x00000002ff1c7803 */ /* 0x000fe40000000000 */
[----:B----4-:R-:W-:Y:S02]  /*0830*/  @!P2 I2FP.F32.U32 R9, R15 ;  /* 0x0000000f0009a245 */ /* 0x010fe40000201000 */
[----:B------:R-:W-:-:S03]  /*0840*/  @!P6 IADD3 R32, P2, R14, R18, RZ ;  /* 0x000000120e20e210 */ /* 0x000fc60007f5e0ff */
[----:B------:R-:W4:Y:S02]  /*0850*/  @!P4 LDC.64 R14, c[0x0][0x238] ;  /* 0x00008e00ff0ecb82 */ /* 0x000f240000000a00 */
[----:B------:R-:W-:-:S06]  /*0860*/  @!P6 IMAD.X R33, RZ, RZ, R19, P2 ;  /* 0x000000ffff21e224 */ /* 0x000fcc00010e0613 */
[----:B------:R-:W5:Y:S01]  /*0870*/  @!P3 LDC.64 R18, c[0x0][0x238] ;  /* 0x00008e00ff12bb82 */ /* 0x000f620000000a00 */
[----:B-1----:R-:W-:Y:S01]  /*0880*/  @!P0 IADD3 R12, P2, R30, R12, RZ ;  /* 0x0000000c1e0c8210 */ /* 0x002fe20007f5e0ff */
[----:B------:R-:W2:Y:S03]  /*0890*/  @!P6 LDG.E.U8 R32, desc[UR4][R32.64] ;  /* 0x000000042020e981 */ /* 0x000ea6000c1e1100 */
[----:B------:R-:W-:Y:S02]  /*08a0*/  @!P0 IADD3.X R13, RZ, R13, RZ, P2, !PT ;  /* 0x0000000dff0d8210 */ /* 0x000fe400017fe4ff */
[----:B0-----:R-:W-:-:S05]  /*08b0*/  @!P5 IADD3 R16, P2, R29, R16, RZ ;  /* 0x000000101d10d210 */ /* 0x001fca0007f5e0ff */
[----:B------:R-:W-:Y:S01]  /*08c0*/  @!P5 IMAD.X R17, RZ, RZ, R17, P2 ;  /* 0x000000ffff11d224 */ /* 0x000fe200010e0611 */
[----:B----4-:R-:W-:Y:S01]  /*08d0*/  @!P4 IADD3 R30, P2, R8, R14, RZ ;  /* 0x0000000e081ec210 */ /* 0x010fe20007f5e0ff */
[----:B------:R-:W-:-:S03]  /*08e0*/  @!P3 IMAD.IADD R14, R27, 0x1, R0 ;  /* 0x000000011b0eb824 */ /* 0x000fc600078e0200 */
[----:B------:R-:W4:Y:S01]  /*08f0*/  @!P5 LDG.E.U8 R16, desc[UR4][R16.64] ;  /* 0x000000041010d981 */ /* 0x000f22000c1e1100 */
[----:B------:R-:W-:Y:S01]  /*0900*/  @!P4 IADD3.X R31, RZ, R15, RZ, P2, !PT ;  /* 0x0000000fff1fc210 */ /* 0x000fe200017fe4ff */
[----:B------:R-:W-:Y:S02]  /*0910*/  @!P3 VIADD R0, R0, 0x80 ;  /* 0x000000800000b836 */ /* 0x000fe40000000000 */
[----:B------:R0:W4:Y:S01]  /*0920*/  @!P0 LDG.E.U8 R15, desc[UR4][R12.64] ;  /* 0x000000040c0f8981 */ /* 0x000122000c1e1100 */
[----:B-----5:R-:W-:-:S03]  /*0930*/  @!P3 IADD3 R18, P2, R14, R18, RZ ;  /* 0x000000120e12b210 */ /* 0x020fc60007f5e0ff */
[----:B------:R-:W5:Y:S02]  /*0940*/  @!P4 LDG.E.U8 R30, desc[UR4][R30.64] ;  /* 0x000000041e1ec981 */ /* 0x000f64000c1e1100 */
[----:B------:R-:W-:Y:S01]  /*0950*/  @!P3 IMAD.X R19, RZ, RZ, R19, P2 ;  /* 0x000000ffff13b224 */ /* 0x000fe200010e0613 */
[----:B------:R-:W-:-:S04]  /*0960*/  ISETP.GE.AND P2, PT, R0, R26, PT ;  /* 0x0000001a0000720c */ /* 0x000fc80003f46270 */
[----:B------:R-:W5:Y:S09]  /*0970*/  @!P3 LDG.E.U8 R18, desc[UR4][R18.64] ;  /* 0x000000041212b981 */ /* 0x000f72000c1e1100 */
[----:B0-----:R-:W0:Y:S01]  /*0980*/  @!P2 LDC.64 R12, c[0x0][0x238] ;  /* 0x00008e00ff0cab82 */ /* 0x001e220000000a00 */
[----:B------:R-:W-:-:S04]  /*0990*/  @!P2 IADD3 R0, R27, R0, RZ ;  /* 0x000000001b00a210 */ /* 0x000fc80007ffe0ff */
[----:B0-----:R-:W-:-:S05]  /*09a0*/  @!P2 IADD3 R12, P1, R0, R12, RZ ;  /* 0x0000000c000ca210 */ /* 0x001fca0007f3e0ff */
[----:B------:R-:W-:Y:S01]  /*09b0*/  @!P2 IMAD.X R13, RZ, RZ, R13, P1 ;  /* 0x000000ffff0da224 */ /* 0x000fe200008e060d */
[----:B------:R-:W-:Y:S02]  /*09c0*/  ISETP.NE.AND P1, PT, R28, RZ, PT ;  /* 0x000000ff1c00720c */ /* 0x000fe40003f25270 */
[----:B------:R-:W0:Y:S02]  /*09d0*/  @!P4 LDC.64 R28, c[0x0][0x230] ;  /* 0x00008c00ff1ccb82 */ /* 0x000e240000000a00 */
[----:B------:R-:W5:Y:S01]  /*09e0*/  @!P2 LDG.E.U8 R12, desc[UR4][R12.64] ;  /* 0x000000040c0ca981 */ /* 0x000f62000c1e1100 */
[----:B0-----:R-:W-:Y:S01]  /*09f0*/  @!P4 IMAD.WIDE.U32 R28, R8, 0x2, R28 ;  /* 0x00000002081cc825 */ /* 0x001fe200078e001c */
[----:B------:R-:W-:-:S06]  /*0a00*/  PRMT R8, RZ, 0x7610, R8 ;  /* 0x00007610ff087816 */ /* 0x000fcc0000000008 */
[----:B------:R0:W5:Y:S02]  /*0a10*/  @!P4 LDG.E.U16 R8, desc[UR4][R28.64] ;  /* 0x000000041c08c981 */ /* 0x000164000c1e1500 */
[----:B0-----:R-:W0:Y:S01]  /*0a20*/  @!P3 LDC.64 R28, c[0x0][0x230] ;  /* 0x00008c00ff1cbb82 */ /* 0x001e220000000a00 */
[----:B------:R-:W-:Y:S01]  /*0a30*/  PRMT R13, RZ, 0x7610, R13 ;  /* 0x00007610ff0d7816 */ /* 0x000fe2000000000d */
[----:B0-----:R-:W-:-:S05]  /*0a40*/  @!P3 IMAD.WIDE.U32 R28, R14, 0x2, R28 ;  /* 0x000000020e1cb825 */ /* 0x001fca00078e001c */
[----:B------:R0:W5:Y:S02]  /*0a50*/  @!P3 LDG.E.U16 R13, desc[UR4][R28.64] ;  /* 0x000000041c0db981 */ /* 0x000164000c1e1500 */
[----:B0-----:R-:W0:Y:S02]  /*0a60*/  @!P2 LDC.64 R28, c[0x0][0x230] ;  /* 0x00008c00ff1cab82 */ /* 0x001e240000000a00 */
[----:B0-----:R-:W-:Y:S01]  /*0a70*/  @!P2 IMAD.WIDE.U32 R28, R0, 0x2, R28 ;  /* 0x00000002001ca825 */ /* 0x001fe200078e001c */
[----:B------:R-:W-:-:S06]  /*0a80*/  PRMT R0, RZ, 0x7610, R0 ;  /* 0x00007610ff007816 */ /* 0x000fcc0000000000 */
[----:B------:R0:W5:Y:S01]  /*0a90*/  @!P2 LDG.E.U16 R0, desc[UR4][R28.64] ;  /* 0x000000041c00a981 */ /* 0x000162000c1e1500 */
[----:B------:R-:W1:Y:S01]  /*0aa0*/  S2R R17, SR_TID.X ;  /* 0x0000000000117919 */ /* 0x000e620000002100 */
[----:B---3--:R-:W-:Y:S01]  /*0ab0*/  @!P1 LOP3.LUT R31, R3, 0xff, RZ, 0xc0, !PT ;  /* 0x000000ff031f9812 */ /* 0x008fe200078ec0ff */
[----:B------:R-:W-:-:S03]  /*0ac0*/  IMAD.MOV.U32 R14, RZ, RZ, RZ ;  /* 0x000000ffff0e7224 */ /* 0x000fc600078e00ff */
[----:B------:R-:W3:Y:S01]  /*0ad0*/  @!P1 I2F.U16 R3, R31 ;  /* 0x0000001f00039306 */ /* 0x000ee20000101000 */
[----:B------:R-:W-:Y:S01]  /*0ae0*/  @!P1 HADD2.F32 R2, -RZ, R2.H0_H0 ;  /* 0x20000002ff029230 */ /* 0x000fe20000004100 */
[----:B-1----:R-:W-:-:S04]  /*0af0*/  IADD3 R19, R17, 0x80, RZ ;  /* 0x0000008011137810 */ /* 0x002fc80007ffe0ff */
[----:B---3--:R-:W-:Y:S01]  /*0b00*/  @!P1 FMUL.FTZ R2, R3, R2 ;  /* 0x0000000203029220 */ /* 0x008fe20000410000 */
[----:B------:R-:W-:Y:S01]  /*0b10*/  IMAD.MOV.U32 R3, RZ, RZ, RZ ;  /* 0x000000ffff037224 */ /* 0x000fe200078e00ff */
[----:B0-----:R-:W-:Y:S01]  /*0b20*/  IADD3 R29, R17, 0x100, RZ ;  /* 0x00000100111d7810 */ /* 0x001fe20007ffe0ff */
[----:B------:R-:W-:Y:S01]  /*0b30*/  IMAD.MOV.U32 R28, RZ, RZ, RZ ;  /* 0x000000ffff1c7224 */ /* 0x000fe200078e00ff */
[----:B--2---:R-:W-:Y:S02]  /*0b40*/  @!P6 I2FP.F32.U32 R14, R32 ;  /* 0x00000020000ee245 */ /* 0x004fe40000201000 */
[----:B------:R-:W-:Y:S02]  /*0b50*/  ISETP.GE.AND P6, PT, R19, R26, PT ;  /* 0x0000001a1300720c */ /* 0x000fe40003fc6270 */
[----:B----4-:R-:W-:-:S11]  /*0b60*/  @!P5 I2FP.F32.U32 R3, R16 ;  /* 0x000000100003d245 */ /* 0x010fd60000201000 */
[----:B------:R-:W0:Y:S01]  /*0b70*/  @!P6 LDC R16, c[0x0][0x218] ;  /* 0x00008600ff10eb82 */ /* 0x000e220000000800 */
[----:B------:R-:W-:-:S05]  /*0b80*/  @!P6 HADD2.F32 R4, -RZ, R4.H0_H0 ;  /* 0x20000004ff04e230 */ /* 0x000fca0000004100 */
[----:B------:R-:W-:Y:S01]  /*0b90*/  @!P6 FMUL.FTZ R9, R4, R9 ;  /* 0x000000090409e220 */ /* 0x000fe20000410000 */
[----:B------:R-:W-:Y:S01]  /*0ba0*/  IMAD.MOV.U32 R4, RZ, RZ, RZ ;  /* 0x000000ffff047224 */ /* 0x000fe200078e00ff */
[----:B------:R-:W-:Y:S01]  /*0bb0*/  @!P0 I2FP.F32.U32 R4, R15 ;  /* 0x0000000f00048245 */ /* 0x000fe20000201000 */
[----:B------:R-:W-:-:S06]  /*0bc0*/  HFMA2.MMA R15, -RZ, RZ, 0, 0 ;  /* 0x00000000ff0f7435 */ /* 0x000fcc00000001ff */
[----:B-----5:R-:W-:Y:S02]  /*0bd0*/  @!P4 I2FP.F32.U32 R15, R30 ;  /* 0x0000001e000fc245 */ /* 0x020fe40000201000 */
[----:B------:R-:W-:Y:S01]  /*0be0*/  ISETP.GE.AND P4, PT, R29, R26, PT ;  /* 0x0000001a1d00720c */ /* 0x000fe20003f86270 */
[----:B------:R-:W-:Y:S01]  /*0bf0*/  VIADD R29, R17, 0x180 ;  /* 0x00000180111d7836 */ /* 0x000fe20000000000 */
[----:B------:R-:W-:Y:S01]  /*0c00*/  @!P3 I2FP.F32.U32 R28, R18 ;  /* 0x00000012001cb245 */ /* 0x000fe20000201000 */
[----:B------:R-:W-:Y:S01]  /*0c10*/  IMAD.MOV.U32 R18, RZ, RZ, RZ ;  /* 0x000000ffff127224 */ /* 0x000fe200078e00ff */
[----:B------:R-:W1:Y:S02]  /*0c20*/  @!P1 LDC.64 R30, c[0x0][0x228] ;  /* 0x00008a00ff1e9b82 */ /* 0x000e640000000a00 */
[----:B------:R-:W-:Y:S01]  /*0c30*/  ISETP.GE.AND P0, PT, R29, R26, PT ;  /* 0x0000001a1d00720c */ /* 0x000fe20003f06270 */
[----:B0-----:R-:W-:Y:S01]  /*0c40*/  @!P6 FMUL.FTZ R29, R9, R16 ;  /* 0x00000010091de220 */ /* 0x001fe20000410000 */
[----:B------:R-:W-:-:S04]  /*0c50*/  IADD3 R9, R17, 0x200, RZ ;  /* 0x0000020011097810 */ /* 0x000fc80007ffe0ff */
[-C--:B------:R-:W-:Y:S02]  /*0c60*/  ISETP.GE.AND P3, PT, R9, R26.reuse, PT ;  /* 0x0000001a0900720c */ /* 0x080fe40003f66270 */
[----:B------:R-:W-:Y:S02]  /*0c70*/  IADD3 R9, R17, 0x300, RZ ;  /* 0x0000030011097810 */ /* 0x000fe40007ffe0ff */
[----:B------:R-:W-:Y:S02]  /*0c80*/  @!P6 F2FP.F16.F32.PACK_AB R10, RZ, R29 ;  /* 0x0000001dff0ae23e */ /* 0x000fe400000000ff */
[----:B------:R-:W-:Y:S01]  /*0c90*/  ISETP.GE.AND P6, PT, R9, R26, PT ;  /* 0x0000001a0900720c */ /* 0x000fe20003fc6270 */
[----:B------:R-:W-:Y:S02]  /*0ca0*/  @!P4 HADD2.F32 R9, -RZ, R5.H0_H0 ;  /* 0x20000005ff09c230 */ /* 0x000fe40000004100 */
[C---:B------:R-:W-:Y:S02]  /*0cb0*/  VIADD R16, R17.reuse, 0x280 ;  /* 0x0000028011107836 */ /* 0x040fe40000000000 */
[----:B------:R-:W-:Y:S01]  /*0cc0*/  VIADD R5, R17, 0x380 ;  /* 0x0000038011057836 */ /* 0x000fe20000000000 */
[----:B------:R-:W-:-:S02]  /*0cd0*/  @!P2 I2FP.F32.U32 R18, R12 ;  /* 0x0000000c0012a245 */ /* 0x000fc40000201000 */
[----:B------:R-:W0:Y:S01]  /*0ce0*/  @!P1 LDC R12, c[0x0][0x218] ;  /* 0x00008600ff0c9b82 */ /* 0x000e220000000800 */
[-C--:B------:R-:W-:Y:S02]  /*0cf0*/  ISETP.GE.AND P2, PT, R16, R26.reuse, PT ;  /* 0x0000001a1000720c */ /* 0x080fe40003f46270 */
[----:B------:R-:W-:Y:S01]  /*0d00*/  ISETP.GE.AND P5, PT, R5, R26, PT ;  /* 0x0000001a0500720c */ /* 0x000fe20003fa6270 */
[----:B------:R-:W-:Y:S02]  /*0d10*/  @!P0 HADD2.F32 R6, -RZ, R6.H0_H0 ;  /* 0x20000006ff068230 */ /* 0x000fe40000004100 */
[----:B------:R-:W-:Y:S02]  /*0d20*/  @!P3 HADD2.F32 R7, -RZ, R7.H0_H0 ;  /* 0x20000007ff07b230 */ /* 0x000fe40000004100 */
[----:B------:R-:W-:Y:S01]  /*0d30*/  @!P4 FMUL.FTZ R9, R9, R14 ;  /* 0x0000000e0909c220 */ /* 0x000fe20000410000 */
[----:B------:R-:W2:Y:S01]  /*0d40*/  @!P0 LDC R5, c[0x0][0x218] ;  /* 0x00008600ff058b82 */ /* 0x000ea20000000800 */
[----:B------:R-:W-:Y:S01]  /*0d50*/  @!P0 FMUL.FTZ R4, R6, R4 ;  /* 0x0000000406048220 */ /* 0x000fe20000410000 */
[----:B------:R-:W-:Y:S01]  /*0d60*/  @!P3 FMUL.FTZ R3, R7, R3 ;  /* 0x000000030703b220 */ /* 0x000fe20000410000 */
[----:B------:R-:W-:-:S05]  /*0d70*/  @!P1 IADD3 R29, R27, R17, RZ ;  /* 0x000000111b1d9210 */ /* 0x000fca0007ffe0ff */
[----:B------:R-:W3:Y:S01]  /*0d80*/  @!P2 LDC R7, c[0x0][0x218] ;  /* 0x00008600ff07ab82 */ /* 0x000ee20000000800 */
[----:B0-----:R-:W-:-:S07]  /*0d90*/  @!P1 FMUL.FTZ R2, R2, R12 ;  /* 0x0000000c02029220 */ /* 0x001fce0000410000 */
[----:B------:R-:W0:Y:S01]  /*0da0*/  @!P6 LDC R6, c[0x0][0x218] ;  /* 0x00008600ff06eb82 */ /* 0x000e220000000800 */
[----:B------:R-:W-:-:S07]  /*0db0*/  @!P1 F2FP.F16.F32.PACK_AB R11, RZ, R2 ;  /* 0x00000002ff0b923e */ /* 0x000fce00000000ff */
[----:B------:R-:W4:Y:S08]  /*0dc0*/  @!P4 LDC R12, c[0x0][0x218] ;  /* 0x00008600ff0ccb82 */ /* 0x000f300000000800 */
[----:B------:R-:W5:Y:S08]  /*0dd0*/  @!P3 LDC R2, c[0x0][0x218] ;  /* 0x00008600ff02bb82 */ /* 0x000f700000000800 */
[----:B------:R-:W0:Y:S01]  /*0de0*/  @!P5 LDC R14, c[0x0][0x218] ;  /* 0x00008600ff0edb82 */ /* 0x000e220000000800 */
[----:B-1----:R-:W-:Y:S01]  /*0df0*/  @!P1 IMAD.WIDE.U32 R30, R29, 0x2, R30 ;  /* 0x000000021d1e9825 */ /* 0x002fe200078e001e */
[----:B------:R-:W-:-:S03]  /*0e00*/  PRMT R16, R11, 0x7610, R16 ;  /* 0x000076100b107816 */ /* 0x000fc60000000010 */
[----:B------:R-:W-:Y:S02]  /*0e10*/  @!P1 IMAD.MOV.U32 R17, RZ, RZ, R19 ;  /* 0x000000ffff119224 */ /* 0x000fe400078e0013 */
[----:B------:R1:W-:Y:S01]  /*0e20*/  @!P1 STG.E.U16 desc[UR4][R30.64], R16 ;  /* 0x000000101e009986 */ /* 0x0003e2000c101504 */
[----:B------:R-:W-:Y:S02]  /*0e30*/  @!P2 HADD2.F32 R8, -RZ, R8.H0_H0 ;  /* 0x20000008ff08a230 */ /* 0x000fe40000004100 */
[----:B------:R-:W-:Y:S01]  /*0e40*/  ISETP.GE.AND P1, PT, R17, R26, PT ;  /* 0x0000001a1100720c */ /* 0x000fe20003f26270 */
[----:B------:R-:W-:Y:S02]  /*0e50*/  @!P6 HADD2.F32 R13, -RZ, R13.H0_H0 ;  /* 0x2000000dff0de230 */ /* 0x000fe40000004100 */
[----:B------:R-:W-:-:S03]  /*0e60*/  @!P2 FMUL.FTZ R8, R8, R15 ;  /* 0x0000000f0808a220 */ /* 0x000fc60000410000 */
        /* <DEDUP_REMOVED lines=8> */
[----:B------:R-:W-:-:S02]  /*0ef0*/  @!P4 F2FP.F16.F32.PACK_AB R20, RZ, R9 ;  /* 0x00000009ff14c23e */ /* 0x000fc400000000ff */
[----:B------:R-:W-:Y:S02]  /*0f00*/  @!P0 F2FP.F16.F32.PACK_AB R21, RZ, R4 ;  /* 0x00000004ff15823e */ /* 0x000fe400000000ff */
[----:B------:R-:W-:Y:S02]  /*0f10*/  @!P3 F2FP.F16.F32.PACK_AB R22, RZ, R2 ;  /* 0x00000002ff16b23e */ /* 0x000fe400000000ff */
[----:B------:R-:W-:Y:S02]  /*0f20*/  @!P2 F2FP.F16.F32.PACK_AB R23, RZ, R7 ;  /* 0x00000007ff17a23e */ /* 0x000fe400000000ff */
[----:B------:R-:W-:Y:S01]  /*0f30*/  @!P6 F2FP.F16.F32.PACK_AB R24, RZ, R6 ;  /* 0x00000006ff18e23e */ /* 0x000fe200000000ff */
[----:B------:R-:W-:-:S05]  /*0f40*/  @!P5 HADD2.F32 R11, -RZ, R0.H0_H0 ;  /* 0x20000000ff0bd230 */ /* 0x000fca0000004100 */
[----:B------:R-:W-:-:S04]  /*0f50*/  @!P5 FMUL.FTZ R11, R11, R18 ;  /* 0x000000120b0bd220 */ /* 0x000fc80000410000 */
[----:B------:R-:W-:-:S05]  /*0f60*/  @!P5 FMUL.FTZ R11, R11, R14 ;  /* 0x0000000e0b0bd220 */ /* 0x000fca0000410000 */
[----:B------:R-:W-:Y:S01]  /*0f70*/  @!P5 F2FP.F16.F32.PACK_AB R25, RZ, R11 ;  /* 0x0000000bff19d23e */ /* 0x000fe200000000ff */
[----:B-1----:R-:W-:Y:S06]  /*0f80*/  @P1 BRA `(.L_x_6430) ;  /* 0x0000000000301947 */ /* 0x002fec0003800000 */
[----:B------:R-:W0:Y:S01]  /*0f90*/  LDC.64 R2, c[0x0][0x228] ;  /* 0x00008a00ff027b82 */ /* 0x000e220000000a00 */
[----:B------:R-:W-:Y:S01]  /*0fa0*/  IADD3 R5, R27, R17, RZ ;  /* 0x000000111b057210 */ /* 0x000fe20007ffe0ff */
        /* <DEDUP_REMOVED lines=10> */
.L_x_6430:
[----:B------:R-:W-:-:S13]  /*1050*/  ISETP.GE.AND P0, PT, R17, R26, PT ;  /* 0x0000001a1100720c */ /* 0x000fda0003f06270 */
[----:B------:R-:W-:Y:S05]  /*1060*/  @P0 BRA `(.L_x_6432) ;  /* 0x0000000000300947 */ /* 0x000fea0003800000 */
[----:B0-----:R-:W0:Y:S01]  /*1070*/  LDC.64 R2, c[0x0][0x228] ;  /* 0x00008a00ff027b82 */ /* 0x001e220000000a00 */
[----:B------:R-:W-:Y:S01]  /*1080*/  IADD3 R5, R27, R17, RZ ;  /* 0x000000111b057210 */ /* 0x000fe20007ffe0ff */
[----:B------:R-:W-:-:S04]  /*1090*/  VIADD R17, R17, 0x80 ;  /* 0x0000008011117836 */ /* 0x000fc80000000000 */
[----:B0-----:R-:W-:-:S05]  /*10a0*/  IMAD.WIDE.U32 R2, R5, 0x2, R2 ;  /* 0x0000000205027825 */ /* 0x001fca00078e0002 */
[----:B------:R1:W-:Y:S02]  /*10b0*/  STG.E.U16 desc[UR4][R2.64], R21 ;  /* 0x0000001502007986 */ /* 0x0003e4000c101504 */
.L_x_6431:
[----:B------:R-:W-:-:S13]  /*10c0*/  ISETP.GE.AND P0, PT, R17, R26, PT ;  /* 0x0000001a1100720c */ /* 0x000fda0003f06270 */
[----:B------:R-:W-:Y:S05]  /*10d0*/  @P0 BRA `(.L_x_6433) ;  /* 0x0000000000340947 */ /* 0x000fea0003800000 */
[----:B01----:R-:W0:Y:S01]  /*10e0*/  LDC.64 R2, c[0x0][0x228] ;  /* 0x00008a00ff027b82 */ /* 0x003e220000000a00 */
[----:B------:R-:W-:Y:S01]  /*10f0*/  IADD3 R5, R27, R17, RZ ;  /* 0x000000111b057210 */ /* 0x000fe20007ffe0ff */
[----:B------:R-:W-:-:S04]  /*1100*/  VIADD R17, R17, 0x80 ;  /* 0x0000008011117836 */ /* 0x000fc80000000000 */
[----:B0-----:R-:W-:-:S05]  /*1110*/  IMAD.WIDE.U32 R2, R5, 0x2, R2 ;  /* 0x0000000205027825 */ /* 0x001fca00078e0002 */
[----:B------:R1:W-:Y:S02]  /*1120*/  STG.E.U16 desc[UR4][R2.64], R22 ;  /* 0x0000001602007986 */ /* 0x0003e4000c101504 */
.L_x_6432:
        /* <DEDUP_REMOVED lines=8> */
.L_x_6433:
[----:B------:R-:W-:Y:S05]  /*11b0*/  BSYNC B1 ;  /* 0x0000000000017941 */ /* 0x000fea0003800000 */
.L_x_6429:
[----:B------:R-:W-:-:S13]  /*11c0*/  ISETP.GE.AND P0, PT, R17, R26, PT ;  /* 0x0000001a1100720c */ /* 0x000fda0003f06270 */
[----:B012---:R-:W0:Y:S01]  /*11d0*/  @!P0 LDC.64 R2, c[0x0][0x228] ;  /* 0x00008a00ff028b82 */ /* 0x007e220000000a00 */
[----:B------:R-:W-:Y:S01]  /*11e0*/  @!P0 IADD3 R5, R27, R17, RZ ;  /* 0x000000111b058210 */ /* 0x000fe20007ffe0ff */
[----:B------:R-:W-:-:S04]  /*11f0*/  @!P0 VIADD R17, R17, 0x80 ;  /* 0x0000008011118836 */ /* 0x000fc80000000000 */
[----:B0-----:R-:W-:-:S05]  /*1200*/  @!P0 IMAD.WIDE.U32 R2, R5, 0x2, R2 ;  /* 0x0000000205028825 */ /* 0x001fca00078e0002 */
[----:B------:R2:W-:Y:S02]  /*1210*/  @!P0 STG.E.U16 desc[UR4][R2.64], R24 ;  /* 0x0000001802008986 */ /* 0x0005e4000c101504 */
.L_x_6434:
[----:B------:R-:W-:Y:S05]  /*1220*/  BSYNC B0 ;  /* 0x0000000000007941 */ /* 0x000fea0003800000 */
.L_x_6428:
[----:B------:R-:W-:Y:S05]  /*1230*/  WARPSYNC.ALL ;  /* 0x0000000000007948 */ /* 0x000fea0003800000 */
[----:B------:R-:W-:-:S13]  /*1240*/  ISETP.GE.AND P0, PT, R17, R26, PT ;  /* 0x0000001a1100720c */ /* 0x000fda0003f06270 */
[----:B------:R-:W-:Y:S05]  /*1250*/  @P0 EXIT ;  /* 0x000000000000094d */ /* 0x000fea0003800000 */
[----:B012---:R-:W0:Y:S01]  /*1260*/  LDC.64 R2, c[0x0][0x228] ;  /* 0x00008a00ff027b82 */ /* 0x007e220000000a00 */
[----:B------:R-:W-:-:S05]  /*1270*/  IADD3 R17, R27, R17, RZ ;  /* 0x000000111b117210 */ /* 0x000fca0007ffe0ff */
[----:B0-----:R-:W-:-:S05]  /*1280*/  IMAD.WIDE.U32 R2, R17, 0x2, R2 ;  /* 0x0000000211027825 */ /* 0x001fca00078e0002 */
[----:B------:R-:W-:Y:S01]  /*1290*/  STG.E.U16 desc[UR4][R2.64], R25 ;  /* 0x0000001902007986 */ /* 0x000fe2000c101504 */
[----:B------:R-:W-:Y:S05]  /*12a0*/  EXIT ;  /* 0x000000000000794d */ /* 0x000fea0003800000 */
.L_x_6435:
        /* <DEDUP_REMOVED lines=13> */
.L_x_11775:


//--------------------- .text._ZN2at6native29vectorized_elementwise_kernelILi4EZNS0_43_GLOBAL__N__7cc8d1ed_10_Dropout_cu_0e96ed3819masked_scale_kernelIhN3c104HalfEfEEvRNS_6TensorERKS6_S9_T1_EUlS5_hE_St5arrayIPcLm3EEEEviT0_SA_ --------------------------
	.section	.text._ZN2at6native29vectorized_elementwise_kernelILi4EZNS0_43_GLOBAL__N__7cc8d1ed_10_Dropout_cu_0e96ed3819masked_scale_kernelIhN3c104HalfEfEEvRNS_6TensorERKS6_S9_T1_EUlS5_hE_St5arrayIPcLm3EEEEviT0_SA_,"ax",@progbits
	.align	128
        .global         _ZN2at6native29vectorized_elementwise_kernelILi4EZNS0_43_GLOBAL__N__7cc8d1ed_10_Dropout_cu_0e96ed3819masked_scale_kernelIhN3c104HalfEfEEvRNS_6TensorERKS6_S9_T1_EUlS5_hE_St5arrayIPcLm3EEEEviT0_SA_
        .type           _ZN2at6native29vectorized_elementwise_kernelILi4EZNS0_43_GLOBAL__N__7cc8d1ed_10_Dropout_cu_0e96ed3819masked_scale_kernelIhN3c104HalfEfEEvRNS_6TensorERKS6_S9_T1_EUlS5_hE_St5arrayIPcLm3EEEEviT0_SA_,@function
        .size           _ZN2at6native29vectorized_elementwise_kernelILi4EZNS0_43_GLOBAL__N__7cc8d1ed_10_Dropout_cu_0e96ed3819masked_scale_kernelIhN3c104HalfEfEEvRNS_6TensorERKS6_S9_T1_EUlS5_hE_St5arrayIPcLm3EEEEviT0_SA_,(.L_x_11776 - _ZN2at6native29vectorized_elementwise_kernelILi4EZNS0_43_GLOBAL__N__7cc8d1ed_10_Dropout_cu_0e96ed3819masked_scale_kernelIhN3c104HalfEfEEvRNS_6TensorERKS6_S9_T1_EUlS5_hE_St5arrayIPcLm3EEEEviT0_SA_)
        .other          _ZN2at6native29vectorized_elementwise_kernelILi4EZNS0_43_GLOBAL__N__7cc8d1ed_10_Dropout_cu_0e96ed3819masked_scale_kernelIhN3c104HalfEfEEvRNS_6TensorERKS6_S9_T1_EUlS5_hE_St5arrayIPcLm3EEEEviT0_SA_,@"STO_CUDA_ENTRY STV_DEFAULT"
_ZN2at6native29vectorized_elementwise_kernelILi4EZNS0_43_GLOBAL__N__7cc8d1ed_10_Dropout_cu_0e96ed3819masked_scale_kernelIhN3c104HalfEfEEvRNS_6TensorERKS6_S9_T1_EUlS5_hE_St5arrayIPcLm3EEEEviT0_SA_:
.text._ZN2at6native29vectorized_elementwise_kernelILi4EZNS0_43_GLOBAL__N__7cc8d1ed_10_Dropout_cu_0e96ed3819masked_scale_kernelIhN3c104HalfEfEEvRNS_6TensorERKS6_S9_T1_EUlS5_hE_St5arrayIPcLm3EEEEviT0_SA_:
        /* <DEDUP_REMOVED lines=21> */
[----:B0-----:R-:W0:Y:S02]  /*0150*/  LDC.64 R4, c[0x0][0x228] ;  /* 0x00008a00ff047b82 */ /* 0x001e240000000a00 */
[----:B0-----:R-:W-:-:S04]  /*0160*/  IMAD.WIDE.U32 R4, R27, 0x2, R4 ;  /* 0x000000021b047825 */ /* 0x001fc800078e0004 */
[----:B------:R-:W-:Y:S01]  /*0170*/  IMAD.WIDE R4, R0, 0x8, R4 ;  /* 0x0000000800047825 */ /* 0x000fe200078e0204 */
[C---:B--2---:R-:W-:Y:S02]  /*0180*/  PRMT R12, R10.reuse, 0x7770, RZ ;  /* 0x000077700a0c7816 */ /* 0x044fe400000000ff */
[C---:B------:R-:W-:Y:S01]  /*0190*/  PRMT R13, R10.reuse, 0x7772, RZ ;  /* 0x000077720a0d7816 */ /* 0x040fe200000000ff */
[--C-:B---3--:R-:W-:Y:S02]  /*01a0*/  HADD2.F32 R15, -RZ, R2.reuse.H0_H0 ;  /* 0x20000002ff0f7230 */ /* 0x108fe40000004100 */
[----:B------:R-:W-:Y:S01]  /*01b0*/  HADD2.F32 R17, -RZ, R2.H1_H1 ;  /* 0x30000002ff117230 */ /* 0x000fe20000004100 */
[----:B------:R-:W-:Y:S01]  /*01c0*/  PRMT R2, R10, 0x7771, RZ ;  /* 0x000077710a027816 */ /* 0x000fe200000000ff */
[----:B------:R-:W-:Y:S01]  /*01d0*/  HADD2.F32 R16, -RZ, R3.H0_H0 ;  /* 0x20000003ff107230 */ /* 0x000fe20000004100 */
[----:B------:R-:W-:Y:S02]  /*01e0*/  I2FP.F32.U32 R12, R12 ;  /* 0x0000000c000c7245 */ /* 0x000fe40000201000 */
[----:B------:R-:W-:-:S02]  /*01f0*/  I2FP.F32.U32 R14, R2 ;  /* 0x00000002000e7245 */ /* 0x000fc40000201000 */
[----:B------:R-:W-:Y:S01]  /*0200*/  I2FP.F32.U32 R13, R13 ;  /* 0x0000000d000d7245 */ /* 0x000fe20000201000 */
[----:B------:R-:W-:Y:S01]  /*0210*/  FMUL.FTZ R2, R12, R15 ;  /* 0x0000000f0c027220 */ /* 0x000fe20000410000 */
[--C-:B----4-:R-:W-:Y:S02]  /*0220*/  HADD2.F32 R12, -RZ, R6.reuse.H0_H0 ;  /* 0x20000006ff0c7230 */ /* 0x110fe40000004100 */
[----:B-1----:R-:W-:Y:S01]  /*0230*/  FMUL.FTZ R8, R14, R17 ;  /* 0x000000110e087220 */ /* 0x002fe20000410000 */
[----:B------:R-:W-:Y:S02]  /*0240*/  HADD2.F32 R15, -RZ, R6.H1_H1 ;  /* 0x30000006ff0f7230 */ /* 0x000fe40000004100 */
[----:B------:R-:W-:Y:S01]  /*0250*/  FMUL.FTZ R9, R13, R16 ;  /* 0x000000100d097220 */ /* 0x000fe20000410000 */
[----:B------:R-:W-:Y:S01]  /*0260*/  HADD2.F32 R13, -RZ, R3.H1_H1 ;  /* 0x30000003ff0d7230 */ /* 0x000fe20000004100 */
[----:B------:R-:W-:Y:S01]  /*0270*/  PRMT R10, R10, 0x7773, RZ ;  /* 0x000077730a0a7816 */ /* 0x000fe200000000ff */
[--C-:B------:R-:W-:Y:S01]  /*0280*/  HADD2.F32 R14, -RZ, R7.reuse.H0_H0 ;  /* 0x20000007ff0e7230 */ /* 0x100fe20000004100 */
[C---:B-----5:R-:W-:Y:S01]  /*0290*/  PRMT R3, R11.reuse, 0x7770, RZ ;  /* 0x000077700b037816 */ /* 0x060fe200000000ff */
[----:B------:R-:W-:Y:S01]  /*02a0*/  HADD2.F32 R16, -RZ, R7.H1_H1 ;  /* 0x30000007ff107230 */ /* 0x000fe20000004100 */
[----:B------:R-:W-:-:S02]  /*02b0*/  PRMT R6, R11, 0x7771, RZ ;  /* 0x000077710b067816 */ /* 0x000fc400000000ff */
[C---:B------:R-:W-:Y:S02]  /*02c0*/  PRMT R7, R11.reuse, 0x7772, RZ ;  /* 0x000077720b077816 */ /* 0x040fe400000000ff */
[----:B------:R-:W-:Y:S02]  /*02d0*/  PRMT R11, R11, 0x7773, RZ ;  /* 0x000077730b0b7816 */ /* 0x000fe400000000ff */
[----:B------:R-:W-:Y:S02]  /*02e0*/  I2FP.F32.U32 R10, R10 ;  /* 0x0000000a000a7245 */ /* 0x000fe40000201000 */
        /* <DEDUP_REMOVED lines=21> */
[----:B------:R-:W-:Y:S04]  /*0440*/  STG.E.64 desc[UR4][R4.64], R2 ;  /* 0x0000000204007986 */ /* 0x000fe8000c101b04 */
[----:B------:R-:W-:Y:S01]  /*0450*/  STG.E.64 desc[UR4][R4.64+0x400], R10 ;  /* 0x0004000a04007986 */ /* 0x000fe2000c101b04 */
[----:B------:R-:W-:Y:S05]  /*0460*/  EXIT ;  /* 0x000000000000794d */ /* 0x000fea0003800000 */
.L_x_6436:
        /* <DEDUP_REMOVED lines=184> */
.L_x_6439:
[----:B------:R-:W-:-:S13]  /*0ff0*/  ISETP.GE.AND P0, PT, R17, R26, PT ;  /* 0x0000001a1100720c */ /* 0x000fda0003f06270 */
[----:B------:R-:W-:Y:S05]  /*1000*/  @P0 BRA `(.L_x_6441) ;  /* 0x0000000000300947 */ /* 0x000fea0003800000 */
[----:B0-----:R-:W0:Y:S01]  /*1010*/  LDC.64 R2, c[0x0][0x228] ;  /* 0x00008a00ff027b82 */ /* 0x001e220000000a00 */
[----:B------:R-:W-:Y:S01]  /*1020*/  IADD3 R5, R27, R17, RZ ;  /* 0x000000111b057210 */ /* 0x000fe20007ffe0ff */
[----:B------:R-:W-:-:S04]  /*1030*/  VIADD R17, R17, 0x80 ;  /* 0x0000008011117836 */ /* 0x000fc80000000000 */
[----:B0-----:R-:W-:-:S05]  /*1040*/  IMAD.WIDE.U32 R2, R5, 0x2, R2 ;  /* 0x0000000205027825 */ /* 0x001fca00078e0002 */
[----:B------:R1:W-:Y:S02]  /*1050*/  STG.E.U16 desc[UR4][R2.64], R21 ;  /* 0x0000001502007986 */ /* 0x0003e4000c101504 */
.L_x_6440:
[----:B------:R-:W-:-:S13]  /*1060*/  ISETP.GE.AND P0, PT, R17, R26, PT ;  /* 0x0000001a1100720c */ /* 0x000fda0003f06270 */
[----:B------:R-:W-:Y:S05]  /*1070*/  @P0 BRA `(.L_x_6442) ;  /* 0x0000000000340947 */ /* 0x000fea0003800000 */
[----:B01----:R-:W0:Y:S01]  /*1080*/  LDC.64 R2, c[0x0][0x228] ;  /* 0x00008a00ff027b82 */ /* 0x003e220000000a00 */
[----:B------:R-:W-:Y:S01]  /*1090*/  IADD3 R5, R27, R17, RZ ;  /* 0x000000111b057210 */ /* 0x000fe20007ffe0ff */
[----:B------:R-:W-:-:S04]  /*10a0*/  VIADD R17, R17, 0x80 ;  /* 0x0000008011117836 */ /* 0x000fc80000000000 */
[----:B0-----:R-:W-:-:S05]  /*10b0*/  IMAD.WIDE.U32 R2, R5, 0x2, R2 ;  /* 0x0000000205027825 */ /* 0x001fca00078e0002 */
[----:B------:R1:W-:Y:S02]  /*10c0*/  STG.E.U16 desc[UR4][R2.64], R22 ;  /* 0x0000001602007986 */ /* 0x0003e4000c101504 */
.L_x_6441:
        /* <DEDUP_REMOVED lines=8> */
.L_x_6442:
[----:B------:R-:W-:Y:S05]  /*1150*/  BSYNC B1 ;  /* 0x0000000000017941 */ /* 0x000fea0003800000 */
.L_x_6438:
[----:B------:R-:W-:-:S13]  /*1160*/  ISETP.GE.AND P0, PT, R17, R26, PT ;  /* 0x0000001a1100720c */ /* 0x000fda0003f06270 */
[----:B012---:R-:W0:Y:S01]  /*1170*/  @!P0 LDC.64 R2, c[0x0][0x228] ;  /* 0x00008a00ff028b82 */ /* 0x007e220000000a00 */
[----:B------:R-:W-:Y:S01]  /*1180*/  @!P0 IADD3 R5, R27, R17, RZ ;  /* 0x000000111b058210 */ /* 0x000fe20007ffe0ff */
[----:B------:R-:W-:-:S04]  /*1190*/  @!P0 VIADD R17, R17, 0x80 ;  /* 0x0000008011118836 */ /* 0x000fc80000000000 */
[----:B0-----:R-:W-:-:S05]  /*11a0*/  @!P0 IMAD.WIDE.U32 R2, R5, 0x2, R2 ;  /* 0x0000000205028825 */ /* 0x001fca00078e0002 */
[----:B------:R2:W-:Y:S02]  /*11b0*/  @!P0 STG.E.U16 desc[UR4][R2.64], R24 ;  /* 0x0000001802008986 */ /* 0x0005e4000c101504 */
.L_x_6443:
[----:B------:R-:W-:Y:S05]  /*11c0*/  BSYNC B0 ;  /* 0x0000000000007941 */ /* 0x000fea0003800000 */
.L_x_6437:
        /* <DEDUP_REMOVED lines=8> */
.L_x_6444:
        /* <DEDUP_REMOVED lines=11> */
.L_x_11776:


//--------------------- .text._ZN2at6native29vectorized_elementwise_kernelILi8EZNS0_43_GLOBAL__N__7cc8d1ed_10_Dropout_cu_0e96ed3819masked_scale_kernelIhN3c104HalfEfEEvRNS_6TensorERKS6_S9_T1_EUlS5_hE_St5arrayIPcLm3EEEEviT0_SA_ --------------------------
	.section	.text._ZN2at6native29vectorized_elementwise_kernelILi8EZNS0_43_GLOBAL__N__7cc8d1ed_10_Dropout_cu_0e96ed3819masked_scale_kernelIhN3c104HalfEfEEvRNS_6TensorERKS6_S9_T1_EUlS5_hE_St5arrayIPcLm3EEEEviT0_SA_,"ax",@progbits
	.align	128
        .global         _ZN2at6native29vectorized_elementwise_kernelILi8EZNS0_43_GLOBAL__N__7cc8d1ed_10_Dropout_cu_0e96ed3819masked_scale_kernelIhN3c104HalfEfEEvRNS_6TensorERKS6_S9_T1_EUlS5_hE_St5arrayIPcLm3EEEEviT0_SA_
        .type           _ZN2at6native29vectorized_elementwise_kernelILi8EZNS0_43_GLOBAL__N__7cc8d1ed_10_Dropout_cu_0e96ed3819masked_scale_kernelIhN3c104HalfEfEEvRNS_6TensorERKS6_S9_T1_EUlS5_hE_St5arrayIPcLm3EEEEviT0_SA_,@function
        .size           _ZN2at6native29vectorized_elementwise_kernelILi8EZNS0_43_GLOBAL__N__7cc8d1ed_10_Dropout_cu_0e96ed3819masked_scale_kernelIhN3c104HalfEfEEvRNS_6TensorERKS6_S9_T1_EUlS5_hE_St5arrayIPcLm3EEEEviT0_SA_,(.L_x_11777 - _ZN2at6native29vectorized_elementwise_kernelILi8EZNS0_43_GLOBAL__N__7cc8d1ed_10_Dropout_cu_0e96ed3819masked_scale_kernelIhN3c104HalfEfEEvRNS_6TensorERKS6_S9_T1_EUlS5_hE_St5arrayIPcLm3EEEEviT0_SA_)
        .other          _ZN2at6native29vectorized_elementwise_kernelILi8EZNS0_43_GLOBAL__N__7cc8d1ed_10_Dropout_cu_0e96ed3819masked_scale_kernelIhN3c104HalfEfEEvRNS_6TensorERKS6_S9_T1_EUlS5_hE_St5arrayIPcLm3EEEEviT0_SA_,@"STO_CUDA_ENTRY STV_DEFAULT"
_ZN2at6native29vectorized_elementwise_kernelILi8EZNS0_43_GLOBAL__N__7cc8d1ed_10_Dropout_cu_0e96ed3819masked_scale_kernelIhN3c104HalfEfEEvRNS_6TensorERKS6_S9_T1_EUlS5_hE_St5arrayIPcLm3EEEEviT0_SA_:
.text._ZN2at6native29vectorized_elementwise_kernelILi8EZNS0_43_GLOBAL__N__7cc8d1ed_10_Dropout_cu_0e96ed3819masked_scale_kernelIhN3c104HalfEfEEvRNS_6TensorERKS6_S9_T1_EUlS5_hE_St5arrayIPcLm3EEEEviT0_SA_:
        /* <DEDUP_REMOVED lines=14> */
[----:B-1----:R-:W-:-:S04]  /*00e0*/  IMAD.WIDE.U32 R2, R0, 0x8, R2 ;  /* 0x0000000800027825 */ /* 0x002fc800078e0002 */
[----:B--2---:R-:W-:Y:S02]  /*00f0*/  IMAD.WIDE R4, R27, 0x2, R4 ;  /* 0x000000021b047825 */ /* 0x004fe400078e0204 */
[----:B------:R-:W2:Y:S02]  /*0100*/  LDG.E.64 R2, desc[UR4][R2.64] ;  /* 0x0000000402027981 */ /* 0x000ea4000c1e1b00 */
[----:B------:R-:W-:-:S06]  /*0110*/  IMAD.WIDE.U32 R4, R0, 0x10, R4 ;  /* 0x0000001000047825 */ /* 0x000fcc00078e0004 */
[----:B------:R-:W3:Y:S01]  /*0120*/  LDG.E.128 R4, desc[UR4][R4.64] ;  /* 0x0000000404047981 */ /* 0x000ee2000c1e1d00 */
[C---:B--2---:R-:W-:Y:S02]  /*0130*/  PRMT R8, R2.reuse, 0x7632, R8 ;  /* 0x0000763202087816 */ /* 0x044fe40000000008 */
[C---:B------:R-:W-:Y:S02]  /*0140*/  LOP3.LUT R11, R3.reuse, 0xff, RZ, 0xc0, !PT ;  /* 0x000000ff030b7812 */ /* 0x040fe400078ec0ff */
[----:B------:R-:W-:Y:S02]  /*0150*/  LOP3.LUT R10, R2, 0xff, RZ, 0xc0, !PT ;  /* 0x000000ff020a7812 */ /* 0x000fe400078ec0ff */
[----:B------:R-:W-:Y:S01]  /*0160*/  LOP3.LUT R13, R8, 0xff, RZ, 0xc0, !PT ;  /* 0x000000ff080d7812 */ /* 0x000fe200078ec0ff */
[----:B------:R-:W0:Y:S01]  /*0170*/  I2F.U16 R17, R11 ;  /* 0x0000000b00117306 */ /* 0x000e220000101000 */
[----:B------:R-:W-:Y:S01]  /*0180*/  PRMT R18, R3, 0x7732, RZ ;  /* 0x0000773203127816 */ /* 0x000fe200000000ff */
[----:B---3--:R-:W-:-:S02]  /*0190*/  HADD2.F32 R15, -RZ, R4.H0_H0 ;  /* 0x20000004ff0f7230 */ /* 0x008fc40000004100 */
[----:B------:R-:W-:Y:S02]  /*01a0*/  HADD2.F32 R9, -RZ, R4.H1_H1 ;  /* 0x30000004ff097230 */ /* 0x000fe40000004100 */
[--C-:B------:R-:W-:Y:S02]  /*01b0*/  HADD2.F32 R4, -RZ, R6.reuse.H0_H0 ;  /* 0x20000006ff047230 */ /* 0x100fe40000004100 */
[----:B------:R1:W2:Y:S01]  /*01c0*/  I2F.U16 R14, R10 ;  /* 0x0000000a000e7306 */ /* 0x0002a20000101000 */
[--C-:B------:R-:W-:Y:S02]  /*01d0*/  HADD2.F32 R16, -RZ, R5.reuse.H0_H0 ;  /* 0x20000005ff107230 */ /* 0x100fe40000004100 */
[----:B------:R-:W-:Y:S02]  /*01e0*/  HADD2.F32 R8, -RZ, R5.H1_H1 ;  /* 0x30000005ff087230 */ /* 0x000fe40000004100 */
[--C-:B------:R-:W-:Y:S02]  /*01f0*/  HADD2.F32 R12, -RZ, R7.reuse.H0_H0 ;  /* 0x20000007ff0c7230 */ /* 0x100fe40000004100 */
[----:B------:R-:W-:Y:S01]  /*0200*/  HADD2.F32 R7, -RZ, R7.H1_H1 ;  /* 0x30000007ff077230 */ /* 0x000fe20000004100 */
[----:B------:R-:W3:Y:S01]  /*0210*/  I2F.U16 R13, R13 ;  /* 0x0000000d000d7306 */ /* 0x000ee20000101000 */
[----:B-1----:R-:W-:-:S02]  /*0220*/  HADD2.F32 R10, -RZ, R6.H1_H1 ;  /* 0x30000006ff0a7230 */ /* 0x002fc40000004100 */
[----:B0-----:R-:W-:Y:S01]  /*0230*/  FMUL.FTZ R6, R17, R4 ;  /* 0x0000000411067220 */ /* 0x001fe20000410000 */
[C---:B------:R-:W-:Y:S01]  /*0240*/  LOP3.LUT R17, R3.reuse, 0xffff, RZ, 0xc0, !PT ;  /* 0x0000ffff03117812 */ /* 0x040fe200078ec0ff */
[----:B------:R-:W0:Y:S01]  /*0250*/  LDC.64 R4, c[0x0][0x228] ;  /* 0x00008a00ff047b82 */ /* 0x000e220000000a00 */
[----:B--2---:R-:W-:Y:S01]  /*0260*/  FMUL.FTZ R11, R14, R15 ;  /* 0x0000000f0e0b7220 */ /* 0x004fe20000410000 */
[----:B------:R-:W-:Y:S02]  /*0270*/  PRMT R14, R3, 0x7632, R14 ;  /* 0x00007632030e7816 */ /* 0x000fe4000000000e */
[----:B------:R-:W-:Y:S01]  /*0280*/  LOP3.LUT R15, R2, 0xffff, RZ, 0xc0, !PT ;  /* 0x0000ffff020f7812 */ /* 0x000fe200078ec0ff */
[----:B------:R-:W-:Y:S01]  /*0290*/  FMUL.FTZ R11, R11, UR6 ;  /* 0x000000060b0b7c20 */ /* 0x000fe20008410000 */
[----:B---3--:R-:W-:Y:S01]  /*02a0*/  FMUL.FTZ R13, R13, R16 ;  /* 0x000000100d0d7220 */ /* 0x008fe20000410000 */
[----:B------:R-:W-:Y:S02]  /*02b0*/  LOP3.LUT R16, R14, 0xff, RZ, 0xc0, !PT ;  /* 0x000000ff0e107812 */ /* 0x000fe400078ec0ff */
[----:B------:R-:W-:Y:S01]  /*02c0*/  PRMT R14, R2, 0x7732, RZ ;  /* 0x00007732020e7816 */ /* 0x000fe200000000ff */
[----:B------:R-:W-:Y:S01]  /*02d0*/  FMUL.FTZ R13, R13, UR6 ;  /* 0x000000060d0d7c20 */ /* 0x000fe20008410000 */
[----:B------:R-:W-:Y:S01]  /*02e0*/  SHF.R.U32.HI R2, RZ, 0x8, R15 ;  /* 0x00000008ff027819 */ /* 0x000fe2000001160f */
[----:B------:R-:W1:Y:S01]  /*02f0*/  I2F.U16 R3, R16 ;  /* 0x0000001000037306 */ /* 0x000e620000101000 */
[----:B------:R-:W-:-:S02]  /*0300*/  SHF.R.U32.HI R15, RZ, 0x8, R17 ;  /* 0x00000008ff0f7819 */ /* 0x000fc40000011611 */
[----:B------:R-:W-:Y:S02]  /*0310*/  SHF.R.U32.HI R14, RZ, 0x8, R14 ;  /* 0x00000008ff0e7819 */ /* 0x000fe4000001160e */
[----:B------:R-:W-:Y:S02]  /*0320*/  SHF.R.U32.HI R17, RZ, 0x8, R18 ;  /* 0x00000008ff117819 */ /* 0x000fe40000011612 */
[----:B------:R-:W-:Y:S01]  /*0330*/  LOP3.LUT R2, R2, 0xffff, RZ, 0xc0, !PT ;  /* 0x0000ffff02027812 */ /* 0x000fe200078ec0ff */
[----:B0-----:R-:W-:Y:S01]  /*0340*/  IMAD.WIDE.U32 R4, R27, 0x2, R4 ;  /* 0x000000021b047825 */ /* 0x001fe200078e0004 */
[----:B------:R-:W-:Y:S02]  /*0350*/  LOP3.LUT R15, R15, 0xffff, RZ, 0xc0, !PT ;  /* 0x0000ffff0f0f7812 */ /* 0x000fe400078ec0ff */
[----:B------:R-:W-:Y:S02]  /*0360*/  LOP3.LUT R14, R14, 0xffff, RZ, 0xc0, !PT ;  /* 0x0000ffff0e0e7812 */ /* 0x000fe400078ec0ff */
[----:B------:R-:W-:-:S02]  /*0370*/  LOP3.LUT R18, R17, 0xffff, RZ, 0xc0, !PT ;  /* 0x0000ffff11127812 */ /* 0x000fc400078ec0ff */
[----:B------:R-:W-:Y:S01]  /*0380*/  I2FP.F32.U32 R2, R2 ;  /* 0x0000000200027245 */ /* 0x000fe20000201000 */
[----:B-1----:R-:W-:Y:S01]  /*0390*/  FMUL.FTZ R3, R3, R12 ;  /* 0x0000000c03037220 */ /* 0x002fe20000410000 */
[----:B------:R-:W-:Y:S02]  /*03a0*/  I2FP.F32.U32 R17, R15 ;  /* 0x0000000f00117245 */ /* 0x000fe40000201000 */
[----:B------:R-:W-:Y:S01]  /*03b0*/  I2FP.F32.U32 R15, R14 ;  /* 0x0000000e000f7245 */ /* 0x000fe20000201000 */
[----:B------:R-:W-:Y:S01]  /*03c0*/  FMUL.FTZ R2, R2, R9 ;  /* 0x0000000902027220 */ /* 0x000fe20000410000 */
[----:B------:R-:W-:Y:S01]  /*03d0*/  I2FP.F32.U32 R14, R18 ;  /* 0x00000012000e7245 */ /* 0x000fe20000201000 */
[----:B------:R-:W-:Y:S01]  /*03e0*/  FMUL.FTZ R10, R17, R10 ;  /* 0x0000000a110a7220 */ /* 0x000fe20000410000 */
[----:B------:R-:W-:Y:S01]  /*03f0*/  FMUL.FTZ R9, R3, UR6 ;  /* 0x0000000603097c20 */ /* 0x000fe20008410000 */
[----:B------:R-:W-:Y:S02]  /*0400*/  FMUL.FTZ R8, R15, R8 ;  /* 0x000000080f087220 */ /* 0x000fe40000410000 */
[----:B------:R-:W-:Y:S01]  /*0410*/  FMUL.FTZ R14, R14, R7 ;  /* 0x000000070e0e7220 */ /* 0x000fe20000410000 */
[----:B------:R-:W-:Y:S01]  /*0420*/  FMUL.FTZ R7, R6, UR6 ;  /* 0x0000000606077c20 */ /* 0x000fe20008410000 */
[----:B------:R-:W-:Y:S01]  /*0430*/  FMUL.FTZ R6, R2, UR6 ;  /* 0x0000000602067c20 */ /* 0x000fe20008410000 */
[----:B------:R-:W-:Y:S01]  /*0440*/  FMUL.FTZ R10, R10, UR6 ;  /* 0x000000060a0a7c20 */ /* 0x000fe20008410000 */
[----:B------:R-:W-:Y:S01]  /*0450*/  FMUL.FTZ R8, R8, UR6 ;  /* 0x0000000608087c20 */ /* 0x000fe20008410000 */
[----:B------:R-:W-:Y:S01]  /*0460*/  FMUL.FTZ R14, R14, UR6 ;  /* 0x000000060e0e7c20 */ /* 0x000fe20008410000 */
[----:B------:R-:W-:Y:S01]  /*0470*/  IMAD.WIDE R2, R0, 0x10, R4 ;  /* 0x0000001000027825 */ /* 0x000fe200078e0204 */
[----:B------:R-:W-:-:S02]  /*0480*/  F2FP.F16.F32.PACK_AB R4, R6, R11 ;  /* 0x0000000b0604723e */ /* 0x000fc400000000ff */
[----:B------:R-:W-:Y:S02]  /*0490*/  F2FP.F16.F32.PACK_AB R6, R10, R7 ;  /* 0x000000070a06723e */ /* 0x000fe400000000ff */
[----:B------:R-:W-:Y:S02]  /*04a0*/  F2FP.F16.F32.PACK_AB R5, R8, R13 ;  /* 0x0000000d0805723e */ /* 0x000fe400000000ff */
[----:B------:R-:W-:-:S05]  /*04b0*/  F2FP.F16.F32.PACK_AB R7, R14, R9 ;  /* 0x000000090e07723e */ /* 0x000fca00000000ff */
[----:B------:R-:W-:Y:S01]  /*04c0*/  STG.E.128 desc[UR4][R2.64], R4 ;  /* 0x0000000402007986 */ /* 0x000fe2000c101d04 */
[----:B------:R-:W-:Y:S05]  /*04d0*/  EXIT ;  /* 0x000000000000794d */ /* 0x000fea0003800000 */
.L_x_6445:
        /* <DEDUP_REMOVED lines=121> */
[----:B------:R-:W-:Y:S01]  /*0c70*/  ISETP.GE.AND P3, PT, R9, R26, PT ;  /* 0x0000001a0900720c */ /* 0x000fe20003f66270 */
[----:B------:R-:W-:Y:S01]  /*0c80*/  VIADD R9, R17, 0x300 ;  /* 0x0000030011097836 */ /* 0x000fe20000000000 */
[----:B------:R-:W-:-:S04]  /*0c90*/  @!P6 F2FP.F16.F32.PACK_AB R10, RZ, R29 ;  /* 0x0000001dff0ae23e */ /* 0x000fc800000000ff */
[----:B------:R-:W-:Y:S01]  /*0ca0*/  ISETP.GE.AND P6, PT, R9, R26, PT ;  /* 0x0000001a0900720c */ /* 0x000fe20003fc6270 */
[----:B------:R-:W-:Y:S01]  /*0cb0*/  @!P4 HADD2.F32 R9, -RZ, R5.H0_H0 ;  /* 0x20000005ff09c230 */ /* 0x000fe20000004100 */
[C---:B------:R-:W-:Y:S01]  /*0cc0*/  IADD3 R16, R17.reuse, 0x280, RZ ;  /* 0x0000028011107810 */ /* 0x040fe20007ffe0ff */
[----:B------:R-:W-:Y:S01]  /*0cd0*/  VIADD R5, R17, 0x380 ;  /* 0x0000038011057836 */ /* 0x000fe20000000000 */
[----:B------:R-:W-:Y:S02]  /*0ce0*/  @!P2 I2FP.F32.U32 R18, R12 ;  /* 0x0000000c0012a245 */ /* 0x000fe40000201000 */
[----:B------:R-:W0:Y:S01]  /*0cf0*/  @!P1 LDC R12, c[0x0][0x218] ;  /* 0x00008600ff0c9b82 */ /* 0x000e220000000800 */
[-C--:B------:R-:W-:Y:S02]  /*0d00*/  ISETP.GE.AND P2, PT, R16, R26.reuse, PT ;  /* 0x0000001a1000720c */ /* 0x080fe40003f46270 */
[----:B------:R-:W-:Y:S01]  /*0d10*/  ISETP.GE.AND P5, PT, R5, R26, PT ;  /* 0x0000001a0500720c */ /* 0x000fe20003fa6270 */
[----:B------:R-:W-:-:S02]  /*0d20*/  @!P0 HADD2.F32 R6, -RZ, R6.H0_H0 ;  /* 0x20000006ff068230 */ /* 0x000fc40000004100 */
        /* <DEDUP_REMOVED lines=40> */
[----:B------:R-:W-:Y:S01]  /*0fb0*/  IMAD.IADD R5, R27, 0x1, R17 ;  /* 0x000000011b057824 */ /* 0x000fe200078e0211 */
[----:B------:R-:W-:-:S04]  /*0fc0*/  IADD3 R17, R17, 0x80, RZ ;  /* 0x0000008011117810 */ /* 0x000fc80007ffe0ff */
[----:B------:R-:W-:Y:S01]  /*0fd0*/  ISETP.GE.AND P0, PT, R17, R26, PT ;  /* 0x0000001a1100720c */ /* 0x000fe20003f06270 */
[----:B0-----:R-:W-:-:S05]  /*0fe0*/  IMAD.WIDE.U32 R2, R5, 0x2, R2 ;  /* 0x0000000205027825 */ /* 0x001fca00078e0002 */
[----:B------:R0:W-:Y:S07]  /*0ff0*/  STG.E.U16 desc[UR4][R2.64], R10 ;  /* 0x0000000a02007986 */ /* 0x0001ee000c101504 */
[----:B------:R-:W-:Y:S05]  /*1000*/  @P0 BRA `(.L_x_6449) ;  /* 0x0000000000300947 */ /* 0x000fea0003800000 */
[----:B0-----:R-:W0:Y:S01]  /*1010*/  LDC.64 R2, c[0x0][0x228] ;  /* 0x00008a00ff027b82 */ /* 0x001e220000000a00 */
[----:B------:R-:W-:Y:S02]  /*1020*/  IMAD.IADD R5, R27, 0x1, R17 ;  /* 0x000000011b057824 */ /* 0x000fe400078e0211 */
[----:B------:R-:W-:Y:S02]  /*1030*/  VIADD R17, R17, 0x80 ;  /* 0x0000008011117836 */ /* 0x000fe40000000000 */
[----:B0-----:R-:W-:-:S05]  /*1040*/  IMAD.WIDE.U32 R2, R5, 0x2, R2 ;  /* 0x0000000205027825 */ /* 0x001fca00078e0002 */
[----:B------:R0:W-:Y:S02]  /*1050*/  STG.E.U16 desc[UR4][R2.64], R20 ;  /* 0x0000001402007986 */ /* 0x0001e4000c101504 */
.L_x_6448:
[----:B------:R-:W-:-:S13]  /*1060*/  ISETP.GE.AND P0, PT, R17, R26, PT ;  /* 0x0000001a1100720c */ /* 0x000fda0003f06270 */
[----:B------:R-:W-:Y:S05]  /*1070*/  @P0 BRA `(.L_x_6450) ;  /* 0x0000000000300947 */ /* 0x000fea0003800000 */
[----:B0-----:R-:W0:Y:S01]  /*1080*/  LDC.64 R2, c[0x0][0x228] ;  /* 0x00008a00ff027b82 */ /* 0x001e220000000a00 */
[----:B------:R-:W-:Y:S01]  /*1090*/  IADD3 R5, R27, R17, RZ ;  /* 0x000000111b057210 */ /* 0x000fe20007ffe0ff */
[----:B------:R-:W-:-:S04]  /*10a0*/  VIADD R17, R17, 0x80 ;  /* 0x0000008011117836 */ /* 0x000fc80000000000 */
[----:B0-----:R-:W-:-:S05]  /*10b0*/  IMAD.WIDE.U32 R2, R5, 0x2, R2 ;  /* 0x0000000205027825 */ /* 0x001fca00078e0002 */
[----:B------:R1:W-:Y:S02]  /*10c0*/  STG.E.U16 desc[UR4][R2.64], R21 ;  /* 0x0000001502007986 */ /* 0x0003e4000c101504 */
.L_x_6449:
[----:B------:R-:W-:-:S13]  /*10d0*/  ISETP.GE.AND P0, PT, R17, R26, PT ;  /* 0x0000001a1100720c */ /* 0x000fda0003f06270 */
[----:B------:R-:W-:Y:S05]  /*10e0*/  @P0 BRA `(.L_x_6451) ;  /* 0x0000000000340947 */ /* 0x000fea0003800000 */
[----:B01----:R-:W0:Y:S01]  /*10f0*/  LDC.64 R2, c[0x0][0x228] ;  /* 0x00008a00ff027b82 */ /* 0x003e220000000a00 */
[----:B------:R-:W-:Y:S01]  /*1100*/  IMAD.IADD R5, R27, 0x1, R17 ;  /* 0x000000011b057824 */ /* 0x000fe200078e0211 */
[----:B------:R-:W-:-:S03]  /*1110*/  IADD3 R17, R17, 0x80, RZ ;  /* 0x0000008011117810 */ /* 0x000fc60007ffe0ff */
[----:B0-----:R-:W-:-:S05]  /*1120*/  IMAD.WIDE.U32 R2, R5, 0x2, R2 ;  /* 0x0000000205027825 */ /* 0x001fca00078e0002 */
[----:B------:R1:W-:Y:S02]  /*1130*/  STG.E.U16 desc[UR4][R2.64], R22 ;  /* 0x0000001602007986 */ /* 0x0003e4000c101504 */
.L_x_6450:
        /* <DEDUP_REMOVED lines=8> */
.L_x_6451:
[----:B------:R-:W-:Y:S05]  /*11c0*/  BSYNC B1 ;  /* 0x0000000000017941 */ /* 0x000fea0003800000 */
.L_x_6447:
[----:B------:R-:W-:-:S13]  /*11d0*/  ISETP.GE.AND P0, PT, R17, R26, PT ;  /* 0x0000001a1100720c */ /* 0x000fda0003f06270 */
[----:B012---:R-:W0:Y:S01]  /*11e0*/  @!P0 LDC.64 R2, c[0x0][0x228] ;  /* 0x00008a00ff028b82 */ /* 0x007e220000000a00 */
[----:B------:R-:W-:Y:S01]  /*11f0*/  @!P0 IADD3 R5, R27, R17, RZ ;  /* 0x000000111b058210 */ /* 0x000fe20007ffe0ff */
[----:B------:R-:W-:-:S04]  /*1200*/  @!P0 VIADD R17, R17, 0x80 ;  /* 0x0000008011118836 */ /* 0x000fc80000000000 */
[----:B0-----:R-:W-:-:S05]  /*1210*/  @!P0 IMAD.WIDE.U32 R2, R5, 0x2, R2 ;  /* 0x0000000205028825 */ /* 0x001fca00078e0002 */
[----:B------:R2:W-:Y:S02]  /*1220*/  @!P0 STG.E.U16 desc[UR4][R2.64], R24 ;  /* 0x0000001802008986 */ /* 0x0005e4000c101504 */
.L_x_6452:
[----:B------:R-:W-:Y:S05]  /*1230*/  BSYNC B0 ;  /* 0x0000000000007941 */ /* 0x000fea0003800000 */
.L_x_6446:
        /* <DEDUP_REMOVED lines=8> */
.L_x_6453:
        /* <DEDUP_REMOVED lines=12> */
.L_x_11777:


//--------------------- .text._ZN2at6native18elementwise_kernelILi128ELi4EZNS0_15gpu_kernel_implIZNS0_43_GLOBAL__N__7cc8d1ed_10_Dropout_cu_0e96ed3819masked_scale_kernelIhffEEvRNS_6TensorERKS5_S8_T1_EUlfhE_EEvRNS_18TensorIteratorBaseERKT_EUliE_EEviS9_ --------------------------
	.section	.text._ZN2at6native18elementwise_kernelILi128ELi4EZNS0_15gpu_kernel_implIZNS0_43_GLOBAL__N__7cc8d1ed_10_Dropout_cu_0e96ed3819masked_scale_kernelIhffEEvRNS_6TensorERKS5_S8_T1_EUlfhE_EEvRNS_18TensorIteratorBaseERKT_EUliE_EEviS9_,"ax",@progbits
	.align	128
        .global         _ZN2at6native18elementwise_kernelILi128ELi4EZNS0_15gpu_kernel_implIZNS0_43_GLOBAL__N__7cc8d1ed_10_Dropout_cu_0e96ed3819masked_scale_kernelIhffEEvRNS_6TensorERKS5_S8_T1_EUlfhE_EEvRNS_18TensorIteratorBaseERKT_EUliE_EEviS9_
        .type           _ZN2at6native18elementwise_kernelILi128ELi4EZNS0_15gpu_kernel_implIZNS0_43_GLOBAL__N__7cc8d1ed_10_Dropout_cu_0e96ed3819masked_scale_kernelIhffEEvRNS_6TensorERKS5_S8_T1_EUlfhE_EEvRNS_18TensorIteratorBaseERKT_EUliE_EEviS9_,@function
        .size           _ZN2at6native18elementwise_kernelILi128ELi4EZNS0_15gpu_kernel_implIZNS0_43_GLOBAL__N__7cc8d1ed_10_Dropout_cu_0e96ed3819masked_scale_kernelIhffEEvRNS_6TensorERKS5_S8_T1_EUlfhE_EEvRNS_18TensorIteratorBaseERKT_EUliE_EEviS9_,(.L_x_11778 - _ZN2at6native18elementwise_kernelILi128ELi4EZNS0_15gpu_kernel_implIZNS0_43_GLOBAL__N__7cc8d1ed_10_Dropout_cu_0e96ed3819masked_scale_kernelIhffEEvRNS_6TensorERKS5_S8_T1_EUlfhE_EEvRNS_18TensorIteratorBaseERKT_EUliE_EEviS9_)
        .other          _ZN2at6native18elementwise_kernelILi128ELi4EZNS0_15gpu_kernel_implIZNS0_43_GLOBAL__N__7cc8d1ed_10_Dropout_cu_0e96ed3819masked_scale_kernelIhffEEvRNS_6TensorERKS5_S8_T1_EUlfhE_EEvRNS_18TensorIteratorBaseERKT_EUliE_EEviS9_,@"STO_CUDA_ENTRY STV_DEFAULT"
_ZN2at6native18elementwise_kernelILi128ELi4EZNS0_15gpu_kernel_implIZNS0_43_GLOBAL__N__7cc8d1ed_10_Dropout_cu_0e96ed3819masked_scale_kernelIhffEEvRNS_6TensorERKS5_S8_T1_EUlfhE_EEvRNS_18TensorIteratorBaseERKT_EUliE_EEviS9_:
.text._ZN2at6native18elementwise_kernelILi128ELi4EZNS0_15gpu_kernel_implIZNS0_43_GLOBAL__N__7cc8d1ed_10_Dropout_cu_0e96ed3819masked_scale_kernelIhffEEvRNS_6TensorERKS5_S8_T1_EUlfhE_EEvRNS_18TensorIteratorBaseERKT_EUliE_EEviS9_:
        /* <DEDUP_REMOVED lines=365> */
.L_x_6456:
[----:B------:R-:W0:Y:S01]  /*16d0*/  LDC.U8 R5, c[0x0][0x4a1] ;  /* 0x00012840ff057b82 */ /* 0x000e220000000000 */
[----:B------:R-:W-:Y:S01]  /*16e0*/  ULDC.64 UR4, c[0x0][0x478] ;  /* 0x00011e0000047ab9 */ /* 0x000fe20000000a00 */
[----:B------:R-:W-:Y:S01]  /*16f0*/  ULDC.64 UR6, c[0x0][0x480] ;  /* 0x0001200000067ab9 */ /* 0x000fe20000000a00 */
[----:B------:R-:W-:Y:S01]  /*1700*/  IADD3 R16, P1, R16, UR4, RZ ;  /* 0x0000000410107c10 */ /* 0x000fe2000ff3e0ff */
[----:B------:R-:W-:Y:S01]  /*1710*/  BSSY B6, `(.L_x_6457) ;  /* 0x00000e0000067945 */ /* 0x000fe20003800000 */
        /* <DEDUP_REMOVED lines=15> */
[----:B--2---:R0:W1:Y:S01]  /*1810*/  I2F.S16 R19, R2 ;  /* 0x0000000200137306 */ /* 0x0040620000101400 */
[----:B------:R-:W-:Y:S05]  /*1820*/  BRA `(.L_x_6463) ;  /* 0x0000000c00387947 */ /* 0x000fea0003800000 */
.L_x_6461:
[----:B------:R-:W2:Y:S02]  /*1830*/  LDG.E.U8 R2, desc[UR36][R2.64] ;  /* 0x0000002402027981 */ /* 0x000ea4000c1e1100 */
[----:B--2---:R-:W-:Y:S01]  /*1840*/  I2FP.F32.U32 R19, R2 ;  /* 0x0000000200137245 */ /* 0x004fe20000201000 */
[----:B------:R-:W-:Y:S06]  /*1850*/  BRA `(.L_x_6463) ;  /* 0x0000000c002c7947 */ /* 0x000fec0003800000 */
.L_x_6460:
[----:B------:R-:W-:-:S13]  /*1860*/  ISETP.NE.AND P0, PT, R4, 0x2, PT ;  /* 0x000000020400780c */ /* 0x000fda0003f05270 */
[----:B------:R-:W-:Y:S05]  /*1870*/  @!P0 BRA `(.L_x_6464) ;  /* 0x0000000000288947 */ /* 0x000fea0003800000 */
[----:B------:R-:W-:-:S13]  /*1880*/  ISETP.NE.AND P0, PT, R4, 0x3, PT ;  /* 0x000000030400780c */ /* 0x000fda0003f05270 */
[----:B------:R-:W-:Y:S05]  /*1890*/  @!P0 BRA `(.L_x_6465) ;  /* 0x0000000000148947 */ /* 0x000fea0003800000 */
[----:B------:R-:W-:-:S13]  /*18a0*/  ISETP.NE.AND P0, PT, R4, 0x4, PT ;  /* 0x000000040400780c */ /* 0x000fda0003f05270 */
[----:B------:R-:W-:Y:S05]  /*18b0*/  @P0 BRA `(.L_x_6462) ;  /* 0x0000000800b80947 */ /* 0x000fea0003800000 */
[----:B------:R-:W2:Y:S02]  /*18c0*/  LDG.E.64 R2, desc[UR36][R2.64] ;  /* 0x0000002402027981 */ /* 0x000ea4000c1e1b00 */
[----:B--2---:R4:W0:Y:S01]  /*18d0*/  I2F.S64 R19, R2 ;  /* 0x0000000200137312 */ /* 0x0048220000301400 */
[----:B------:R-:W-:Y:S05]  /*18e0*/  BRA `(.L_x_6463) ;  /* 0x0000000c00087947 */ /* 0x000fea0003800000 */
.L_x_6465:
[----:B------:R-:W2:Y:S02]  /*18f0*/  LDG.E R2, desc[UR36][R2.64] ;  /* 0x0000002402027981 */ /* 0x000ea4000c1e1900 */
[----:B--2---:R-:W-:Y:S01]  /*1900*/  I2FP.F32.S32 R19, R2 ;  /* 0x0000000200137245 */ /* 0x004fe20000201400 */
[----:B------:R-:W-:Y:S06]  /*1910*/  BRA `(.L_x_6463) ;  /* 0x0000000800fc7947 */ /* 0x000fec0003800000 */
.L_x_6464:
[----:B------:R-:W2:Y:S02]  /*1920*/  LDG.E.U16 R2, desc[UR36][R2.64] ;  /* 0x0000002402027981 */ /* 0x000ea4000c1e1500 */
[----:B--2---:R0:W1:Y:S01]  /*1930*/  I2F.S16 R19, R2 ;  /* 0x0000000200137306 */ /* 0x0040620000101400 */
[----:B------:R-:W-:Y:S05]  /*1940*/  BRA `(.L_x_6463) ;  /* 0x0000000800f07947 */ /* 0x000fea0003800000 */
.L_x_6459:
[----:B------:R-:W-:-:S13]  /*1950*/  ISETP.GT.AND P0, PT, R4, 0x6, PT ;  /* 0x000000060400780c */ /* 0x000fda0003f04270 */
[----:B------:R-:W-:Y:S05]  /*1960*/  @P0 BRA `(.L_x_6466) ;  /* 0x0000000000240947 */ /* 0x000fea0003800000 */
[----:B------:R-:W-:-:S13]  /*1970*/  ISETP.NE.AND P0, PT, R4, 0x5, PT ;  /* 0x000000050400780c */ /* 0x000fda0003f05270 */
[----:B------:R-:W-:Y:S05]  /*1980*/  @!P0 BRA `(.L_x_6467) ;  /* 0x0000000000108947 */ /* 0x000fea0003800000 */
[----:B------:R-:W-:-:S13]  /*1990*/  ISETP.NE.AND P0, PT, R4, 0x6, PT ;  /* 0x000000060400780c */ /* 0x000fda0003f05270 */
[----:B------:R-:W-:Y:S05]  /*19a0*/  @P0 BRA `(.L_x_6462) ;  /* 0x00000008007c0947 */ /* 0x000fea0003800000 */
[----:B------:R2:W5:Y:S01]  /*19b0*/  LDG.E R19, desc[UR36][R2.64] ;  /* 0x0000002402137981 */ /* 0x000562000c1e1900 */
[----:B------:R-:W-:Y:S05]  /*19c0*/  BRA `(.L_x_6463) ;  /* 0x0000000800d07947 */ /* 0x000fea0003800000 */
.L_x_6467:
[----:B------:R-:W2:Y:S02]  /*19d0*/  LDG.E.U16 R2, desc[UR36][R2.64] ;  /* 0x0000002402027981 */ /* 0x000ea4000c1e1500 */
[----:B--2---:R-:W-:Y:S01]  /*19e0*/  HADD2.F32 R19, -RZ, R2.H0_H0 ;  /* 0x20000002ff137230 */ /* 0x004fe20000004100 */
[----:B------:R-:W-:Y:S06]  /*19f0*/  BRA `(.L_x_6463) ;  /* 0x0000000800c47947 */ /* 0x000fec0003800000 */
.L_x_6466:
[----:B------:R-:W-:-:S13]  /*1a00*/  ISETP.NE.AND P0, PT, R4, 0x7, PT ;  /* 0x000000070400780c */ /* 0x000fda0003f05270 */
[----:B------:R-:W-:Y:S05]  /*1a10*/  @!P0 BRA `(.L_x_6468) ;  /* 0x0000000000248947 */ /* 0x000fea0003800000 */
[----:B------:R-:W-:-:S13]  /*1a20*/  ISETP.NE.AND P0, PT, R4, 0x8, PT ;  /* 0x000000080400780c */ /* 0x000fda0003f05270 */
[----:B------:R-:W-:Y:S05]  /*1a30*/  @!P0 BRA `(.L_x_6469) ;  /* 0x0000000000108947 */ /* 0x000fea0003800000 */
[----:B------:R-:W-:-:S13]  /*1a40*/  ISETP.NE.AND P0, PT, R4, 0x9, PT ;  /* 0x000000090400780c */ /* 0x000fda0003f05270 */
[----:B------:R-:W-:Y:S05]  /*1a50*/  @P0 BRA `(.L_x_6462) ;  /* 0x0000000800500947 */ /* 0x000fea0003800000 */
[----:B------:R3:W5:Y:S01]  /*1a60*/  LDG.E R19, desc[UR36][R2.64] ;  /* 0x0000002402137981 */ /* 0x000762000c1e1900 */
[----:B------:R-:W-:Y:S05]  /*1a70*/  BRA `(.L_x_6463) ;  /* 0x0000000800a47947 */ /* 0x000fea0003800000 */
.L_x_6469:
[----:B------:R-:W2:Y:S02]  /*1a80*/  LDG.E.U16 R2, desc[UR36][R2.64] ;  /* 0x0000002402027981 */ /* 0x000ea4000c1e1500 */
[----:B--2---:R-:W-:Y:S01]  /*1a90*/  HADD2.F32 R19, -RZ, R2.H0_H0 ;  /* 0x20000002ff137230 */ /* 0x004fe20000004100 */
[----:B------:R-:W-:Y:S06]  /*1aa0*/  BRA `(.L_x_6463) ;  /* 0x0000000800987947 */ /* 0x000fec0003800000 */
.L_x_6468:
[----:B------:R-:W2:Y:S01]  /*1ab0*/  LDG.E.64 R2, desc[UR36][R2.64] ;  /* 0x0000002402027981 */ /* 0x000ea2000c1e1b00 */
[----:B------:R-:W-:Y:S01]  /*1ac0*/  UMOV UR4, 0xf0000000 ;  /* 0xf000000000047882 */ /* 0x000fe20000000000 */
[----:B------:R-:W-:Y:S01]  /*1ad0*/  UMOV UR5, 0x380fffff ;  /* 0x380fffff00057882 */ /* 0x000fe20000000000 */
[----:B--2---:R-:W0:Y:S01]  /*1ae0*/  F2F.F32.F64 R19, R2 ;  /* 0x0000000200137310 */ /* 0x004e220000301000 */
[----:B------:R-:W-:-:S14]  /*1af0*/  DSETP.GEU.AND P0, PT, |R2|, UR4, PT ;  /* 0x0000000402007e2a */ /* 0x000fdc000bf0e200 */
[----:B0-----:R-:W-:Y:S01]  /*1b00*/  @!P0 FMUL R19, R19, 1.175494350822287508e-38 ;  /* 0x0080000013138820 */ /* 0x001fe20000400000 */
[----:B------:R-:W-:Y:S06]  /*1b10*/  BRA `(.L_x_6463) ;  /* 0x00000008007c7947 */ /* 0x000fec0003800000 */
.L_x_6458:
        /* <DEDUP_REMOVED lines=10> */
[----:B------:R-:W-:Y:S01]  /*1bc0*/  FSEL R19, RZ, 1, !P0 ;  /* 0x3f800000ff137808 */ /* 0x000fe20004000000 */
[----:B------:R-:W-:Y:S08]  /*1bd0*/  BRA `(.L_x_6463) ;  /* 0x00000008004c7947 */ /* 0x000ff00003800000 */
.L_x_6472:
[----:B------:R-:W2:Y:S01]  /*1be0*/  LDG.E.64 R2, desc[UR36][R2.64] ;  /* 0x0000002402027981 */ /* 0x000ea2000c1e1b00 */
[----:B------:R-:W-:Y:S01]  /*1bf0*/  UMOV UR4, 0xf0000000 ;  /* 0xf000000000047882 */ /* 0x000fe20000000000 */
[----:B------:R-:W-:Y:S01]  /*1c00*/  UMOV UR5, 0x380fffff ;  /* 0x380fffff00057882 */ /* 0x000fe20000000000 */
[----:B--2---:R-:W0:Y:S01]  /*1c10*/  F2F.F32.F64 R19, R2 ;  /* 0x0000000200137310 */ /* 0x004e220000301000 */
[----:B------:R-:W-:-:S14]  /*1c20*/  DSETP.GEU.AND P0, PT, |R2|, UR4, PT ;  /* 0x0000000402007e2a */ /* 0x000fdc000bf0e200 */
[----:B0-----:R-:W-:Y:S01]  /*1c30*/  @!P0 FMUL R19, R19, 1.175494350822287508e-38 ;  /* 0x0080000013138820 */ /* 0x001fe20000400000 */
[----:B------:R-:W-:Y:S06]  /*1c40*/  BRA `(.L_x_6463) ;  /* 0x0000000800307947 */ /* 0x000fec0003800000 */
.L_x_6471:
        /* <DEDUP_REMOVED lines=16> */
[----:B------:R-:W-:Y:S01]  /*1d50*/  SEL R5, R4, RZ, P0 ;  /* 0x000000ff04057207 */ /* 0x000fe20000000000 */
[----:B------:R-:W-:-:S04]  /*1d60*/  VIADD R4, R0, 0x1000000 ;  /* 0x0100000000047836 */ /* 0x000fc80000000000 */
[----:B------:R-:W-:Y:S01]  /*1d70*/  IMAD R6, R5, R6, 0x3c000000 ;  /* 0x3c00000005067424 */ /* 0x000fe200078e0206 */
[----:B------:R-:W-:Y:S02]  /*1d80*/  SHF.L.U32 R5, R0, R5, RZ ;  /* 0x0000000500057219 */ /* 0x000fe400000006ff */
[----:B------:R-:W-:Y:S02]  /*1d90*/  SHF.R.S32.HI R4, RZ, 0x8, R4 ;  /* 0x00000008ff047819 */ /* 0x000fe40000011404 */
[----:B------:R-:W-:-:S04]  /*1da0*/  LEA.HI R5, R5, R6, RZ, 0x1c ;  /* 0x0000000605057211 */ /* 0x000fc800078fe0ff */
[----:B------:R-:W-:-:S04]  /*1db0*/  LOP3.LUT R5, R5, 0x7f800000, R4, 0xf8, !PT ;  /* 0x7f80000005057812 */ /* 0x000fc800078ef804 */
[----:B------:R-:W-:-:S04]  /*1dc0*/  LOP3.LUT R2, R5, R2, RZ, 0x30, !PT ;  /* 0x0000000205027212 */ /* 0x000fc800078e30ff */
[----:B------:R-:W-:Y:S01]  /*1dd0*/  LOP3.LUT R19, R2, 0x80000000, R19, 0xf8, !PT ;  /* 0x8000000002137812 */ /* 0x000fe200078ef813 */
[----:B------:R-:W-:Y:S06]  /*1de0*/  BRA `(.L_x_6463) ;  /* 0x0000000400c87947 */ /* 0x000fec0003800000 */
.L_x_6474:
        /* <DEDUP_REMOVED lines=11> */
[----:B------:R-:W-:Y:S01]  /*1ea0*/  LOP3.LUT R19, R19, 0x80000000, R0, 0xf8, !PT ;  /* 0x8000000013137812 */ /* 0x000fe200078ef800 */
[----:B------:R-:W-:Y:S06]  /*1eb0*/  BRA `(.L_x_6463) ;  /* 0x0000000400947947 */ /* 0x000fec0003800000 */
.L_x_6473:
[----:B------:R-:W2:Y:S02]  /*1ec0*/  LDG.E.U16 R2, desc[UR36][R2.64] ;  /* 0x0000002402027981 */ /* 0x000ea4000c1e1500 */
[----:B--2---:R-:W-:Y:S01]  /*1ed0*/  IMAD.U32 R19, R2, 0x10000, RZ ;  /* 0x0001000002137824 */ /* 0x004fe200078e00ff */
[----:B------:R-:W-:Y:S06]  /*1ee0*/  BRA `(.L_x_6463) ;  /* 0x0000000400887947 */ /* 0x000fec0003800000 */
.L_x_6470:
        /* <DEDUP_REMOVED lines=9> */
[----:B--2---:R-:W-:Y:S01]  /*1f80*/  I2FP.F32.U32 R19, R2 ;  /* 0x0000000200137245 */ /* 0x004fe20000201000 */
[----:B------:R-:W-:Y:S06]  /*1f90*/  BRA `(.L_x_6463) ;  /* 0x00000004005c7947 */ /* 0x000fec0003800000 */
.L_x_6477:
[----:B------:R-:W2:Y:S01]  /*1fa0*/  LDG.E.U8 R2, desc[UR36][R2.64] ;  /* 0x0000002402027981 */ /* 0x000ea2000c1e1100 */
        /* <DEDUP_REMOVED lines=19> */
.L_x_6479:
[----:B------:R-:W-:Y:S05]  /*20e0*/  BSYNC B0 ;  /* 0x0000000000007941 */ /* 0x000fea0003800000 */
.L_x_6478:
[----:B------:R-:W-:Y:S01]  /*20f0*/  IMAD.SHL.U32 R2, R2, 0x100000, RZ ;  /* 0x0010000002027824 */ /* 0x000fe200078e00ff */
[----:B------:R-:W-:-:S04]  /*2100*/  LEA R0, R0, 0x3b800000, 0x17 ;  /* 0x3b80000000007811 */ /* 0x000fc800078eb8ff */
[----:B------:R-:W-:Y:S01]  /*2110*/  LOP3.LUT R19, R0, R2, R19, 0xfe, !PT ;  /* 0x0000000200137212 */ /* 0x000fe200078efe13 */
[----:B------:R-:W-:Y:S06]  /*2120*/  BRA `(.L_x_6463) ;  /* 0x0000000000f87947 */ /* 0x000fec0003800000 */
.L_x_6476:
        /* <DEDUP_REMOVED lines=20> */
.L_x_6481:
[----:B------:R-:W-:Y:S05]  /*2270*/  BSYNC B0 ;  /* 0x0000000000007941 */ /* 0x000fea0003800000 */
.L_x_6480:
[----:B------:R-:W-:Y:S01]  /*2280*/  IMAD.SHL.U32 R2, R2, 0x200000, RZ ;  /* 0x0020000002027824 */ /* 0x000fe200078e00ff */
[----:B------:R-:W-:-:S04]  /*2290*/  LEA R0, R0, 0x37800000, 0x17 ;  /* 0x3780000000007811 */ /* 0x000fc800078eb8ff */
[----:B------:R-:W-:Y:S01]  /*22a0*/  LOP3.LUT R19, R0, R2, R19, 0xfe, !PT ;  /* 0x0000000200137212 */ /* 0x000fe200078efe13 */
[----:B------:R-:W-:Y:S06]  /*22b0*/  BRA `(.L_x_6463) ;  /* 0x0000000000947947 */ /* 0x000fec0003800000 */
.L_x_6475:
[----:B------:R-:W-:-:S13]  /*22c0*/  ISETP.NE.AND P0, PT, R4, 0x1c, PT ;  /* 0x0000001c0400780c */ /* 0x000fda0003f05270 */
[----:B------:R-:W-:Y:S05]  /*22d0*/  @!P0 BRA `(.L_x_6482) ;  /* 0x0000000000848947 */ /* 0x000fea0003800000 */
[----:B------:R-:W-:-:S13]  /*22e0*/  ISETP.NE.AND P0, PT, R4, 0x1d, PT ;  /* 0x0000001d0400780c */ /* 0x000fda0003f05270 */
[----:B------:R-:W-:Y:S05]  /*22f0*/  @!P0 BRA `(.L_x_6483) ;  /* 0x0000000000708947 */ /* 0x000fea0003800000 */
[----:B------:R-:W-:-:S13]  /*2300*/  ISETP.NE.AND P0, PT, R4, 0x2c, PT ;  /* 0x0000002c0400780c */ /* 0x000fda0003f05270 */
[----:B------:R-:W-:Y:S05]  /*2310*/  @P0 BRA `(.L_x_6462) ;  /* 0x0000000000200947 */ /* 0x000fea0003800000 */
[----:B------:R-:W2:Y:S01]  /*2320*/  LDG.E.U8 R2, desc[UR36][R2.64] ;  /* 0x0000002402027981 */ /* 0x000ea2000c1e1100 */
[----:B------:R-:W-:Y:S01]  /*2330*/  IMAD.MOV.U32 R19, RZ, RZ, 0x400000 ;  /* 0x00400000ff137424 */ /* 0x000fe200078e00ff */
[----:B--2---:R-:W-:-:S13]  /*2340*/  ISETP.NE.AND P0, PT, R2, RZ, PT ;  /* 0x000000ff0200720c */ /* 0x004fda0003f05270 */
[----:B------:R-:W-:Y:S05]  /*2350*/  @!P0 BRA `(.L_x_6463) ;  /* 0x00000000006c8947 */ /* 0x000fea0003800000 */
[----:B------:R-:W-:-:S13]  /*2360*/  ISETP.NE.AND P0, PT, R2, 0xff, PT ;  /* 0x000000ff0200780c */ /* 0x000fda0003f05270 */
[----:B------:R-:W-:Y:S02]  /*2370*/  @!P0 IMAD.MOV.U32 R19, RZ, RZ, 0x7f800001 ;  /* 0x7f800001ff138424 */ /* 0x000fe400078e00ff */
[----:B------:R-:W-:Y:S01]  /*2380*/  @P0 IMAD.SHL.U32 R19, R2, 0x800000, RZ ;  /* 0x0080000002130824 */ /* 0x000fe200078e00ff */
[----:B------:R-:W-:Y:S06]  /*2390*/  BRA `(.L_x_6463) ;  /* 0x00000000005c7947 */ /* 0x000fec0003800000 */
.L_x_6462:
        /* <DEDUP_REMOVED lines=16> */
.L_x_6484:
[----:B------:R-:W-:Y:S01]  /*24a0*/  IMAD.MOV.U32 R19, RZ, RZ, RZ ;  /* 0x000000ffff137224 */ /* 0x000fe200078e00ff */
[----:B------:R-:W-:Y:S06]  /*24b0*/  BRA `(.L_x_6463) ;  /* 0x0000000000147947 */ /* 0x000fec0003800000 */
.L_x_6483:
[----:B------:R-:W2:Y:S02]  /*24c0*/  LDG.E.64 R2, desc[UR36][R2.64] ;  /* 0x0000002402027981 */ /* 0x000ea4000c1e1b00 */
[----:B--2---:R0:W1:Y:S01]  /*24d0*/  I2F.U64 R19, R2 ;  /* 0x0000000200137312 */ /* 0x0040620000301000 */
[----:B------:R-:W-:Y:S05]  /*24e0*/  BRA `(.L_x_6463) ;  /* 0x0000000000087947 */ /* 0x000fea0003800000 */
.L_x_6482:
[----:B------:R-:W2:Y:S02]  /*24f0*/  LDG.E R2, desc[UR36][R2.64] ;  /* 0x0000002402027981 */ /* 0x000ea4000c1e1900 */
[----:B--2---:R-:W-:-:S07]  /*2500*/  I2FP.F32.U32 R19, R2 ;  /* 0x0000000200137245 */ /* 0x004fce0000201000 */
.L_x_6463:
[----:B------:R-:W-:Y:S05]  /*2510*/  BSYNC B6 ;  /* 0x0000000000067941 */ /* 0x000fea0003800000 */
.L_x_6457:
[----:B0-234-:R-:W0:Y:S01]  /*2520*/  LDC.U8 R2, c[0x0][0x4a2] ;  /* 0x00012880ff027b82 */ /* 0x01de220000000000 */
        /* <DEDUP_REMOVED lines=16> */
.L_x_6488:
[----:B------:R0:W5:Y:S01]  /*2630*/  LDG.E.U8 R0, desc[UR36][R4.64] ;  /* 0x0000002404007981 */ /* 0x000162000c1e1100 */
[----:B------:R-:W-:Y:S05]  /*2640*/  BRA `(.L_x_6490) ;  /* 0x0000000c00647947 */ /* 0x000fea0003800000 */
.L_x_6487:
        /* <DEDUP_REMOVED lines=8> */
.L_x_6492:
[----:B------:R0:W5:Y:S01]  /*26d0*/  LDG.E.U8 R0, desc[UR36][R4.64] ;  /* 0x0000002404007981 */ /* 0x000162000c1e1100 */
[----:B------:R-:W-:Y:S05]  /*26e0*/  BRA `(.L_x_6490) ;  /* 0x0000000c003c7947 */ /* 0x000fea0003800000 */
.L_x_6491:
[----:B------:R4:W5:Y:S01]  /*26f0*/  LDG.E.U16 R0, desc[UR36][R4.64] ;  /* 0x0000002404007981 */ /* 0x000962000c1e1500 */
[----:B------:R-:W-:Y:S05]  /*2700*/  BRA `(.L_x_6490) ;  /* 0x0000000c00347947 */ /* 0x000fea0003800000 */
.L_x_6486:
        /* <DEDUP_REMOVED lines=10> */
.L_x_6494:
[----:B------:R-:W2:Y:S02]  /*27b0*/  LDG.E.U16 R2, desc[UR36][R4.64] ;  /* 0x0000002404027981 */ /* 0x000ea4000c1e1500 */
[----:B--2---:R-:W-:-:S06]  /*27c0*/  HADD2.F32 R2, -RZ, R2.H0_H0 ;  /* 0x20000002ff027230 */ /* 0x004fcc0000004100 */
[----:B------:R-:W0:Y:S02]  /*27d0*/  F2I.S64.TRUNC R2, R2 ;  /* 0x0000000200027311 */ /* 0x000e24000020d900 */
[----:B0-----:R-:W-:Y:S01]  /*27e0*/  PRMT R0, R2, 0x7610, R0 ;  /* 0x0000761002007816 */ /* 0x001fe20000000000 */
[----:B------:R-:W-:Y:S06]  /*27f0*/  BRA `(.L_x_6490) ;  /* 0x0000000800f87947 */ /* 0x000fec0003800000 */
.L_x_6493:
        /* <DEDUP_REMOVED lines=10> */
.L_x_6496:
[----:B------:R-:W2:Y:S02]  /*28a0*/  LDG.E.U16 R4, desc[UR36][R4.64] ;  /* 0x0000002404047981 */ /* 0x000ea4000c1e1500 */
[----:B--2---:R-:W-:-:S06]  /*28b0*/  HADD2.F32 R2, -RZ, R4.H0_H0 ;  /* 0x20000004ff027230 */ /* 0x004fcc0000004100 */
[----:B------:R-:W0:Y:S02]  /*28c0*/  F2I.S64.TRUNC R2, R2 ;  /* 0x0000000200027311 */ /* 0x000e24000020d900 */
[----:B0-----:R-:W-:Y:S01]  /*28d0*/  PRMT R0, R2, 0x7610, R0 ;  /* 0x0000761002007816 */ /* 0x001fe20000000000 */
[----:B------:R-:W-:Y:S06]  /*28e0*/  BRA `(.L_x_6490) ;  /* 0x0000000800bc7947 */ /* 0x000fec0003800000 */
.L_x_6495:
[----:B------:R-:W2:Y:S02]  /*28f0*/  LDG.E.64 R2, desc[UR36][R4.64] ;  /* 0x0000002404027981 */ /* 0x000ea4000c1e1b00 */
[----:B--2---:R-:W0:Y:S02]  /*2900*/  F2I.S64.F64.TRUNC R2, R2 ;  /* 0x0000000200027311 */ /* 0x004e24000030d900 */
[----:B0-----:R-:W-:Y:S01]  /*2910*/  PRMT R0, R2, 0x7610, R0 ;  /* 0x0000761002007816 */ /* 0x001fe20000000000 */
[----:B------:R-:W-:Y:S06]  /*2920*/  BRA `(.L_x_6490) ;  /* 0x0000000800ac7947 */ /* 0x000fec0003800000 */
.L_x_6485:
        /* <DEDUP_REMOVED lines=12> */
.L_x_6499:
[----:B------:R-:W2:Y:S02]  /*29f0*/  LDG.E.64 R4, desc[UR36][R4.64] ;  /* 0x0000002404047981 */ /* 0x000ea4000c1e1b00 */
[----:B--2---:R-:W0:Y:S02]  /*2a00*/  F2I.S64.F64.TRUNC R2, R4 ;  /* 0x0000000400027311 */ /* 0x004e24000030d900 */
[----:B0-----:R-:W-:Y:S01]  /*2a10*/  PRMT R0, R2, 0x7610, R0 ;  /* 0x0000761002007816 */ /* 0x001fe20000000000 */
[----:B------:R-:W-:Y:S06]  /*2a20*/  BRA `(.L_x_6490) ;  /* 0x00000008006c7947 */ /* 0x000fec0003800000 */
.L_x_6498:
        /* <DEDUP_REMOVED lines=28> */
.L_x_6501:
        /* <DEDUP_REMOVED lines=15> */
.L_x_6500:
[----:B------:R-:W2:Y:S02]  /*2ce0*/  LDG.E.U16 R2, desc[UR36][R4.64] ;  /* 0x0000002404027981 */ /* 0x000ea4000c1e1500 */
[----:B--2---:R-:W-:-:S06]  /*2cf0*/  IMAD.U32 R2, R2, 0x10000, RZ ;  /* 0x0001000002027824 */ /* 0x004fcc00078e00ff */
[----:B------:R-:W0:Y:S02]  /*2d00*/  F2I.S64.TRUNC R2, R2 ;  /* 0x0000000200027311 */ /* 0x000e24000020d900 */
[----:B0-----:R-:W-:Y:S01]  /*2d10*/  PRMT R0, R2, 0x7610, R0 ;  /* 0x0000761002007816 */ /* 0x001fe20000000000 */
[----:B------:R-:W-:Y:S06]  /*2d20*/  BRA `(.L_x_6490) ;  /* 0x0000000400ac7947 */ /* 0x000fec0003800000 */
.L_x_6497:
        /* <DEDUP_REMOVED lines=10> */
.L_x_6504:
        /* <DEDUP_REMOVED lines=21> */
.L_x_6508:
[----:B------:R-:W-:Y:S05]  /*2f20*/  BSYNC B1 ;  /* 0x0000000000017941 */ /* 0x000fea0003800000 */
.L_x_6507:
[----:B------:R-:W-:Y:S01]  /*2f30*/  IMAD.SHL.U32 R2, R2, 0x100000, RZ ;  /* 0x0010000002027824 */ /* 0x000fe200078e00ff */
[----:B------:R-:W-:-:S04]  /*2f40*/  LEA R3, R0, 0x3b800000, 0x17 ;  /* 0x3b80000000037811 */ /* 0x000fc800078eb8ff */
[----:B------:R-:W-:-:S07]  /*2f50*/  LOP3.LUT R2, R3, R2, R4, 0xfe, !PT ;  /* 0x0000000203027212 */ /* 0x000fce00078efe04 */
.L_x_6506:
[----:B------:R-:W-:Y:S05]  /*2f60*/  BSYNC B0 ;  /* 0x0000000000007941 */ /* 0x000fea0003800000 */
.L_x_6505:
[----:B------:R-:W0:Y:S02]  /*2f70*/  F2I.S64.TRUNC R2, R2 ;  /* 0x0000000200027311 */ /* 0x000e24000020d900 */
[----:B0-----:R-:W-:Y:S01]  /*2f80*/  PRMT R0, R2, 0x7610, R0 ;  /* 0x0000761002007816 */ /* 0x001fe20000000000 */
[----:B------:R-:W-:Y:S06]  /*2f90*/  BRA `(.L_x_6490) ;  /* 0x0000000400107947 */ /* 0x000fec0003800000 */
.L_x_6503:
        /* <DEDUP_REMOVED lines=21> */
.L_x_6512:
[----:B------:R-:W-:Y:S05]  /*30f0*/  BSYNC B1 ;  /* 0x0000000000017941 */ /* 0x000fea0003800000 */
.L_x_6511:
[----:B------:R-:W-:Y:S01]  /*3100*/  IMAD.SHL.U32 R2, R2, 0x200000, RZ ;  /* 0x0020000002027824 */ /* 0x000fe200078e00ff */
[----:B------:R-:W-:-:S04]  /*3110*/  LEA R3, R0, 0x37800000, 0x17 ;  /* 0x3780000000037811 */ /* 0x000fc800078eb8ff */
[----:B------:R-:W-:-:S07]  /*3120*/  LOP3.LUT R2, R3, R2, R4, 0xfe, !PT ;  /* 0x0000000203027212 */ /* 0x000fce00078efe04 */
.L_x_6510:
[----:B------:R-:W-:Y:S05]  /*3130*/  BSYNC B0 ;  /* 0x0000000000007941 */ /* 0x000fea0003800000 */
.L_x_6509:
[----:B------:R-:W0:Y:S02]  /*3140*/  F2I.S64.TRUNC R2, R2 ;  /* 0x0000000200027311 */ /* 0x000e24000020d900 */
[----:B0-----:R-:W-:Y:S01]  /*3150*/  PRMT R0, R2, 0x7610, R0 ;  /* 0x0000761002007816 */ /* 0x001fe20000000000 */
[----:B------:R-:W-:Y:S06]  /*3160*/  BRA `(.L_x_6490) ;  /* 0x00000000009c7947 */ /* 0x000fec0003800000 */
.L_x_6502:
        /* <DEDUP_REMOVED lines=14> */
.L_x_6516:
[----:B------:R-:W-:Y:S05]  /*3250*/  BSYNC B0 ;  /* 0x0000000000007941 */ /* 0x000fea0003800000 */
.L_x_6515:
[----:B------:R-:W0:Y:S02]  /*3260*/  F2I.S64.TRUNC R2, R2 ;  /* 0x0000000200027311 */ /* 0x000e24000020d900 */
[----:B0-----:R-:W-:Y:S01]  /*3270*/  PRMT R0, R2, 0x7610, R0 ;  /* 0x0000761002007816 */ /* 0x001fe20000000000 */
[----:B------:R-:W-:Y:S06]  /*3280*/  BRA `(.L_x_6490) ;  /* 0x0000000000547947 */ /* 0x000fec0003800000 */
.L_x_6489:
        /* <DEDUP_REMOVED lines=15> */
[----:B01---5:R-:W-:Y:S05]  /*3380*/  CALL.ABS.NOINC R2 ;  /* 0x0000000002007343 */ /* 0x023fea0003c00000 */
.L_x_6517:
[----:B------:R-:W-:Y:S01]  /*3390*/  PRMT R0, RZ, 0x7610, R0 ;  /* 0x00007610ff007816 */ /* 0x000fe20000000000 */
[----:B------:R-:W-:Y:S06]  /*33a0*/  BRA `(.L_x_6490) ;  /* 0x00000000000c7947 */ /* 0x000fec0003800000 */
.L_x_6514:
[----:B------:R3:W5:Y:S01]  /*33b0*/  LDG.E.U8 R0, desc[UR36][R4.64] ;  /* 0x0000002404007981 */ /* 0x000762000c1e1100 */
[----:B------:R-:W-:Y:S05]  /*33c0*/  BRA `(.L_x_6490) ;  /* 0x0000000000047947 */ /* 0x000fea0003800000 */
.L_x_6513:
[----:B------:R2:W5:Y:S02]  /*33d0*/  LDG.E.U8 R0, desc[UR36][R4.64] ;  /* 0x0000002404007981 */ /* 0x000564000c1e1100 */
.L_x_6490:
[----:B0-234-:R-:W0:Y:S01]  /*33e0*/  LDC.U8 R4, c[0x0][0x4a0] ;  /* 0x00012800ff047b82 */ /* 0x01de220000000000 */
[----:B-----5:R-:W-:Y:S01]  /*33f0*/  LOP3.LUT R0, R0, 0xff, RZ, 0xc0, !PT ;  /* 0x000000ff00007812 */ /* 0x020fe200078ec0ff */
[----:B------:R-:W-:-:S05]  /*3400*/  ULDC UR4, c[0x0][0x490] ;  /* 0x0001240000047ab9 */ /* 0x000fca0000000800 */
[----:B------:R-:W1:Y:S02]  /*3410*/  I2F.U16 R0, R0 ;  /* 0x0000000000007306 */ /* 0x000e640000101000 */
[----:B-1----:R-:W-:Y:S01]  /*3420*/  FMUL.FTZ R2, R0, R19 ;  /* 0x0000001300027220 */ /* 0x002fe20000410000 */
[----:B0-----:R-:W-:-:S03]  /*3430*/  PRMT R3, R4, 0x9910, RZ ;  /* 0x0000991004037816 */ /* 0x001fc600000000ff */
[----:B------:R-:W-:Y:S01]  /*3440*/  FMUL.FTZ R2, R2, UR4 ;  /* 0x0000000402027c20 */ /* 0x000fe20008410000 */
        /* <DEDUP_REMOVED lines=10> */
[----:B------:R-:W0:Y:S02]  /*34f0*/  F2I.FTZ.TRUNC.NTZ R3, R2 ;  /* 0x0000000200037305 */ /* 0x000e24000021f100 */
[----:B0-----:R0:W-:Y:S01]  /*3500*/  STG.E.U8 desc[UR36][R16.64], R3 ;  /* 0x0000000310007986 */ /* 0x0011e2000c101124 */
[----:B------:R-:W-:Y:S05]  /*3510*/  BRA `(.L_x_6523) ;  /* 0x0000000c00507947 */ /* 0x000fea0003800000 */
.L_x_6521:
[----:B------:R-:W0:Y:S02]  /*3520*/  F2I.S64.TRUNC R2, R2 ;  /* 0x0000000200027311 */ /* 0x000e24000020d900 */
[----:B0-----:R-:W-:-:S05]  /*3530*/  IMAD.MOV.U32 R5, RZ, RZ, R2 ;  /* 0x000000ffff057224 */ /* 0x001fca00078e0002 */
[----:B------:R0:W-:Y:S01]  /*3540*/  STG.E.U8 desc[UR36][R16.64], R5 ;  /* 0x0000000510007986 */ /* 0x0001e2000c101124 */
[----:B------:R-:W-:Y:S05]  /*3550*/  BRA `(.L_x_6523) ;  /* 0x0000000c00407947 */ /* 0x000fea0003800000 */
.L_x_6520:
[----:B------:R-:W-:-:S13]  /*3560*/  ISETP.NE.AND P0, PT, R3, 0x2, PT ;  /* 0x000000020300780c */ /* 0x000fda0003f05270 */
[----:B------:R-:W-:Y:S05]  /*3570*/  @!P0 BRA `(.L_x_6524) ;  /* 0x0000000000288947 */ /* 0x000fea0003800000 */
[----:B------:R-:W-:-:S13]  /*3580*/  ISETP.NE.AND P0, PT, R3, 0x3, PT ;  /* 0x000000030300780c */ /* 0x000fda0003f05270 */
[----:B------:R-:W-:Y:S05]  /*3590*/  @!P0 BRA `(.L_x_6525) ;  /* 0x0000000000148947 */ /* 0x000fea0003800000 */
[----:B------:R-:W-:-:S13]  /*35a0*/  ISETP.NE.AND P0, PT, R3, 0x4, PT ;  /* 0x000000040300780c */ /* 0x000fda0003f05270 */
[----:B------:R-:W-:Y:S05]  /*35b0*/  @P0 BRA `(.L_x_6522) ;  /* 0x0000000800d00947 */ /* 0x000fea0003800000 */
[----:B------:R-:W0:Y:S02]  /*35c0*/  F2I.S64.TRUNC R2, R2 ;  /* 0x0000000200027311 */ /* 0x000e24000020d900 */
[----:B0-----:R0:W-:Y:S01]  /*35d0*/  STG.E.64 desc[UR36][R16.64], R2 ;  /* 0x0000000210007986 */ /* 0x0011e2000c101b24 */
[----:B------:R-:W-:Y:S05]  /*35e0*/  BRA `(.L_x_6523) ;  /* 0x0000000c001c7947 */ /* 0x000fea0003800000 */
.L_x_6525:
[----:B------:R-:W0:Y:S02]  /*35f0*/  F2I.FTZ.TRUNC.NTZ R3, R2 ;  /* 0x0000000200037305 */ /* 0x000e24000021f100 */
[----:B0-----:R0:W-:Y:S01]  /*3600*/  STG.E desc[UR36][R16.64], R3 ;  /* 0x0000000310007986 */ /* 0x0011e2000c101924 */
[----:B------:R-:W-:Y:S05]  /*3610*/  BRA `(.L_x_6523) ;  /* 0x0000000c00107947 */ /* 0x000fea0003800000 */
.L_x_6524:
[----:B------:R-:W0:Y:S02]  /*3620*/  F2I.FTZ.TRUNC.NTZ R3, R2 ;  /* 0x0000000200037305 */ /* 0x000e24000021f100 */
[----:B0-----:R0:W-:Y:S01]  /*3630*/  STG.E.U16 desc[UR36][R16.64], R3 ;  /* 0x0000000310007986 */ /* 0x0011e2000c101524 */
[----:B------:R-:W-:Y:S05]  /*3640*/  BRA `(.L_x_6523) ;  /* 0x0000000c00047947 */ /* 0x000fea0003800000 */
.L_x_6519:
[----:B------:R-:W-:-:S13]  /*3650*/  ISETP.GT.AND P0, PT, R3, 0x6, PT ;  /* 0x000000060300780c */ /* 0x000fda0003f04270 */
[----:B------:R-:W-:Y:S05]  /*3660*/  @P0 BRA `(.L_x_6526) ;  /* 0x0000000000240947 */ /* 0x000fea0003800000 */
[----:B------:R-:W-:-:S13]  /*3670*/  ISETP.NE.AND P0, PT, R3, 0x5, PT ;  /* 0x000000050300780c */ /* 0x000fda0003f05270 */
[----:B------:R-:W-:Y:S05]  /*3680*/  @!P0 BRA `(.L_x_6527) ;  /* 0x0000000000108947 */ /* 0x000fea0003800000 */
[----:B------:R-:W-:-:S13]  /*3690*/  ISETP.NE.AND P0, PT, R3, 0x6, PT ;  /* 0x000000060300780c */ /* 0x000fda0003f05270 */
[----:B------:R-:W-:Y:S05]  /*36a0*/  @P0 BRA `(.L_x_6522) ;  /* 0x0000000800940947 */ /* 0x000fea0003800000 */
[----:B------:R0:W-:Y:S01]  /*36b0*/  STG.E desc[UR36][R16.64], R2 ;  /* 0x0000000210007986 */ /* 0x0001e2000c101924 */
[----:B------:R-:W-:Y:S05]  /*36c0*/  BRA `(.L_x_6523) ;  /* 0x0000000800e47947 */ /* 0x000fea0003800000 */
.L_x_6527:
[----:B------:R-:W-:-:S05]  /*36d0*/  F2FP.F16.F32.PACK_AB R2, RZ, R2 ;  /* 0x00000002ff02723e */ /* 0x000fca00000000ff */
[----:B------:R0:W-:Y:S01]  /*36e0*/  STG.E.U16 desc[UR36][R16.64], R2 ;  /* 0x0000000210007986 */ /* 0x0001e2000c101524 */
[----:B------:R-:W-:Y:S05]  /*36f0*/  BRA `(.L_x_6523) ;  /* 0x0000000800d87947 */ /* 0x000fea0003800000 */
.L_x_6526:
[----:B------:R-:W-:-:S13]  /*3700*/  ISETP.NE.AND P0, PT, R3, 0x7, PT ;  /* 0x000000070300780c */ /* 0x000fda0003f05270 */
[----:B------:R-:W-:Y:S05]  /*3710*/  @!P0 BRA `(.L_x_6528) ;  /* 0x00000000002c8947 */ /* 0x000fea0003800000 */
[----:B------:R-:W-:-:S13]  /*3720*/  ISETP.NE.AND P0, PT, R3, 0x8, PT ;  /* 0x000000080300780c */ /* 0x000fda0003f05270 */
[----:B------:R-:W-:Y:S05]  /*3730*/  @!P0 BRA `(.L_x_6529) ;  /* 0x0000000000148947 */ /* 0x000fea0003800000 */
[----:B------:R-:W-:-:S13]  /*3740*/  ISETP.NE.AND P0, PT, R3, 0x9, PT ;  /* 0x000000090300780c */ /* 0x000fda0003f05270 */
[----:B------:R-:W-:Y:S05]  /*3750*/  @P0 BRA `(.L_x_6522) ;  /* 0x0000000800680947 */ /* 0x000fea0003800000 */
[----:B------:R-:W-:-:S05]  /*3760*/  IMAD.MOV.U32 R3, RZ, RZ, RZ ;  /* 0x000000ffff037224 */ /* 0x000fca00078e00ff */
[----:B------:R0:W-:Y:S01]  /*3770*/  STG.E.64 desc[UR36][R16.64], R2 ;  /* 0x0000000210007986 */ /* 0x0001e2000c101b24 */
[----:B------:R-:W-:Y:S05]  /*3780*/  BRA `(.L_x_6523) ;  /* 0x0000000800b47947 */ /* 0x000fea0003800000 */
.L_x_6529:
[----:B------:R-:W-:-:S04]  /*3790*/  F2FP.F16.F32.PACK_AB R3, RZ, R2 ;  /* 0x00000002ff03723e */ /* 0x000fc800000000ff */
[----:B------:R-:W-:-:S05]  /*37a0*/  PRMT R3, R3, 0x5410, RZ ;  /* 0x0000541003037816 */ /* 0x000fca00000000ff */
[----:B------:R0:W-:Y:S01]  /*37b0*/  STG.E desc[UR36][R16.64], R3 ;  /* 0x0000000310007986 */ /* 0x0001e2000c101924 */
[----:B------:R-:W-:Y:S05]  /*37c0*/  BRA `(.L_x_6523) ;  /* 0x0000000800a47947 */ /* 0x000fea0003800000 */
.L_x_6528:
[----:B------:R-:W-:-:S06]  /*37d0*/  FMUL.FTZ R2, R2, 1 ;  /* 0x3f80000002027820 */ /* 0x000fcc0000410000 */
[----:B------:R-:W0:Y:S02]  /*37e0*/  F2F.F64.F32 R2, R2 ;  /* 0x0000000200027310 */ /* 0x000e240000201800 */
[----:B0-----:R0:W-:Y:S01]  /*37f0*/  STG.E.64 desc[UR36][R16.64], R2 ;  /* 0x0000000210007986 */ /* 0x0011e2000c101b24 */
[----:B------:R-:W-:Y:S05]  /*3800*/  BRA `(.L_x_6523) ;  /* 0x0000000800947947 */ /* 0x000fea0003800000 */
.L_x_6518:
        /* <DEDUP_REMOVED lines=8> */
[----:B------:R-:W-:-:S04]  /*3890*/  FSETP.NEU.FTZ.AND P0, PT, R2, RZ, PT ;  /* 0x000000ff0200720b */ /* 0x000fc80003f1d000 */
[----:B------:R-:W-:-:S05]  /*38a0*/  SEL R3, RZ, 0x1, !P0 ;  /* 0x00000001ff037807 */ /* 0x000fca0004000000 */
[----:B------:R4:W-:Y:S01]  /*38b0*/  STG.E.U8 desc[UR36][R16.64], R3 ;  /* 0x0000000310007986 */ /* 0x0009e2000c101124 */
[----:B------:R-:W-:Y:S05]  /*38c0*/  BRA `(.L_x_6523) ;  /* 0x0000000800647947 */ /* 0x000fea0003800000 */
.L_x_6532:
[----:B------:R-:W-:Y:S01]  /*38d0*/  FMUL.FTZ R4, R2, 1 ;  /* 0x3f80000002047820 */ /* 0x000fe20000410000 */
[----:B------:R-:W-:-:S05]  /*38e0*/  CS2R R6, SRZ ;  /* 0x0000000000067805 */ /* 0x000fca000001ff00 */
[----:B------:R-:W0:Y:S02]  /*38f0*/  F2F.F64.F32 R4, R4 ;  /* 0x0000000400047310 */ /* 0x000e240000201800 */
[----:B0-----:R3:W-:Y:S01]  /*3900*/  STG.E.128 desc[UR36][R16.64], R4 ;  /* 0x0000000410007986 */ /* 0x0017e2000c101d24 */
[----:B------:R-:W-:Y:S05]  /*3910*/  BRA `(.L_x_6523) ;  /* 0x0000000800507947 */ /* 0x000fea0003800000 */
.L_x_6531:
[----:B------:R-:W-:-:S13]  /*3920*/  ISETP.NE.AND P0, PT, R3, 0xf, PT ;  /* 0x0000000f0300780c */ /* 0x000fda0003f05270 */
[----:B------:R-:W-:Y:S05]  /*3930*/  @!P0 BRA `(.L_x_6533) ;  /* 0x0000000000ac8947 */ /* 0x000fea0003800000 */
[----:B------:R-:W-:-:S13]  /*3940*/  ISETP.NE.AND P0, PT, R3, 0x17, PT ;  /* 0x000000170300780c */ /* 0x000fda0003f05270 */
[----:B------:R-:W-:Y:S05]  /*3950*/  @!P0 BRA `(.L_x_6534) ;  /* 0x0000000000508947 */ /* 0x000fea0003800000 */
[----:B------:R-:W-:-:S13]  /*3960*/  ISETP.NE.AND P0, PT, R3, 0x18, PT ;  /* 0x000000180300780c */ /* 0x000fda0003f05270 */
[----:B------:R-:W-:Y:S05]  /*3970*/  @P0 BRA `(.L_x_6522) ;  /* 0x0000000400e00947 */ /* 0x000fea0003800000 */
[C---:B------:R-:W-:Y:S01]  /*3980*/  LOP3.LUT R4, R2.reuse, 0x7fffffff, RZ, 0xc0, !PT ;  /* 0x7fffffff02047812 */ /* 0x040fe200078ec0ff */
[----:B------:R-:W-:Y:S01]  /*3990*/  BSSY B0, `(.L_x_6535) ;  /* 0x000000d000007945 */ /* 0x000fe20003800000 */
[----:B------:R-:W-:Y:S02]  /*39a0*/  LOP3.LUT R0, R2, 0x80000000, RZ, 0xc0, !PT ;  /* 0x8000000002007812 */ /* 0x000fe400078ec0ff */
[----:B------:R-:W-:Y:S02]  /*39b0*/  ISETP.GT.U32.AND P0, PT, R4, 0x43efffff, PT ;  /* 0x43efffff0400780c */ /* 0x000fe40003f04070 */
[----:B------:R-:W-:Y:S01]  /*39c0*/  SHF.R.U32.HI R5, RZ, 0x18, R0 ;  /* 0x00000018ff057819 */ /* 0x000fe20000011600 */
[----:B------:R-:W-:-:S10]  /*39d0*/  IMAD.MOV.U32 R0, RZ, RZ, 0x7f ;  /* 0x0000007fff007424 */ /* 0x000fd400078e00ff */
[----:B------:R-:W-:Y:S05]  /*39e0*/  @P0 BRA `(.L_x_6536) ;  /* 0x00000000001c0947 */ /* 0x000fea0003800000 */
[----:B------:R-:W-:-:S13]  /*39f0*/  ISETP.GE.U32.AND P0, PT, R4, 0x3c800000, PT ;  /* 0x3c8000000400780c */ /* 0x000fda0003f06070 */
[----:B------:R-:W-:-:S04]  /*3a00*/  @P0 SHF.R.U32.HI R0, RZ, 0x14, R2 ;  /* 0x00000014ff000819 */ /* 0x000fc80000011602 */
[----:B------:R-:W-:-:S04]  /*3a10*/  @P0 LOP3.LUT R3, R0, 0x1, RZ, 0xc0, !PT ;  /* 0x0000000100030812 */ /* 0x000fc800078ec0ff */
[----:B------:R-:W-:Y:S01]  /*3a20*/  @P0 IADD3 R3, R2, 0x407ffff, R3 ;  /* 0x0407ffff02030810 */ /* 0x000fe20007ffe003 */
[----:B------:R-:W-:-:S03]  /*3a30*/  @!P0 FADD.FTZ R2, R4, 16384 ;  /* 0x4680000004028421 */ /* 0x000fc60000010000 */
[----:B------:R-:W-:Y:S01]  /*3a40*/  @P0 SHF.R.U32.HI R0, RZ, 0x14, R3 ;  /* 0x00000014ff000819 */ /* 0x000fe20000011603 */
[----:B------:R-:W-:-:S07]  /*3a50*/  @!P0 VIADD R0, R2, 0xb9800000 ;  /* 0xb980000002008836 */ /* 0x000fce0000000000 */
.L_x_6536:
[----:B------:R-:W-:Y:S05]  /*3a60*/  BSYNC B0 ;  /* 0x0000000000007941 */ /* 0x000fea0003800000 */
.L_x_6535:
[----:B------:R-:W-:-:S05]  /*3a70*/  LOP3.LUT R5, R0, R5, RZ, 0xfc, !PT ;  /* 0x0000000500057212 */ /* 0x000fca00078efcff */
[----:B------:R0:W-:Y:S01]  /*3a80*/  STG.E.U8 desc[UR36][R16.64], R5 ;  /* 0x0000000510007986 */ /* 0x0001e2000c101124 */
[----:B------:R-:W-:Y:S05]  /*3a90*/  BRA `(.L_x_6523) ;  /* 0x0000000400f07947 */ /* 0x000fea0003800000 */
.L_x_6534:
[----:B------:R-:W-:Y:S01]  /*3aa0*/  LOP3.LUT R4, R2, 0x7fffffff, RZ, 0xc0, !PT ;  /* 0x7fffffff02047812 */ /* 0x000fe200078ec0ff */
[----:B------:R-:W-:Y:S03]  /*3ab0*/  BSSY B0, `(.L_x_6537) ;  /* 0x000000e000007945 */ /* 0x000fe60003800000 */
[----:B------:R-:W-:-:S13]  /*3ac0*/  ISETP.GT.U32.AND P0, PT, R4, 0x477fffff, PT ;  /* 0x477fffff0400780c */ /* 0x000fda0003f04070 */
[----:B------:R-:W-:Y:S05]  /*3ad0*/  @P0 BRA `(.L_x_6538) ;  /* 0x0000000000200947 */ /* 0x000fea0003800000 */
[----:B------:R-:W-:-:S13]  /*3ae0*/  ISETP.GE.U32.AND P0, PT, R4, 0x38800000, PT ;  /* 0x388000000400780c */ /* 0x000fda0003f06070 */
[----:B------:R-:W-:-:S04]  /*3af0*/  @P0 SHF.R.U32.HI R0, RZ, 0x15, R2 ;  /* 0x00000015ff000819 */ /* 0x000fc80000011602 */
[----:B------:R-:W-:-:S04]  /*3b00*/  @P0 LOP3.LUT R3, R0, 0x1, RZ, 0xc0, !PT ;  /* 0x0000000100030812 */ /* 0x000fc800078ec0ff */
[----:B------:R-:W-:Y:S01]  /*3b10*/  @P0 IADD3 R0, R2, 0x80fffff, R3 ;  /* 0x080fffff02000810 */ /* 0x000fe20007ffe003 */
[----:B------:R-:W-:-:S03]  /*3b20*/  @!P0 FADD.FTZ R3, R4, 128 ;  /* 0x4300000004038421 */ /* 0x000fc60000010000 */
[----:B------:R-:W-:Y:S01]  /*3b30*/  @P0 SHF.R.U32.HI R0, RZ, 0x15, R0 ;  /* 0x00000015ff000819 */ /* 0x000fe20000011600 */
[----:B------:R-:W-:Y:S01]  /*3b40*/  @!P0 VIADD R0, R3, 0xbd000000 ;  /* 0xbd00000003008836 */ /* 0x000fe20000000000 */
[----:B------:R-:W-:Y:S06]  /*3b50*/  BRA `(.L_x_6539) ;  /* 0x00000000000c7947 */ /* 0x000fec0003800000 */
.L_x_6538:
[----:B------:R-:W-:Y:S01]  /*3b60*/  IMAD.MOV.U32 R0, RZ, RZ, 0x7f ;  /* 0x0000007fff007424 */ /* 0x000fe200078e00ff */
[----:B------:R-:W-:-:S04]  /*3b70*/  ISETP.GT.U32.AND P0, PT, R4, 0x7f800000, PT ;  /* 0x7f8000000400780c */ /* 0x000fc80003f04070 */
[----:B------:R-:W-:-:S09]  /*3b80*/  SEL R0, R0, 0x7c, P0 ;  /* 0x0000007c00007807 */ /* 0x000fd20000000000 */
.L_x_6539:
[----:B------:R-:W-:Y:S05]  /*3b90*/  BSYNC B0 ;  /* 0x0000000000007941 */ /* 0x000fea0003800000 */
.L_x_6537:
[----:B------:R-:W-:-:S04]  /*3ba0*/  LOP3.LUT R2, R2, 0x80000000, RZ, 0xc0, !PT ;  /* 0x8000000002027812 */ /* 0x000fc800078ec0ff */
[----:B------:R-:W-:-:S04]  /*3bb0*/  SHF.R.U32.HI R3, RZ, 0x18, R2 ;  /* 0x00000018ff037819 */ /* 0x000fc80000011602 */
[----:B------:R-:W-:-:S05]  /*3bc0*/  LOP3.LUT R3, R0, R3, RZ, 0xfc, !PT ;  /* 0x0000000300037212 */ /* 0x000fca00078efcff */
[----:B------:R1:W-:Y:S01]  /*3bd0*/  STG.E.U8 desc[UR36][R16.64], R3 ;  /* 0x0000000310007986 */ /* 0x0003e2000c101124 */
[----:B------:R-:W-:Y:S05]  /*3be0*/  BRA `(.L_x_6523) ;  /* 0x00000004009c7947 */ /* 0x000fea0003800000 */
.L_x_6533:
[----:B------:R-:W-:-:S05]  /*3bf0*/  F2FP.BF16.F32.PACK_AB R2, RZ, R2 ;  /* 0x00000002ff02723e */ /* 0x000fca00000010ff */
[----:B------:R2:W-:Y:S01]  /*3c00*/  STG.E.U16 desc[UR36][R16.64], R2 ;  /* 0x0000000210007986 */ /* 0x0005e2000c101524 */
[----:B------:R-:W-:Y:S05]  /*3c10*/  BRA `(.L_x_6523) ;  /* 0x0000000400907947 */ /* 0x000fea0003800000 */
.L_x_6530:
        /* <DEDUP_REMOVED lines=8> */
[----:B------:R-:W0:Y:S02]  /*3ca0*/  F2I.FTZ.U32.TRUNC.NTZ R3, R2 ;  /* 0x0000000200037305 */ /* 0x000e24000021f000 */
[----:B0-----:R0:W-:Y:S01]  /*3cb0*/  STG.E.U16 desc[UR36][R16.64], R3 ;  /* 0x0000000310007986 */ /* 0x0011e2000c101524 */
[----:B------:R-:W-:Y:S05]  /*3cc0*/  BRA `(.L_x_6523) ;  /* 0x0000000400647947 */ /* 0x000fea0003800000 */
.L_x_6542:
[----:B------:R-:W-:Y:S01]  /*3cd0*/  LOP3.LUT R3, R2, 0x7fffffff, RZ, 0xc0, !PT ;  /* 0x7fffffff02037812 */ /* 0x000fe200078ec0ff */
[----:B------:R-:W-:Y:S01]  /*3ce0*/  BSSY B0, `(.L_x_6543) ;  /* 0x0000013000007945 */ /* 0x000fe20003800000 */
[----:B------:R-:W-:Y:S02]  /*3cf0*/  IMAD.MOV.U32 R8, RZ, RZ, 0x80 ;  /* 0x00000080ff087424 */ /* 0x000fe400078e00ff */
        /* <DEDUP_REMOVED lines=13> */
.L_x_6545:
[----:B------:R-:W-:-:S04]  /*3dd0*/  LOP3.LUT R2, R2, 0x80000000, RZ, 0xc0, !PT ;  /* 0x8000000002027812 */ /* 0x000fc800078ec0ff */
[----:B------:R-:W-:-:S04]  /*3de0*/  SHF.R.U32.HI R3, RZ, 0x18, R2 ;  /* 0x00000018ff037819 */ /* 0x000fc80000011602 */
[----:B------:R-:W-:-:S04]  /*3df0*/  LOP3.LUT R0, R0, R3, RZ, 0xfc, !PT ;  /* 0x0000000300007212 */ /* 0x000fc800078efcff */
[----:B------:R-:W-:-:S07]  /*3e00*/  PRMT R8, R0, 0x7610, R8 ;  /* 0x0000761000087816 */ /* 0x000fce0000000008 */
.L_x_6544:
[----:B------:R-:W-:Y:S05]  /*3e10*/  BSYNC B0 ;  /* 0x0000000000007941 */ /* 0x000fea0003800000 */
.L_x_6543:
[----:B------:R0:W-:Y:S01]  /*3e20*/  STG.E.U8 desc[UR36][R16.64], R8 ;  /* 0x0000000810007986 */ /* 0x0001e2000c101124 */
[----:B------:R-:W-:Y:S05]  /*3e30*/  BRA `(.L_x_6523) ;  /* 0x0000000400087947 */ /* 0x000fea0003800000 */
.L_x_6541:
        /* <DEDUP_REMOVED lines=16> */
.L_x_6548:
[----:B------:R-:W-:-:S04]  /*3f40*/  LOP3.LUT R2, R2, 0x80000000, RZ, 0xc0, !PT ;  /* 0x8000000002027812 */ /* 0x000fc800078ec0ff */
[----:B------:R-:W-:-:S04]  /*3f50*/  SHF.R.U32.HI R3, RZ, 0x18, R2 ;  /* 0x00000018ff037819 */ /* 0x000fc80000011602 */
[----:B------:R-:W-:-:S04]  /*3f60*/  LOP3.LUT R0, R0, R3, RZ, 0xfc, !PT ;  /* 0x0000000300007212 */ /* 0x000fc800078efcff */
[----:B------:R-:W-:-:S07]  /*3f70*/  PRMT R8, R0, 0x7610, R8 ;  /* 0x0000761000087816 */ /* 0x000fce0000000008 */
.L_x_6547:
[----:B------:R-:W-:Y:S05]  /*3f80*/  BSYNC B0 ;  /* 0x0000000000007941 */ /* 0x000fea0003800000 */
.L_x_6546:
[----:B------:R0:W-:Y:S01]  /*3f90*/  STG.E.U8 desc[UR36][R16.64], R8 ;  /* 0x0000000810007986 */ /* 0x0001e2000c101124 */
[----:B------:R-:W-:Y:S05]  /*3fa0*/  BRA `(.L_x_6523) ;  /* 0x0000000000ac7947 */ /* 0x000fea0003800000 */
.L_x_6540:
[----:B------:R-:W-:-:S13]  /*3fb0*/  ISETP.NE.AND P0, PT, R3, 0x1c, PT ;  /* 0x0000001c0300780c */ /* 0x000fda0003f05270 */
[----:B------:R-:W-:Y:S05]  /*3fc0*/  @!P0 BRA `(.L_x_6549) ;  /* 0x00000000009c8947 */ /* 0x000fea0003800000 */
[----:B------:R-:W-:-:S13]  /*3fd0*/  ISETP.NE.AND P0, PT, R3, 0x1d, PT ;  /* 0x0000001d0300780c */ /* 0x000fda0003f05270 */
[----:B------:R-:W-:Y:S05]  /*3fe0*/  @!P0 BRA `(.L_x_6550) ;  /* 0x0000000000888947 */ /* 0x000fea0003800000 */
[----:B------:R-:W-:-:S13]  /*3ff0*/  ISETP.NE.AND P0, PT, R3, 0x2c, PT ;  /* 0x0000002c0300780c */ /* 0x000fda0003f05270 */
[----:B------:R-:W-:Y:S05]  /*4000*/  @P0 BRA `(.L_x_6522) ;  /* 0x00000000003c0947 */ /* 0x000fea0003800000 */
        /* <DEDUP_REMOVED lines=15> */
.L_x_6522:
        /* <DEDUP_REMOVED lines=16> */
.L_x_6551:
[----:B------:R-:W-:Y:S05]  /*4200*/  BRA `(.L_x_6523) ;  /* 0x0000000000147947 */ /* 0x000fea0003800000 */
.L_x_6550:
[----:B------:R-:W0:Y:S02]  /*4210*/  F2I.U64.TRUNC R2, R2 ;  /* 0x0000000200027311 */ /* 0x000e24000020d800 */
[----:B0-----:R0:W-:Y:S01]  /*4220*/  STG.E.64 desc[UR36][R16.64], R2 ;  /* 0x0000000210007986 */ /* 0x0011e2000c101b24 */
[----:B------:R-:W-:Y:S05]  /*4230*/  BRA `(.L_x_6523) ;  /* 0x0000000000087947 */ /* 0x000fea0003800000 */
.L_x_6549:
[----:B------:R-:W0:Y:S02]  /*4240*/  F2I.FTZ.U32.TRUNC.NTZ R3, R2 ;  /* 0x0000000200037305 */ /* 0x000e24000021f000 */
[----:B0-----:R0:W-:Y:S02]  /*4250*/  STG.E desc[UR36][R16.64], R3 ;  /* 0x0000000310007986 */ /* 0x0011e4000c101924 */
.L_x_6523:
[----:B------:R-:W-:-:S04]  /*4260*/  IMAD R18, R18, 0x200, R23 ;  /* 0x0000020012127824 */ /* 0x000fc800078e0217 */
[----:B------:R-:W-:-:S07]  /*4270*/  VIADD R19, R18, 0x80 ;  /* 0x0000008012137836 */ /* 0x000fce0000000000 */
.L_x_6455:
[----:B------:R-:W-:Y:S05]  /*4280*/  BSYNC B7 ;  /* 0x0000000000077941 */ /* 0x000fea0003800000 */
.L_x_6454:
[----:B------:R-:W-:Y:S01]  /*4290*/  ULDC UR4, c[0x0][0x210] ;  /* 0x0000840000047ab9 */ /* 0x000fe20000000800 */
[----:B------:R-:W-:Y:S01]  /*42a0*/  BSSY B7, `(.L_x_6552) ;  /* 0x000041f000077945 */ /* 0x000fe20003800000 */
[----:B------:R-:W-:-:S13]  /*42b0*/  ISETP.GE.AND P0, PT, R19, UR4, PT ;  /* 0x0000000413007c0c */ /* 0x000fda000bf06270 */
[----:B------:R-:W-:Y:S05]  /*42c0*/  @P0 BRA `(.L_x_6553) ;  /* 0x0000004000700947 */ /* 0x000fea0003800000 */
[----:B---3--:R-:W3:Y:S01]  /*42d0*/  LDC R6, c[0x0][0x218] ;  /* 0x00008600ff067b82 */ /* 0x008ee20000000800 */
[----:B------:R-:W-:Y:S02]  /*42e0*/  IMAD.MOV.U32 R18, RZ, RZ, RZ ;  /* 0x000000ffff127224 */ /* 0x000fe400078e00ff */
[----:B------:R-:W-:Y:S02]  /*42f0*/  IMAD.MOV.U32 R0, RZ, RZ, RZ ;  /* 0x000000ffff007224 */ /* 0x000fe400078e00ff */
[----:B012-4-:R-:W-:Y:S01]  /*4300*/  IMAD.MOV.U32 R16, RZ, RZ, RZ ;  /* 0x000000ffff107224 */ /* 0x017fe200078e00ff */
[----:B---3--:R-:W-:-:S13]  /*4310*/  ISETP.NE.AND P0, PT, R6, RZ, PT ;  /* 0x000000ff0600720c */ /* 0x008fda0003f05270 */
        /* <DEDUP_REMOVED lines=349> */
.L_x_6554:
        /* <DEDUP_REMOVED lines=22> */
.L_x_6559:
[----:B------:R-:W2:Y:S02]  /*5a50*/  LDG.E.U8 R2, desc[UR36][R2.64] ;  /* 0x0000002402027981 */ /* 0x000ea4000c1e1100 */
[----:B--2---:R-:W-:Y:S01]  /*5a60*/  I2FP.F32.U32 R22, R2 ;  /* 0x0000000200167245 */ /* 0x004fe20000201000 */
[----:B------:R-:W-:Y:S06]  /*5a70*/  BRA `(.L_x_6561) ;  /* 0x0000000c002c7947 */ /* 0x000fec0003800000 */
.L_x_6558:
        /* <DEDUP_REMOVED lines=9> */
.L_x_6563:
[----:B------:R-:W2:Y:S02]  /*5b10*/  LDG.E R2, desc[UR36][R2.64] ;  /* 0x0000002402027981 */ /* 0x000ea4000c1e1900 */
[----:B--2---:R-:W-:Y:S01]  /*5b20*/  I2FP.F32.S32 R22, R2 ;  /* 0x0000000200167245 */ /* 0x004fe20000201400 */
[----:B------:R-:W-:Y:S06]  /*5b30*/  BRA `(.L_x_6561) ;  /* 0x0000000800fc7947 */ /* 0x000fec0003800000 */
.L_x_6562:
[----:B------:R-:W2:Y:S02]  /*5b40*/  LDG.E.U16 R2, desc[UR36][R2.64] ;  /* 0x0000002402027981 */ /* 0x000ea4000c1e1500 */
[----:B--2---:R2:W3:Y:S01]  /*5b50*/  I2F.S16 R22, R2 ;  /* 0x0000000200167306 */ /* 0x0044e20000101400 */
[----:B------:R-:W-:Y:S05]  /*5b60*/  BRA `(.L_x_6561) ;  /* 0x0000000800f07947 */ /* 0x000fea0003800000 */
.L_x_6557:
        /* <DEDUP_REMOVED lines=8> */
.L_x_6565:
[----:B------:R-:W2:Y:S02]  /*5bf0*/  LDG.E.U16 R2, desc[UR36][R2.64] ;  /* 0x0000002402027981 */ /* 0x000ea4000c1e1500 */
[----:B--2---:R-:W-:Y:S01]  /*5c00*/  HADD2.F32 R22, -RZ, R2.H0_H0 ;  /* 0x20000002ff167230 */ /* 0x004fe20000004100 */
[----:B------:R-:W-:Y:S06]  /*5c10*/  BRA `(.L_x_6561) ;  /* 0x0000000800c47947 */ /* 0x000fec0003800000 */
.L_x_6564:
        /* <DEDUP_REMOVED lines=8> */
.L_x_6567:
[----:B------:R-:W2:Y:S02]  /*5ca0*/  LDG.E.U16 R2, desc[UR36][R2.64] ;  /* 0x0000002402027981 */ /* 0x000ea4000c1e1500 */
[----:B--2---:R-:W-:Y:S01]  /*5cb0*/  HADD2.F32 R22, -RZ, R2.H0_H0 ;  /* 0x20000002ff167230 */ /* 0x004fe20000004100 */
[----:B------:R-:W-:Y:S06]  /*5cc0*/  BRA `(.L_x_6561) ;  /* 0x0000000800987947 */ /* 0x000fec0003800000 */
.L_x_6566:
[----:B------:R-:W2:Y:S01]  /*5cd0*/  LDG.E.64 R2, desc[UR36][R2.64] ;  /* 0x0000002402027981 */ /* 0x000ea2000c1e1b00 */
[----:B------:R-:W-:Y:S01]  /*5ce0*/  UMOV UR4, 0xf0000000 ;  /* 0xf000000000047882 */ /* 0x000fe20000000000 */
[----:B------:R-:W-:Y:S01]  /*5cf0*/  UMOV UR5, 0x380fffff ;  /* 0x380fffff00057882 */ /* 0x000fe20000000000 */
[----:B--2---:R-:W0:Y:S01]  /*5d00*/  F2F.F32.F64 R22, R2 ;  /* 0x0000000200167310 */ /* 0x004e220000301000 */
[----:B------:R-:W-:-:S14]  /*5d10*/  DSETP.GEU.AND P0, PT, |R2|, UR4, PT ;  /* 0x0000000402007e2a */ /* 0x000fdc000bf0e200 */
[----:B0-----:R-:W-:Y:S01]  /*5d20*/  @!P0 FMUL R22, R22, 1.175494350822287508e-38 ;  /* 0x0080000016168820 */ /* 0x001fe20000400000 */
[----:B------:R-:W-:Y:S06]  /*5d30*/  BRA `(.L_x_6561) ;  /* 0x00000008007c7947 */ /* 0x000fec0003800000 */
.L_x_6556:
        /* <DEDUP_REMOVED lines=12> */
.L_x_6570:
[----:B------:R-:W2:Y:S01]  /*5e00*/  LDG.E.64 R2, desc[UR36][R2.64] ;  /* 0x0000002402027981 */ /* 0x000ea2000c1e1b00 */
[----:B------:R-:W-:Y:S01]  /*5e10*/  UMOV UR4, 0xf0000000 ;  /* 0xf000000000047882 */ /* 0x000fe20000000000 */
[----:B------:R-:W-:Y:S01]  /*5e20*/  UMOV UR5, 0x380fffff ;  /* 0x380fffff00057882 */ /* 0x000fe20000000000 */
[----:B--2---:R-:W0:Y:S01]  /*5e30*/  F2F.F32.F64 R22, R2 ;  /* 0x0000000200167310 */ /* 0x004e220000301000 */
[----:B------:R-:W-:-:S14]  /*5e40*/  DSETP.GEU.AND P0, PT, |R2|, UR4, PT ;  /* 0x0000000402007e2a */ /* 0x000fdc000bf0e200 */
[----:B0-----:R-:W-:Y:S01]  /*5e50*/  @!P0 FMUL R22, R22, 1.175494350822287508e-38 ;  /* 0x0080000016168820 */ /* 0x001fe20000400000 */
[----:B------:R-:W-:Y:S06]  /*5e60*/  BRA `(.L_x_6561) ;  /* 0x0000000800307947 */ /* 0x000fec0003800000 */
.L_x_6569:
        /* <DEDUP_REMOVED lines=26> */
.L_x_6572:
        /* <DEDUP_REMOVED lines=11> */
[----:B------:R-:W-:Y:S01]  /*60c0*/  LOP3.LUT R22, R22, 0x80000000, R5, 0xf8, !PT ;  /* 0x8000000016167812 */ /* 0x000fe200078ef805 */
[----:B------:R-:W-:Y:S06]  /*60d0*/  BRA `(.L_x_6561) ;  /* 0x0000000400947947 */ /* 0x000fec0003800000 */
.L_x_6571:
[----:B------:R-:W2:Y:S02]  /*60e0*/  LDG.E.U16 R2, desc[UR36][R2.64] ;  /* 0x0000002402027981 */ /* 0x000ea4000c1e1500 */
[----:B--2---:R-:W-:Y:S01]  /*60f0*/  IMAD.U32 R22, R2, 0x10000, RZ ;  /* 0x0001000002167824 */ /* 0x004fe200078e00ff */
[----:B------:R-:W-:Y:S06]  /*6100*/  BRA `(.L_x_6561) ;  /* 0x0000000400887947 */ /* 0x000fec0003800000 */
.L_x_6568:
        /* <DEDUP_REMOVED lines=11> */
.L_x_6575:
        /* <DEDUP_REMOVED lines=20> */
.L_x_6577:
[----:B------:R-:W-:Y:S05]  /*6300*/  BSYNC B0 ;  /* 0x0000000000007941 */ /* 0x000fea0003800000 */
.L_x_6576:
[----:B------:R-:W-:Y:S01]  /*6310*/  IMAD.SHL.U32 R2, R2, 0x100000, RZ ;  /* 0x0010000002027824 */ /* 0x000fe200078e00ff */
[----:B------:R-:W-:-:S04]  /*6320*/  LEA R3, R0, 0x3b800000, 0x17 ;  /* 0x3b80000000037811 */ /* 0x000fc800078eb8ff */
[----:B------:R-:W-:Y:S01]  /*6330*/  LOP3.LUT R22, R3, R2, R22, 0xfe, !PT ;  /* 0x0000000203167212 */ /* 0x000fe200078efe16 */
[----:B------:R-:W-:Y:S06]  /*6340*/  BRA `(.L_x_6561) ;  /* 0x0000000000f87947 */ /* 0x000fec0003800000 */
.L_x_6574:
        /* <DEDUP_REMOVED lines=20> */
.L_x_6579:
[----:B------:R-:W-:Y:S05]  /*6490*/  BSYNC B0 ;  /* 0x0000000000007941 */ /* 0x000fea0003800000 */
.L_x_6578:
[----:B------:R-:W-:Y:S01]  /*64a0*/  IMAD.SHL.U32 R2, R2, 0x200000, RZ ;  /* 0x0020000002027824 */ /* 0x000fe200078e00ff */
[----:B------:R-:W-:-:S04]  /*64b0*/  LEA R3, R0, 0x37800000, 0x17 ;  /* 0x3780000000037811 */ /* 0x000fc800078eb8ff */
[----:B------:R-:W-:Y:S01]  /*64c0*/  LOP3.LUT R22, R3, R2, R22, 0xfe, !PT ;  /* 0x0000000203167212 */ /* 0x000fe200078efe16 */
[----:B------:R-:W-:Y:S06]  /*64d0*/  BRA `(.L_x_6561) ;  /* 0x0000000000947947 */ /* 0x000fec0003800000 */
.L_x_6573:
        /* <DEDUP_REMOVED lines=14> */
.L_x_6560:
        /* <DEDUP_REMOVED lines=16> */
.L_x_6582:
[----:B------:R-:W-:Y:S01]  /*66c0*/  IMAD.MOV.U32 R22, RZ, RZ, RZ ;  /* 0x000000ffff167224 */ /* 0x000fe200078e00ff */
[----:B------:R-:W-:Y:S06]  /*66d0*/  BRA `(.L_x_6561) ;  /* 0x0000000000147947 */ /* 0x000fec0003800000 */
.L_x_6581:
[----:B------:R-:W2:Y:S02]  /*66e0*/  LDG.E.64 R22, desc[UR36][R2.64] ;  /* 0x0000002402167981 */ /* 0x000ea4000c1e1b00 */
[----:B--2---:R0:W1:Y:S01]  /*66f0*/  I2F.U64 R22, R22 ;  /* 0x0000001600167312 */ /* 0x0040620000301000 */
[----:B------:R-:W-:Y:S05]  /*6700*/  BRA `(.L_x_6561) ;  /* 0x0000000000087947 */ /* 0x000fea0003800000 */
.L_x_6580:
[----:B------:R-:W2:Y:S02]  /*6710*/  LDG.E R2, desc[UR36][R2.64] ;  /* 0x0000002402027981 */ /* 0x000ea4000c1e1900 */
[----:B--2---:R-:W-:-:S07]  /*6720*/  I2FP.F32.U32 R22, R2 ;  /* 0x0000000200167245 */ /* 0x004fce0000201000 */
.L_x_6561:
[----:B------:R-:W-:Y:S05]  /*6730*/  BSYNC B6 ;  /* 0x0000000000067941 */ /* 0x000fea0003800000 */
.L_x_6555:
[----:B0-2---:R-:W0:Y:S01]  /*6740*/  LDC.U8 R2, c[0x0][0x4a2] ;  /* 0x00012880ff027b82 */ /* 0x005e220000000000 */
        /* <DEDUP_REMOVED lines=16> */
.L_x_6586:
[----:B------:R0:W5:Y:S01]  /*6850*/  LDG.E.U8 R0, desc[UR36][R4.64] ;  /* 0x0000002404007981 */ /* 0x000162000c1e1100 */
[----:B------:R-:W-:Y:S05]  /*6860*/  BRA `(.L_x_6588) ;  /* 0x0000000c00647947 */ /* 0x000fea0003800000 */
.L_x_6585:
        /* <DEDUP_REMOVED lines=8> */
.L_x_6590:
[----:B------:R0:W5:Y:S01]  /*68f0*/  LDG.E.U8 R0, desc[UR36][R4.64] ;  /* 0x0000002404007981 */ /* 0x000162000c1e1100 */
[----:B------:R-:W-:Y:S05]  /*6900*/  BRA `(.L_x_6588) ;  /* 0x0000000c003c7947 */ /* 0x000fea0003800000 */
.L_x_6589:
[----:B------:R0:W5:Y:S01]  /*6910*/  LDG.E.U16 R0, desc[UR36][R4.64] ;  /* 0x0000002404007981 */ /* 0x000162000c1e1500 */
[----:B------:R-:W-:Y:S05]  /*6920*/  BRA `(.L_x_6588) ;  /* 0x0000000c00347947 */ /* 0x000fea0003800000 */
.L_x_6584:
        /* <DEDUP_REMOVED lines=10> */
.L_x_6592:
[----:B------:R-:W2:Y:S02]  /*69d0*/  LDG.E.U16 R2, desc[UR36][R4.64] ;  /* 0x0000002404027981 */ /* 0x000ea4000c1e1500 */
[----:B--2---:R-:W-:-:S06]  /*69e0*/  HADD2.F32 R2, -RZ, R2.H0_H0 ;  /* 0x20000002ff027230 */ /* 0x004fcc0000004100 */
[----:B------:R-:W0:Y:S02]  /*69f0*/  F2I.S64.TRUNC R2, R2 ;  /* 0x0000000200027311 */ /* 0x000e24000020d900 */
[----:B0-----:R-:W-:Y:S01]  /*6a00*/  PRMT R0, R2, 0x7610, R0 ;  /* 0x0000761002007816 */ /* 0x001fe20000000000 */
[----:B------:R-:W-:Y:S06]  /*6a10*/  BRA `(.L_x_6588) ;  /* 0x0000000800f87947 */ /* 0x000fec0003800000 */
.L_x_6591:
        /* <DEDUP_REMOVED lines=10> */
.L_x_6594:
[----:B------:R-:W2:Y:S02]  /*6ac0*/  LDG.E.U16 R4, desc[UR36][R4.64] ;  /* 0x0000002404047981 */ /* 0x000ea4000c1e1500 */
[----:B--2---:R-:W-:-:S06]  /*6ad0*/  HADD2.F32 R2, -RZ, R4.H0_H0 ;  /* 0x20000004ff027230 */ /* 0x004fcc0000004100 */
[----:B------:R-:W0:Y:S02]  /*6ae0*/  F2I.S64.TRUNC R2, R2 ;  /* 0x0000000200027311 */ /* 0x000e24000020d900 */
[----:B0-----:R-:W-:Y:S01]  /*6af0*/  PRMT R0, R2, 0x7610, R0 ;  /* 0x0000761002007816 */ /* 0x001fe20000000000 */
[----:B------:R-:W-:Y:S06]  /*6b00*/  BRA `(.L_x_6588) ;  /* 0x0000000800bc7947 */ /* 0x000fec0003800000 */
.L_x_6593:
[----:B------:R-:W2:Y:S02]  /*6b10*/  LDG.E.64 R2, desc[UR36][R4.64] ;  /* 0x0000002404027981 */ /* 0x000ea4000c1e1b00 */
[----:B--2---:R-:W0:Y:S02]  /*6b20*/  F2I.S64.F64.TRUNC R2, R2 ;  /* 0x0000000200027311 */ /* 0x004e24000030d900 */
[----:B0-----:R-:W-:Y:S01]  /*6b30*/  PRMT R0, R2, 0x7610, R0 ;  /* 0x0000761002007816 */ /* 0x001fe20000000000 */
[----:B------:R-:W-:Y:S06]  /*6b40*/  BRA `(.L_x_6588) ;  /* 0x0000000800ac7947 */ /* 0x000fec0003800000 */
.L_x_6583:
        /* <DEDUP_REMOVED lines=12> */
.L_x_6597:
[----:B------:R-:W2:Y:S02]  /*6c10*/  LDG.E.64 R4, desc[UR36][R4.64] ;  /* 0x0000002404047981 */ /* 0x000ea4000c1e1b00 */
[----:B--2---:R-:W0:Y:S02]  /*6c20*/  F2I.S64.F64.TRUNC R2, R4 ;  /* 0x0000000400027311 */ /* 0x004e24000030d900 */
[----:B0-----:R-:W-:Y:S01]  /*6c30*/  PRMT R0, R2, 0x7610, R0 ;  /* 0x0000761002007816 */ /* 0x001fe20000000000 */
[----:B------:R-:W-:Y:S06]  /*6c40*/  BRA `(.L_x_6588) ;  /* 0x00000008006c7947 */ /* 0x000fec0003800000 */
.L_x_6596:
        /* <DEDUP_REMOVED lines=28> */
.L_x_6599:
        /* <DEDUP_REMOVED lines=15> */
.L_x_6598:
[----:B------:R-:W2:Y:S02]  /*6f00*/  LDG.E.U16 R2, desc[UR36][R4.64] ;  /* 0x0000002404027981 */ /* 0x000ea4000c1e1500 */
[----:B--2---:R-:W-:-:S06]  /*6f10*/  IMAD.U32 R2, R2, 0x10000, RZ ;  /* 0x0001000002027824 */ /* 0x004fcc00078e00ff */
[----:B------:R-:W0:Y:S02]  /*6f20*/  F2I.S64.TRUNC R2, R2 ;  /* 0x0000000200027311 */ /* 0x000e24000020d900 */
[----:B0-----:R-:W-:Y:S01]  /*6f30*/  PRMT R0, R2, 0x7610, R0 ;  /* 0x0000761002007816 */ /* 0x001fe20000000000 */
[----:B------:R-:W-:Y:S06]  /*6f40*/  BRA `(.L_x_6588) ;  /* 0x0000000400ac7947 */ /* 0x000fec0003800000 */
.L_x_6595:
        /* <DEDUP_REMOVED lines=10> */
.L_x_6602:
        /* <DEDUP_REMOVED lines=21> */
.L_x_6606:
[----:B------:R-:W-:Y:S05]  /*7140*/  BSYNC B1 ;  /* 0x0000000000017941 */ /* 0x000fea0003800000 */
.L_x_6605:
[----:B------:R-:W-:Y:S01]  /*7150*/  IMAD.SHL.U32 R2, R2, 0x100000, RZ ;  /* 0x0010000002027824 */ /* 0x000fe200078e00ff */
[----:B------:R-:W-:-:S04]  /*7160*/  LEA R3, R0, 0x3b800000, 0x17 ;  /* 0x3b80000000037811 */ /* 0x000fc800078eb8ff */
[----:B------:R-:W-:-:S07]  /*7170*/  LOP3.LUT R2, R3, R2, R4, 0xfe, !PT ;  /* 0x0000000203027212 */ /* 0x000fce00078efe04 */
.L_x_6604:
[----:B------:R-:W-:Y:S05]  /*7180*/  BSYNC B0 ;  /* 0x0000000000007941 */ /* 0x000fea0003800000 */
.L_x_6603:
[----:B------:R-:W0:Y:S02]  /*7190*/  F2I.S64.TRUNC R2, R2 ;  /* 0x0000000200027311 */ /* 0x000e24000020d900 */
[----:B0-----:R-:W-:Y:S01]  /*71a0*/  PRMT R0, R2, 0x7610, R0 ;  /* 0x0000761002007816 */ /* 0x001fe20000000000 */
[----:B------:R-:W-:Y:S06]  /*71b0*/  BRA `(.L_x_6588) ;  /* 0x0000000400107947 */ /* 0x000fec0003800000 */
.L_x_6601:
        /* <DEDUP_REMOVED lines=21> */
.L_x_6610:
[----:B------:R-:W-:Y:S05]  /*7310*/  BSYNC B1 ;  /* 0x0000000000017941 */ /* 0x000fea0003800000 */
.L_x_6609:
[----:B------:R-:W-:Y:S01]  /*7320*/  IMAD.SHL.U32 R2, R2, 0x200000, RZ ;  /* 0x0020000002027824 */ /* 0x000fe200078e00ff */
[----:B------:R-:W-:-:S04]  /*7330*/  LEA R3, R0, 0x37800000, 0x17 ;  /* 0x3780000000037811 */ /* 0x000fc800078eb8ff */
[----:B------:R-:W-:-:S07]  /*7340*/  LOP3.LUT R2, R3, R2, R4, 0xfe, !PT ;  /* 0x0000000203027212 */ /* 0x000fce00078efe04 */
.L_x_6608:
[----:B------:R-:W-:Y:S05]  /*7350*/  BSYNC B0 ;  /* 0x0000000000007941 */ /* 0x000fea0003800000 */
.L_x_6607:
[----:B------:R-:W0:Y:S02]  /*7360*/  F2I.S64.TRUNC R2, R2 ;  /* 0x0000000200027311 */ /* 0x000e24000020d900 */
[----:B0-----:R-:W-:Y:S01]  /*7370*/  PRMT R0, R2, 0x7610, R0 ;  /* 0x0000761002007816 */ /* 0x001fe20000000000 */
[----:B------:R-:W-:Y:S06]  /*7380*/  BRA `(.L_x_6588) ;  /* 0x00000000009c7947 */ /* 0x000fec0003800000 */
.L_x_6600:
        /* <DEDUP_REMOVED lines=14> */
.L_x_6614:
[----:B------:R-:W-:Y:S05]  /*7470*/  BSYNC B0 ;  /* 0x0000000000007941 */ /* 0x000fea0003800000 */
.L_x_6613:
[----:B------:R-:W0:Y:S02]  /*7480*/  F2I.S64.TRUNC R2, R2 ;  /* 0x0000000200027311 */ /* 0x000e24000020d900 */
[----:B0-----:R-:W-:Y:S01]  /*7490*/  PRMT R0, R2, 0x7610, R0 ;  /* 0x0000761002007816 */ /* 0x001fe20000000000 */
[----:B------:R-:W-:Y:S06]  /*74a0*/  BRA `(.L_x_6588) ;  /* 0x0000000000547947 */ /* 0x000fec0003800000 */
.L_x_6587:
        /* <DEDUP_REMOVED lines=15> */
[----:B01-345:R-:W-:Y:S05]  /*75a0*/  CALL.ABS.NOINC R2 ;  /* 0x0000000002007343 */ /* 0x03bfea0003c00000 */
.L_x_6615:
[----:B------:R-:W-:Y:S01]  /*75b0*/  PRMT R0, RZ, 0x7610, R0 ;  /* 0x00007610ff007816 */ /* 0x000fe20000000000 */
[----:B------:R-:W-:Y:S06]  /*75c0*/  BRA `(.L_x_6588) ;  /* 0x00000000000c7947 */ /* 0x000fec0003800000 */
.L_x_6612:
[----:B------:R0:W5:Y:S01]  /*75d0*/  LDG.E.U8 R0, desc[UR36][R4.64] ;  /* 0x0000002404007981 */ /* 0x000162000c1e1100 */
[----:B------:R-:W-:Y:S05]  /*75e0*/  BRA `(.L_x_6588) ;  /* 0x0000000000047947 */ /* 0x000fea0003800000 */
.L_x_6611:
[----:B------:R0:W5:Y:S02]  /*75f0*/  LDG.E.U8 R0, desc[UR36][R4.64] ;  /* 0x0000002404007981 */ /* 0x000164000c1e1100 */
.L_x_6588:
[----:B0-2---:R-:W0:Y:S01]  /*7600*/  LDC.U8 R5, c[0x0][0x4a0] ;  /* 0x00012800ff057b82 */ /* 0x005e220000000000 */
[----:B-----5:R-:W-:Y:S01]  /*7610*/  LOP3.LUT R0, R0, 0xff, RZ, 0xc0, !PT ;  /* 0x000000ff00007812 */ /* 0x020fe200078ec0ff */
[----:B------:R-:W-:-:S03]  /*7620*/  ULDC UR4, c[0x0][0x490] ;  /* 0x0001240000047ab9 */ /* 0x000fc60000000800 */
[----:B------:R-:W1:Y:S02]  /*7630*/  I2F.U16 R3, R0 ;  /* 0x0000000000037306 */ /* 0x000e640000101000 */
[----:B-1-3--:R-:W-:Y:S01]  /*7640*/  FMUL.FTZ R2, R3, R22 ;  /* 0x0000001603027220 */ /* 0x00afe20000410000 */
        /* <DEDUP_REMOVED lines=15> */
.L_x_6619:
[----:B------:R-:W0:Y:S02]  /*7740*/  F2I.S64.TRUNC R2, R2 ;  /* 0x0000000200027311 */ /* 0x000e24000020d900 */
[----:B0-----:R-:W-:-:S05]  /*7750*/  IMAD.MOV.U32 R5, RZ, RZ, R2 ;  /* 0x000000ffff057224 */ /* 0x001fca00078e0002 */
[----:B------:R0:W-:Y:S01]  /*7760*/  STG.E.U8 desc[UR36][R16.64], R5 ;  /* 0x0000000510007986 */ /* 0x0001e2000c101124 */
[----:B------:R-:W-:Y:S05]  /*7770*/  BRA `(.L_x_6621) ;  /* 0x0000000c00407947 */ /* 0x000fea0003800000 */
.L_x_6618:
        /* <DEDUP_REMOVED lines=9> */
.L_x_6623:
[----:B------:R-:W0:Y:S02]  /*7810*/  F2I.FTZ.TRUNC.NTZ R3, R2 ;  /* 0x0000000200037305 */ /* 0x000e24000021f100 */
[----:B0-----:R0:W-:Y:S01]  /*7820*/  STG.E desc[UR36][R16.64], R3 ;  /* 0x0000000310007986 */ /* 0x0011e2000c101924 */
[----:B------:R-:W-:Y:S05]  /*7830*/  BRA `(.L_x_6621) ;  /* 0x0000000c00107947 */ /* 0x000fea0003800000 */
.L_x_6622:
[----:B------:R-:W0:Y:S02]  /*7840*/  F2I.FTZ.TRUNC.NTZ R3, R2 ;  /* 0x0000000200037305 */ /* 0x000e24000021f100 */
[----:B0-----:R0:W-:Y:S01]  /*7850*/  STG.E.U16 desc[UR36][R16.64], R3 ;  /* 0x0000000310007986 */ /* 0x0011e2000c101524 */
[----:B------:R-:W-:Y:S05]  /*7860*/  BRA `(.L_x_6621) ;  /* 0x0000000c00047947 */ /* 0x000fea0003800000 */
.L_x_6617:
        /* <DEDUP_REMOVED lines=8> */
.L_x_6625:
[----:B------:R-:W-:-:S05]  /*78f0*/  F2FP.F16.F32.PACK_AB R2, RZ, R2 ;  /* 0x00000002ff02723e */ /* 0x000fca00000000ff */
[----:B------:R0:W-:Y:S01]  /*7900*/  STG.E.U16 desc[UR36][R16.64], R2 ;  /* 0x0000000210007986 */ /* 0x0001e2000c101524 */
[----:B------:R-:W-:Y:S05]  /*7910*/  BRA `(.L_x_6621) ;  /* 0x0000000800d87947 */ /* 0x000fea0003800000 */
.L_x_6624:
        /* <DEDUP_REMOVED lines=9> */
.L_x_6627:
[----:B------:R-:W-:-:S04]  /*79b0*/  F2FP.F16.F32.PACK_AB R3, RZ, R2 ;  /* 0x00000002ff03723e */ /* 0x000fc800000000ff */
[----:B------:R-:W-:-:S05]  /*79c0*/  PRMT R3, R3, 0x5410, RZ ;  /* 0x0000541003037816 */ /* 0x000fca00000000ff */
[----:B------:R0:W-:Y:S01]  /*79d0*/  STG.E desc[UR36][R16.64], R3 ;  /* 0x0000000310007986 */ /* 0x0001e2000c101924 */
[----:B------:R-:W-:Y:S05]  /*79e0*/  BRA `(.L_x_6621) ;  /* 0x0000000800a47947 */ /* 0x000fea0003800000 */
.L_x_6626:
[----:B------:R-:W-:-:S06]  /*79f0*/  FMUL.FTZ R2, R2, 1 ;  /* 0x3f80000002027820 */ /* 0x000fcc0000410000 */
[----:B------:R-:W0:Y:S02]  /*7a00*/  F2F.F64.F32 R2, R2 ;  /* 0x0000000200027310 */ /* 0x000e240000201800 */
[----:B0-----:R0:W-:Y:S01]  /*7a10*/  STG.E.64 desc[UR36][R16.64], R2 ;  /* 0x0000000210007986 */ /* 0x0011e2000c101b24 */
[----:B------:R-:W-:Y:S05]  /*7a20*/  BRA `(.L_x_6621) ;  /* 0x0000000800947947 */ /* 0x000fea0003800000 */
.L_x_6616:
        /* <DEDUP_REMOVED lines=12> */
.L_x_6630:
[----:B------:R-:W-:Y:S01]  /*7af0*/  FMUL.FTZ R4, R2, 1 ;  /* 0x3f80000002047820 */ /* 0x000fe20000410000 */
[----:B------:R-:W-:-:S05]  /*7b00*/  CS2R R6, SRZ ;  /* 0x0000000000067805 */ /* 0x000fca000001ff00 */
[----:B------:R-:W0:Y:S02]  /*7b10*/  F2F.F64.F32 R4, R4 ;  /* 0x0000000400047310 */ /* 0x000e240000201800 */
[----:B0-----:R0:W-:Y:S01]  /*7b20*/  STG.E.128 desc[UR36][R16.64], R4 ;  /* 0x0000000410007986 */ /* 0x0011e2000c101d24 */
[----:B------:R-:W-:Y:S05]  /*7b30*/  BRA `(.L_x_6621) ;  /* 0x0000000800507947 */ /* 0x000fea0003800000 */
.L_x_6629:
        /* <DEDUP_REMOVED lines=20> */
.L_x_6634:
[----:B------:R-:W-:Y:S05]  /*7c80*/  BSYNC B0 ;  /* 0x0000000000007941 */ /* 0x000fea0003800000 */
.L_x_6633:
[----:B------:R-:W-:-:S05]  /*7c90*/  LOP3.LUT R5, R0, R5, RZ, 0xfc, !PT ;  /* 0x0000000500057212 */ /* 0x000fca00078efcff */
[----:B------:R0:W-:Y:S01]  /*7ca0*/  STG.E.U8 desc[UR36][R16.64], R5 ;  /* 0x0000000510007986 */ /* 0x0001e2000c101124 */
[----:B------:R-:W-:Y:S05]  /*7cb0*/  BRA `(.L_x_6621) ;  /* 0x0000000400f07947 */ /* 0x000fea0003800000 */
.L_x_6632:
        /* <DEDUP_REMOVED lines=12> */
.L_x_6636:
[----:B------:R-:W-:Y:S01]  /*7d80*/  IMAD.MOV.U32 R0, RZ, RZ, 0x7f ;  /* 0x0000007fff007424 */ /* 0x000fe200078e00ff */
[----:B------:R-:W-:-:S04]  /*7d90*/  ISETP.GT.U32.AND P0, PT, R4, 0x7f800000, PT ;  /* 0x7f8000000400780c */ /* 0x000fc80003f04070 */
[----:B------:R-:W-:-:S09]  /*7da0*/  SEL R0, R0, 0x7c, P0 ;  /* 0x0000007c00007807 */ /* 0x000fd20000000000 */
.L_x_6637:
[----:B------:R-:W-:Y:S05]  /*7db0*/  BSYNC B0 ;  /* 0x0000000000007941 */ /* 0x000fea0003800000 */
.L_x_6635:
[----:B------:R-:W-:-:S04]  /*7dc0*/  LOP3.LUT R2, R2, 0x80000000, RZ, 0xc0, !PT ;  /* 0x8000000002027812 */ /* 0x000fc800078ec0ff */
[----:B------:R-:W-:-:S04]  /*7dd0*/  SHF.R.U32.HI R3, RZ, 0x18, R2 ;  /* 0x00000018ff037819 */ /* 0x000fc80000011602 */
[----:B------:R-:W-:-:S05]  /*7de0*/  LOP3.LUT R3, R0, R3, RZ, 0xfc, !PT ;  /* 0x0000000300037212 */ /* 0x000fca00078efcff */
[----:B------:R0:W-:Y:S01]  /*7df0*/  STG.E.U8 desc[UR36][R16.64], R3 ;  /* 0x0000000310007986 */ /* 0x0001e2000c101124 */
[----:B------:R-:W-:Y:S05]  /*7e00*/  BRA `(.L_x_6621) ;  /* 0x00000004009c7947 */ /* 0x000fea0003800000 */
.L_x_6631:
[----:B------:R-:W-:-:S05]  /*7e10*/  F2FP.BF16.F32.PACK_AB R2, RZ, R2 ;  /* 0x00000002ff02723e */ /* 0x000fca00000010ff */
[----:B------:R0:W-:Y:S01]  /*7e20*/  STG.E.U16 desc[UR36][R16.64], R2 ;  /* 0x0000000210007986 */ /* 0x0001e2000c101524 */
[----:B------:R-:W-:Y:S05]  /*7e30*/  BRA `(.L_x_6621) ;  /* 0x0000000400907947 */ /* 0x000fea0003800000 */
.L_x_6628:
        /* <DEDUP_REMOVED lines=11> */
.L_x_6640:
        /* <DEDUP_REMOVED lines=16> */
.L_x_6643:
[----:B------:R-:W-:-:S04]  /*7ff0*/  LOP3.LUT R2, R2, 0x80000000, RZ, 0xc0, !PT ;  /* 0x8000000002027812 */ /* 0x000fc800078ec0ff */
[----:B------:R-:W-:-:S04]  /*8000*/  SHF.R.U32.HI R3, RZ, 0x18, R2 ;  /* 0x00000018ff037819 */ /* 0x000fc80000011602 */
[----:B------:R-:W-:-:S04]  /*8010*/  LOP3.LUT R0, R0, R3, RZ, 0xfc, !PT ;  /* 0x0000000300007212 */ /* 0x000fc800078efcff */
[----:B------:R-:W-:-:S07]  /*8020*/  PRMT R8, R0, 0x7610, R8 ;  /* 0x0000761000087816 */ /* 0x000fce0000000008 */
.L_x_6642:
[----:B------:R-:W-:Y:S05]  /*8030*/  BSYNC B0 ;  /* 0x0000000000007941 */ /* 0x000fea0003800000 */
.L_x_6641:
[----:B------:R3:W-:Y:S01]  /*8040*/  STG.E.U8 desc[UR36][R16.64], R8 ;  /* 0x0000000810007986 */ /* 0x0007e2000c101124 */
[----:B------:R-:W-:Y:S05]  /*8050*/  BRA `(.L_x_6621) ;  /* 0x0000000400087947 */ /* 0x000fea0003800000 */
.L_x_6639:
        /* <DEDUP_REMOVED lines=16> */
.L_x_6646:
[----:B------:R-:W-:-:S04]  /*8160*/  LOP3.LUT R2, R2, 0x80000000, RZ, 0xc0, !PT ;  /* 0x8000000002027812 */ /* 0x000fc800078ec0ff */
[----:B------:R-:W-:-:S04]  /*8170*/  SHF.R.U32.HI R3, RZ, 0x18, R2 ;  /* 0x00000018ff037819 */ /* 0x000fc80000011602 */
[----:B------:R-:W-:-:S04]  /*8180*/  LOP3.LUT R0, R0, R3, RZ, 0xfc, !PT ;  /* 0x0000000300007212 */ /* 0x000fc800078efcff */
[----:B------:R-:W-:-:S07]  /*8190*/  PRMT R8, R0, 0x7610, R8 ;  /* 0x0000761000087816 */ /* 0x000fce0000000008 */
.L_x_6645:
[----:B------:R-:W-:Y:S05]  /*81a0*/  BSYNC B0 ;  /* 0x0000000000007941 */ /* 0x000fea0003800000 */
.L_x_6644:
[----:B------:R0:W-:Y:S01]  /*81b0*/  STG.E.U8 desc[UR36][R16.64], R8 ;  /* 0x0000000810007986 */ /* 0x0001e2000c101124 */
[----:B------:R-:W-:Y:S05]  /*81c0*/  BRA `(.L_x_6621) ;  /* 0x0000000000ac7947 */ /* 0x000fea0003800000 */
.L_x_6638:
        /* <DEDUP_REMOVED lines=21> */
.L_x_6620:
        /* <DEDUP_REMOVED lines=16> */
.L_x_6649:
[----:B------:R-:W-:Y:S05]  /*8420*/  BRA `(.L_x_6621) ;  /* 0x0000000000147947 */ /* 0x000fea0003800000 */
.L_x_6648:
[----:B------:R-:W0:Y:S02]  /*8430*/  F2I.U64.TRUNC R2, R2 ;  /* 0x0000000200027311 */ /* 0x000e24000020d800 */
[----:B0-----:R2:W-:Y:S01]  /*8440*/  STG.E.64 desc[UR36][R16.64], R2 ;  /* 0x0000000210007986 */ /* 0x0015e2000c101b24 */
[----:B------:R-:W-:Y:S05]  /*8450*/  BRA `(.L_x_6621) ;  /* 0x0000000000087947 */ /* 0x000fea0003800000 */
.L_x_6647:
[----:B------:R-:W0:Y:S02]  /*8460*/  F2I.FTZ.U32.TRUNC.NTZ R3, R2 ;  /* 0x0000000200037305 */ /* 0x000e24000021f000 */
[----:B0-----:R0:W-:Y:S02]  /*8470*/  STG.E desc[UR36][R16.64], R3 ;  /* 0x0000000310007986 */ /* 0x0011e4000c101924 */
.L_x_6621:
[----:B------:R-:W-:-:S07]  /*8480*/  VIADD R19, R19, 0x80 ;  /* 0x0000008013137836 */ /* 0x000fce0000000000 */
.L_x_6553:
[----:B------:R-:W-:Y:S05]  /*8490*/  BSYNC B7 ;  /* 0x0000000000077941 */ /* 0x000fea0003800000 */
.L_x_6552:
[----:B------:R-:W-:Y:S01]  /*84a0*/  ULDC UR4, c[0x0][0x210] ;  /* 0x0000840000047ab9 */ /* 0x000fe20000000800 */
[----:B------:R-:W-:Y:S01]  /*84b0*/  BSSY B7, `(.L_x_6650) ;  /* 0x000041f000077945 */ /* 0x000fe20003800000 */
[----:B------:R-:W-:-:S13]  /*84c0*/  ISETP.GE.AND P0, PT, R19, UR4, PT ;  /* 0x0000000413007c0c */ /* 0x000fda000bf06270 */
[----:B------:R-:W-:Y:S05]  /*84d0*/  @P0 BRA `(.L_x_6651) ;  /* 0x0000004000700947 */ /* 0x000fea0003800000 */
[----:B0--3--:R-:W0:Y:S01]  /*84e0*/  LDC R6, c[0x0][0x218] ;  /* 0x00008600ff067b82 */ /* 0x009e220000000800 */
[----:B------:R-:W-:Y:S02]  /*84f0*/  IMAD.MOV.U32 R18, RZ, RZ, RZ ;  /* 0x000000ffff127224 */ /* 0x000fe400078e00ff */
[----:B------:R-:W-:Y:S02]  /*8500*/  IMAD.MOV.U32 R0, RZ, RZ, RZ ;  /* 0x000000ffff007224 */ /* 0x000fe400078e00ff */
[----:B-12-4-:R-:W-:Y:S01]  /*8510*/  IMAD.MOV.U32 R16, RZ, RZ, RZ ;  /* 0x000000ffff107224 */ /* 0x016fe200078e00ff */
        /* <DEDUP_REMOVED lines=350> */
.L_x_6652:
        /* <DEDUP_REMOVED lines=20> */
[----:B--2---:R2:W3:Y:S01]  /*9c40*/  I2F.S16 R22, R2 ;  /* 0x0000000200167306 */ /* 0x0044e20000101400 */
[----:B------:R-:W-:Y:S05]  /*9c50*/  BRA `(.L_x_6659) ;  /* 0x0000000c00387947 */ /* 0x000fea0003800000 */
.L_x_6657:
[----:B------:R-:W2:Y:S02]  /*9c60*/  LDG.E.U8 R2, desc[UR36][R2.64] ;  /* 0x0000002402027981 */ /* 0x000ea4000c1e1100 */
[----:B--2---:R-:W-:Y:S01]  /*9c70*/  I2FP.F32.U32 R22, R2 ;  /* 0x0000000200167245 */ /* 0x004fe20000201000 */
[----:B------:R-:W-:Y:S06]  /*9c80*/  BRA `(.L_x_6659) ;  /* 0x0000000c002c7947 */ /* 0x000fec0003800000 */
.L_x_6656:
        /* <DEDUP_REMOVED lines=9> */
.L_x_6661:
[----:B------:R-:W2:Y:S02]  /*9d20*/  LDG.E R2, desc[UR36][R2.64] ;  /* 0x0000002402027981 */ /* 0x000ea4000c1e1900 */
[----:B--2---:R-:W-:Y:S01]  /*9d30*/  I2FP.F32.S32 R22, R2 ;  /* 0x0000000200167245 */ /* 0x004fe20000201400 */
[----:B------:R-:W-:Y:S06]  /*9d40*/  BRA `(.L_x_6659) ;  /* 0x0000000800fc7947 */ /* 0x000fec0003800000 */
.L_x_6660:
[----:B------:R-:W2:Y:S02]  /*9d50*/  LDG.E.U16 R2, desc[UR36][R2.64] ;  /* 0x0000002402027981 */ /* 0x000ea4000c1e1500 */
[----:B--2---:R0:W1:Y:S01]  /*9d60*/  I2F.S16 R22, R2 ;  /* 0x0000000200167306 */ /* 0x0040620000101400 */
[----:B------:R-:W-:Y:S05]  /*9d70*/  BRA `(.L_x_6659) ;  /* 0x0000000800f07947 */ /* 0x000fea0003800000 */
.L_x_6655:
        /* <DEDUP_REMOVED lines=8> */
.L_x_6663:
[----:B------:R-:W2:Y:S02]  /*9e00*/  LDG.E.U16 R2, desc[UR36][R2.64] ;  /* 0x0000002402027981 */ /* 0x000ea4000c1e1500 */
[----:B--2---:R-:W-:Y:S01]  /*9e10*/  HADD2.F32 R22, -RZ, R2.H0_H0 ;  /* 0x20000002ff167230 */ /* 0x004fe20000004100 */
[----:B------:R-:W-:Y:S06]  /*9e20*/  BRA `(.L_x_6659) ;  /* 0x0000000800c47947 */ /* 0x000fec0003800000 */
.L_x_6662:
        /* <DEDUP_REMOVED lines=8> */
.L_x_6665:
[----:B------:R-:W2:Y:S02]  /*9eb0*/  LDG.E.U16 R2, desc[UR36][R2.64] ;  /* 0x0000002402027981 */ /* 0x000ea4000c1e1500 */
[----:B--2---:R-:W-:Y:S01]  /*9ec0*/  HADD2.F32 R22, -RZ, R2.H0_H0 ;  /* 0x20000002ff167230 */ /* 0x004fe20000004100 */
[----:B------:R-:W-:Y:S06]  /*9ed0*/  BRA `(.L_x_6659) ;  /* 0x0000000800987947 */ /* 0x000fec0003800000 */
.L_x_6664:
[----:B------:R-:W2:Y:S01]  /*9ee0*/  LDG.E.64 R2, desc[UR36][R2.64] ;  /* 0x0000002402027981 */ /* 0x000ea2000c1e1b00 */
[----:B------:R-:W-:Y:S01]  /*9ef0*/  UMOV UR4, 0xf0000000 ;  /* 0xf000000000047882 */ /* 0x000fe20000000000 */
[----:B------:R-:W-:Y:S01]  /*9f00*/  UMOV UR5, 0x380fffff ;  /* 0x380fffff00057882 */ /* 0x000fe20000000000 */
[----:B--2---:R-:W0:Y:S01]  /*9f10*/  F2F.F32.F64 R22, R2 ;  /* 0x0000000200167310 */ /* 0x004e220000301000 */
[----:B------:R-:W-:-:S14]  /*9f20*/  DSETP.GEU.AND P0, PT, |R2|, UR4, PT ;  /* 0x0000000402007e2a */ /* 0x000fdc000bf0e200 */
[----:B0-----:R-:W-:Y:S01]  /*9f30*/  @!P0 FMUL R22, R22, 1.175494350822287508e-38 ;  /* 0x0080000016168820 */ /* 0x001fe20000400000 */
[----:B------:R-:W-:Y:S06]  /*9f40*/  BRA `(.L_x_6659) ;  /* 0x00000008007c7947 */ /* 0x000fec0003800000 */
.L_x_6654:
        /* <DEDUP_REMOVED lines=12> */
.L_x_6668:
[----:B------:R-:W2:Y:S01]  /*a010*/  LDG.E.64 R2, desc[UR36][R2.64] ;  /* 0x0000002402027981 */ /* 0x000ea2000c1e1b00 */
[----:B------:R-:W-:Y:S01]  /*a020*/  UMOV UR4, 0xf0000000 ;  /* 0xf000000000047882 */ /* 0x000fe20000000000 */
[----:B------:R-:W-:Y:S01]  /*a030*/  UMOV UR5, 0x380fffff ;  /* 0x380fffff00057882 */ /* 0x000fe20000000000 */
[----:B--2---:R-:W0:Y:S01]  /*a040*/  F2F.F32.F64 R22, R2 ;  /* 0x0000000200167310 */ /* 0x004e220000301000 */
[----:B------:R-:W-:-:S14]  /*a050*/  DSETP.GEU.AND P0, PT, |R2|, UR4, PT ;  /* 0x0000000402007e2a */ /* 0x000fdc000bf0e200 */
[----:B0-----:R-:W-:Y:S01]  /*a060*/  @!P0 FMUL R22, R22, 1.175494350822287508e-38 ;  /* 0x0080000016168820 */ /* 0x001fe20000400000 */
[----:B------:R-:W-:Y:S06]  /*a070*/  BRA `(.L_x_6659) ;  /* 0x0000000800307947 */ /* 0x000fec0003800000 */
.L_x_6667:
        /* <DEDUP_REMOVED lines=26> */
.L_x_6670:
        /* <DEDUP_REMOVED lines=13> */
.L_x_6669:
[----:B------:R-:W2:Y:S02]  /*a2f0*/  LDG.E.U16 R2, desc[UR36][R2.64] ;  /* 0x0000002402027981 */ /* 0x000ea4000c1e1500 */
[----:B--2---:R-:W-:Y:S01]  /*a300*/  IMAD.U32 R22, R2, 0x10000, RZ ;  /* 0x0001000002167824 */ /* 0x004fe200078e00ff */
[----:B------:R-:W-:Y:S06]  /*a310*/  BRA `(.L_x_6659) ;  /* 0x0000000400887947 */ /* 0x000fec0003800000 */
.L_x_6666:
        /* <DEDUP_REMOVED lines=11> */
.L_x_6673:
        /* <DEDUP_REMOVED lines=20> */
.L_x_6675:
[----:B------:R-:W-:Y:S05]  /*a510*/  BSYNC B0 ;  /* 0x0000000000007941 */ /* 0x000fea0003800000 */
.L_x_6674:
[----:B------:R-:W-:Y:S01]  /*a520*/  IMAD.SHL.U32 R2, R2, 0x100000, RZ ;  /* 0x0010000002027824 */ /* 0x000fe200078e00ff */
[----:B------:R-:W-:-:S04]  /*a530*/  LEA R3, R0, 0x3b800000, 0x17 ;  /* 0x3b80000000037811 */ /* 0x000fc800078eb8ff */
[----:B------:R-:W-:Y:S01]  /*a540*/  LOP3.LUT R22, R3, R2, R22, 0xfe, !PT ;  /* 0x0000000203167212 */ /* 0x000fe200078efe16 */
[----:B------:R-:W-:Y:S06]  /*a550*/  BRA `(.L_x_6659) ;  /* 0x0000000000f87947 */ /* 0x000fec0003800000 */
.L_x_6672:
        /* <DEDUP_REMOVED lines=20> */
.L_x_6677:
[----:B------:R-:W-:Y:S05]  /*a6a0*/  BSYNC B0 ;  /* 0x0000000000007941 */ /* 0x000fea0003800000 */
.L_x_6676:
[----:B------:R-:W-:Y:S01]  /*a6b0*/  IMAD.SHL.U32 R2, R2, 0x200000, RZ ;  /* 0x0020000002027824 */ /* 0x000fe200078e00ff */
[----:B------:R-:W-:-:S04]  /*a6c0*/  LEA R3, R0, 0x37800000, 0x17 ;  /* 0x3780000000037811 */ /* 0x000fc800078eb8ff */
[----:B------:R-:W-:Y:S01]  /*a6d0*/  LOP3.LUT R22, R3, R2, R22, 0xfe, !PT ;  /* 0x0000000203167212 */ /* 0x000fe200078efe16 */
[----:B------:R-:W-:Y:S06]  /*a6e0*/  BRA `(.L_x_6659) ;  /* 0x0000000000947947 */ /* 0x000fec0003800000 */
.L_x_6671:
        /* <DEDUP_REMOVED lines=14> */
.L_x_6658:
        /* <DEDUP_REMOVED lines=16> */
.L_x_6680:
[----:B------:R-:W-:Y:S01]  /*a8d0*/  IMAD.MOV.U32 R22, RZ, RZ, RZ ;  /* 0x000000ffff167224 */ /* 0x000fe200078e00ff */
[----:B------:R-:W-:Y:S06]  /*a8e0*/  BRA `(.L_x_6659) ;  /* 0x0000000000147947 */ /* 0x000fec0003800000 */
.L_x_6679:
[----:B------:R-:W2:Y:S02]  /*a8f0*/  LDG.E.64 R22, desc[UR36][R2.64] ;  /* 0x0000002402167981 */ /* 0x000ea4000c1e1b00 */
[----:B--2---:R0:W1:Y:S01]  /*a900*/  I2F.U64 R22, R22 ;  /* 0x0000001600167312 */ /* 0x0040620000301000 */
[----:B------:R-:W-:Y:S05]  /*a910*/  BRA `(.L_x_6659) ;  /* 0x0000000000087947 */ /* 0x000fea0003800000 */
.L_x_6678:
[----:B------:R-:W2:Y:S02]  /*a920*/  LDG.E R2, desc[UR36][R2.64] ;  /* 0x0000002402027981 */ /* 0x000ea4000c1e1900 */
[----:B--2---:R-:W-:-:S07]  /*a930*/  I2FP.F32.U32 R22, R2 ;  /* 0x0000000200167245 */ /* 0x004fce0000201000 */
.L_x_6659:
[----:B------:R-:W-:Y:S05]  /*a940*/  BSYNC B6 ;  /* 0x0000000000067941 */ /* 0x000fea0003800000 */
.L_x_6653:
        /* <DEDUP_REMOVED lines=17> */
.L_x_6684:
[----:B------:R0:W5:Y:S01]  /*aa60*/  LDG.E.U8 R0, desc[UR36][R4.64] ;  /* 0x0000002404007981 */ /* 0x000162000c1e1100 */
[----:B------:R-:W-:Y:S05]  /*aa70*/  BRA `(.L_x_6686) ;  /* 0x0000000c00647947 */ /* 0x000fea0003800000 */
.L_x_6683:
        /* <DEDUP_REMOVED lines=8> */
.L_x_6688:
[----:B------:R0:W5:Y:S01]  /*ab00*/  LDG.E.U8 R0, desc[UR36][R4.64] ;  /* 0x0000002404007981 */ /* 0x000162000c1e1100 */
[----:B------:R-:W-:Y:S05]  /*ab10*/  BRA `(.L_x_6686) ;  /* 0x0000000c003c7947 */ /* 0x000fea0003800000 */
.L_x_6687:
[----:B------:R0:W5:Y:S01]  /*ab20*/  LDG.E.U16 R0, desc[UR36][R4.64] ;  /* 0x0000002404007981 */ /* 0x000162000c1e1500 */
[----:B------:R-:W-:Y:S05]  /*ab30*/  BRA `(.L_x_6686) ;  /* 0x0000000c00347947 */ /* 0x000fea0003800000 */
.L_x_6682:
        /* <DEDUP_REMOVED lines=10> */
.L_x_6690:
[----:B------:R-:W2:Y:S02]  /*abe0*/  LDG.E.U16 R2, desc[UR36][R4.64] ;  /* 0x0000002404027981 */ /* 0x000ea4000c1e1500 */
[----:B--2---:R-:W-:-:S06]  /*abf0*/  HADD2.F32 R2, -RZ, R2.H0_H0 ;  /* 0x20000002ff027230 */ /* 0x004fcc0000004100 */
[----:B------:R-:W0:Y:S02]  /*ac00*/  F2I.S64.TRUNC R2, R2 ;  /* 0x0000000200027311 */ /* 0x000e24000020d900 */
[----:B0-----:R-:W-:Y:S01]  /*ac10*/  PRMT R0, R2, 0x7610, R0 ;  /* 0x0000761002007816 */ /* 0x001fe20000000000 */
[----:B------:R-:W-:Y:S06]  /*ac20*/  BRA `(.L_x_6686) ;  /* 0x0000000800f87947 */ /* 0x000fec0003800000 */
.L_x_6689:
        /* <DEDUP_REMOVED lines=10> */
.L_x_6692:
[----:B------:R-:W2:Y:S02]  /*acd0*/  LDG.E.U16 R4, desc[UR36][R4.64] ;  /* 0x0000002404047981 */ /* 0x000ea4000c1e1500 */
[----:B--2---:R-:W-:-:S06]  /*ace0*/  HADD2.F32 R2, -RZ, R4.H0_H0 ;  /* 0x20000004ff027230 */ /* 0x004fcc0000004100 */
[----:B------:R-:W0:Y:S02]  /*acf0*/  F2I.S64.TRUNC R2, R2 ;  /* 0x0000000200027311 */ /* 0x000e24000020d900 */
[----:B0-----:R-:W-:Y:S01]  /*ad00*/  PRMT R0, R2, 0x7610, R0 ;  /* 0x0000761002007816 */ /* 0x001fe20000000000 */
[----:B------:R-:W-:Y:S06]  /*ad10*/  BRA `(.L_x_6686) ;  /* 0x0000000800bc7947 */ /* 0x000fec0003800000 */
.L_x_6691:
[----:B------:R-:W2:Y:S02]  /*ad20*/  LDG.E.64 R2, desc[UR36][R4.64] ;  /* 0x0000002404027981 */ /* 0x000ea4000c1e1b00 */
[----:B--2---:R-:W0:Y:S02]  /*ad30*/  F2I.S64.F64.TRUNC R2, R2 ;  /* 0x0000000200027311 */ /* 0x004e24000030d900 */
[----:B0-----:R-:W-:Y:S01]  /*ad40*/  PRMT R0, R2, 0x7610, R0 ;  /* 0x0000761002007816 */ /* 0x001fe20000000000 */
[----:B------:R-:W-:Y:S06]  /*ad50*/  BRA `(.L_x_6686) ;  /* 0x0000000800ac7947 */ /* 0x000fec0003800000 */
.L_x_6681:
        /* <DEDUP_REMOVED lines=12> */
.L_x_6695:
[----:B------:R-:W2:Y:S02]  /*ae20*/  LDG.E.64 R4, desc[UR36][R4.64] ;  /* 0x0000002404047981 */ /* 0x000ea4000c1e1b00 */
[----:B--2---:R-:W0:Y:S02]  /*ae30*/  F2I.S64.F64.TRUNC R2, R4 ;  /* 0x0000000400027311 */ /* 0x004e24000030d900 */
[----:B0-----:R-:W-:Y:S01]  /*ae40*/  PRMT R0, R2, 0x7610, R0 ;  /* 0x0000761002007816 */ /* 0x001fe20000000000 */
[----:B------:R-:W-:Y:S06]  /*ae50*/  BRA `(.L_x_6686) ;  /* 0x00000008006c7947 */ /* 0x000fec0003800000 */
.L_x_6694:
        /* <DEDUP_REMOVED lines=28> */
.L_x_6697:
        /* <DEDUP_REMOVED lines=15> */
.L_x_6696:
[----:B------:R-:W2:Y:S02]  /*b110*/  LDG.E.U16 R2, desc[UR36][R4.64] ;  /* 0x0000002404027981 */ /* 0x000ea4000c1e1500 */
[----:B--2---:R-:W-:-:S06]  /*b120*/  IMAD.U32 R2, R2, 0x10000, RZ ;  /* 0x0001000002027824 */ /* 0x004fcc00078e00ff */
[----:B------:R-:W0:Y:S02]  /*b130*/  F2I.S64.TRUNC R2, R2 ;  /* 0x0000000200027311 */ /* 0x000e24000020d900 */
[----:B0-----:R-:W-:Y:S01]  /*b140*/  PRMT R0, R2, 0x7610, R0 ;  /* 0x0000761002007816 */ /* 0x001fe20000000000 */
[----:B------:R-:W-:Y:S06]  /*b150*/  BRA `(.L_x_6686) ;  /* 0x0000000400ac7947 */ /* 0x000fec0003800000 */
.L_x_6693:
        /* <DEDUP_REMOVED lines=10> */
.L_x_6700:
        /* <DEDUP_REMOVED lines=21> */
.L_x_6704:
[----:B------:R-:W-:Y:S05]  /*b350*/  BSYNC B1 ;  /* 0x0000000000017941 */ /* 0x000fea0003800000 */
.L_x_6703:
[----:B------:R-:W-:Y:S01]  /*b360*/  IMAD.SHL.U32 R2, R2, 0x100000, RZ ;  /* 0x0010000002027824 */ /* 0x000fe200078e00ff */
[----:B------:R-:W-:-:S04]  /*b370*/  LEA R3, R0, 0x3b800000, 0x17 ;  /* 0x3b80000000037811 */ /* 0x000fc800078eb8ff */
[----:B------:R-:W-:-:S07]  /*b380*/  LOP3.LUT R2, R3, R2, R4, 0xfe, !PT ;  /* 0x0000000203027212 */ /* 0x000fce00078efe04 */
.L_x_6702:
[----:B------:R-:W-:Y:S05]  /*b390*/  BSYNC B0 ;  /* 0x0000000000007941 */ /* 0x000fea0003800000 */
.L_x_6701:
[----:B------:R-:W0:Y:S02]  /*b3a0*/  F2I.S64.TRUNC R2, R2 ;  /* 0x0000000200027311 */ /* 0x000e24000020d900 */
[----:B0-----:R-:W-:Y:S01]  /*b3b0*/  PRMT R0, R2, 0x7610, R0 ;  /* 0x0000761002007816 */ /* 0x001fe20000000000 */
[----:B------:R-:W-:Y:S06]  /*b3c0*/  BRA `(.L_x_6686) ;  /* 0x0000000400107947 */ /* 0x000fec0003800000 */
.L_x_6699:
        /* <DEDUP_REMOVED lines=21> */
.L_x_6708:
[----:B------:R-:W-:Y:S05]  /*b520*/  BSYNC B1 ;  /* 0x0000000000017941 */ /* 0x000fea0003800000 */
.L_x_6707:
[----:B------:R-:W-:Y:S01]  /*b530*/  IMAD.SHL.U32 R2, R2, 0x200000, RZ ;  /* 0x0020000002027824 */ /* 0x000fe200078e00ff */
[----:B------:R-:W-:-:S04]  /*b540*/  LEA R3, R0, 0x37800000, 0x17 ;  /* 0x3780000000037811 */ /* 0x000fc800078eb8ff */
[----:B------:R-:W-:-:S07]  /*b550*/  LOP3.LUT R2, R3, R2, R4, 0xfe, !PT ;  /* 0x0000000203027212 */ /* 0x000fce00078efe04 */
.L_x_6706:
[----:B------:R-:W-:Y:S05]  /*b560*/  BSYNC B0 ;  /* 0x0000000000007941 */ /* 0x000fea0003800000 */
.L_x_6705:
[----:B------:R-:W0:Y:S02]  /*b570*/  F2I.S64.TRUNC R2, R2 ;  /* 0x0000000200027311 */ /* 0x000e24000020d900 */
[----:B0-----:R-:W-:Y:S01]  /*b580*/  PRMT R0, R2, 0x7610, R0 ;  /* 0x0000761002007816 */ /* 0x001fe20000000000 */
[----:B------:R-:W-:Y:S06]  /*b590*/  BRA `(.L_x_6686) ;  /* 0x00000000009c7947 */ /* 0x000fec0003800000 */
.L_x_6698:
        /* <DEDUP_REMOVED lines=14> */
.L_x_6712:
[----:B------:R-:W-:Y:S05]  /*b680*/  BSYNC B0 ;  /* 0x0000000000007941 */ /* 0x000fea0003800000 */
.L_x_6711:
[----:B------:R-:W0:Y:S02]  /*b690*/  F2I.S64.TRUNC R2, R2 ;  /* 0x0000000200027311 */ /* 0x000e24000020d900 */
[----:B0-----:R-:W-:Y:S01]  /*b6a0*/  PRMT R0, R2, 0x7610, R0 ;  /* 0x0000761002007816 */ /* 0x001fe20000000000 */
[----:B------:R-:W-:Y:S06]  /*b6b0*/  BRA `(.L_x_6686) ;  /* 0x0000000000547947 */ /* 0x000fec0003800000 */
.L_x_6685:
        /* <DEDUP_REMOVED lines=16> */
.L_x_6713:
[----:B------:R-:W-:Y:S01]  /*b7c0*/  PRMT R0, RZ, 0x7610, R0 ;  /* 0x00007610ff007816 */ /* 0x000fe20000000000 */
[----:B------:R-:W-:Y:S06]  /*b7d0*/  BRA `(.L_x_6686) ;  /* 0x00000000000c7947 */ /* 0x000fec0003800000 */
.L_x_6710:
[----:B------:R0:W5:Y:S01]  /*b7e0*/  LDG.E.U8 R0, desc[UR36][R4.64] ;  /* 0x0000002404007981 */ /* 0x000162000c1e1100 */
[----:B------:R-:W-:Y:S05]  /*b7f0*/  BRA `(.L_x_6686) ;  /* 0x0000000000047947 */ /* 0x000fea0003800000 */
.L_x_6709:
[----:B------:R2:W5:Y:S02]  /*b800*/  LDG.E.U8 R0, desc[UR36][R4.64] ;  /* 0x0000002404007981 */ /* 0x000564000c1e1100 */
.L_x_6686:
        /* <DEDUP_REMOVED lines=20> */
.L_x_6717:
[----:B------:R-:W0:Y:S02]  /*b950*/  F2I.S64.TRUNC R2, R2 ;  /* 0x0000000200027311 */ /* 0x000e24000020d900 */
[----:B0-----:R-:W-:-:S05]  /*b960*/  IMAD.MOV.U32 R5, RZ, RZ, R2 ;  /* 0x000000ffff057224 */ /* 0x001fca00078e0002 */
[----:B------:R0:W-:Y:S01]  /*b970*/  STG.E.U8 desc[UR36][R16.64], R5 ;  /* 0x0000000510007986 */ /* 0x0001e2000c101124 */
[----:B------:R-:W-:Y:S05]  /*b980*/  BRA `(.L_x_6719) ;  /* 0x0000000c00407947 */ /* 0x000fea0003800000 */
.L_x_6716:
        /* <DEDUP_REMOVED lines=9> */
.L_x_6721:
[----:B------:R-:W0:Y:S02]  /*ba20*/  F2I.FTZ.TRUNC.NTZ R3, R2 ;  /* 0x0000000200037305 */ /* 0x000e24000021f100 */
[----:B0-----:R2:W-:Y:S01]  /*ba30*/  STG.E desc[UR36][R16.64], R3 ;  /* 0x0000000310007986 */ /* 0x0015e2000c101924 */
[----:B------:R-:W-:Y:S05]  /*ba40*/  BRA `(.L_x_6719) ;  /* 0x0000000c00107947 */ /* 0x000fea0003800000 */
.L_x_6720:
[----:B------:R-:W0:Y:S02]  /*ba50*/  F2I.FTZ.TRUNC.NTZ R3, R2 ;  /* 0x0000000200037305 */ /* 0x000e24000021f100 */
[----:B0-----:R0:W-:Y:S01]  /*ba60*/  STG.E.U16 desc[UR36][R16.64], R3 ;  /* 0x0000000310007986 */ /* 0x0011e2000c101524 */
[----:B------:R-:W-:Y:S05]  /*ba70*/  BRA `(.L_x_6719) ;  /* 0x0000000c00047947 */ /* 0x000fea0003800000 */
.L_x_6715:
        /* <DEDUP_REMOVED lines=8> */
.L_x_6723:
[----:B------:R-:W-:-:S05]  /*bb00*/  F2FP.F16.F32.PACK_AB R2, RZ, R2 ;  /* 0x00000002ff02723e */ /* 0x000fca00000000ff */
[----:B------:R0:W-:Y:S01]  /*bb10*/  STG.E.U16 desc[UR36][R16.64], R2 ;  /* 0x0000000210007986 */ /* 0x0001e2000c101524 */
[----:B------:R-:W-:Y:S05]  /*bb20*/  BRA `(.L_x_6719) ;  /* 0x0000000800d87947 */ /* 0x000fea0003800000 */
.L_x_6722:
        /* <DEDUP_REMOVED lines=9> */
.L_x_6725:
[----:B------:R-:W-:-:S04]  /*bbc0*/  F2FP.F16.F32.PACK_AB R3, RZ, R2 ;  /* 0x00000002ff03723e */ /* 0x000fc800000000ff */
[----:B------:R-:W-:-:S05]  /*bbd0*/  PRMT R3, R3, 0x5410, RZ ;  /* 0x0000541003037816 */ /* 0x000fca00000000ff */
[----:B------:R0:W-:Y:S01]  /*bbe0*/  STG.E desc[UR36][R16.64], R3 ;  /* 0x0000000310007986 */ /* 0x0001e2000c101924 */
[----:B------:R-:W-:Y:S05]  /*bbf0*/  BRA `(.L_x_6719) ;  /* 0x0000000800a47947 */ /* 0x000fea0003800000 */
.L_x_6724:
[----:B------:R-:W-:-:S06]  /*bc00*/  FMUL.FTZ R2, R2, 1 ;  /* 0x3f80000002027820 */ /* 0x000fcc0000410000 */
[----:B------:R-:W0:Y:S02]  /*bc10*/  F2F.F64.F32 R2, R2 ;  /* 0x0000000200027310 */ /* 0x000e240000201800 */
[----:B0-----:R0:W-:Y:S01]  /*bc20*/  STG.E.64 desc[UR36][R16.64], R2 ;  /* 0x0000000210007986 */ /* 0x0011e2000c101b24 */
[----:B------:R-:W-:Y:S05]  /*bc30*/  BRA `(.L_x_6719) ;  /* 0x0000000800947947 */ /* 0x000fea0003800000 */
.L_x_6714:
        /* <DEDUP_REMOVED lines=12> */
.L_x_6728:
[----:B------:R-:W-:Y:S01]  /*bd00*/  FMUL.FTZ R4, R2, 1 ;  /* 0x3f80000002047820 */ /* 0x000fe20000410000 */
[----:B------:R-:W-:-:S05]  /*bd10*/  CS2R R6, SRZ ;  /* 0x0000000000067805 */ /* 0x000fca000001ff00 */
[----:B------:R-:W0:Y:S02]  /*bd20*/  F2F.F64.F32 R4, R4 ;  /* 0x0000000400047310 */ /* 0x000e240000201800 */
[----:B0-----:R0:W-:Y:S01]  /*bd30*/  STG.E.128 desc[UR36][R16.64], R4 ;  /* 0x0000000410007986 */ /* 0x0011e2000c101d24 */
[----:B------:R-:W-:Y:S05]  /*bd40*/  BRA `(.L_x_6719) ;  /* 0x0000000800507947 */ /* 0x000fea0003800000 */
.L_x_6727:
        /* <DEDUP_REMOVED lines=20> */
.L_x_6732:
[----:B------:R-:W-:Y:S05]  /*be90*/  BSYNC B0 ;  /* 0x0000000000007941 */ /* 0x000fea0003800000 */
.L_x_6731:
[----:B------:R-:W-:-:S05]  /*bea0*/  LOP3.LUT R5, R0, R5, RZ, 0xfc, !PT ;  /* 0x0000000500057212 */ /* 0x000fca00078efcff */
[----:B------:R0:W-:Y:S01]  /*beb0*/  STG.E.U8 desc[UR36][R16.64], R5 ;  /* 0x0000000510007986 */ /* 0x0001e2000c101124 */
[----:B------:R-:W-:Y:S05]  /*bec0*/  BRA `(.L_x_6719) ;  /* 0x0000000400f07947 */ /* 0x000fea0003800000 */
.L_x_6730:
        /* <DEDUP_REMOVED lines=12> */
.L_x_6734:
[----:B------:R-:W-:Y:S01]  /*bf90*/  IMAD.MOV.U32 R0, RZ, RZ, 0x7f ;  /* 0x0000007fff007424 */ /* 0x000fe200078e00ff */
[----:B------:R-:W-:-:S04]  /*bfa0*/  ISETP.GT.U32.AND P0, PT, R4, 0x7f800000, PT ;  /* 0x7f8000000400780c */ /* 0x000fc80003f04070 */
[----:B------:R-:W-:-:S09]  /*bfb0*/  SEL R0, R0, 0x7c, P0 ;  /* 0x0000007c00007807 */ /* 0x000fd20000000000 */
.L_x_6735:
[----:B------:R-:W-:Y:S05]  /*bfc0*/  BSYNC B0 ;  /* 0x0000000000007941 */ /* 0x000fea0003800000 */
.L_x_6733:
[----:B------:R-:W-:-:S04]  /*bfd0*/  LOP3.LUT R2, R2, 0x80000000, RZ, 0xc0, !PT ;  /* 0x8000000002027812 */ /* 0x000fc800078ec0ff */
[----:B------:R-:W-:-:S04]  /*bfe0*/  SHF.R.U32.HI R3, RZ, 0x18, R2 ;  /* 0x00000018ff037819 */ /* 0x000fc80000011602 */
[----:B------:R-:W-:-:S05]  /*bff0*/  LOP3.LUT R3, R0, R3, RZ, 0xfc, !PT ;  /* 0x0000000300037212 */ /* 0x000fca00078efcff */
[----:B------:R0:W-:Y:S01]  /*c000*/  STG.E.U8 desc[UR36][R16.64], R3 ;  /* 0x0000000310007986 */ /* 0x0001e2000c101124 */
[----:B------:R-:W-:Y:S05]  /*c010*/  BRA `(.L_x_6719) ;  /* 0x00000004009c7947 */ /* 0x000fea0003800000 */
.L_x_6729:
[----:B------:R-:W-:-:S05]  /*c020*/  F2FP.BF16.F32.PACK_AB R2, RZ, R2 ;  /* 0x00000002ff02723e */ /* 0x000fca00000010ff */
[----:B------:R0:W-:Y:S01]  /*c030*/  STG.E.U16 desc[UR36][R16.64], R2 ;  /* 0x0000000210007986 */ /* 0x0001e2000c101524 */
[----:B------:R-:W-:Y:S05]  /*c040*/  BRA `(.L_x_6719) ;  /* 0x0000000400907947 */ /* 0x000fea0003800000 */
.L_x_6726:
        /* <DEDUP_REMOVED lines=11> */
.L_x_6738:
        /* <DEDUP_REMOVED lines=16> */
.L_x_6741:
[----:B------:R-:W-:-:S04]  /*c200*/  LOP3.LUT R2, R2, 0x80000000, RZ, 0xc0, !PT ;  /* 0x8000000002027812 */ /* 0x000fc800078ec0ff */
[----:B------:R-:W-:-:S04]  /*c210*/  SHF.R.U32.HI R3, RZ, 0x18, R2 ;  /* 0x00000018ff037819 */ /* 0x000fc80000011602 */
[----:B------:R-:W-:-:S04]  /*c220*/  LOP3.LUT R0, R0, R3, RZ, 0xfc, !PT ;  /* 0x0000000300007212 */ /* 0x000fc800078efcff */
[----:B------:R-:W-:-:S07]  /*c230*/  PRMT R8, R0, 0x7610, R8 ;  /* 0x0000761000087816 */ /* 0x000fce0000000008 */
.L_x_6740:
[----:B------:R-:W-:Y:S05]  /*c240*/  BSYNC B0 ;  /* 0x0000000000007941 */ /* 0x000fea0003800000 */
.L_x_6739:
[----:B------:R0:W-:Y:S01]  /*c250*/  STG.E.U8 desc[UR36][R16.64], R8 ;  /* 0x0000000810007986 */ /* 0x0001e2000c101124 */
[----:B------:R-:W-:Y:S05]  /*c260*/  BRA `(.L_x_6719) ;  /* 0x0000000400087947 */ /* 0x000fea0003800000 */
.L_x_6737:
        /* <DEDUP_REMOVED lines=16> */
.L_x_6744:
[----:B------:R-:W-:-:S04]  /*c370*/  LOP3.LUT R2, R2, 0x80000000, RZ, 0xc0, !PT ;  /* 0x8000000002027812 */ /* 0x000fc800078ec0ff */
[----:B------:R-:W-:-:S04]  /*c380*/  SHF.R.U32.HI R3, RZ, 0x18, R2 ;  /* 0x00000018ff037819 */ /* 0x000fc80000011602 */
[----:B------:R-:W-:-:S04]  /*c390*/  LOP3.LUT R0, R0, R3, RZ, 0xfc, !PT ;  /* 0x0000000300007212 */ /* 0x000fc800078efcff */
[----:B------:R-:W-:-:S07]  /*c3a0*/  PRMT R8, R0, 0x7610, R8 ;  /* 0x0000761000087816 */ /* 0x000fce0000000008 */
.L_x_6743:
[----:B------:R-:W-:Y:S05]  /*c3b0*/  BSYNC B0 ;  /* 0x0000000000007941 */ /* 0x000fea0003800000 */
.L_x_6742:
[----:B------:R0:W-:Y:S01]  /*c3c0*/  STG.E.U8 desc[UR36][R16.64], R8 ;  /* 0x0000000810007986 */ /* 0x0001e2000c101124 */
[----:B------:R-:W-:Y:S05]  /*c3d0*/  BRA `(.L_x_6719) ;  /* 0x0000000000ac7947 */ /* 0x000fea0003800000 */
.L_x_6736:
        /* <DEDUP_REMOVED lines=21> */
.L_x_6718:
        /* <DEDUP_REMOVED lines=16> */
.L_x_6747:
[----:B------:R-:W-:Y:S05]  /*c630*/  BRA `(.L_x_6719) ;  /* 0x0000000000147947 */ /* 0x000fea0003800000 */
.L_x_6746:
[----:B------:R-:W0:Y:S02]  /*c640*/  F2I.U64.TRUNC R2, R2 ;  /* 0x0000000200027311 */ /* 0x000e24000020d800 */
[----:B0-----:R0:W-:Y:S01]  /*c650*/  STG.E.64 desc[UR36][R16.64], R2 ;  /* 0x0000000210007986 */ /* 0x0011e2000c101b24 */
[----:B------:R-:W-:Y:S05]  /*c660*/  BRA `(.L_x_6719) ;  /* 0x0000000000087947 */ /* 0x000fea0003800000 */
.L_x_6745:
[----:B------:R-:W0:Y:S02]  /*c670*/  F2I.FTZ.U32.TRUNC.NTZ R3, R2 ;  /* 0x0000000200037305 */ /* 0x000e24000021f000 */
[----:B0-----:R0:W-:Y:S02]  /*c680*/  STG.E desc[UR36][R16.64], R3 ;  /* 0x0000000310007986 */ /* 0x0011e4000c101924 */
.L_x_6719:
[----:B------:R-:W-:-:S07]  /*c690*/  VIADD R19, R19, 0x80 ;  /* 0x0000008013137836 */ /* 0x000fce0000000000 */
.L_x_6651:
[----:B------:R-:W-:Y:S05]  /*c6a0*/  BSYNC B7 ;  /* 0x0000000000077941 */ /* 0x000fea0003800000 */
.L_x_6650:
[----:B------:R-:W-:Y:S02]  /*c6b0*/  ULDC UR4, c[0x0][0x210] ;  /* 0x0000840000047ab9 */ /* 0x000fe40000000800 */
[----:B------:R-:W-:-:S13]  /*c6c0*/  ISETP.GE.AND P0, PT, R19, UR4, PT ;  /* 0x0000000413007c0c */ /* 0x000fda000bf06270 */
[----:B------:R-:W-:Y:S05]  /*c6d0*/  @P0 EXIT ;  /* 0x000000000000094d */ /* 0x000fea0003800000 */
        /* <DEDUP_REMOVED lines=354> */
.L_x_6748:
        /* <DEDUP_REMOVED lines=22> */
.L_x_6753:
[----:B------:R-:W2:Y:S02]  /*de60*/  LDG.E.U8 R2, desc[UR36][R2.64] ;  /* 0x0000002402027981 */ /* 0x000ea4000c1e1100 */
[----:B--2---:R-:W-:Y:S01]  /*de70*/  I2FP.F32.U32 R19, R2 ;  /* 0x0000000200137245 */ /* 0x004fe20000201000 */
[----:B------:R-:W-:Y:S06]  /*de80*/  BRA `(.L_x_6755) ;  /* 0x0000000c002c7947 */ /* 0x000fec0003800000 */
.L_x_6752:
        /* <DEDUP_REMOVED lines=9> */
.L_x_6757:
[----:B------:R-:W2:Y:S02]  /*df20*/  LDG.E R2, desc[UR36][R2.64] ;  /* 0x0000002402027981 */ /* 0x000ea4000c1e1900 */
[----:B--2---:R-:W-:Y:S01]  /*df30*/  I2FP.F32.S32 R19, R2 ;  /* 0x0000000200137245 */ /* 0x004fe20000201400 */
[----:B------:R-:W-:Y:S06]  /*df40*/  BRA `(.L_x_6755) ;  /* 0x0000000800fc7947 */ /* 0x000fec0003800000 */
.L_x_6756:
[----:B------:R-:W2:Y:S02]  /*df50*/  LDG.E.U16 R2, desc[UR36][R2.64] ;  /* 0x0000002402027981 */ /* 0x000ea4000c1e1500 */
[----:B--2---:R2:W3:Y:S01]  /*df60*/  I2F.S16 R19, R2 ;  /* 0x0000000200137306 */ /* 0x0044e20000101400 */
[----:B------:R-:W-:Y:S05]  /*df70*/  BRA `(.L_x_6755) ;  /* 0x0000000800f07947 */ /* 0x000fea0003800000 */
.L_x_6751:
        /* <DEDUP_REMOVED lines=8> */
.L_x_6759:
[----:B------:R-:W2:Y:S02]  /*e000*/  LDG.E.U16 R2, desc[UR36][R2.64] ;  /* 0x0000002402027981 */ /* 0x000ea4000c1e1500 */
[----:B--2---:R-:W-:Y:S01]  /*e010*/  HADD2.F32 R19, -RZ, R2.H0_H0 ;  /* 0x20000002ff137230 */ /* 0x004fe20000004100 */
[----:B------:R-:W-:Y:S06]  /*e020*/  BRA `(.L_x_6755) ;  /* 0x0000000800c47947 */ /* 0x000fec0003800000 */
.L_x_6758:
        /* <DEDUP_REMOVED lines=8> */
.L_x_6761:
[----:B------:R-:W2:Y:S02]  /*e0b0*/  LDG.E.U16 R2, desc[UR36][R2.64] ;  /* 0x0000002402027981 */ /* 0x000ea4000c1e1500 */
[----:B--2---:R-:W-:Y:S01]  /*e0c0*/  HADD2.F32 R19, -RZ, R2.H0_H0 ;  /* 0x20000002ff137230 */ /* 0x004fe20000004100 */
[----:B------:R-:W-:Y:S06]  /*e0d0*/  BRA `(.L_x_6755) ;  /* 0x0000000800987947 */ /* 0x000fec0003800000 */
.L_x_6760:
[----:B------:R-:W2:Y:S01]  /*e0e0*/  LDG.E.64 R2, desc[UR36][R2.64] ;  /* 0x0000002402027981 */ /* 0x000ea2000c1e1b00 */
[----:B------:R-:W-:Y:S01]  /*e0f0*/  UMOV UR4, 0xf0000000 ;  /* 0xf000000000047882 */ /* 0x000fe20000000000 */
[----:B------:R-:W-:Y:S01]  /*e100*/  UMOV UR5, 0x380fffff ;  /* 0x380fffff00057882 */ /* 0x000fe20000000000 */
[----:B--2---:R-:W0:Y:S01]  /*e110*/  F2F.F32.F64 R19, R2 ;  /* 0x0000000200137310 */ /* 0x004e220000301000 */
[----:B------:R-:W-:-:S14]  /*e120*/  DSETP.GEU.AND P0, PT, |R2|, UR4, PT ;  /* 0x0000000402007e2a */ /* 0x000fdc000bf0e200 */
[----:B0-----:R-:W-:Y:S01]  /*e130*/  @!P0 FMUL R19, R19, 1.175494350822287508e-38 ;  /* 0x0080000013138820 */ /* 0x001fe20000400000 */
[----:B------:R-:W-:Y:S06]  /*e140*/  BRA `(.L_x_6755) ;  /* 0x00000008007c7947 */ /* 0x000fec0003800000 */
.L_x_6750:
        /* <DEDUP_REMOVED lines=12> */
.L_x_6764:
[----:B------:R-:W2:Y:S01]  /*e210*/  LDG.E.64 R2, desc[UR36][R2.64] ;  /* 0x0000002402027981 */ /* 0x000ea2000c1e1b00 */
[----:B------:R-:W-:Y:S01]  /*e220*/  UMOV UR4, 0xf0000000 ;  /* 0xf000000000047882 */ /* 0x000fe20000000000 */
[----:B------:R-:W-:Y:S01]  /*e230*/  UMOV UR5, 0x380fffff ;  /* 0x380fffff00057882 */ /* 0x000fe20000000000 */
[----:B--2---:R-:W0:Y:S01]  /*e240*/  F2F.F32.F64 R19, R2 ;  /* 0x0000000200137310 */ /* 0x004e220000301000 */
[----:B------:R-:W-:-:S14]  /*e250*/  DSETP.GEU.AND P0, PT, |R2|, UR4, PT ;  /* 0x0000000402007e2a */ /* 0x000fdc000bf0e200 */
[----:B0-----:R-:W-:Y:S01]  /*e260*/  @!P0 FMUL R19, R19, 1.175494350822287508e-38 ;  /* 0x0080000013138820 */ /* 0x001fe20000400000 */
[----:B------:R-:W-:Y:S06]  /*e270*/  BRA `(.L_x_6755) ;  /* 0x0000000800307947 */ /* 0x000fec0003800000 */
.L_x_6763:
        /* <DEDUP_REMOVED lines=26> */
.L_x_6766:
        /* <DEDUP_REMOVED lines=13> */
.L_x_6765:
[----:B------:R-:W2:Y:S02]  /*e4f0*/  LDG.E.U16 R2, desc[UR36][R2.64] ;  /* 0x0000002402027981 */ /* 0x000ea4000c1e1500 */
[----:B--2---:R-:W-:Y:S01]  /*e500*/  IMAD.U32 R19, R2, 0x10000, RZ ;  /* 0x0001000002137824 */ /* 0x004fe200078e00ff */
[----:B------:R-:W-:Y:S06]  /*e510*/  BRA `(.L_x_6755) ;  /* 0x0000000400887947 */ /* 0x000fec0003800000 */
.L_x_6762:
        /* <DEDUP_REMOVED lines=11> */
.L_x_6769:
        /* <DEDUP_REMOVED lines=20> */
.L_x_6771:
[----:B------:R-:W-:Y:S05]  /*e710*/  BSYNC B0 ;  /* 0x0000000000007941 */ /* 0x000fea0003800000 */
.L_x_6770:
[----:B------:R-:W-:Y:S01]  /*e720*/  IMAD.SHL.U32 R2, R2, 0x100000, RZ ;  /* 0x0010000002027824 */ /* 0x000fe200078e00ff */
[----:B------:R-:W-:-:S04]  /*e730*/  LEA R0, R0, 0x3b800000, 0x17 ;  /* 0x3b80000000007811 */ /* 0x000fc800078eb8ff */
[----:B------:R-:W-:Y:S01]  /*e740*/  LOP3.LUT R19, R0, R2, R19, 0xfe, !PT ;  /* 0x0000000200137212 */ /* 0x000fe200078efe13 */
[----:B------:R-:W-:Y:S06]  /*e750*/  BRA `(.L_x_6755) ;  /* 0x0000000000f87947 */ /* 0x000fec0003800000 */
.L_x_6768:
        /* <DEDUP_REMOVED lines=20> */
.L_x_6773:
[----:B------:R-:W-:Y:S05]  /*e8a0*/  BSYNC B0 ;  /* 0x0000000000007941 */ /* 0x000fea0003800000 */
.L_x_6772:
[----:B------:R-:W-:Y:S01]  /*e8b0*/  IMAD.SHL.U32 R2, R2, 0x200000, RZ ;  /* 0x0020000002027824 */ /* 0x000fe200078e00ff */
[----:B------:R-:W-:-:S04]  /*e8c0*/  LEA R0, R0, 0x37800000, 0x17 ;  /* 0x3780000000007811 */ /* 0x000fc800078eb8ff */
[----:B------:R-:W-:Y:S01]  /*e8d0*/  LOP3.LUT R19, R0, R2, R19, 0xfe, !PT ;  /* 0x0000000200137212 */ /* 0x000fe200078efe13 */
[----:B------:R-:W-:Y:S06]  /*e8e0*/  BRA `(.L_x_6755) ;  /* 0x0000000000947947 */ /* 0x000fec0003800000 */
.L_x_6767:
        /* <DEDUP_REMOVED lines=14> */
.L_x_6754:
        /* <DEDUP_REMOVED lines=16> */
.L_x_6776:
[----:B------:R-:W-:Y:S01]  /*ead0*/  IMAD.MOV.U32 R19, RZ, RZ, RZ ;  /* 0x000000ffff137224 */ /* 0x000fe200078e00ff */
[----:B------:R-:W-:Y:S06]  /*eae0*/  BRA `(.L_x_6755) ;  /* 0x0000000000147947 */ /* 0x000fec0003800000 */
.L_x_6775:
[----:B------:R-:W2:Y:S02]  /*eaf0*/  LDG.E.64 R2, desc[UR36][R2.64] ;  /* 0x0000002402027981 */ /* 0x000ea4000c1e1b00 */
[----:B--2---:R0:W1:Y:S01]  /*eb00*/  I2F.U64 R19, R2 ;  /* 0x0000000200137312 */ /* 0x0040620000301000 */
[----:B------:R-:W-:Y:S05]  /*eb10*/  BRA `(.L_x_6755) ;  /* 0x0000000000087947 */ /* 0x000fea0003800000 */
.L_x_6774:
[----:B------:R-:W2:Y:S02]  /*eb20*/  LDG.E R2, desc[UR36][R2.64] ;  /* 0x0000002402027981 */ /* 0x000ea4000c1e1900 */
[----:B--2---:R-:W-:-:S07]  /*eb30*/  I2FP.F32.U32 R19, R2 ;  /* 0x0000000200137245 */ /* 0x004fce0000201000 */
.L_x_6755:
[----:B------:R-:W-:Y:S05]  /*eb40*/  BSYNC B6 ;  /* 0x0000000000067941 */ /* 0x000fea0003800000 */
.L_x_6749:
        /* <DEDUP_REMOVED lines=17> */
.L_x_6780:
[----:B------:R0:W5:Y:S01]  /*ec60*/  LDG.E.U8 R0, desc[UR36][R4.64] ;  /* 0x0000002404007981 */ /* 0x000162000c1e1100 */
[----:B------:R-:W-:Y:S05]  /*ec70*/  BRA `(.L_x_6782) ;  /* 0x0000000c00647947 */ /* 0x000fea0003800000 */
.L_x_6779:
        /* <DEDUP_REMOVED lines=8> */
.L_x_6784:
[----:B------:R2:W5:Y:S01]  /*ed00*/  LDG.E.U8 R0, desc[UR36][R4.64] ;  /* 0x0000002404007981 */ /* 0x000562000c1e1100 */
[----:B------:R-:W-:Y:S05]  /*ed10*/  BRA `(.L_x_6782) ;  /* 0x0000000c003c7947 */ /* 0x000fea0003800000 */
.L_x_6783:
[----:B------:R0:W5:Y:S01]  /*ed20*/  LDG.E.U16 R0, desc[UR36][R4.64] ;  /* 0x0000002404007981 */ /* 0x000162000c1e1500 */
[----:B------:R-:W-:Y:S05]  /*ed30*/  BRA `(.L_x_6782) ;  /* 0x0000000c00347947 */ /* 0x000fea0003800000 */
.L_x_6778:
        /* <DEDUP_REMOVED lines=10> */
.L_x_6786:
[----:B------:R-:W2:Y:S02]  /*ede0*/  LDG.E.U16 R2, desc[UR36][R4.64] ;  /* 0x0000002404027981 */ /* 0x000ea4000c1e1500 */
[----:B--2---:R-:W-:-:S06]  /*edf0*/  HADD2.F32 R2, -RZ, R2.H0_H0 ;  /* 0x20000002ff027230 */ /* 0x004fcc0000004100 */
[----:B------:R-:W0:Y:S02]  /*ee00*/  F2I.S64.TRUNC R2, R2 ;  /* 0x0000000200027311 */ /* 0x000e24000020d900 */
[----:B0-----:R-:W-:Y:S01]  /*ee10*/  PRMT R0, R2, 0x7610, R0 ;  /* 0x0000761002007816 */ /* 0x001fe20000000000 */
[----:B------:R-:W-:Y:S06]  /*ee20*/  BRA `(.L_x_6782) ;  /* 0x0000000800f87947 */ /* 0x000fec0003800000 */
.L_x_6785:
        /* <DEDUP_REMOVED lines=10> */
.L_x_6788:
[----:B------:R-:W2:Y:S02]  /*eed0*/  LDG.E.U16 R4, desc[UR36][R4.64] ;  /* 0x0000002404047981 */ /* 0x000ea4000c1e1500 */
[----:B--2---:R-:W-:-:S06]  /*eee0*/  HADD2.F32 R2, -RZ, R4.H0_H0 ;  /* 0x20000004ff027230 */ /* 0x004fcc0000004100 */
[----:B------:R-:W0:Y:S02]  /*eef0*/  F2I.S64.TRUNC R2, R2 ;  /* 0x0000000200027311 */ /* 0x000e24000020d900 */
[----:B0-----:R-:W-:Y:S01]  /*ef00*/  PRMT R0, R2, 0x7610, R0 ;  /* 0x0000761002007816 */ /* 0x001fe20000000000 */
[----:B------:R-:W-:Y:S06]  /*ef10*/  BRA `(.L_x_6782) ;  /* 0x0000000800bc7947 */ /* 0x000fec0003800000 */
.L_x_6787:
[----:B------:R-:W2:Y:S02]  /*ef20*/  LDG.E.64 R2, desc[UR36][R4.64] ;  /* 0x0000002404027981 */ /* 0x000ea4000c1e1b00 */
[----:B--2---:R-:W0:Y:S02]  /*ef30*/  F2I.S64.F64.TRUNC R2, R2 ;  /* 0x0000000200027311 */ /* 0x004e24000030d900 */
[----:B0-----:R-:W-:Y:S01]  /*ef40*/  PRMT R0, R2, 0x7610, R0 ;  /* 0x0000761002007816 */ /* 0x001fe20000000000 */
[----:B------:R-:W-:Y:S06]  /*ef50*/  BRA `(.L_x_6782) ;  /* 0x0000000800ac7947 */ /* 0x000fec0003800000 */
.L_x_6777:
        /* <DEDUP_REMOVED lines=12> */
.L_x_6791:
[----:B------:R-:W2:Y:S02]  /*f020*/  LDG.E.64 R4, desc[UR36][R4.64] ;  /* 0x0000002404047981 */ /* 0x000ea4000c1e1b00 */
[----:B--2---:R-:W0:Y:S02]  /*f030*/  F2I.S64.F64.TRUNC R2, R4 ;  /* 0x0000000400027311 */ /* 0x004e24000030d900 */
[----:B0-----:R-:W-:Y:S01]  /*f040*/  PRMT R0, R2, 0x7610, R0 ;  /* 0x0000761002007816 */ /* 0x001fe20000000000 */
[----:B------:R-:W-:Y:S06]  /*f050*/  BRA `(.L_x_6782) ;  /* 0x00000008006c7947 */ /* 0x000fec0003800000 */
.L_x_6790:
        /* <DEDUP_REMOVED lines=28> */
.L_x_6793:
        /* <DEDUP_REMOVED lines=15> */
.L_x_6792:
[----:B------:R-:W2:Y:S02]  /*f310*/  LDG.E.U16 R2, desc[UR36][R4.64] ;  /* 0x0000002404027981 */ /* 0x000ea4000c1e1500 */
[----:B--2---:R-:W-:-:S06]  /*f320*/  IMAD.U32 R2, R2, 0x10000, RZ ;  /* 0x0001000002027824 */ /* 0x004fcc00078e00ff */
[----:B------:R-:W0:Y:S02]  /*f330*/  F2I.S64.TRUNC R2, R2 ;  /* 0x0000000200027311 */ /* 0x000e24000020d900 */
[----:B0-----:R-:W-:Y:S01]  /*f340*/  PRMT R0, R2, 0x7610, R0 ;  /* 0x0000761002007816 */ /* 0x001fe20000000000 */
[----:B------:R-:W-:Y:S06]  /*f350*/  BRA `(.L_x_6782) ;  /* 0x0000000400ac7947 */ /* 0x000fec0003800000 */
.L_x_6789:
        /* <DEDUP_REMOVED lines=10> */
.L_x_6796:
        /* <DEDUP_REMOVED lines=21> */
.L_x_6800:
[----:B------:R-:W-:Y:S05]  /*f550*/  BSYNC B1 ;  /* 0x0000000000017941 */ /* 0x000fea0003800000 */
.L_x_6799:
[----:B------:R-:W-:Y:S01]  /*f560*/  IMAD.SHL.U32 R2, R2, 0x100000, RZ ;  /* 0x0010000002027824 */ /* 0x000fe200078e00ff */
[----:B------:R-:W-:-:S04]  /*f570*/  LEA R3, R0, 0x3b800000, 0x17 ;  /* 0x3b80000000037811 */ /* 0x000fc800078eb8ff */
[----:B------:R-:W-:-:S07]  /*f580*/  LOP3.LUT R2, R3, R2, R4, 0xfe, !PT ;  /* 0x0000000203027212 */ /* 0x000fce00078efe04 */
.L_x_6798:
[----:B------:R-:W-:Y:S05]  /*f590*/  BSYNC B0 ;  /* 0x0000000000007941 */ /* 0x000fea0003800000 */
.L_x_6797:
[----:B------:R-:W0:Y:S02]  /*f5a0*/  F2I.S64.TRUNC R2, R2 ;  /* 0x0000000200027311 */ /* 0x000e24000020d900 */
[----:B0-----:R-:W-:Y:S01]  /*f5b0*/  PRMT R0, R2, 0x7610, R0 ;  /* 0x0000761002007816 */ /* 0x001fe20000000000 */
[----:B------:R-:W-:Y:S06]  /*f5c0*/  BRA `(.L_x_6782) ;  /* 0x0000000400107947 */ /* 0x000fec0003800000 */
.L_x_6795:
        /* <DEDUP_REMOVED lines=21> */
.L_x_6804:
[----:B------:R-:W-:Y:S05]  /*f720*/  BSYNC B1 ;  /* 0x0000000000017941 */ /* 0x000fea0003800000 */
.L_x_6803:
[----:B------:R-:W-:Y:S01]  /*f730*/  IMAD.SHL.U32 R2, R2, 0x200000, RZ ;  /* 0x0020000002027824 */ /* 0x000fe200078e00ff */
[----:B------:R-:W-:-:S04]  /*f740*/  LEA R3, R0, 0x37800000, 0x17 ;  /* 0x3780000000037811 */ /* 0x000fc800078eb8ff */
[----:B------:R-:W-:-:S07]  /*f750*/  LOP3.LUT R2, R3, R2, R4, 0xfe, !PT ;  /* 0x0000000203027212 */ /* 0x000fce00078efe04 */
.L_x_6802:
[----:B------:R-:W-:Y:S05]  /*f760*/  BSYNC B0 ;  /* 0x0000000000007941 */ /* 0x000fea0003800000 */
.L_x_6801:
[----:B------:R-:W0:Y:S02]  /*f770*/  F2I.S64.TRUNC R2, R2 ;  /* 0x0000000200027311 */ /* 0x000e24000020d900 */
[----:B0-----:R-:W-:Y:S01]  /*f780*/  PRMT R0, R2, 0x7610, R0 ;  /* 0x0000761002007816 */ /* 0x001fe20000000000 */
[----:B------:R-:W-:Y:S06]  /*f790*/  BRA `(.L_x_6782) ;  /* 0x00000000009c7947 */ /* 0x000fec0003800000 */
.L_x_6794:
        /* <DEDUP_REMOVED lines=14> */
.L_x_6808:
[----:B------:R-:W-:Y:S05]  /*f880*/  BSYNC B0 ;  /* 0x0000000000007941 */ /* 0x000fea0003800000 */
.L_x_6807:
[----:B------:R-:W0:Y:S02]  /*f890*/  F2I.S64.TRUNC R2, R2 ;  /* 0x0000000200027311 */ /* 0x000e24000020d900 */
[----:B0-----:R-:W-:Y:S01]  /*f8a0*/  PRMT R0, R2, 0x7610, R0 ;  /* 0x0000761002007816 */ /* 0x001fe20000000000 */
[----:B------:R-:W-:Y:S06]  /*f8b0*/  BRA `(.L_x_6782) ;  /* 0x0000000000547947 */ /* 0x000fec0003800000 */
.L_x_6781:
        /* <DEDUP_REMOVED lines=15> */
[----:B0--3-5:R-:W-:Y:S05]  /*f9b0*/  CALL.ABS.NOINC R2 ;  /* 0x0000000002007343 */ /* 0x029fea0003c00000 */
.L_x_6809:
[----:B------:R-:W-:Y:S01]  /*f9c0*/  PRMT R0, RZ, 0x7610, R0 ;  /* 0x00007610ff007816 */ /* 0x000fe20000000000 */
[----:B------:R-:W-:Y:S06]  /*f9d0*/  BRA `(.L_x_6782) ;  /* 0x00000000000c7947 */ /* 0x000fec0003800000 */
.L_x_6806:
[----:B------:R0:W5:Y:S01]  /*f9e0*/  LDG.E.U8 R0, desc[UR36][R4.64] ;  /* 0x0000002404007981 */ /* 0x000162000c1e1100 */
[----:B------:R-:W-:Y:S05]  /*f9f0*/  BRA `(.L_x_6782) ;  /* 0x0000000000047947 */ /* 0x000fea0003800000 */
.L_x_6805:
[----:B------:R0:W5:Y:S02]  /*fa00*/  LDG.E.U8 R0, desc[UR36][R4.64] ;  /* 0x0000002404007981 */ /* 0x000164000c1e1100 */
.L_x_6782:
[----:B012-4-:R-:W0:Y:S01]  /*fa10*/  LDC.U8 R4, c[0x0][0x4a0] ;  /* 0x00012800ff047b82 */ /* 0x017e220000000000 */
[----:B-----5:R-:W-:Y:S01]  /*fa20*/  LOP3.LUT R0, R0, 0xff, RZ, 0xc0, !PT ;  /* 0x000000ff00007812 */ /* 0x020fe200078ec0ff */
[----:B------:R-:W-:-:S05]  /*fa30*/  ULDC UR4, c[0x0][0x490] ;  /* 0x0001240000047ab9 */ /* 0x000fca0000000800 */
[----:B------:R-:W3:Y:S02]  /*fa40*/  I2F.U16 R0, R0 ;  /* 0x0000000000007306 */ /* 0x000ee40000101000 */
[----:B---3--:R-:W-:Y:S01]  /*fa50*/  FMUL.FTZ R2, R0, R19 ;  /* 0x0000001300027220 */ /* 0x008fe20000410000 */
        /* <DEDUP_REMOVED lines=13> */
[----:B0-----:R-:W-:Y:S01]  /*fb30*/  STG.E.U8 desc[UR36][R16.64], R3 ;  /* 0x0000000310007986 */ /* 0x001fe2000c101124 */
[----:B------:R-:W-:Y:S05]  /*fb40*/  EXIT ;  /* 0x000000000000794d */ /* 0x000fea0003800000 */
.L_x_6813:
[----:B------:R-:W0:Y:S02]  /*fb50*/  F2I.S64.TRUNC R2, R2 ;  /* 0x0000000200027311 */ /* 0x000e24000020d900 */
[----:B0-----:R-:W-:-:S05]  /*fb60*/  IMAD.MOV.U32 R5, RZ, RZ, R2 ;  /* 0x000000ffff057224 */ /* 0x001fca00078e0002 */
[----:B------:R-:W-:Y:S01]  /*fb70*/  STG.E.U8 desc[UR36][R16.64], R5 ;  /* 0x0000000510007986 */ /* 0x000fe2000c101124 */
[----:B------:R-:W-:Y:S05]  /*fb80*/  EXIT ;  /* 0x000000000000794d */ /* 0x000fea0003800000 */
.L_x_6812:
[----:B------:R-:W-:-:S13]  /*fb90*/  ISETP.NE.AND P0, PT, R3, 0x2, PT ;  /* 0x000000020300780c */ /* 0x000fda0003f05270 */
[----:B------:R-:W-:Y:S05]  /*fba0*/  @!P0 BRA `(.L_x_6815) ;  /* 0x0000000000288947 */ /* 0x000fea0003800000 */
[----:B------:R-:W-:-:S13]  /*fbb0*/  ISETP.NE.AND P0, PT, R3, 0x3, PT ;  /* 0x000000030300780c */ /* 0x000fda0003f05270 */
[----:B------:R-:W-:Y:S05]  /*fbc0*/  @!P0 BRA `(.L_x_6816) ;  /* 0x0000000000148947 */ /* 0x000fea0003800000 */
[----:B------:R-:W-:-:S13]  /*fbd0*/  ISETP.NE.AND P0, PT, R3, 0x4, PT ;  /* 0x000000040300780c */ /* 0x000fda0003f05270 */
[----:B------:R-:W-:Y:S05]  /*fbe0*/  @P0 BRA `(.L_x_6814) ;  /* 0x0000000800d00947 */ /* 0x000fea0003800000 */
[----:B------:R-:W0:Y:S02]  /*fbf0*/  F2I.S64.TRUNC R2, R2 ;  /* 0x0000000200027311 */ /* 0x000e24000020d900 */
[----:B0-----:R-:W-:Y:S01]  /*fc00*/  STG.E.64 desc[UR36][R16.64], R2 ;  /* 0x0000000210007986 */ /* 0x001fe2000c101b24 */
[----:B------:R-:W-:Y:S05]  /*fc10*/  EXIT ;  /* 0x000000000000794d */ /* 0x000fea0003800000 */
.L_x_6816:
[----:B------:R-:W0:Y:S02]  /*fc20*/  F2I.FTZ.TRUNC.NTZ R3, R2 ;  /* 0x0000000200037305 */ /* 0x000e24000021f100 */
[----:B0-----:R-:W-:Y:S01]  /*fc30*/  STG.E desc[UR36][R16.64], R3 ;  /* 0x0000000310007986 */ /* 0x001fe2000c101924 */
[----:B------:R-:W-:Y:S05]  /*fc40*/  EXIT ;  /* 0x000000000000794d */ /* 0x000fea0003800000 */
.L_x_6815:
[----:B------:R-:W0:Y:S02]  /*fc50*/  F2I.FTZ.TRUNC.NTZ R3, R2 ;  /* 0x0000000200037305 */ /* 0x000e24000021f100 */
[----:B0-----:R-:W-:Y:S01]  /*fc60*/  STG.E.U16 desc[UR36][R16.64], R3 ;  /* 0x0000000310007986 */ /* 0x001fe2000c101524 */
[----:B------:R-:W-:Y:S05]  /*fc70*/  EXIT ;  /* 0x000000000000794d */ /* 0x000fea0003800000 */
.L_x_6811:
[----:B------:R-:W-:-:S13]  /*fc80*/  ISETP.GT.AND P0, PT, R3, 0x6, PT ;  /* 0x000000060300780c */ /* 0x000fda0003f04270 */
[----:B------:R-:W-:Y:S05]  /*fc90*/  @P0 BRA `(.L_x_6817) ;  /* 0x0000000000240947 */ /* 0x000fea0003800000 */
[----:B------:R-:W-:-:S13]  /*fca0*/  ISETP.NE.AND P0, PT, R3, 0x5, PT ;  /* 0x000000050300780c */ /* 0x000fda0003f05270 */
[----:B------:R-:W-:Y:S05]  /*fcb0*/  @!P0 BRA `(.L_x_6818) ;  /* 0x0000000000108947 */ /* 0x000fea0003800000 */
[----:B------:R-:W-:-:S13]  /*fcc0*/  ISETP.NE.AND P0, PT, R3, 0x6, PT ;  /* 0x000000060300780c */ /* 0x000fda0003f05270 */
[----:B------:R-:W-:Y:S05]  /*fcd0*/  @P0 BRA `(.L_x_6814) ;  /* 0x0000000800940947 */ /* 0x000fea0003800000 */
[----:B------:R-:W-:Y:S01]  /*fce0*/  STG.E desc[UR36][R16.64], R2 ;  /* 0x0000000210007986 */ /* 0x000fe2000c101924 */
[----:B------:R-:W-:Y:S05]  /*fcf0*/  EXIT ;  /* 0x000000000000794d */ /* 0x000fea0003800000 */
.L_x_6818:
[----:B------:R-:W-:-:S05]  /*fd00*/  F2FP.F16.F32.PACK_AB R2, RZ, R2 ;  /* 0x00000002ff02723e */ /* 0x000fca00000000ff */
[----:B------:R-:W-:Y:S01]  /*fd10*/  STG.E.U16 desc[UR36][R16.64], R2 ;  /* 0x0000000210007986 */ /* 0x000fe2000c101524 */
[----:B------:R-:W-:Y:S05]  /*fd20*/  EXIT ;  /* 0x000000000000794d */ /* 0x000fea0003800000 */
.L_x_6817:
[----:B------:R-:W-:-:S13]  /*fd30*/  ISETP.NE.AND P0, PT, R3, 0x7, PT ;  /* 0x000000070300780c */ /* 0x000fda0003f05270 */
[----:B------:R-:W-:Y:S05]  /*fd40*/  @!P0 BRA `(.L_x_6819) ;  /* 0x00000000002c8947 */ /* 0x000fea0003800000 */
[----:B------:R-:W-:-:S13]  /*fd50*/  ISETP.NE.AND P0, PT, R3, 0x8, PT ;  /* 0x000000080300780c */ /* 0x000fda0003f05270 */
[----:B------:R-:W-:Y:S05]  /*fd60*/  @!P0 BRA `(.L_x_6820) ;  /* 0x0000000000148947 */ /* 0x000fea0003800000 */
[----:B------:R-:W-:-:S13]  /*fd70*/  ISETP.NE.AND P0, PT, R3, 0x9, PT ;  /* 0x000000090300780c */ /* 0x000fda0003f05270 */
[----:B------:R-:W-:Y:S05]  /*fd80*/  @P0 BRA `(.L_x_6814) ;  /* 0x0000000800680947 */ /* 0x000fea0003800000 */
[----:B------:R-:W-:-:S05]  /*fd90*/  IMAD.MOV.U32 R3, RZ, RZ, RZ ;  /* 0x000000ffff037224 */ /* 0x000fca00078e00ff */
[----:B------:R-:W-:Y:S01]  /*fda0*/  STG.E.64 desc[UR36][R16.64], R2 ;  /* 0x0000000210007986 */ /* 0x000fe2000c101b24 */
[----:B------:R-:W-:Y:S05]  /*fdb0*/  EXIT ;  /* 0x000000000000794d */ /* 0x000fea0003800000 */
.L_x_6820:
[----:B------:R-:W-:-:S04]  /*fdc0*/  F2FP.F16.F32.PACK_AB R3, RZ, R2 ;  /* 0x00000002ff03723e */ /* 0x000fc800000000ff */
[----:B------:R-:W-:-:S05]  /*fdd0*/  PRMT R3, R3, 0x5410, RZ ;  /* 0x0000541003037816 */ /* 0x000fca00000000ff */
[----:B------:R-:W-:Y:S01]  /*fde0*/  STG.E desc[UR36][R16.64], R3 ;  /* 0x0000000310007986 */ /* 0x000fe2000c101924 */
[----:B------:R-:W-:Y:S05]  /*fdf0*/  EXIT ;  /* 0x000000000000794d */ /* 0x000fea0003800000 */
.L_x_6819:
[----:B------:R-:W-:-:S06]  /*fe00*/  FMUL.FTZ R2, R2, 1 ;  /* 0x3f80000002027820 */ /* 0x000fcc0000410000 */
[----:B------:R-:W0:Y:S02]  /*fe10*/  F2F.F64.F32 R2, R2 ;  /* 0x0000000200027310 */ /* 0x000e240000201800 */
[----:B0-----:R-:W-:Y:S01]  /*fe20*/  STG.E.64 desc[UR36][R16.64], R2 ;  /* 0x0000000210007986 */ /* 0x001fe2000c101b24 */
[----:B------:R-:W-:Y:S05]  /*fe30*/  EXIT ;  /* 0x000000000000794d */ /* 0x000fea0003800000 */
.L_x_6810:
        /* <DEDUP_REMOVED lines=10> */
[----:B------:R-:W-:Y:S01]  /*fee0*/  STG.E.U8 desc[UR36][R16.64], R3 ;  /* 0x0000000310007986 */ /* 0x000fe2000c101124 */
[----:B------:R-:W-:Y:S05]  /*fef0*/  EXIT ;  /* 0x000000000000794d */ /* 0x000fea0003800000 */
.L_x_6823:
[----:B------:R-:W-:Y:S01]  /*ff00*/  FMUL.FTZ R4, R2, 1 ;  /* 0x3f80000002047820 */ /* 0x000fe20000410000 */
[----:B------:R-:W-:-:S05]  /*ff10*/  CS2R R6, SRZ ;  /* 0x0000000000067805 */ /* 0x000fca000001ff00 */
[----:B------:R-:W0:Y:S02]  /*ff20*/  F2F.F64.F32 R4, R4 ;  /* 0x0000000400047310 */ /* 0x000e240000201800 */
[----:B0-----:R-:W-:Y:S01]  /*ff30*/  STG.E.128 desc[UR36][R16.64], R4 ;  /* 0x0000000410007986 */ /* 0x001fe2000c101d24 */
[----:B------:R-:W-:Y:S05]  /*ff40*/  EXIT ;  /* 0x000000000000794d */ /* 0x000fea0003800000 */
.L_x_6822:
        /* <DEDUP_REMOVED lines=20> */
.L_x_6827:
[----:B------:R-:W-:Y:S05]  /*10090*/  BSYNC B0 ;  /* 0x0000000000007941 */ /* 0x000fea0003800000 */
.L_x_6826:
[----:B------:R-:W-:-:S05]  /*100a0*/  LOP3.LUT R5, R0, R5, RZ, 0xfc, !PT ;  /* 0x0000000500057212 */ /* 0x000fca00078efcff */
[----:B------:R-:W-:Y:S01]  /*100b0*/  STG.E.U8 desc[UR36][R16.64], R5 ;  /* 0x0000000510007986 */ /* 0x000fe2000c101124 */
[----:B------:R-:W-:Y:S05]  /*100c0*/  EXIT ;  /* 0x000000000000794d */ /* 0x000fea0003800000 */
.L_x_6825:
        /* <DEDUP_REMOVED lines=12> */
.L_x_6829:
[----:B------:R-:W-:Y:S01]  /*10190*/  IMAD.MOV.U32 R0, RZ, RZ, 0x7f ;  /* 0x0000007fff007424 */ /* 0x000fe200078e00ff */
[----:B------:R-:W-:-:S04]  /*101a0*/  ISETP.GT.U32.AND P0, PT, R4, 0x7f800000, PT ;  /* 0x7f8000000400780c */ /* 0x000fc80003f04070 */
[----:B------:R-:W-:-:S09]  /*101b0*/  SEL R0, R0, 0x7c, P0 ;  /* 0x0000007c00007807 */ /* 0x000fd20000000000 */
.L_x_6830:
[----:B------:R-:W-:Y:S05]  /*101c0*/  BSYNC B0 ;  /* 0x0000000000007941 */ /* 0x000fea0003800000 */
.L_x_6828:
[----:B------:R-:W-:-:S04]  /*101d0*/  LOP3.LUT R2, R2, 0x80000000, RZ, 0xc0, !PT ;  /* 0x8000000002027812 */ /* 0x000fc800078ec0ff */
[----:B------:R-:W-:-:S04]  /*101e0*/  SHF.R.U32.HI R3, RZ, 0x18, R2 ;  /* 0x00000018ff037819 */ /* 0x000fc80000011602 */
[----:B------:R-:W-:-:S05]  /*101f0*/  LOP3.LUT R3, R0, R3, RZ, 0xfc, !PT ;  /* 0x0000000300037212 */ /* 0x000fca00078efcff */
[----:B------:R-:W-:Y:S01]  /*10200*/  STG.E.U8 desc[UR36][R16.64], R3 ;  /* 0x0000000310007986 */ /* 0x000fe2000c101124 */
[----:B------:R-:W-:Y:S05]  /*10210*/  EXIT ;  /* 0x000000000000794d */ /* 0x000fea0003800000 */
.L_x_6824:
[----:B------:R-:W-:-:S05]  /*10220*/  F2FP.BF16.F32.PACK_AB R2, RZ, R2 ;  /* 0x00000002ff02723e */ /* 0x000fca00000010ff */
[----:B------:R-:W-:Y:S01]  /*10230*/  STG.E.U16 desc[UR36][R16.64], R2 ;  /* 0x0000000210007986 */ /* 0x000fe2000c101524 */
[----:B------:R-:W-:Y:S05]  /*10240*/  EXIT ;  /* 0x000000000000794d */ /* 0x000fea0003800000 */
.L_x_6821:
        /* <DEDUP_REMOVED lines=9> */
[----:B0-----:R-:W-:Y:S01]  /*102e0*/  STG.E.U16 desc[UR36][R16.64], R3 ;  /* 0x0000000310007986 */ /* 0x001fe2000c101524 */
[----:B------:R-:W-:Y:S05]  /*102f0*/  EXIT ;  /* 0x000000000000794d */ /* 0x000fea0003800000 */
.L_x_6833:
        /* <DEDUP_REMOVED lines=16> */
.L_x_6836:
[----:B------:R-:W-:-:S04]  /*10400*/  LOP3.LUT R2, R2, 0x80000000, RZ, 0xc0, !PT ;  /* 0x8000000002027812 */ /* 0x000fc800078ec0ff */
[----:B------:R-:W-:-:S04]  /*10410*/  SHF.R.U32.HI R3, RZ, 0x18, R2 ;  /* 0x00000018ff037819 */ /* 0x000fc80000011602 */
[----:B------:R-:W-:-:S04]  /*10420*/  LOP3.LUT R0, R0, R3, RZ, 0xfc, !PT ;  /* 0x0000000300007212 */ /* 0x000fc800078efcff */
[----:B------:R-:W-:-:S07]  /*10430*/  PRMT R8, R0, 0x7610, R8 ;  /* 0x0000761000087816 */ /* 0x000fce0000000008 */
.L_x_6835:
[----:B------:R-:W-:Y:S05]  /*10440*/  BSYNC B0 ;  /* 0x0000000000007941 */ /* 0x000fea0003800000 */
.L_x_6834:
[----:B------:R-:W-:Y:S01]  /*10450*/  STG.E.U8 desc[UR36][R16.64], R8 ;  /* 0x0000000810007986 */ /* 0x000fe2000c101124 */
[----:B------:R-:W-:Y:S05]  /*10460*/  EXIT ;  /* 0x000000000000794d */ /* 0x000fea0003800000 */
.L_x_6832:
        /* <DEDUP_REMOVED lines=16> */
.L_x_6839:
[----:B------:R-:W-:-:S04]  /*10570*/  LOP3.LUT R2, R2, 0x80000000, RZ, 0xc0, !PT ;  /* 0x8000000002027812 */ /* 0x000fc800078ec0ff */
[----:B------:R-:W-:-:S04]  /*10580*/  SHF.R.U32.HI R3, RZ, 0x18, R2 ;  /* 0x00000018ff037819 */ /* 0x000fc80000011602 */
[----:B------:R-:W-:-:S04]  /*10590*/  LOP3.LUT R0, R0, R3, RZ, 0xfc, !PT ;  /* 0x0000000300007212 */ /* 0x000fc800078efcff */
[----:B------:R-:W-:-:S07]  /*105a0*/  PRMT R8, R0, 0x7610, R8 ;  /* 0x0000761000087816 */ /* 0x000fce0000000008 */
.L_x_6838:
[----:B------:R-:W-:Y:S05]  /*105b0*/  BSYNC B0 ;  /* 0x0000000000007941 */ /* 0x000fea0003800000 */
.L_x_6837:
[----:B------:R-:W-:Y:S01]  /*105c0*/  STG.E.U8 desc[UR36][R16.64], R8 ;  /* 0x0000000810007986 */ /* 0x000fe2000c101124 */
[----:B------:R-:W-:Y:S05]  /*105d0*/  EXIT ;  /* 0x000000000000794d */ /* 0x000fea0003800000 */
.L_x_6831:
        /* <DEDUP_REMOVED lines=21> */
.L_x_6814:
        /* <DEDUP_REMOVED lines=16> */
.L_x_6842:
[----:B------:R-:W-:Y:S05]  /*10830*/  EXIT ;  /* 0x000000000000794d */ /* 0x000fea0003800000 */
.L_x_6841:
[----:B------:R-:W0:Y:S02]  /*10840*/  F2I.U64.TRUNC R2, R2 ;  /* 0x0000000200027311 */ /* 0x000e24000020d800 */
[----:B0-----:R-:W-:Y:S01]  /*10850*/  STG.E.64 desc[UR36][R16.64], R2 ;  /* 0x0000000210007986 */ /* 0x001fe2000c101b24 */
[----:B------:R-:W-:Y:S05]  /*10860*/  EXIT ;  /* 0x000000000000794d */ /* 0x000fea0003800000 */
.L_x_6840:
[----:B------:R-:W0:Y:S02]  /*10870*/  F2I.FTZ.U32.TRUNC.NTZ R3, R2 ;  /* 0x0000000200037305 */ /* 0x000e24000021f000 */
[----:B0-----:R-:W-:Y:S01]  /*10880*/  STG.E desc[UR36][R16.64], R3 ;  /* 0x0000000310007986 */ /* 0x001fe2000c101924 */
[----:B------:R-:W-:Y:S05]  /*10890*/  EXIT ;  /* 0x000000000000794d */ /* 0x000fea0003800000 */
.L_x_6843:
        /* <DEDUP_REMOVED lines=14> */
.L_x_11778:


//--------------------- .text._ZN2at6native27unrolled_elementwise_kernelIZNS0_43_GLOBAL__N__7cc8d1ed_10_Dropout_cu_0e96ed3819masked_scale_kernelIhffEEvRNS_6TensorERKS4_S7_T1_EUlfhE_St5arrayIPcLm3EELi4E23TrivialOffsetCalculatorILi2EjESD_ILi1EjENS0_6memory12LoadWithCastILi2EEENSG_13StoreWithCastILi1EEEEEviT_T0_T2_T3_T4_T5_ --------------------------
	.section	.text._ZN2at6native27unrolled_elementwise_kernelIZNS0_43_GLOBAL__N__7cc8d1ed_10_Dropout_cu_0e96ed3819masked_scale_kernelIhffEEvRNS_6TensorERKS4_S7_T1_EUlfhE_St5arrayIPcLm3EELi4E23TrivialOffsetCalculatorILi2EjESD_ILi1EjENS0_6memory12LoadWithCastILi2EEENSG_13StoreWithCastILi1EEEEEviT_T0_T2_T3_T4_T5_,"ax",@progbits
	.align	128
        .global         _ZN2at6native27unrolled_elementwise_kernelIZNS0_43_GLOBAL__N__7cc8d1ed_10_Dropout_cu_0e96ed3819masked_scale_kernelIhffEEvRNS_6TensorERKS4_S7_T1_EUlfhE_St5arrayIPcLm3EELi4E23TrivialOffsetCalculatorILi2EjESD_ILi1EjENS0_6memory12LoadWithCastILi2EEENSG_13StoreWithCastILi1EEEEEviT_T0_T2_T3_T4_T5_
        .type           _ZN2at6native27unrolled_elementwise_kernelIZNS0_43_GLOBAL__N__7cc8d1ed_10_Dropout_cu_0e96ed3819masked_scale_kernelIhffEEvRNS_6TensorERKS4_S7_T1_EUlfhE_St5arrayIPcLm3EELi4E23TrivialOffsetCalculatorILi2EjESD_ILi1EjENS0_6memory12LoadWithCastILi2EEENSG_13StoreWithCastILi1EEEEEviT_T0_T2_T3_T4_T5_,@function
        .size           _ZN2at6native27unrolled_elementwise_kernelIZNS0_43_GLOBAL__N__7cc8d1ed_10_Dropout_cu_0e96ed3819masked_scale_kernelIhffEEvRNS_6TensorERKS4_S7_T1_EUlfhE_St5arrayIPcLm3EELi4E23TrivialOffsetCalculatorILi2EjESD_ILi1EjENS0_6memory12LoadWithCastILi2EEENSG_13StoreWithCastILi1EEEEEviT_T0_T2_T3_T4_T5_,(.L_x_11779 - _ZN2at6native27unrolled_elementwise_kernelIZNS0_43_GLOBAL__N__7cc8d1ed_10_Dropout_cu_0e96ed3819masked_scale_kernelIhffEEvRNS_6TensorERKS4_S7_T1_EUlfhE_St5arrayIPcLm3EELi4E23TrivialOffsetCalculatorILi2EjESD_ILi1EjENS0_6memory12LoadWithCastILi2EEENSG_13StoreWithCastILi1EEEEEviT_T0_T2_T3_T4_T5_)
        .other          _ZN2at6native27unrolled_elementwise_kernelIZNS0_43_GLOBAL__N__7cc8d1ed_10_Dropout_cu_0e96ed3819masked_scale_kernelIhffEEvRNS_6TensorERKS4_S7_T1_EUlfhE_St5arrayIPcLm3EELi4E23TrivialOffsetCalculatorILi2EjESD_ILi1EjENS0_6memory12LoadWithCastILi2EEENSG_13StoreWithCastILi1EEEEEviT_T0_T2_T3_T4_T5_,@"STO_CUDA_ENTRY STV_DEFAULT"
_ZN2at6native27unrolled_elementwise_kernelIZNS0_43_GLOBAL__N__7cc8d1ed_10_Dropout_cu_0e96ed3819masked_scale_kernelIhffEEvRNS_6TensorERKS4_S7_T1_EUlfhE_St5arrayIPcLm3EELi4E23TrivialOffsetCalculatorILi2EjESD_ILi1EjENS0_6memory12LoadWithCastILi2EEENSG_13StoreWithCastILi1EEEEEviT_T0_T2_T3_T4_T5_:
.text._ZN2at6native27unrolled_elementwise_kernelIZNS0_43_GLOBAL__N__7cc8d1ed_10_Dropout_cu_0e96ed3819masked_scale_kernelIhffEEvRNS_6TensorERKS4_S7_T1_EUlfhE_St5arrayIPcLm3EELi4E23TrivialOffsetCalculatorILi2EjESD_ILi1EjENS0_6memory12LoadWithCastILi2EEENSG_13StoreWithCastILi1EEEEEviT_T0_T2_T3_T4_T5_:
[----:B------:R-:W0:Y:S01]  /*0000*/  LDC R1, c[0x0][0x28] ;  /* 0x00000a00ff017b82 */ /* 0x000e220000000800 */
[----:B------:R-:W1:Y:S07]  /*0010*/  S2R R2, SR_CTAID.X ;  /* 0x0000000000027919 */ /* 0x000e6e0000002500 */
[----:B------:R-:W1:Y:S01]  /*0020*/  LDC R17, c[0x0][0x210] ;  /* 0x00008400ff117b82 */ /* 0x000e620000000800 */
[----:B------:R-:W-:Y:S01]  /*0030*/  ULDC.64 UR36, c[0x0][0x208] ;  /* 0x0000820000247ab9 */ /* 0x000fe20000000a00 */
[----:B------:R-:W-:Y:S01]  /*0040*/  BSSY B7, `(.L_x_6844) ;  /* 0x00001df000077945 */ /* 0x000fe20003800000 */
[----:B------:R-:W2:Y:S01]  /*0050*/  S2R R28, SR_TID.X ;  /* 0x00000000001c7919 */ /* 0x000ea20000002100 */
[----:B------:R-:W-:Y:S01]  /*0060*/  PRMT R16, RZ, 0x7610, R16 ;  /* 0x00007610ff107816 */ /* 0x000fe20000000010 */
[----:B------:R-:W-:Y:S01]  /*0070*/  IMAD.MOV.U32 R18, RZ, RZ, RZ ;  /* 0x000000ffff127224 */ /* 0x000fe200078e00ff */
[----:B------:R-:W-:Y:S01]  /*0080*/  PRMT R27, RZ, 0x7610, R27 ;  /* 0x00007610ff1b7816 */ /* 0x000fe2000000001b */
[----:B------:R-:W-:Y:S01]  /*0090*/  IMAD.MOV.U32 R22, RZ, RZ, RZ ;  /* 0x000000ffff167224 */ /* 0x000fe200078e00ff */
[----:B------:R-:W3:Y:S08]  /*00a0*/  LDC.U8 R19, c[0x0][0x244] ;  /* 0x00009100ff137b82 */ /* 0x000ef00000000000 */
[----:B------:R-:W4:Y:S01]  /*00b0*/  LDC.U8 R23, c[0x0][0x245] ;  /* 0x00009140ff177b82 */ /* 0x000f220000000000 */
[----:B-1----:R-:W-:-:S05]  /*00c0*/  IMAD R17, R2, -0x200, R17 ;  /* 0xfffffe0002117824 */ /* 0x002fca00078e0211 */
[----:B--2---:R-:W-:-:S13]  /*00d0*/  ISETP.GE.AND P0, PT, R28, R17, PT ;  /* 0x000000111c00720c */ /* 0x004fda0003f06270 */
[----:B0--34-:R-:W-:Y:S05]  /*00e0*/  @P0 BRA `(.L_x_6845) ;  /* 0x0000001c00500947 */ /* 0x019fea0003800000 */
[----:B------:R-:W0:Y:S01]  /*00f0*/  LDC.64 R4, c[0x0][0x230] ;  /* 0x00008c00ff047b82 */ /* 0x000e220000000a00 */
[----:B------:R-:W-:Y:S01]  /*0100*/  PRMT R0, R19, 0x9910, RZ ;  /* 0x0000991013007816 */ /* 0x000fe200000000ff */
[----:B------:R-:W-:Y:S01]  /*0110*/  IMAD R28, R2, 0x200, R28 ;  /* 0x00000200021c7824 */ /* 0x000fe200078e021c */
[----:B------:R-:W-:Y:S01]  /*0120*/  ULDC UR4, c[0x0][0x248] ;  /* 0x0000920000047ab9 */ /* 0x000fe20000000800 */
[----:B------:R-:W-:Y:S01]  /*0130*/  BSSY B6, `(.L_x_6846) ;  /* 0x00000e0000067945 */ /* 0x000fe20003800000 */
        /* <DEDUP_REMOVED lines=14> */
[----:B--2---:R4:W0:Y:S01]  /*0220*/  I2F.S16 R22, R4 ;  /* 0x0000000400167306 */ /* 0x0048220000101400 */
[----:B------:R-:W-:Y:S05]  /*0230*/  BRA `(.L_x_6852) ;  /* 0x0000000c003c7947 */ /* 0x000fea0003800000 */
.L_x_6850:
[----:B------:R-:W2:Y:S02]  /*0240*/  LDG.E.U8 R4, desc[UR36][R4.64] ;  /* 0x0000002404047981 */ /* 0x000ea4000c1e1100 */
[----:B--2---:R-:W-:Y:S01]  /*0250*/  I2FP.F32.U32 R22, R4 ;  /* 0x0000000400167245 */ /* 0x004fe20000201000 */
[----:B------:R-:W-:Y:S06]  /*0260*/  BRA `(.L_x_6852) ;  /* 0x0000000c00307947 */ /* 0x000fec0003800000 */
.L_x_6849:
[----:B------:R-:W-:-:S13]  /*0270*/  ISETP.NE.AND P0, PT, R0, 0x2, PT ;  /* 0x000000020000780c */ /* 0x000fda0003f05270 */
[----:B------:R-:W-:Y:S05]  /*0280*/  @!P0 BRA `(.L_x_6853) ;  /* 0x0000000000288947 */ /* 0x000fea0003800000 */
[----:B------:R-:W-:-:S13]  /*0290*/  ISETP.NE.AND P0, PT, R0, 0x3, PT ;  /* 0x000000030000780c */ /* 0x000fda0003f05270 */
[----:B------:R-:W-:Y:S05]  /*02a0*/  @!P0 BRA `(.L_x_6854) ;  /* 0x0000000000148947 */ /* 0x000fea0003800000 */
[----:B------:R-:W-:-:S13]  /*02b0*/  ISETP.NE.AND P0, PT, R0, 0x4, PT ;  /* 0x000000040000780c */ /* 0x000fda0003f05270 */
[----:B------:R-:W-:Y:S05]  /*02c0*/  @P0 BRA `(.L_x_6851) ;  /* 0x0000000800bc0947 */ /* 0x000fea0003800000 */
[----:B------:R-:W2:Y:S02]  /*02d0*/  LDG.E.64 R4, desc[UR36][R4.64] ;  /* 0x0000002404047981 */ /* 0x000ea4000c1e1b00 */
[----:B--2---:R0:W1:Y:S01]  /*02e0*/  I2F.S64 R22, R4 ;  /* 0x0000000400167312 */ /* 0x0040620000301400 */
[----:B------:R-:W-:Y:S05]  /*02f0*/  BRA `(.L_x_6852) ;  /* 0x0000000c000c7947 */ /* 0x000fea0003800000 */
.L_x_6854:
[----:B------:R-:W2:Y:S02]  /*0300*/  LDG.E R4, desc[UR36][R4.64] ;  /* 0x0000002404047981 */ /* 0x000ea4000c1e1900 */
[----:B--2---:R-:W-:Y:S01]  /*0310*/  I2FP.F32.S32 R22, R4 ;  /* 0x0000000400167245 */ /* 0x004fe20000201400 */
[----:B------:R-:W-:Y:S06]  /*0320*/  BRA `(.L_x_6852) ;  /* 0x0000000c00007947 */ /* 0x000fec0003800000 */
.L_x_6853:
[----:B------:R-:W2:Y:S02]  /*0330*/  LDG.E.U16 R4, desc[UR36][R4.64] ;  /* 0x0000002404047981 */ /* 0x000ea4000c1e1500 */
[----:B--2---:R2:W3:Y:S01]  /*0340*/  I2F.S16 R22, R4 ;  /* 0x0000000400167306 */ /* 0x0044e20000101400 */
[----:B------:R-:W-:Y:S05]  /*0350*/  BRA `(.L_x_6852) ;  /* 0x0000000800f47947 */ /* 0x000fea0003800000 */
.L_x_6848:
        /* <DEDUP_REMOVED lines=8> */
.L_x_6856:
[----:B------:R-:W2:Y:S02]  /*03e0*/  LDG.E.U16 R4, desc[UR36][R4.64] ;  /* 0x0000002404047981 */ /* 0x000ea4000c1e1500 */
[----:B--2---:R-:W-:Y:S01]  /*03f0*/  HADD2.F32 R22, -RZ, R4.H0_H0 ;  /* 0x20000004ff167230 */ /* 0x004fe20000004100 */
[----:B------:R-:W-:Y:S06]  /*0400*/  BRA `(.L_x_6852) ;  /* 0x0000000800c87947 */ /* 0x000fec0003800000 */
.L_x_6855:
        /* <DEDUP_REMOVED lines=8> */
.L_x_6858:
[----:B------:R-:W2:Y:S02]  /*0490*/  LDG.E.U16 R4, desc[UR36][R4.64] ;  /* 0x0000002404047981 */ /* 0x000ea4000c1e1500 */
[----:B--2---:R-:W-:Y:S01]  /*04a0*/  HADD2.F32 R22, -RZ, R4.H0_H0 ;  /* 0x20000004ff167230 */ /* 0x004fe20000004100 */
[----:B------:R-:W-:Y:S06]  /*04b0*/  BRA `(.L_x_6852) ;  /* 0x00000008009c7947 */ /* 0x000fec0003800000 */
.L_x_6857:
[----:B------:R-:W2:Y:S01]  /*04c0*/  LDG.E.64 R4, desc[UR36][R4.64] ;  /* 0x0000002404047981 */ /* 0x000ea2000c1e1b00 */
[----:B------:R-:W-:Y:S01]  /*04d0*/  UMOV UR4, 0xf0000000 ;  /* 0xf000000000047882 */ /* 0x000fe20000000000 */
[----:B------:R-:W-:Y:S01]  /*04e0*/  UMOV UR5, 0x380fffff ;  /* 0x380fffff00057882 */ /* 0x000fe20000000000 */
[----:B--2---:R-:W0:Y:S01]  /*04f0*/  F2F.F32.F64 R22, R4 ;  /* 0x0000000400167310 */ /* 0x004e220000301000 */
[----:B------:R-:W-:-:S14]  /*0500*/  DSETP.GEU.AND P0, PT, |R4|, UR4, PT ;  /* 0x0000000404007e2a */ /* 0x000fdc000bf0e200 */
[----:B0-----:R-:W-:Y:S01]  /*0510*/  @!P0 FMUL R22, R22, 1.175494350822287508e-38 ;  /* 0x0080000016168820 */ /* 0x001fe20000400000 */
[----:B------:R-:W-:Y:S06]  /*0520*/  BRA `(.L_x_6852) ;  /* 0x0000000800807947 */ /* 0x000fec0003800000 */
.L_x_6847:
        /* <DEDUP_REMOVED lines=12> */
.L_x_6861:
[----:B------:R-:W2:Y:S01]  /*05f0*/  LDG.E.64 R4, desc[UR36][R4.64] ;  /* 0x0000002404047981 */ /* 0x000ea2000c1e1b00 */
[----:B------:R-:W-:Y:S01]  /*0600*/  UMOV UR4, 0xf0000000 ;  /* 0xf000000000047882 */ /* 0x000fe20000000000 */
[----:B------:R-:W-:Y:S01]  /*0610*/  UMOV UR5, 0x380fffff ;  /* 0x380fffff00057882 */ /* 0x000fe20000000000 */
[----:B--2---:R-:W0:Y:S01]  /*0620*/  F2F.F32.F64 R22, R4 ;  /* 0x0000000400167310 */ /* 0x004e220000301000 */
[----:B------:R-:W-:-:S14]  /*0630*/  DSETP.GEU.AND P0, PT, |R4|, UR4, PT ;  /* 0x0000000404007e2a */ /* 0x000fdc000bf0e200 */
[----:B0-----:R-:W-:Y:S01]  /*0640*/  @!P0 FMUL R22, R22, 1.175494350822287508e-38 ;  /* 0x0080000016168820 */ /* 0x001fe20000400000 */
[----:B------:R-:W-:Y:S06]  /*0650*/  BRA `(.L_x_6852) ;  /* 0x0000000800347947 */ /* 0x000fec0003800000 */
.L_x_6860:
        /* <DEDUP_REMOVED lines=24> */
[----:B------:R-:W-:Y:S01]  /*07e0*/  LOP3.LUT R22, R3, 0x80000000, R22, 0xf8, !PT ;  /* 0x8000000003167812 */ /* 0x000fe200078ef816 */
[----:B------:R-:W-:Y:S06]  /*07f0*/  BRA `(.L_x_6852) ;  /* 0x0000000400cc7947 */ /* 0x000fec0003800000 */
.L_x_6863:
        /* <DEDUP_REMOVED lines=9> */
[----:B------:R-:W-:Y:S01]  /*0890*/  @P0 FMUL.FTZ R22, R3, 1.9259299443872358531e-34 ;  /* 0x0780000003160820 */ /* 0x000fe20000410000 */
[----:B------:R-:W-:Y:S02]  /*08a0*/  IMAD.SHL.U32 R3, R4, 0x1000000, RZ ;  /* 0x0100000004037824 */ /* 0x000fe400078e00ff */
[----:B------:R-:W-:-:S05]  /*08b0*/  @!P0 FADD.FTZ R22, R0, -0.5 ;  /* 0xbf00000000168421 */ /* 0x000fca0000010000 */
[----:B------:R-:W-:Y:S01]  /*08c0*/  LOP3.LUT R22, R22, 0x80000000, R3, 0xf8, !PT ;  /* 0x8000000016167812 */ /* 0x000fe200078ef803 */
[----:B------:R-:W-:Y:S06]  /*08d0*/  BRA `(.L_x_6852) ;  /* 0x0000000400947947 */ /* 0x000fec0003800000 */
.L_x_6862:
[----:B------:R-:W2:Y:S02]  /*08e0*/  LDG.E.U16 R4, desc[UR36][R4.64] ;  /* 0x0000002404047981 */ /* 0x000ea4000c1e1500 */
[----:B--2---:R-:W-:Y:S01]  /*08f0*/  IMAD.U32 R22, R4, 0x10000, RZ ;  /* 0x0001000004167824 */ /* 0x004fe200078e00ff */
[----:B------:R-:W-:Y:S06]  /*0900*/  BRA `(.L_x_6852) ;  /* 0x0000000400887947 */ /* 0x000fec0003800000 */
.L_x_6859:
        /* <DEDUP_REMOVED lines=11> */
.L_x_6866:
        /* <DEDUP_REMOVED lines=20> */
.L_x_6868:
[----:B------:R-:W-:Y:S05]  /*0b00*/  BSYNC B0 ;  /* 0x0000000000007941 */ /* 0x000fea0003800000 */
.L_x_6867:
[----:B------:R-:W-:Y:S01]  /*0b10*/  IMAD.SHL.U32 R3, R3, 0x100000, RZ ;  /* 0x0010000003037824 */ /* 0x000fe200078e00ff */
[----:B------:R-:W-:-:S04]  /*0b20*/  LEA R5, R0, 0x3b800000, 0x17 ;  /* 0x3b80000000057811 */ /* 0x000fc800078eb8ff */
[----:B------:R-:W-:Y:S01]  /*0b30*/  LOP3.LUT R22, R5, R3, R22, 0xfe, !PT ;  /* 0x0000000305167212 */ /* 0x000fe200078efe16 */
[----:B------:R-:W-:Y:S06]  /*0b40*/  BRA `(.L_x_6852) ;  /* 0x0000000000f87947 */ /* 0x000fec0003800000 */
.L_x_6865:
        /* <DEDUP_REMOVED lines=20> */
.L_x_6870:
[----:B------:R-:W-:Y:S05]  /*0c90*/  BSYNC B0 ;  /* 0x0000000000007941 */ /* 0x000fea0003800000 */
.L_x_6869:
[----:B------:R-:W-:Y:S01]  /*0ca0*/  IMAD.SHL.U32 R3, R3, 0x200000, RZ ;  /* 0x0020000003037824 */ /* 0x000fe200078e00ff */
[----:B------:R-:W-:-:S04]  /*0cb0*/  LEA R5, R0, 0x37800000, 0x17 ;  /* 0x3780000000057811 */ /* 0x000fc800078eb8ff */
[----:B------:R-:W-:Y:S01]  /*0cc0*/  LOP3.LUT R22, R5, R3, R22, 0xfe, !PT ;  /* 0x0000000305167212 */ /* 0x000fe200078efe16 */
[----:B------:R-:W-:Y:S06]  /*0cd0*/  BRA `(.L_x_6852) ;  /* 0x0000000000947947 */ /* 0x000fec0003800000 */
.L_x_6864:
        /* <DEDUP_REMOVED lines=14> */
.L_x_6851:
        /* <DEDUP_REMOVED lines=16> */
.L_x_6873:
[----:B------:R-:W-:Y:S01]  /*0ec0*/  IMAD.MOV.U32 R22, RZ, RZ, RZ ;  /* 0x000000ffff167224 */ /* 0x000fe200078e00ff */
[----:B------:R-:W-:Y:S06]  /*0ed0*/  BRA `(.L_x_6852) ;  /* 0x0000000000147947 */ /* 0x000fec0003800000 */
.L_x_6872:
[----:B------:R-:W2:Y:S02]  /*0ee0*/  LDG.E.64 R4, desc[UR36][R4.64] ;  /* 0x0000002404047981 */ /* 0x000ea4000c1e1b00 */
[----:B--2---:R0:W1:Y:S01]  /*0ef0*/  I2F.U64 R22, R4 ;  /* 0x0000000400167312 */ /* 0x0040620000301000 */
[----:B------:R-:W-:Y:S05]  /*0f00*/  BRA `(.L_x_6852) ;  /* 0x0000000000087947 */ /* 0x000fea0003800000 */
.L_x_6871:
[----:B------:R-:W2:Y:S02]  /*0f10*/  LDG.E R4, desc[UR36][R4.64] ;  /* 0x0000002404047981 */ /* 0x000ea4000c1e1900 */
[----:B--2---:R-:W-:-:S07]  /*0f20*/  I2FP.F32.U32 R22, R4 ;  /* 0x0000000400167245 */ /* 0x004fce0000201000 */
.L_x_6852:
[----:B------:R-:W-:Y:S05]  /*0f30*/  BSYNC B6 ;  /* 0x0000000000067941 */ /* 0x000fea0003800000 */
.L_x_6846:
        /* <DEDUP_REMOVED lines=18> */
.L_x_6877:
[----:B------:R2:W5:Y:S01]  /*1060*/  LDG.E.U8 R27, desc[UR36][R6.64] ;  /* 0x00000024061b7981 */ /* 0x000562000c1e1100 */
[----:B------:R-:W-:Y:S05]  /*1070*/  BRA `(.L_x_6879) ;  /* 0x0000000c00647947 */ /* 0x000fea0003800000 */
.L_x_6876:
        /* <DEDUP_REMOVED lines=8> */
.L_x_6881:
[----:B------:R2:W5:Y:S01]  /*1100*/  LDG.E.U8 R27, desc[UR36][R6.64] ;  /* 0x00000024061b7981 */ /* 0x000562000c1e1100 */
[----:B------:R-:W-:Y:S05]  /*1110*/  BRA `(.L_x_6879) ;  /* 0x0000000c003c7947 */ /* 0x000fea0003800000 */
.L_x_6880:
[----:B------:R2:W5:Y:S01]  /*1120*/  LDG.E.U16 R27, desc[UR36][R6.64] ;  /* 0x00000024061b7981 */ /* 0x000562000c1e1500 */
[----:B------:R-:W-:Y:S05]  /*1130*/  BRA `(.L_x_6879) ;  /* 0x0000000c00347947 */ /* 0x000fea0003800000 */
.L_x_6875:
[----:B------:R-:W-:-:S13]  /*1140*/  ISETP.GT.AND P0, PT, R0, 0x6, PT ;  /* 0x000000060000780c */ /* 0x000fda0003f04270 */
[----:B------:R-:W-:Y:S05]  /*1150*/  @P0 BRA `(.L_x_6882) ;  /* 0x0000000000340947 */ /* 0x000fea0003800000 */
[----:B------:R-:W-:-:S13]  /*1160*/  ISETP.NE.AND P0, PT, R0, 0x5, PT ;  /* 0x000000050000780c */ /* 0x000fda0003f05270 */
[----:B------:R-:W-:Y:S05]  /*1170*/  @!P0 BRA `(.L_x_6883) ;  /* 0x0000000000188947 */ /* 0x000fea0003800000 */
[----:B------:R-:W-:-:S13]  /*1180*/  ISETP.NE.AND P0, PT, R0, 0x6, PT ;  /* 0x000000060000780c */ /* 0x000fda0003f05270 */
[----:B------:R-:W-:Y:S05]  /*1190*/  @P0 BRA `(.L_x_6878) ;  /* 0x0000000800c80947 */ /* 0x000fea0003800000 */
[----:B0---4-:R-:W2:Y:S02]  /*11a0*/  LDG.E R4, desc[UR36][R6.64] ;  /* 0x0000002406047981 */ /* 0x011ea4000c1e1900 */
[----:B--2---:R-:W0:Y:S02]  /*11b0*/  F2I.S64.TRUNC R4, R4 ;  /* 0x0000000400047311 */ /* 0x004e24000020d900 */
[----:B0-----:R-:W-:Y:S01]  /*11c0*/  PRMT R27, R4, 0x7610, R27 ;  /* 0x00007610041b7816 */ /* 0x001fe2000000001b */
[----:B------:R-:W-:Y:S06]  /*11d0*/  BRA `(.L_x_6879) ;  /* 0x0000000c000c7947 */ /* 0x000fec0003800000 */
.L_x_6883:
[----:B0---4-:R-:W2:Y:S02]  /*11e0*/  LDG.E.U16 R4, desc[UR36][R6.64] ;  /* 0x0000002406047981 */ /* 0x011ea4000c1e1500 */
[----:B--2---:R-:W-:-:S06]  /*11f0*/  HADD2.F32 R4, -RZ, R4.H0_H0 ;  /* 0x20000004ff047230 */ /* 0x004fcc0000004100 */
[----:B------:R-:W0:Y:S02]  /*1200*/  F2I.S64.TRUNC R4, R4 ;  /* 0x0000000400047311 */ /* 0x000e24000020d900 */
[----:B0-----:R-:W-:Y:S01]  /*1210*/  PRMT R27, R4, 0x7610, R27 ;  /* 0x00007610041b7816 */ /* 0x001fe2000000001b */
[----:B------:R-:W-:Y:S06]  /*1220*/  BRA `(.L_x_6879) ;  /* 0x0000000800f87947 */ /* 0x000fec0003800000 */
.L_x_6882:
[----:B------:R-:W-:-:S13]  /*1230*/  ISETP.NE.AND P0, PT, R0, 0x7, PT ;  /* 0x000000070000780c */ /* 0x000fda0003f05270 */
[----:B------:R-:W-:Y:S05]  /*1240*/  @!P0 BRA `(.L_x_6884) ;  /* 0x0000000000348947 */ /* 0x000fea0003800000 */
        /* <DEDUP_REMOVED lines=8> */
.L_x_6885:
[----:B------:R-:W0:Y:S02]  /*12d0*/  LDG.E.U16 R6, desc[UR36][R6.64] ;  /* 0x0000002406067981 */ /* 0x000e24000c1e1500 */
[----:B0---4-:R-:W-:-:S06]  /*12e0*/  HADD2.F32 R4, -RZ, R6.H0_H0 ;  /* 0x20000006ff047230 */ /* 0x011fcc0000004100 */
[----:B------:R-:W0:Y:S02]  /*12f0*/  F2I.S64.TRUNC R4, R4 ;  /* 0x0000000400047311 */ /* 0x000e24000020d900 */
[----:B0-----:R-:W-:Y:S01]  /*1300*/  PRMT R27, R4, 0x7610, R27 ;  /* 0x00007610041b7816 */ /* 0x001fe2000000001b */
[----:B------:R-:W-:Y:S06]  /*1310*/  BRA `(.L_x_6879) ;  /* 0x0000000800bc7947 */ /* 0x000fec0003800000 */
.L_x_6884:
[----:B0---4-:R-:W2:Y:S02]  /*1320*/  LDG.E.64 R4, desc[UR36][R6.64] ;  /* 0x0000002406047981 */ /* 0x011ea4000c1e1b00 */
[----:B--2---:R-:W0:Y:S02]  /*1330*/  F2I.S64.F64.TRUNC R4, R4 ;  /* 0x0000000400047311 */ /* 0x004e24000030d900 */
[----:B0-----:R-:W-:Y:S01]  /*1340*/  PRMT R27, R4, 0x7610, R27 ;  /* 0x00007610041b7816 */ /* 0x001fe2000000001b */
[----:B------:R-:W-:Y:S06]  /*1350*/  BRA `(.L_x_6879) ;  /* 0x0000000800ac7947 */ /* 0x000fec0003800000 */
.L_x_6874:
        /* <DEDUP_REMOVED lines=12> */
.L_x_6888:
[----:B------:R-:W0:Y:S02]  /*1420*/  LDG.E.64 R6, desc[UR36][R6.64] ;  /* 0x0000002406067981 */ /* 0x000e24000c1e1b00 */
[----:B0---4-:R-:W0:Y:S02]  /*1430*/  F2I.S64.F64.TRUNC R4, R6 ;  /* 0x0000000600047311 */ /* 0x011e24000030d900 */
[----:B0-----:R-:W-:Y:S01]  /*1440*/  PRMT R27, R4, 0x7610, R27 ;  /* 0x00007610041b7816 */ /* 0x001fe2000000001b */
[----:B------:R-:W-:Y:S06]  /*1450*/  BRA `(.L_x_6879) ;  /* 0x00000008006c7947 */ /* 0x000fec0003800000 */
.L_x_6887:
        /* <DEDUP_REMOVED lines=10> */
[----:B0---4-:R-:W0:Y:S01]  /*1500*/  FLO.U32 R4, R3 ;  /* 0x0000000300047300 */ /* 0x011e2200000e0000 */
        /* <DEDUP_REMOVED lines=17> */
.L_x_6890:
        /* <DEDUP_REMOVED lines=12> */
[----:B0---4-:R-:W0:Y:S02]  /*16e0*/  F2I.S64.TRUNC R4, R0 ;  /* 0x0000000000047311 */ /* 0x011e24000020d900 */
[----:B0-----:R-:W-:Y:S01]  /*16f0*/  PRMT R27, R4, 0x7610, R27 ;  /* 0x00007610041b7816 */ /* 0x001fe2000000001b */
[----:B------:R-:W-:Y:S06]  /*1700*/  BRA `(.L_x_6879) ;  /* 0x0000000400c07947 */ /* 0x000fec0003800000 */
.L_x_6889:
[----:B0---4-:R-:W2:Y:S02]  /*1710*/  LDG.E.U16 R4, desc[UR36][R6.64] ;  /* 0x0000002406047981 */ /* 0x011ea4000c1e1500 */
[----:B--2---:R-:W-:-:S06]  /*1720*/  IMAD.U32 R4, R4, 0x10000, RZ ;  /* 0x0001000004047824 */ /* 0x004fcc00078e00ff */
[----:B------:R-:W0:Y:S02]  /*1730*/  F2I.S64.TRUNC R4, R4 ;  /* 0x0000000400047311 */ /* 0x000e24000020d900 */
[----:B0-----:R-:W-:Y:S01]  /*1740*/  PRMT R27, R4, 0x7610, R27 ;  /* 0x00007610041b7816 */ /* 0x001fe2000000001b */
[----:B------:R-:W-:Y:S06]  /*1750*/  BRA `(.L_x_6879) ;  /* 0x0000000400ac7947 */ /* 0x000fec0003800000 */
.L_x_6886:
        /* <DEDUP_REMOVED lines=10> */
.L_x_6893:
[----:B------:R-:W2:Y:S01]  /*1800*/  LDG.E.U8 R3, desc[UR36][R6.64] ;  /* 0x0000002406037981 */ /* 0x000ea2000c1e1100 */
[----:B------:R-:W-:Y:S01]  /*1810*/  BSSY B0, `(.L_x_6894) ;  /* 0x0000018000007945 */ /* 0x000fe20003800000 */
[----:B0---4-:R-:W-:Y:S01]  /*1820*/  IMAD.MOV.U32 R4, RZ, RZ, RZ ;  /* 0x000000ffff047224 */ /* 0x011fe200078e00ff */
        /* <DEDUP_REMOVED lines=18> */
.L_x_6897:
[----:B------:R-:W-:Y:S05]  /*1950*/  BSYNC B1 ;  /* 0x0000000000017941 */ /* 0x000fea0003800000 */
.L_x_6896:
[----:B------:R-:W-:Y:S01]  /*1960*/  IMAD.SHL.U32 R3, R3, 0x100000, RZ ;  /* 0x0010000003037824 */ /* 0x000fe200078e00ff */
[----:B------:R-:W-:-:S04]  /*1970*/  LEA R5, R0, 0x3b800000, 0x17 ;  /* 0x3b80000000057811 */ /* 0x000fc800078eb8ff */
[----:B------:R-:W-:-:S07]  /*1980*/  LOP3.LUT R4, R5, R3, R6, 0xfe, !PT ;  /* 0x0000000305047212 */ /* 0x000fce00078efe06 */
.L_x_6895:
[----:B------:R-:W-:Y:S05]  /*1990*/  BSYNC B0 ;  /* 0x0000000000007941 */ /* 0x000fea0003800000 */
.L_x_6894:
[----:B------:R-:W0:Y:S02]  /*19a0*/  F2I.S64.TRUNC R4, R4 ;  /* 0x0000000400047311 */ /* 0x000e24000020d900 */
[----:B0-----:R-:W-:Y:S01]  /*19b0*/  PRMT R27, R4, 0x7610, R27 ;  /* 0x00007610041b7816 */ /* 0x001fe2000000001b */
[----:B------:R-:W-:Y:S06]  /*19c0*/  BRA `(.L_x_6879) ;  /* 0x0000000400107947 */ /* 0x000fec0003800000 */
.L_x_6892:
        /* <DEDUP_REMOVED lines=21> */
.L_x_6901:
[----:B------:R-:W-:Y:S05]  /*1b20*/  BSYNC B1 ;  /* 0x0000000000017941 */ /* 0x000fea0003800000 */
.L_x_6900:
[----:B------:R-:W-:Y:S01]  /*1b30*/  IMAD.SHL.U32 R3, R3, 0x200000, RZ ;  /* 0x0020000003037824 */ /* 0x000fe200078e00ff */
[----:B------:R-:W-:-:S04]  /*1b40*/  LEA R5, R0, 0x37800000, 0x17 ;  /* 0x3780000000057811 */ /* 0x000fc800078eb8ff */
[----:B------:R-:W-:-:S07]  /*1b50*/  LOP3.LUT R4, R5, R3, R6, 0xfe, !PT ;  /* 0x0000000305047212 */ /* 0x000fce00078efe06 */
.L_x_6899:
[----:B------:R-:W-:Y:S05]  /*1b60*/  BSYNC B0 ;  /* 0x0000000000007941 */ /* 0x000fea0003800000 */
.L_x_6898:
[----:B------:R-:W0:Y:S02]  /*1b70*/  F2I.S64.TRUNC R4, R4 ;  /* 0x0000000400047311 */ /* 0x000e24000020d900 */
[----:B0-----:R-:W-:Y:S01]  /*1b80*/  PRMT R27, R4, 0x7610, R27 ;  /* 0x00007610041b7816 */ /* 0x001fe2000000001b */
[----:B------:R-:W-:Y:S06]  /*1b90*/  BRA `(.L_x_6879) ;  /* 0x00000000009c7947 */ /* 0x000fec0003800000 */
.L_x_6891:
        /* <DEDUP_REMOVED lines=8> */
[----:B0---4-:R-:W-:Y:S01]  /*1c20*/  IMAD.MOV.U32 R4, RZ, RZ, 0x400000 ;  /* 0x00400000ff047424 */ /* 0x011fe200078e00ff */
[----:B--2---:R-:W-:-:S13]  /*1c30*/  ISETP.NE.AND P0, PT, R6, RZ, PT ;  /* 0x000000ff0600720c */ /* 0x004fda0003f05270 */
[----:B------:R-:W-:Y:S05]  /*1c40*/  @!P0 BRA `(.L_x_6905) ;  /* 0x00000000000c8947 */ /* 0x000fea0003800000 */
[----:B------:R-:W-:-:S13]  /*1c50*/  ISETP.NE.AND P0, PT, R6, 0xff, PT ;  /* 0x000000ff0600780c */ /* 0x000fda0003f05270 */
[----:B------:R-:W-:Y:S02]  /*1c60*/  @!P0 IMAD.MOV.U32 R4, RZ, RZ, 0x7f800001 ;  /* 0x7f800001ff048424 */ /* 0x000fe400078e00ff */
[----:B------:R-:W-:-:S07]  /*1c70*/  @P0 IMAD.SHL.U32 R4, R6, 0x800000, RZ ;  /* 0x0080000006040824 */ /* 0x000fce00078e00ff */
.L_x_6905:
[----:B------:R-:W-:Y:S05]  /*1c80*/  BSYNC B0 ;  /* 0x0000000000007941 */ /* 0x000fea0003800000 */
.L_x_6904:
[----:B------:R-:W0:Y:S02]  /*1c90*/  F2I.S64.TRUNC R4, R4 ;  /* 0x0000000400047311 */ /* 0x000e24000020d900 */
[----:B0-----:R-:W-:Y:S01]  /*1ca0*/  PRMT R27, R4, 0x7610, R27 ;  /* 0x00007610041b7816 */ /* 0x001fe2000000001b */
[----:B------:R-:W-:Y:S06]  /*1cb0*/  BRA `(.L_x_6879) ;  /* 0x0000000000547947 */ /* 0x000fec0003800000 */
.L_x_6878:
[----:B------:R-:W-:Y:S01]  /*1cc0*/  MOV R14, 0x180 ;  /* 0x00000180000e7802 */ /* 0x000fe20000000f00 */
[----:B------:R-:W-:Y:S01]  /*1cd0*/  ULDC.64 UR4, c[0x4][0x170] ;  /* 0x01005c0000047ab9 */ /* 0x000fe20000000a00 */
[----:B------:R-:W-:Y:S01]  /*1ce0*/  ULDC.64 UR6, c[0x4][0x178] ;  /* 0x01005e0000067ab9 */ /* 0x000fe20000000a00 */
[----:B0---4-:R-:W-:Y:S02]  /*1cf0*/  IMAD.U32 R4, RZ, RZ, UR4 ;  /* 0x00000004ff047e24 */ /* 0x011fe4000f8e00ff */
        /* <DEDUP_REMOVED lines=11> */
[----:B01-3-5:R-:W-:Y:S05]  /*1db0*/  CALL.ABS.NOINC R14 ;  /* 0x000000000e007343 */ /* 0x02bfea0003c00000 */
.L_x_6906:
[----:B------:R-:W-:Y:S01]  /*1dc0*/  PRMT R27, RZ, 0x7610, R27 ;  /* 0x00007610ff1b7816 */ /* 0x000fe2000000001b */
[----:B------:R-:W-:Y:S06]  /*1dd0*/  BRA `(.L_x_6879) ;  /* 0x00000000000c7947 */ /* 0x000fec0003800000 */
.L_x_6903:
[----:B------:R2:W5:Y:S01]  /*1de0*/  LDG.E.U8 R27, desc[UR36][R6.64] ;  /* 0x00000024061b7981 */ /* 0x000562000c1e1100 */
[----:B------:R-:W-:Y:S05]  /*1df0*/  BRA `(.L_x_6879) ;  /* 0x0000000000047947 */ /* 0x000fea0003800000 */
.L_x_6902:
[----:B------:R2:W5:Y:S02]  /*1e00*/  LDG.E.U8 R27, desc[UR36][R6.64] ;  /* 0x00000024061b7981 */ /* 0x000564000c1e1100 */
.L_x_6879:
[----:B------:R-:W0:Y:S02]  /*1e10*/  S2R R28, SR_TID.X ;  /* 0x00000000001c7919 */ /* 0x000e240000002100 */
[----:B0-----:R-:W-:-:S07]  /*1e20*/  VIADD R28, R28, 0x80 ;  /* 0x000000801c1c7836 */ /* 0x001fce0000000000 */
.L_x_6845:
[----:B------:R-:W-:Y:S05]  /*1e30*/  BSYNC B7 ;  /* 0x0000000000077941 */ /* 0x000fea0003800000 */
.L_x_6844:
[----:B------:R-:W-:Y:S01]  /*1e40*/  ISETP.GE.AND P0, PT, R28, R17, PT ;  /* 0x000000111c00720c */ /* 0x000fe20003f06270 */
[----:B------:R-:W-:-:S12]  /*1e50*/  BSSY B7, `(.L_x_6907) ;  /* 0x00001d4000077945 */ /* 0x000fd80003800000 */
[----:B------:R-:W-:Y:S05]  /*1e60*/  @P0 BRA `(.L_x_6908) ;  /* 0x0000001c00480947 */ /* 0x000fea0003800000 */
[----:B----4-:R-:W0:Y:S01]  /*1e70*/  LDC.64 R4, c[0x0][0x230] ;  /* 0x00008c00ff047b82 */ /* 0x010e220000000a00 */
        /* <DEDUP_REMOVED lines=17> */
[----:B------:R-:W4:Y:S02]  /*1f90*/  LDG.E.S8 R4, desc[UR36][R4.64] ;  /* 0x0000002404047981 */ /* 0x000f24000c1e1300 */
[----:B----4-:R0:W4:Y:S01]  /*1fa0*/  I2F.S16 R18, R4 ;  /* 0x0000000400127306 */ /* 0x0101220000101400 */
[----:B------:R-:W-:Y:S05]  /*1fb0*/  BRA `(.L_x_6915) ;  /* 0x0000000c00387947 */ /* 0x000fea0003800000 */
.L_x_6913:
[----:B------:R-:W4:Y:S02]  /*1fc0*/  LDG.E.U8 R4, desc[UR36][R4.64] ;  /* 0x0000002404047981 */ /* 0x000f24000c1e1100 */
[----:B----4-:R-:W-:Y:S01]  /*1fd0*/  I2FP.F32.U32 R18, R4 ;  /* 0x0000000400127245 */ /* 0x010fe20000201000 */
[----:B------:R-:W-:Y:S06]  /*1fe0*/  BRA `(.L_x_6915) ;  /* 0x0000000c002c7947 */ /* 0x000fec0003800000 */
.L_x_6912:
[----:B------:R-:W-:-:S13]  /*1ff0*/  ISETP.NE.AND P0, PT, R0, 0x2, PT ;  /* 0x000000020000780c */ /* 0x000fda0003f05270 */
[----:B------:R-:W-:Y:S05]  /*2000*/  @!P0 BRA `(.L_x_6916) ;  /* 0x0000000000288947 */ /* 0x000fea0003800000 */
[----:B------:R-:W-:-:S13]  /*2010*/  ISETP.NE.AND P0, PT, R0, 0x3, PT ;  /* 0x000000030000780c */ /* 0x000fda0003f05270 */
[----:B------:R-:W-:Y:S05]  /*2020*/  @!P0 BRA `(.L_x_6917) ;  /* 0x0000000000148947 */ /* 0x000fea0003800000 */
[----:B------:R-:W-:-:S13]  /*2030*/  ISETP.NE.AND P0, PT, R0, 0x4, PT ;  /* 0x000000040000780c */ /* 0x000fda0003f05270 */
[----:B------:R-:W-:Y:S05]  /*2040*/  @P0 BRA `(.L_x_6914) ;  /* 0x0000000800b80947 */ /* 0x000fea0003800000 */
[----:B------:R-:W4:Y:S02]  /*2050*/  LDG.E.64 R4, desc[UR36][R4.64] ;  /* 0x0000002404047981 */ /* 0x000f24000c1e1b00 */
[----:B----4-:R0:W4:Y:S01]  /*2060*/  I2F.S64 R18, R4 ;  /* 0x0000000400127312 */ /* 0x0101220000301400 */
[----:B------:R-:W-:Y:S05]  /*2070*/  BRA `(.L_x_6915) ;  /* 0x0000000c00087947 */ /* 0x000fea0003800000 */
.L_x_6917:
[----:B------:R-:W4:Y:S02]  /*2080*/  LDG.E R4, desc[UR36][R4.64] ;  /* 0x0000002404047981 */ /* 0x000f24000c1e1900 */
[----:B----4-:R-:W-:Y:S01]  /*2090*/  I2FP.F32.S32 R18, R4 ;  /* 0x0000000400127245 */ /* 0x010fe20000201400 */
[----:B------:R-:W-:Y:S06]  /*20a0*/  BRA `(.L_x_6915) ;  /* 0x0000000800fc7947 */ /* 0x000fec0003800000 */
.L_x_6916:
[----:B------:R-:W4:Y:S02]  /*20b0*/  LDG.E.U16 R4, desc[UR36][R4.64] ;  /* 0x0000002404047981 */ /* 0x000f24000c1e1500 */
[----:B----4-:R0:W4:Y:S01]  /*20c0*/  I2F.S16 R18, R4 ;  /* 0x0000000400127306 */ /* 0x0101220000101400 */
[----:B------:R-:W-:Y:S05]  /*20d0*/  BRA `(.L_x_6915) ;  /* 0x0000000800f07947 */ /* 0x000fea0003800000 */
.L_x_6911:
        /* <DEDUP_REMOVED lines=8> */
.L_x_6919:
[----:B------:R-:W4:Y:S02]  /*2160*/  LDG.E.U16 R4, desc[UR36][R4.64] ;  /* 0x0000002404047981 */ /* 0x000f24000c1e1500 */
[----:B----4-:R-:W-:Y:S01]  /*2170*/  HADD2.F32 R18, -RZ, R4.H0_H0 ;  /* 0x20000004ff127230 */ /* 0x010fe20000004100 */
[----:B------:R-:W-:Y:S06]  /*2180*/  BRA `(.L_x_6915) ;  /* 0x0000000800c47947 */ /* 0x000fec0003800000 */
.L_x_6918:
        /* <DEDUP_REMOVED lines=8> */
.L_x_6921:
[----:B------:R-:W4:Y:S02]  /*2210*/  LDG.E.U16 R4, desc[UR36][R4.64] ;  /* 0x0000002404047981 */ /* 0x000f24000c1e1500 */
[----:B----4-:R-:W-:Y:S01]  /*2220*/  HADD2.F32 R18, -RZ, R4.H0_H0 ;  /* 0x20000004ff127230 */ /* 0x010fe20000004100 */
[----:B------:R-:W-:Y:S06]  /*2230*/  BRA `(.L_x_6915) ;  /* 0x0000000800987947 */ /* 0x000fec0003800000 */
.L_x_6920:
[----:B------:R-:W4:Y:S01]  /*2240*/  LDG.E.64 R4, desc[UR36][R4.64] ;  /* 0x0000002404047981 */ /* 0x000f22000c1e1b00 */
[----:B------:R-:W-:Y:S01]  /*2250*/  UMOV UR4, 0xf0000000 ;  /* 0xf000000000047882 */ /* 0x000fe20000000000 */
[----:B------:R-:W-:Y:S01]  /*2260*/  UMOV UR5, 0x380fffff ;  /* 0x380fffff00057882 */ /* 0x000fe20000000000 */
[----:B----4-:R-:W0:Y:S01]  /*2270*/  F2F.F32.F64 R18, R4 ;  /* 0x0000000400127310 */ /* 0x010e220000301000 */
[----:B------:R-:W-:-:S14]  /*2280*/  DSETP.GEU.AND P0, PT, |R4|, UR4, PT ;  /* 0x0000000404007e2a */ /* 0x000fdc000bf0e200 */
[----:B0-----:R-:W-:Y:S01]  /*2290*/  @!P0 FMUL R18, R18, 1.175494350822287508e-38 ;  /* 0x0080000012128820 */ /* 0x001fe20000400000 */
[----:B------:R-:W-:Y:S06]  /*22a0*/  BRA `(.L_x_6915) ;  /* 0x00000008007c7947 */ /* 0x000fec0003800000 */
.L_x_6910:
        /* <DEDUP_REMOVED lines=8> */
[----:B------:R-:W4:Y:S02]  /*2330*/  LDG.E.U8 R4, desc[UR36][R4.64] ;  /* 0x0000002404047981 */ /* 0x000f24000c1e1100 */
[----:B----4-:R-:W-:-:S04]  /*2340*/  ISETP.NE.AND P0, PT, R4, RZ, PT ;  /* 0x000000ff0400720c */ /* 0x010fc80003f05270 */
[----:B------:R-:W-:Y:S01]  /*2350*/  FSEL R18, RZ, 1, !P0 ;  /* 0x3f800000ff127808 */ /* 0x000fe20004000000 */
[----:B------:R-:W-:Y:S08]  /*2360*/  BRA `(.L_x_6915) ;  /* 0x00000008004c7947 */ /* 0x000ff00003800000 */
.L_x_6924:
[----:B------:R-:W4:Y:S01]  /*2370*/  LDG.E.64 R4, desc[UR36][R4.64] ;  /* 0x0000002404047981 */ /* 0x000f22000c1e1b00 */
[----:B------:R-:W-:Y:S01]  /*2380*/  UMOV UR4, 0xf0000000 ;  /* 0xf000000000047882 */ /* 0x000fe20000000000 */
[----:B------:R-:W-:Y:S01]  /*2390*/  UMOV UR5, 0x380fffff ;  /* 0x380fffff00057882 */ /* 0x000fe20000000000 */
[----:B----4-:R-:W0:Y:S01]  /*23a0*/  F2F.F32.F64 R18, R4 ;  /* 0x0000000400127310 */ /* 0x010e220000301000 */
[----:B------:R-:W-:-:S14]  /*23b0*/  DSETP.GEU.AND P0, PT, |R4|, UR4, PT ;  /* 0x0000000404007e2a */ /* 0x000fdc000bf0e200 */
[----:B0-----:R-:W-:Y:S01]  /*23c0*/  @!P0 FMUL R18, R18, 1.175494350822287508e-38 ;  /* 0x0080000012128820 */ /* 0x001fe20000400000 */
[----:B------:R-:W-:Y:S06]  /*23d0*/  BRA `(.L_x_6915) ;  /* 0x0000000800307947 */ /* 0x000fec0003800000 */
.L_x_6923:
[----:B------:R-:W-:-:S13]  /*23e0*/  ISETP.NE.AND P0, PT, R0, 0xf, PT ;  /* 0x0000000f0000780c */ /* 0x000fda0003f05270 */
[----:B------:R-:W-:Y:S05]  /*23f0*/  @!P0 BRA `(.L_x_6925) ;  /* 0x0000000000948947 */ /* 0x000fea0003800000 */
[----:B------:R-:W-:-:S13]  /*2400*/  ISETP.NE.AND P0, PT, R0, 0x17, PT ;  /* 0x000000170000780c */ /* 0x000fda0003f05270 */
[----:B------:R-:W-:Y:S05]  /*2410*/  @!P0 BRA `(.L_x_6926) ;  /* 0x0000000000588947 */ /* 0x000fea0003800000 */
[----:B------:R-:W-:-:S13]  /*2420*/  ISETP.NE.AND P0, PT, R0, 0x18, PT ;  /* 0x000000180000780c */ /* 0x000fda0003f05270 */
[----:B------:R-:W-:Y:S05]  /*2430*/  @P0 BRA `(.L_x_6914) ;  /* 0x0000000400bc0947 */ /* 0x000fea0003800000 */
[----:B------:R-:W4:Y:S01]  /*2440*/  LDG.E.U8 R18, desc[UR36][R4.64] ;  /* 0x0000002404127981 */ /* 0x000f22000c1e1100 */
[----:B------:R-:W-:Y:S02]  /*2450*/  IMAD.MOV.U32 R8, RZ, RZ, -0x800000 ;  /* 0xff800000ff087424 */ /* 0x000fe400078e00ff */
[----:B----4-:R-:W-:-:S05]  /*2460*/  IMAD.SHL.U32 R18, R18, 0x1000000, RZ ;  /* 0x0100000012127824 */ /* 0x010fca00078e00ff */
[----:B------:R-:W-:-:S04]  /*2470*/  LOP3.LUT R0, R18, 0x7f000000, RZ, 0xc0, !PT ;  /* 0x7f00000012007812 */ /* 0x000fc800078ec0ff */
[----:B------:R-:W0:Y:S01]  /*2480*/  FLO.U32 R3, R0 ;  /* 0x0000000000037300 */ /* 0x000e2200000e0000 */
[----:B--2---:R-:W-:-:S05]  /*2490*/  VIADD R6, R0, 0x1000000 ;  /* 0x0100000000067836 */ /* 0x004fca0000000000 */
        /* <DEDUP_REMOVED lines=14> */
.L_x_6926:
[----:B------:R-:W4:Y:S02]  /*2580*/  LDG.E.U8 R4, desc[UR36][R4.64] ;  /* 0x0000002404047981 */ /* 0x000f24000c1e1100 */
[----:B----4-:R-:W-:-:S05]  /*2590*/  IMAD.SHL.U32 R0, R4, 0x2000000, RZ ;  /* 0x0200000004007824 */ /* 0x010fca00078e00ff */
[----:B------:R-:W-:-:S13]  /*25a0*/  ISETP.GE.U32.AND P0, PT, R0, 0x8000000, PT ;  /* 0x080000000000780c */ /* 0x000fda0003f06070 */
[C---:B------:R-:W-:Y:S02]  /*25b0*/  @!P0 IMAD.SHL.U32 R0, R4.reuse, 0x100, RZ ;  /* 0x0000010004008824 */ /* 0x040fe400078e00ff */
[----:B------:R-:W-:-:S03]  /*25c0*/  @P0 IMAD.SHL.U32 R3, R4, 0x200000, RZ ;  /* 0x0020000004030824 */ /* 0x000fc600078e00ff */
        /* <DEDUP_REMOVED lines=8> */
.L_x_6925:
[----:B------:R-:W4:Y:S02]  /*2650*/  LDG.E.U16 R4, desc[UR36][R4.64] ;  /* 0x0000002404047981 */ /* 0x000f24000c1e1500 */
[----:B----4-:R-:W-:Y:S01]  /*2660*/  IMAD.U32 R18, R4, 0x10000, RZ ;  /* 0x0001000004127824 */ /* 0x010fe200078e00ff */
[----:B------:R-:W-:Y:S06]  /*2670*/  BRA `(.L_x_6915) ;  /* 0x0000000400887947 */ /* 0x000fec0003800000 */
.L_x_6922:
        /* <DEDUP_REMOVED lines=8> */
[----:B------:R-:W4:Y:S02]  /*2700*/  LDG.E.U16 R4, desc[UR36][R4.64] ;  /* 0x0000002404047981 */ /* 0x000f24000c1e1500 */
[----:B----4-:R-:W-:Y:S01]  /*2710*/  I2FP.F32.U32 R18, R4 ;  /* 0x0000000400127245 */ /* 0x010fe20000201000 */
[----:B------:R-:W-:Y:S06]  /*2720*/  BRA `(.L_x_6915) ;  /* 0x00000004005c7947 */ /* 0x000fec0003800000 */
.L_x_6929:
[----:B------:R-:W4:Y:S01]  /*2730*/  LDG.E.U8 R3, desc[UR36][R4.64] ;  /* 0x0000002404037981 */ /* 0x000f22000c1e1100 */
[----:B------:R-:W-:Y:S01]  /*2740*/  IMAD.MOV.U32 R18, RZ, RZ, RZ ;  /* 0x000000ffff127224 */ /* 0x000fe200078e00ff */
[----:B----4-:R-:W-:-:S13]  /*2750*/  ISETP.NE.AND P0, PT, R3, RZ, PT ;  /* 0x000000ff0300720c */ /* 0x010fda0003f05270 */
        /* <DEDUP_REMOVED lines=17> */
.L_x_6931:
[----:B------:R-:W-:Y:S05]  /*2870*/  BSYNC B0 ;  /* 0x0000000000007941 */ /* 0x000fea0003800000 */
.L_x_6930:
[----:B------:R-:W-:Y:S01]  /*2880*/  IMAD.SHL.U32 R3, R3, 0x100000, RZ ;  /* 0x0010000003037824 */ /* 0x000fe200078e00ff */
[----:B------:R-:W-:-:S04]  /*2890*/  LEA R5, R0, 0x3b800000, 0x17 ;  /* 0x3b80000000057811 */ /* 0x000fc800078eb8ff */
[----:B------:R-:W-:Y:S01]  /*28a0*/  LOP3.LUT R18, R5, R3, R18, 0xfe, !PT ;  /* 0x0000000305127212 */ /* 0x000fe200078efe12 */
[----:B------:R-:W-:Y:S06]  /*28b0*/  BRA `(.L_x_6915) ;  /* 0x0000000000f87947 */ /* 0x000fec0003800000 */
.L_x_6928:
        /* <DEDUP_REMOVED lines=20> */
.L_x_6933:
[----:B------:R-:W-:Y:S05]  /*2a00*/  BSYNC B0 ;  /* 0x0000000000007941 */ /* 0x000fea0003800000 */
.L_x_6932:
[----:B------:R-:W-:Y:S01]  /*2a10*/  IMAD.SHL.U32 R3, R3, 0x200000, RZ ;  /* 0x0020000003037824 */ /* 0x000fe200078e00ff */
[----:B------:R-:W-:-:S04]  /*2a20*/  LEA R5, R0, 0x37800000, 0x17 ;  /* 0x3780000000057811 */ /* 0x000fc800078eb8ff */
[----:B------:R-:W-:Y:S01]  /*2a30*/  LOP3.LUT R18, R5, R3, R18, 0xfe, !PT ;  /* 0x0000000305127212 */ /* 0x000fe200078efe12 */
[----:B------:R-:W-:Y:S06]  /*2a40*/  BRA `(.L_x_6915) ;  /* 0x0000000000947947 */ /* 0x000fec0003800000 */
.L_x_6927:
[----:B------:R-:W-:-:S13]  /*2a50*/  ISETP.NE.AND P0, PT, R0, 0x1c, PT ;  /* 0x0000001c0000780c */ /* 0x000fda0003f05270 */
[----:B------:R-:W-:Y:S05]  /*2a60*/  @!P0 BRA `(.L_x_6934) ;  /* 0x0000000000848947 */ /* 0x000fea0003800000 */
[----:B------:R-:W-:-:S13]  /*2a70*/  ISETP.NE.AND P0, PT, R0, 0x1d, PT ;  /* 0x0000001d0000780c */ /* 0x000fda0003f05270 */
[----:B------:R-:W-:Y:S05]  /*2a80*/  @!P0 BRA `(.L_x_6935) ;  /* 0x0000000000708947 */ /* 0x000fea0003800000 */
[----:B------:R-:W-:-:S13]  /*2a90*/  ISETP.NE.AND P0, PT, R0, 0x2c, PT ;  /* 0x0000002c0000780c */ /* 0x000fda0003f05270 */
[----:B------:R-:W-:Y:S05]  /*2aa0*/  @P0 BRA `(.L_x_6914) ;  /* 0x0000000000200947 */ /* 0x000fea0003800000 */
[----:B------:R-:W4:Y:S01]  /*2ab0*/  LDG.E.U8 R4, desc[UR36][R4.64] ;  /* 0x0000002404047981 */ /* 0x000f22000c1e1100 */
[----:B------:R-:W-:Y:S01]  /*2ac0*/  IMAD.MOV.U32 R18, RZ, RZ, 0x400000 ;  /* 0x00400000ff127424 */ /* 0x000fe200078e00ff */
[----:B----4-:R-:W-:-:S13]  /*2ad0*/  ISETP.NE.AND P0, PT, R4, RZ, PT ;  /* 0x000000ff0400720c */ /* 0x010fda0003f05270 */
[----:B------:R-:W-:Y:S05]  /*2ae0*/  @!P0 BRA `(.L_x_6915) ;  /* 0x00000000006c8947 */ /* 0x000fea0003800000 */
[----:B------:R-:W-:-:S13]  /*2af0*/  ISETP.NE.AND P0, PT, R4, 0xff, PT ;  /* 0x000000ff0400780c */ /* 0x000fda0003f05270 */
[----:B------:R-:W-:Y:S02]  /*2b00*/  @!P0 IMAD.MOV.U32 R18, RZ, RZ, 0x7f800001 ;  /* 0x7f800001ff128424 */ /* 0x000fe400078e00ff */
[----:B------:R-:W-:Y:S01]  /*2b10*/  @P0 IMAD.SHL.U32 R18, R4, 0x800000, RZ ;  /* 0x0080000004120824 */ /* 0x000fe200078e00ff */
[----:B------:R-:W-:Y:S06]  /*2b20*/  BRA `(.L_x_6915) ;  /* 0x00000000005c7947 */ /* 0x000fec0003800000 */
.L_x_6914:
        /* <DEDUP_REMOVED lines=8> */
[----:B--2---:R-:W-:-:S02]  /*2bb0*/  IMAD.U32 R6, RZ, RZ, UR4 ;  /* 0x00000004ff067e24 */ /* 0x004fc4000f8e00ff */
[----:B------:R-:W-:Y:S02]  /*2bc0*/  IMAD.U32 R7, RZ, RZ, UR5 ;  /* 0x00000005ff077e24 */ /* 0x000fe4000f8e00ff */
[----:B------:R-:W-:Y:S02]  /*2bd0*/  IMAD.U32 R11, RZ, RZ, UR7 ;  /* 0x00000007ff0b7e24 */ /* 0x000fe4000f8e00ff */
[----:B------:R-:W-:Y:S02]  /*2be0*/  IMAD.MOV.U32 R8, RZ, RZ, 0x4e ;  /* 0x0000004eff087424 */ /* 0x000fe400078e00ff */
[----:B------:R-:W-:Y:S02]  /*2bf0*/  IMAD.MOV.U32 R12, RZ, RZ, 0x1 ;  /* 0x00000001ff0c7424 */ /* 0x000fe400078e00ff */
[----:B------:R-:W-:-:S07]  /*2c00*/  IMAD.MOV.U32 R13, RZ, RZ, RZ ;  /* 0x000000ffff0d7224 */ /* 0x000fce00078e00ff */
[----:B------:R-:W-:-:S07]  /*2c10*/  LEPC R20, `(.L_x_6936) ;  /* 0x000000001014794e */ /* 0x000fce0000000000 */
[----:B01-3-5:R-:W-:Y:S05]  /*2c20*/  CALL.ABS.NOINC R14 ;  /* 0x000000000e007343 */ /* 0x02bfea0003c00000 */
.L_x_6936:
[----:B------:R-:W-:Y:S01]  /*2c30*/  IMAD.MOV.U32 R18, RZ, RZ, RZ ;  /* 0x000000ffff127224 */ /* 0x000fe200078e00ff */
[----:B------:R-:W-:Y:S06]  /*2c40*/  BRA `(.L_x_6915) ;  /* 0x0000000000147947 */ /* 0x000fec0003800000 */
.L_x_6935:
[----:B------:R-:W4:Y:S02]  /*2c50*/  LDG.E.64 R4, desc[UR36][R4.64] ;  /* 0x0000002404047981 */ /* 0x000f24000c1e1b00 */
[----:B----4-:R0:W4:Y:S01]  /*2c60*/  I2F.U64 R18, R4 ;  /* 0x0000000400127312 */ /* 0x0101220000301000 */
[----:B------:R-:W-:Y:S05]  /*2c70*/  BRA `(.L_x_6915) ;  /* 0x0000000000087947 */ /* 0x000fea0003800000 */
.L_x_6934:
[----:B------:R-:W4:Y:S02]  /*2c80*/  LDG.E R4, desc[UR36][R4.64] ;  /* 0x0000002404047981 */ /* 0x000f24000c1e1900 */
[----:B----4-:R-:W-:-:S07]  /*2c90*/  I2FP.F32.U32 R18, R4 ;  /* 0x0000000400127245 */ /* 0x010fce0000201000 */
.L_x_6915:
[----:B------:R-:W-:Y:S05]  /*2ca0*/  BSYNC B6 ;  /* 0x0000000000067941 */ /* 0x000fea0003800000 */
.L_x_6909:
[----:B--2---:R-:W2:Y:S01]  /*2cb0*/  LDC.64 R6, c[0x0][0x238] ;  /* 0x00008e00ff067b82 */ /* 0x004ea20000000a00 */
        /* <DEDUP_REMOVED lines=17> */
.L_x_6940:
[----:B------:R2:W5:Y:S01]  /*2dd0*/  LDG.E.U8 R16, desc[UR36][R6.64] ;  /* 0x0000002406107981 */ /* 0x000562000c1e1100 */
[----:B------:R-:W-:Y:S05]  /*2de0*/  BRA `(.L_x_6942) ;  /* 0x0000000c00647947 */ /* 0x000fea0003800000 */
.L_x_6939:
        /* <DEDUP_REMOVED lines=8> */
.L_x_6944:
[----:B------:R2:W5:Y:S01]  /*2e70*/  LDG.E.U8 R16, desc[UR36][R6.64] ;  /* 0x0000002406107981 */ /* 0x000562000c1e1100 */
[----:B------:R-:W-:Y:S05]  /*2e80*/  BRA `(.L_x_6942) ;  /* 0x0000000c003c7947 */ /* 0x000fea0003800000 */
.L_x_6943:
[----:B------:R2:W5:Y:S01]  /*2e90*/  LDG.E.U16 R16, desc[UR36][R6.64] ;  /* 0x0000002406107981 */ /* 0x000562000c1e1500 */
[----:B------:R-:W-:Y:S05]  /*2ea0*/  BRA `(.L_x_6942) ;  /* 0x0000000c00347947 */ /* 0x000fea0003800000 */
.L_x_6938:
        /* <DEDUP_REMOVED lines=10> */
.L_x_6946:
[----:B0-----:R-:W2:Y:S02]  /*2f50*/  LDG.E.U16 R4, desc[UR36][R6.64] ;  /* 0x0000002406047981 */ /* 0x001ea4000c1e1500 */
[----:B--2---:R-:W-:-:S06]  /*2f60*/  HADD2.F32 R4, -RZ, R4.H0_H0 ;  /* 0x20000004ff047230 */ /* 0x004fcc0000004100 */
[----:B------:R-:W0:Y:S02]  /*2f70*/  F2I.S64.TRUNC R4, R4 ;  /* 0x0000000400047311 */ /* 0x000e24000020d900 */
[----:B0-----:R-:W-:Y:S01]  /*2f80*/  PRMT R16, R4, 0x7610, R16 ;  /* 0x0000761004107816 */ /* 0x001fe20000000010 */
[----:B------:R-:W-:Y:S06]  /*2f90*/  BRA `(.L_x_6942) ;  /* 0x0000000800f87947 */ /* 0x000fec0003800000 */
.L_x_6945:
        /* <DEDUP_REMOVED lines=10> */
.L_x_6948:
[----:B------:R-:W0:Y:S02]  /*3040*/  LDG.E.U16 R6, desc[UR36][R6.64] ;  /* 0x0000002406067981 */ /* 0x000e24000c1e1500 */
[----:B0-----:R-:W-:-:S06]  /*3050*/  HADD2.F32 R4, -RZ, R6.H0_H0 ;  /* 0x20000006ff047230 */ /* 0x001fcc0000004100 */
[----:B------:R-:W0:Y:S02]  /*3060*/  F2I.S64.TRUNC R4, R4 ;  /* 0x0000000400047311 */ /* 0x000e24000020d900 */
[----:B0-----:R-:W-:Y:S01]  /*3070*/  PRMT R16, R4, 0x7610, R16 ;  /* 0x0000761004107816 */ /* 0x001fe20000000010 */
[----:B------:R-:W-:Y:S06]  /*3080*/  BRA `(.L_x_6942) ;  /* 0x0000000800bc7947 */ /* 0x000fec0003800000 */
.L_x_6947:
[----:B0-----:R-:W2:Y:S02]  /*3090*/  LDG.E.64 R4, desc[UR36][R6.64] ;  /* 0x0000002406047981 */ /* 0x001ea4000c1e1b00 */
[----:B--2---:R-:W0:Y:S02]  /*30a0*/  F2I.S64.F64.TRUNC R4, R4 ;  /* 0x0000000400047311 */ /* 0x004e24000030d900 */
[----:B0-----:R-:W-:Y:S01]  /*30b0*/  PRMT R16, R4, 0x7610, R16 ;  /* 0x0000761004107816 */ /* 0x001fe20000000010 */
[----:B------:R-:W-:Y:S06]  /*30c0*/  BRA `(.L_x_6942) ;  /* 0x0000000800ac7947 */ /* 0x000fec0003800000 */
.L_x_6937:
        /* <DEDUP_REMOVED lines=12> */
.L_x_6951:
[----:B------:R-:W0:Y:S02]  /*3190*/  LDG.E.64 R6, desc[UR36][R6.64] ;  /* 0x0000002406067981 */ /* 0x000e24000c1e1b00 */
[----:B0-----:R-:W0:Y:S02]  /*31a0*/  F2I.S64.F64.TRUNC R4, R6 ;  /* 0x0000000600047311 */ /* 0x001e24000030d900 */
[----:B0-----:R-:W-:Y:S01]  /*31b0*/  PRMT R16, R4, 0x7610, R16 ;  /* 0x0000761004107816 */ /* 0x001fe20000000010 */
[----:B------:R-:W-:Y:S06]  /*31c0*/  BRA `(.L_x_6942) ;  /* 0x00000008006c7947 */ /* 0x000fec0003800000 */
.L_x_6950:
        /* <DEDUP_REMOVED lines=28> */
.L_x_6953:
        /* <DEDUP_REMOVED lines=15> */
.L_x_6952:
[----:B0-----:R-:W2:Y:S02]  /*3480*/  LDG.E.U16 R4, desc[UR36][R6.64] ;  /* 0x0000002406047981 */ /* 0x001ea4000c1e1500 */
[----:B--2---:R-:W-:-:S06]  /*3490*/  IMAD.U32 R4, R4, 0x10000, RZ ;  /* 0x0001000004047824 */ /* 0x004fcc00078e00ff */
[----:B------:R-:W0:Y:S02]  /*34a0*/  F2I.S64.TRUNC R4, R4 ;  /* 0x0000000400047311 */ /* 0x000e24000020d900 */
[----:B0-----:R-:W-:Y:S01]  /*34b0*/  PRMT R16, R4, 0x7610, R16 ;  /* 0x0000761004107816 */ /* 0x001fe20000000010 */
[----:B------:R-:W-:Y:S06]  /*34c0*/  BRA `(.L_x_6942) ;  /* 0x0000000400ac7947 */ /* 0x000fec0003800000 */
.L_x_6949:
        /* <DEDUP_REMOVED lines=10> */
.L_x_6956:
        /* <DEDUP_REMOVED lines=21> */
.L_x_6960:
[----:B------:R-:W-:Y:S05]  /*36c0*/  BSYNC B1 ;  /* 0x0000000000017941 */ /* 0x000fea0003800000 */
.L_x_6959:
[----:B------:R-:W-:Y:S01]  /*36d0*/  IMAD.SHL.U32 R3, R3, 0x100000, RZ ;  /* 0x0010000003037824 */ /* 0x000fe200078e00ff */
[----:B------:R-:W-:-:S04]  /*36e0*/  LEA R5, R0, 0x3b800000, 0x17 ;  /* 0x3b80000000057811 */ /* 0x000fc800078eb8ff */
[----:B------:R-:W-:-:S07]  /*36f0*/  LOP3.LUT R4, R5, R3, R6, 0xfe, !PT ;  /* 0x0000000305047212 */ /* 0x000fce00078efe06 */
.L_x_6958:
[----:B------:R-:W-:Y:S05]  /*3700*/  BSYNC B0 ;  /* 0x0000000000007941 */ /* 0x000fea0003800000 */
.L_x_6957:
[----:B------:R-:W0:Y:S02]  /*3710*/  F2I.S64.TRUNC R4, R4 ;  /* 0x0000000400047311 */ /* 0x000e24000020d900 */
[----:B0-----:R-:W-:Y:S01]  /*3720*/  PRMT R16, R4, 0x7610, R16 ;  /* 0x0000761004107816 */ /* 0x001fe20000000010 */
[----:B------:R-:W-:Y:S06]  /*3730*/  BRA `(.L_x_6942) ;  /* 0x0000000400107947 */ /* 0x000fec0003800000 */
.L_x_6955:
        /* <DEDUP_REMOVED lines=21> */
.L_x_6964:
[----:B------:R-:W-:Y:S05]  /*3890*/  BSYNC B1 ;  /* 0x0000000000017941 */ /* 0x000fea0003800000 */
.L_x_6963:
[----:B------:R-:W-:Y:S01]  /*38a0*/  IMAD.SHL.U32 R3, R3, 0x200000, RZ ;  /* 0x0020000003037824 */ /* 0x000fe200078e00ff */
[----:B------:R-:W-:-:S04]  /*38b0*/  LEA R5, R0, 0x37800000, 0x17 ;  /* 0x3780000000057811 */ /* 0x000fc800078eb8ff */
[----:B------:R-:W-:-:S07]  /*38c0*/  LOP3.LUT R4, R5, R3, R6, 0xfe, !PT ;  /* 0x0000000305047212 */ /* 0x000fce00078efe06 */
.L_x_6962:
[----:B------:R-:W-:Y:S05]  /*38d0*/  BSYNC B0 ;  /* 0x0000000000007941 */ /* 0x000fea0003800000 */
.L_x_6961:
[----:B------:R-:W0:Y:S02]  /*38e0*/  F2I.S64.TRUNC R4, R4 ;  /* 0x0000000400047311 */ /* 0x000e24000020d900 */
[----:B0-----:R-:W-:Y:S01]  /*38f0*/  PRMT R16, R4, 0x7610, R16 ;  /* 0x0000761004107816 */ /* 0x001fe20000000010 */
[----:B------:R-:W-:Y:S06]  /*3900*/  BRA `(.L_x_6942) ;  /* 0x00000000009c7947 */ /* 0x000fec0003800000 */
.L_x_6954:
        /* <DEDUP_REMOVED lines=14> */
.L_x_6968:
[----:B------:R-:W-:Y:S05]  /*39f0*/  BSYNC B0 ;  /* 0x0000000000007941 */ /* 0x000fea0003800000 */
.L_x_6967:
[----:B------:R-:W0:Y:S02]  /*3a00*/  F2I.S64.TRUNC R4, R4 ;  /* 0x0000000400047311 */ /* 0x000e24000020d900 */
[----:B0-----:R-:W-:Y:S01]  /*3a10*/  PRMT R16, R4, 0x7610, R16 ;  /* 0x0000761004107816 */ /* 0x001fe20000000010 */
[----:B------:R-:W-:Y:S06]  /*3a20*/  BRA `(.L_x_6942) ;  /* 0x0000000000547947 */ /* 0x000fec0003800000 */
.L_x_6941:
        /* <DEDUP_REMOVED lines=16> */
.L_x_6969:
[----:B------:R-:W-:Y:S01]  /*3b30*/  PRMT R16, RZ, 0x7610, R16 ;  /* 0x00007610ff107816 */ /* 0x000fe20000000010 */
[----:B------:R-:W-:Y:S06]  /*3b40*/  BRA `(.L_x_6942) ;  /* 0x00000000000c7947 */ /* 0x000fec0003800000 */
.L_x_6966:
[----:B------:R2:W5:Y:S01]  /*3b50*/  LDG.E.U8 R16, desc[UR36][R6.64] ;  /* 0x0000002406107981 */ /* 0x000562000c1e1100 */
[----:B------:R-:W-:Y:S05]  /*3b60*/  BRA `(.L_x_6942) ;  /* 0x0000000000047947 */ /* 0x000fea0003800000 */
.L_x_6965:
[----:B------:R2:W5:Y:S02]  /*3b70*/  LDG.E.U8 R16, desc[UR36][R6.64] ;  /* 0x0000002406107981 */ /* 0x000564000c1e1100 */
.L_x_6942:
[----:B------:R-:W-:-:S07]  /*3b80*/  VIADD R28, R28, 0x80 ;  /* 0x000000801c1c7836 */ /* 0x000fce0000000000 */
.L_x_6908:
[----:B------:R-:W-:Y:S05]  /*3b90*/  BSYNC B7 ;  /* 0x0000000000077941 */ /* 0x000fea0003800000 */
.L_x_6907:
[----:B------:R-:W-:Y:S01]  /*3ba0*/  ISETP.GE.AND P0, PT, R28, R17, PT ;  /* 0x000000111c00720c */ /* 0x000fe20003f06270 */
[----:B------:R-:W-:Y:S01]  /*3bb0*/  BSSY B7, `(.L_x_6970) ;  /* 0x00001d9000077945 */ /* 0x000fe20003800000 */
[----:B------:R-:W-:Y:S01]  /*3bc0*/  PRMT R25, RZ, 0x7610, R25 ;  /* 0x00007610ff197816 */ /* 0x000fe20000000019 */
[----:B------:R-:W-:Y:S01]  /*3bd0*/  IMAD.MOV.U32 R23, RZ, RZ, RZ ;  /* 0x000000ffff177224 */ /* 0x000fe200078e00ff */
[----:B------:R-:W-:Y:S01]  /*3be0*/  PRMT R26, RZ, 0x7610, R26 ;  /* 0x00007610ff1a7816 */ /* 0x000fe2000000001a */
[----:B------:R-:W-:-:S08]  /*3bf0*/  IMAD.MOV.U32 R24, RZ, RZ, RZ ;  /* 0x000000ffff187224 */ /* 0x000fd000078e00ff */
[----:B------:R-:W-:Y:S05]  /*3c00*/  @P0 BRA `(.L_x_6971) ;  /* 0x0000001c004c0947 */ /* 0x000fea0003800000 */
[----:B0---4-:R-:W0:Y:S01]  /*3c10*/  LDC.64 R4, c[0x0][0x230] ;  /* 0x00008c00ff047b82 */ /* 0x011e220000000a00 */
        /* <DEDUP_REMOVED lines=20> */
.L_x_6976:
[----:B------:R-:W4:Y:S02]  /*3d60*/  LDG.E.U8 R4, desc[UR36][R4.64] ;  /* 0x0000002404047981 */ /* 0x000f24000c1e1100 */
[----:B----4-:R-:W-:Y:S01]  /*3d70*/  I2FP.F32.U32 R24, R4 ;  /* 0x0000000400187245 */ /* 0x010fe20000201000 */
[----:B------:R-:W-:Y:S06]  /*3d80*/  BRA `(.L_x_6978) ;  /* 0x0000000c002c7947 */ /* 0x000fec0003800000 */
.L_x_6975:
        /* <DEDUP_REMOVED lines=9> */
.L_x_6980:
[----:B------:R-:W4:Y:S02]  /*3e20*/  LDG.E R4, desc[UR36][R4.64] ;  /* 0x0000002404047981 */ /* 0x000f24000c1e1900 */
[----:B----4-:R-:W-:Y:S01]  /*3e30*/  I2FP.F32.S32 R24, R4 ;  /* 0x0000000400187245 */ /* 0x010fe20000201400 */
[----:B------:R-:W-:Y:S06]  /*3e40*/  BRA `(.L_x_6978) ;  /* 0x0000000800fc7947 */ /* 0x000fec0003800000 */
.L_x_6979:
[----:B------:R-:W4:Y:S02]  /*3e50*/  LDG.E.U16 R4, desc[UR36][R4.64] ;  /* 0x0000002404047981 */ /* 0x000f24000c1e1500 */
[----:B----4-:R0:W4:Y:S01]  /*3e60*/  I2F.S16 R24, R4 ;  /* 0x0000000400187306 */ /* 0x0101220000101400 */
[----:B------:R-:W-:Y:S05]  /*3e70*/  BRA `(.L_x_6978) ;  /* 0x0000000800f07947 */ /* 0x000fea0003800000 */
.L_x_6974:
        /* <DEDUP_REMOVED lines=8> */
.L_x_6982:
[----:B------:R-:W4:Y:S02]  /*3f00*/  LDG.E.U16 R4, desc[UR36][R4.64] ;  /* 0x0000002404047981 */ /* 0x000f24000c1e1500 */
[----:B----4-:R-:W-:Y:S01]  /*3f10*/  HADD2.F32 R24, -RZ, R4.H0_H0 ;  /* 0x20000004ff187230 */ /* 0x010fe20000004100 */
[----:B------:R-:W-:Y:S06]  /*3f20*/  BRA `(.L_x_6978) ;  /* 0x0000000800c47947 */ /* 0x000fec0003800000 */
.L_x_6981:
        /* <DEDUP_REMOVED lines=8> */
.L_x_6984:
[----:B------:R-:W4:Y:S02]  /*3fb0*/  LDG.E.U16 R4, desc[UR36][R4.64] ;  /* 0x0000002404047981 */ /* 0x000f24000c1e1500 */
[----:B----4-:R-:W-:Y:S01]  /*3fc0*/  HADD2.F32 R24, -RZ, R4.H0_H0 ;  /* 0x20000004ff187230 */ /* 0x010fe20000004100 */
[----:B------:R-:W-:Y:S06]  /*3fd0*/  BRA `(.L_x_6978) ;  /* 0x0000000800987947 */ /* 0x000fec0003800000 */
.L_x_6983:
[----:B------:R-:W4:Y:S01]  /*3fe0*/  LDG.E.64 R4, desc[UR36][R4.64] ;  /* 0x0000002404047981 */ /* 0x000f22000c1e1b00 */
[----:B------:R-:W-:Y:S01]  /*3ff0*/  UMOV UR4, 0xf0000000 ;  /* 0xf000000000047882 */ /* 0x000fe20000000000 */
[----:B------:R-:W-:Y:S01]  /*4000*/  UMOV UR5, 0x380fffff ;  /* 0x380fffff00057882 */ /* 0x000fe20000000000 */
[----:B----4-:R-:W0:Y:S01]  /*4010*/  F2F.F32.F64 R24, R4 ;  /* 0x0000000400187310 */ /* 0x010e220000301000 */
[----:B------:R-:W-:-:S14]  /*4020*/  DSETP.GEU.AND P0, PT, |R4|, UR4, PT ;  /* 0x0000000404007e2a */ /* 0x000fdc000bf0e200 */
[----:B0-----:R-:W-:Y:S01]  /*4030*/  @!P0 FMUL R24, R24, 1.175494350822287508e-38 ;  /* 0x0080000018188820 */ /* 0x001fe20000400000 */
[----:B------:R-:W-:Y:S06]  /*4040*/  BRA `(.L_x_6978) ;  /* 0x00000008007c7947 */ /* 0x000fec0003800000 */
.L_x_6973:
        /* <DEDUP_REMOVED lines=12> */
.L_x_6987:
[----:B------:R-:W4:Y:S01]  /*4110*/  LDG.E.64 R4, desc[UR36][R4.64] ;  /* 0x0000002404047981 */ /* 0x000f22000c1e1b00 */
[----:B------:R-:W-:Y:S01]  /*4120*/  UMOV UR4, 0xf0000000 ;  /* 0xf000000000047882 */ /* 0x000fe20000000000 */
[----:B------:R-:W-:Y:S01]  /*4130*/  UMOV UR5, 0x380fffff ;  /* 0x380fffff00057882 */ /* 0x000fe20000000000 */
[----:B----4-:R-:W0:Y:S01]  /*4140*/  F2F.F32.F64 R24, R4 ;  /* 0x0000000400187310 */ /* 0x010e220000301000 */
[----:B------:R-:W-:-:S14]  /*4150*/  DSETP.GEU.AND P0, PT, |R4|, UR4, PT ;  /* 0x0000000404007e2a */ /* 0x000fdc000bf0e200 */
[----:B0-----:R-:W-:Y:S01]  /*4160*/  @!P0 FMUL R24, R24, 1.175494350822287508e-38 ;  /* 0x0080000018188820 */ /* 0x001fe20000400000 */
[----:B------:R-:W-:Y:S06]  /*4170*/  BRA `(.L_x_6978) ;  /* 0x0000000800307947 */ /* 0x000fec0003800000 */
.L_x_6986:
        /* <DEDUP_REMOVED lines=26> */
.L_x_6989:
        /* <DEDUP_REMOVED lines=13> */
.L_x_6988:
[----:B------:R-:W4:Y:S02]  /*43f0*/  LDG.E.U16 R4, desc[UR36][R4.64] ;  /* 0x0000002404047981 */ /* 0x000f24000c1e1500 */
[----:B----4-:R-:W-:Y:S01]  /*4400*/  IMAD.U32 R24, R4, 0x10000, RZ ;  /* 0x0001000004187824 */ /* 0x010fe200078e00ff */
[----:B------:R-:W-:Y:S06]  /*4410*/  BRA `(.L_x_6978) ;  /* 0x0000000400887947 */ /* 0x000fec0003800000 */
.L_x_6985:
        /* <DEDUP_REMOVED lines=11> */
.L_x_6992:
        /* <DEDUP_REMOVED lines=20> */
.L_x_6994:
[----:B------:R-:W-:Y:S05]  /*4610*/  BSYNC B0 ;  /* 0x0000000000007941 */ /* 0x000fea0003800000 */
.L_x_6993:
[----:B------:R-:W-:Y:S01]  /*4620*/  IMAD.SHL.U32 R3, R3, 0x100000, RZ ;  /* 0x0010000003037824 */ /* 0x000fe200078e00ff */
[----:B------:R-:W-:-:S04]  /*4630*/  LEA R5, R0, 0x3b800000, 0x17 ;  /* 0x3b80000000057811 */ /* 0x000fc800078eb8ff */
[----:B------:R-:W-:Y:S01]  /*4640*/  LOP3.LUT R24, R5, R3, R24, 0xfe, !PT ;  /* 0x0000000305187212 */ /* 0x000fe200078efe18 */
[----:B------:R-:W-:Y:S06]  /*4650*/  BRA `(.L_x_6978) ;  /* 0x0000000000f87947 */ /* 0x000fec0003800000 */
.L_x_6991:
        /* <DEDUP_REMOVED lines=20> */
.L_x_6996:
[----:B------:R-:W-:Y:S05]  /*47a0*/  BSYNC B0 ;  /* 0x0000000000007941 */ /* 0x000fea0003800000 */
.L_x_6995:
[----:B------:R-:W-:Y:S01]  /*47b0*/  IMAD.SHL.U32 R3, R3, 0x200000, RZ ;  /* 0x0020000003037824 */ /* 0x000fe200078e00ff */
[----:B------:R-:W-:-:S04]  /*47c0*/  LEA R5, R0, 0x37800000, 0x17 ;  /* 0x3780000000057811 */ /* 0x000fc800078eb8ff */
[----:B------:R-:W-:Y:S01]  /*47d0*/  LOP3.LUT R24, R5, R3, R24, 0xfe, !PT ;  /* 0x0000000305187212 */ /* 0x000fe200078efe18 */
[----:B------:R-:W-:Y:S06]  /*47e0*/  BRA `(.L_x_6978) ;  /* 0x0000000000947947 */ /* 0x000fec0003800000 */
.L_x_6990:
        /* <DEDUP_REMOVED lines=14> */
.L_x_6977:
        /* <DEDUP_REMOVED lines=16> */
.L_x_6999:
[----:B------:R-:W-:Y:S01]  /*49d0*/  IMAD.MOV.U32 R24, RZ, RZ, RZ ;  /* 0x000000ffff187224 */ /* 0x000fe200078e00ff */
[----:B------:R-:W-:Y:S06]  /*49e0*/  BRA `(.L_x_6978) ;  /* 0x0000000000147947 */ /* 0x000fec0003800000 */
.L_x_6998:
[----:B------:R-:W4:Y:S02]  /*49f0*/  LDG.E.64 R4, desc[UR36][R4.64] ;  /* 0x0000002404047981 */ /* 0x000f24000c1e1b00 */
[----:B----4-:R0:W4:Y:S01]  /*4a00*/  I2F.U64 R24, R4 ;  /* 0x0000000400187312 */ /* 0x0101220000301000 */
[----:B------:R-:W-:Y:S05]  /*4a10*/  BRA `(.L_x_6978) ;  /* 0x0000000000087947 */ /* 0x000fea0003800000 */
.L_x_6997:
[----:B------:R-:W4:Y:S02]  /*4a20*/  LDG.E R4, desc[UR36][R4.64] ;  /* 0x0000002404047981 */ /* 0x000f24000c1e1900 */
[----:B----4-:R-:W-:-:S07]  /*4a30*/  I2FP.F32.U32 R24, R4 ;  /* 0x0000000400187245 */ /* 0x010fce0000201000 */
.L_x_6978:
[----:B------:R-:W-:Y:S05]  /*4a40*/  BSYNC B6 ;  /* 0x0000000000067941 */ /* 0x000fea0003800000 */
.L_x_6972:
[----:B--2---:R-:W2:Y:S01]  /*4a50*/  LDC.U8 R6, c[0x0][0x245] ;  /* 0x00009140ff067b82 */ /* 0x004ea20000000000 */
[----:B------:R-:W-:Y:S02]  /*4a60*/  ULDC UR4, c[0x0][0x24c] ;  /* 0x0000930000047ab9 */ /* 0x000fe40000000800 */
[----:B------:R-:W-:-:S05]  /*4a70*/  IMAD R3, R26, UR4, RZ ;  /* 0x000000041a037c24 */ /* 0x000fca000f8e02ff */
[----:B0-----:R-:W0:Y:S01]  /*4a80*/  LDC.64 R4, c[0x0][0x238] ;  /* 0x00008e00ff047b82 */ /* 0x001e220000000a00 */
        /* <DEDUP_REMOVED lines=15> */
.L_x_7003:
[----:B------:R0:W5:Y:S01]  /*4b80*/  LDG.E.U8 R26, desc[UR36][R4.64] ;  /* 0x00000024041a7981 */ /* 0x000162000c1e1100 */
[----:B------:R-:W-:Y:S05]  /*4b90*/  BRA `(.L_x_7005) ;  /* 0x0000000c00647947 */ /* 0x000fea0003800000 */
.L_x_7002:
        /* <DEDUP_REMOVED lines=8> */
.L_x_7007:
[----:B------:R0:W5:Y:S01]  /*4c20*/  LDG.E.U8 R26, desc[UR36][R4.64] ;  /* 0x00000024041a7981 */ /* 0x000162000c1e1100 */
[----:B------:R-:W-:Y:S05]  /*4c30*/  BRA `(.L_x_7005) ;  /* 0x0000000c003c7947 */ /* 0x000fea0003800000 */
.L_x_7006:
[----:B------:R0:W5:Y:S01]  /*4c40*/  LDG.E.U16 R26, desc[UR36][R4.64] ;  /* 0x00000024041a7981 */ /* 0x000162000c1e1500 */
[----:B------:R-:W-:Y:S05]  /*4c50*/  BRA `(.L_x_7005) ;  /* 0x0000000c00347947 */ /* 0x000fea0003800000 */
.L_x_7001:
        /* <DEDUP_REMOVED lines=10> */
.L_x_7009:
[----:B------:R-:W2:Y:S02]  /*4d00*/  LDG.E.U16 R6, desc[UR36][R4.64] ;  /* 0x0000002404067981 */ /* 0x000ea4000c1e1500 */
[----:B--2---:R-:W-:-:S06]  /*4d10*/  HADD2.F32 R6, -RZ, R6.H0_H0 ;  /* 0x20000006ff067230 */ /* 0x004fcc0000004100 */
[----:B------:R-:W0:Y:S02]  /*4d20*/  F2I.S64.TRUNC R6, R6 ;  /* 0x0000000600067311 */ /* 0x000e24000020d900 */
[----:B0-----:R-:W-:Y:S01]  /*4d30*/  PRMT R26, R6, 0x7610, R26 ;  /* 0x00007610061a7816 */ /* 0x001fe2000000001a */
[----:B------:R-:W-:Y:S06]  /*4d40*/  BRA `(.L_x_7005) ;  /* 0x0000000800f87947 */ /* 0x000fec0003800000 */
.L_x_7008:
        /* <DEDUP_REMOVED lines=10> */
.L_x_7011:
[----:B------:R-:W2:Y:S02]  /*4df0*/  LDG.E.U16 R4, desc[UR36][R4.64] ;  /* 0x0000002404047981 */ /* 0x000ea4000c1e1500 */
[----:B--2---:R-:W-:-:S06]  /*4e00*/  HADD2.F32 R6, -RZ, R4.H0_H0 ;  /* 0x20000004ff067230 */ /* 0x004fcc0000004100 */
[----:B------:R-:W0:Y:S02]  /*4e10*/  F2I.S64.TRUNC R6, R6 ;  /* 0x0000000600067311 */ /* 0x000e24000020d900 */
[----:B0-----:R-:W-:Y:S01]  /*4e20*/  PRMT R26, R6, 0x7610, R26 ;  /* 0x00007610061a7816 */ /* 0x001fe2000000001a */
[----:B------:R-:W-:Y:S06]  /*4e30*/  BRA `(.L_x_7005) ;  /* 0x0000000800bc7947 */ /* 0x000fec0003800000 */
.L_x_7010:
[----:B------:R-:W2:Y:S02]  /*4e40*/  LDG.E.64 R4, desc[UR36][R4.64] ;  /* 0x0000002404047981 */ /* 0x000ea4000c1e1b00 */
[----:B--2---:R-:W0:Y:S02]  /*4e50*/  F2I.S64.F64.TRUNC R6, R4 ;  /* 0x0000000400067311 */ /* 0x004e24000030d900 */
[----:B0-----:R-:W-:Y:S01]  /*4e60*/  PRMT R26, R6, 0x7610, R26 ;  /* 0x00007610061a7816 */ /* 0x001fe2000000001a */
[----:B------:R-:W-:Y:S06]  /*4e70*/  BRA `(.L_x_7005) ;  /* 0x0000000800ac7947 */ /* 0x000fec0003800000 */
.L_x_7000:
        /* <DEDUP_REMOVED lines=12> */
.L_x_7014:
[----:B------:R-:W2:Y:S02]  /*4f40*/  LDG.E.64 R4, desc[UR36][R4.64] ;  /* 0x0000002404047981 */ /* 0x000ea4000c1e1b00 */
[----:B--2---:R-:W0:Y:S02]  /*4f50*/  F2I.S64.F64.TRUNC R6, R4 ;  /* 0x0000000400067311 */ /* 0x004e24000030d900 */
[----:B0-----:R-:W-:Y:S01]  /*4f60*/  PRMT R26, R6, 0x7610, R26 ;  /* 0x00007610061a7816 */ /* 0x001fe2000000001a */
[----:B------:R-:W-:Y:S06]  /*4f70*/  BRA `(.L_x_7005) ;  /* 0x00000008006c7947 */ /* 0x000fec0003800000 */
.L_x_7013:
        /* <DEDUP_REMOVED lines=24> */
[----:B------:R-:W-:-:S06]  /*5100*/  LOP3.LUT R4, R7, 0x80000000, R0, 0xf8, !PT ;  /* 0x8000000007047812 */ /* 0x000fcc00078ef800 */
[----:B------:R-:W0:Y:S02]  /*5110*/  F2I.S64.TRUNC R4, R4 ;  /* 0x0000000400047311 */ /* 0x000e24000020d900 */
[----:B0-----:R-:W-:Y:S01]  /*5120*/  PRMT R26, R4, 0x7610, R26 ;  /* 0x00007610041a7816 */ /* 0x001fe2000000001a */
[----:B------:R-:W-:Y:S06]  /*5130*/  BRA `(.L_x_7005) ;  /* 0x0000000400fc7947 */ /* 0x000fec0003800000 */
.L_x_7016:
        /* <DEDUP_REMOVED lines=15> */
.L_x_7015:
[----:B------:R-:W2:Y:S02]  /*5230*/  LDG.E.U16 R6, desc[UR36][R4.64] ;  /* 0x0000002404067981 */ /* 0x000ea4000c1e1500 */
[----:B--2---:R-:W-:-:S06]  /*5240*/  IMAD.U32 R6, R6, 0x10000, RZ ;  /* 0x0001000006067824 */ /* 0x004fcc00078e00ff */
[----:B------:R-:W0:Y:S02]  /*5250*/  F2I.S64.TRUNC R6, R6 ;  /* 0x0000000600067311 */ /* 0x000e24000020d900 */
[----:B0-----:R-:W-:Y:S01]  /*5260*/  PRMT R26, R6, 0x7610, R26 ;  /* 0x00007610061a7816 */ /* 0x001fe2000000001a */
[----:B------:R-:W-:Y:S06]  /*5270*/  BRA `(.L_x_7005) ;  /* 0x0000000400ac7947 */ /* 0x000fec0003800000 */
.L_x_7012:
        /* <DEDUP_REMOVED lines=10> */
.L_x_7019:
        /* <DEDUP_REMOVED lines=21> */
.L_x_7023:
[----:B------:R-:W-:Y:S05]  /*5470*/  BSYNC B1 ;  /* 0x0000000000017941 */ /* 0x000fea0003800000 */
.L_x_7022:
[----:B------:R-:W-:Y:S01]  /*5480*/  LEA R5, R0, 0x3b800000, 0x17 ;  /* 0x3b80000000057811 */ /* 0x000fe200078eb8ff */
[----:B------:R-:W-:-:S05]  /*5490*/  IMAD.SHL.U32 R0, R3, 0x100000, RZ ;  /* 0x0010000003007824 */ /* 0x000fca00078e00ff */
[----:B------:R-:W-:-:S07]  /*54a0*/  LOP3.LUT R0, R5, R0, R6, 0xfe, !PT ;  /* 0x0000000005007212 */ /* 0x000fce00078efe06 */
.L_x_7021:
[----:B------:R-:W-:Y:S05]  /*54b0*/  BSYNC B0 ;  /* 0x0000000000007941 */ /* 0x000fea0003800000 */
.L_x_7020:
[----:B------:R-:W0:Y:S02]  /*54c0*/  F2I.S64.TRUNC R4, R0 ;  /* 0x0000000000047311 */ /* 0x000e24000020d900 */
[----:B0-----:R-:W-:Y:S01]  /*54d0*/  PRMT R26, R4, 0x7610, R26 ;  /* 0x00007610041a7816 */ /* 0x001fe2000000001a */
[----:B------:R-:W-:Y:S06]  /*54e0*/  BRA `(.L_x_7005) ;  /* 0x0000000400107947 */ /* 0x000fec0003800000 */
.L_x_7018:
        /* <DEDUP_REMOVED lines=21> */
.L_x_7027:
[----:B------:R-:W-:Y:S05]  /*5640*/  BSYNC B1 ;  /* 0x0000000000017941 */ /* 0x000fea0003800000 */
.L_x_7026:
[----:B------:R-:W-:Y:S01]  /*5650*/  LEA R5, R0, 0x37800000, 0x17 ;  /* 0x3780000000057811 */ /* 0x000fe200078eb8ff */
[----:B------:R-:W-:-:S05]  /*5660*/  IMAD.SHL.U32 R0, R3, 0x200000, RZ ;  /* 0x0020000003007824 */ /* 0x000fca00078e00ff */
[----:B------:R-:W-:-:S07]  /*5670*/  LOP3.LUT R0, R5, R0, R6, 0xfe, !PT ;  /* 0x0000000005007212 */ /* 0x000fce00078efe06 */
.L_x_7025:
[----:B------:R-:W-:Y:S05]  /*5680*/  BSYNC B0 ;  /* 0x0000000000007941 */ /* 0x000fea0003800000 */
.L_x_7024:
[----:B------:R-:W0:Y:S02]  /*5690*/  F2I.S64.TRUNC R4, R0 ;  /* 0x0000000000047311 */ /* 0x000e24000020d900 */
[----:B0-----:R-:W-:Y:S01]  /*56a0*/  PRMT R26, R4, 0x7610, R26 ;  /* 0x00007610041a7816 */ /* 0x001fe2000000001a */
[----:B------:R-:W-:Y:S06]  /*56b0*/  BRA `(.L_x_7005) ;  /* 0x00000000009c7947 */ /* 0x000fec0003800000 */
.L_x_7017:
        /* <DEDUP_REMOVED lines=14> */
.L_x_7031:
[----:B------:R-:W-:Y:S05]  /*57a0*/  BSYNC B0 ;  /* 0x0000000000007941 */ /* 0x000fea0003800000 */
.L_x_7030:
[----:B------:R-:W0:Y:S02]  /*57b0*/  F2I.S64.TRUNC R4, R0 ;  /* 0x0000000000047311 */ /* 0x000e24000020d900 */
[----:B0-----:R-:W-:Y:S01]  /*57c0*/  PRMT R26, R4, 0x7610, R26 ;  /* 0x00007610041a7816 */ /* 0x001fe2000000001a */
[----:B------:R-:W-:Y:S06]  /*57d0*/  BRA `(.L_x_7005) ;  /* 0x0000000000547947 */ /* 0x000fec0003800000 */
.L_x_7004:
        /* <DEDUP_REMOVED lines=16> */
.L_x_7032:
[----:B------:R-:W-:Y:S01]  /*58e0*/  PRMT R26, RZ, 0x7610, R26 ;  /* 0x00007610ff1a7816 */ /* 0x000fe2000000001a */
[----:B------:R-:W-:Y:S06]  /*58f0*/  BRA `(.L_x_7005) ;  /* 0x00000000000c7947 */ /* 0x000fec0003800000 */
.L_x_7029:
[----:B------:R0:W5:Y:S01]  /*5900*/  LDG.E.U8 R26, desc[UR36][R4.64] ;  /* 0x00000024041a7981 */ /* 0x000162000c1e1100 */
[----:B------:R-:W-:Y:S05]  /*5910*/  BRA `(.L_x_7005) ;  /* 0x0000000000047947 */ /* 0x000fea0003800000 */
.L_x_7028:
[----:B------:R0:W5:Y:S02]  /*5920*/  LDG.E.U8 R26, desc[UR36][R4.64] ;  /* 0x00000024041a7981 */ /* 0x000164000c1e1100 */
.L_x_7005:
[----:B------:R-:W-:-:S07]  /*5930*/  VIADD R28, R28, 0x80 ;  /* 0x000000801c1c7836 */ /* 0x000fce0000000000 */
.L_x_6971:
[----:B------:R-:W-:Y:S05]  /*5940*/  BSYNC B7 ;  /* 0x0000000000077941 */ /* 0x000fea0003800000 */
.L_x_6970:
[----:B------:R-:W-:Y:S01]  /*5950*/  ISETP.GE.AND P0, PT, R28, R17, PT ;  /* 0x000000111c00720c */ /* 0x000fe20003f06270 */
[----:B------:R-:W-:-:S12]  /*5960*/  BSSY B7, `(.L_x_7033) ;  /* 0x00001d3000077945 */ /* 0x000fd80003800000 */
[----:B------:R-:W-:Y:S05]  /*5970*/  @P0 BRA `(.L_x_7034) ;  /* 0x0000001c00440947 */ /* 0x000fea0003800000 */
[----:B0-2-4-:R-:W0:Y:S01]  /*5980*/  LDC.64 R4, c[0x0][0x230] ;  /* 0x00008c00ff047b82 */ /* 0x015e220000000a00 */
        /* <DEDUP_REMOVED lines=20> */
.L_x_7039:
[----:B------:R-:W2:Y:S02]  /*5ad0*/  LDG.E.U8 R4, desc[UR36][R4.64] ;  /* 0x0000002404047981 */ /* 0x000ea4000c1e1100 */
[----:B--2---:R-:W-:Y:S01]  /*5ae0*/  I2FP.F32.U32 R23, R4 ;  /* 0x0000000400177245 */ /* 0x004fe20000201000 */
[----:B------:R-:W-:Y:S06]  /*5af0*/  BRA `(.L_x_7041) ;  /* 0x0000000c002c7947 */ /* 0x000fec0003800000 */
.L_x_7038:
[----:B------:R-:W-:-:S13]  /*5b00*/  ISETP.NE.AND P0, PT, R0, 0x2, PT ;  /* 0x000000020000780c */ /* 0x000fda0003f05270 */
[----:B------:R-:W-:Y:S05]  /*5b10*/  @!P0 BRA `(.L_x_7042) ;  /* 0x0000000000288947 */ /* 0x000fea0003800000 */
[----:B------:R-:W-:-:S13]  /*5b20*/  ISETP.NE.AND P0, PT, R0, 0x3, PT ;  /* 0x000000030000780c */ /* 0x000fda0003f05270 */
[----:B------:R-:W-:Y:S05]  /*5b30*/  @!P0 BRA `(.L_x_7043) ;  /* 0x0000000000148947 */ /* 0x000fea0003800000 */
[----:B------:R-:W-:-:S13]  /*5b40*/  ISETP.NE.AND P0, PT, R0, 0x4, PT ;  /* 0x000000040000780c */ /* 0x000fda0003f05270 */
[----:B------:R-:W-:Y:S05]  /*5b50*/  @P0 BRA `(.L_x_7040) ;  /* 0x0000000800b80947 */ /* 0x000fea0003800000 */
[----:B------:R-:W2:Y:S02]  /*5b60*/  LDG.E.64 R4, desc[UR36][R4.64] ;  /* 0x0000002404047981 */ /* 0x000ea4000c1e1b00 */
[----:B--2---:R0:W2:Y:S01]  /*5b70*/  I2F.S64 R23, R4 ;  /* 0x0000000400177312 */ /* 0x0040a20000301400 */
[----:B------:R-:W-:Y:S05]  /*5b80*/  BRA `(.L_x_7041) ;  /* 0x0000000c00087947 */ /* 0x000fea0003800000 */
.L_x_7043:
[----:B------:R-:W2:Y:S02]  /*5b90*/  LDG.E R4, desc[UR36][R4.64] ;  /* 0x0000002404047981 */ /* 0x000ea4000c1e1900 */
[----:B--2---:R-:W-:Y:S01]  /*5ba0*/  I2FP.F32.S32 R23, R4 ;  /* 0x0000000400177245 */ /* 0x004fe20000201400 */
[----:B------:R-:W-:Y:S06]  /*5bb0*/  BRA `(.L_x_7041) ;  /* 0x0000000800fc7947 */ /* 0x000fec0003800000 */
.L_x_7042:
[----:B------:R-:W2:Y:S02]  /*5bc0*/  LDG.E.U16 R4, desc[UR36][R4.64] ;  /* 0x0000002404047981 */ /* 0x000ea4000c1e1500 */
[----:B--2---:R0:W2:Y:S01]  /*5bd0*/  I2F.S16 R23, R4 ;  /* 0x0000000400177306 */ /* 0x0040a20000101400 */
[----:B------:R-:W-:Y:S05]  /*5be0*/  BRA `(.L_x_7041) ;  /* 0x0000000800f07947 */ /* 0x000fea0003800000 */
.L_x_7037:
        /* <DEDUP_REMOVED lines=8> */
.L_x_7045:
[----:B------:R-:W2:Y:S02]  /*5c70*/  LDG.E.U16 R4, desc[UR36][R4.64] ;  /* 0x0000002404047981 */ /* 0x000ea4000c1e1500 */
[----:B--2---:R-:W-:Y:S01]  /*5c80*/  HADD2.F32 R23, -RZ, R4.H0_H0 ;  /* 0x20000004ff177230 */ /* 0x004fe20000004100 */
[----:B------:R-:W-:Y:S06]  /*5c90*/  BRA `(.L_x_7041) ;  /* 0x0000000800c47947 */ /* 0x000fec0003800000 */
.L_x_7044:
        /* <DEDUP_REMOVED lines=8> */
.L_x_7047:
[----:B------:R-:W2:Y:S02]  /*5d20*/  LDG.E.U16 R4, desc[UR36][R4.64] ;  /* 0x0000002404047981 */ /* 0x000ea4000c1e1500 */
[----:B--2---:R-:W-:Y:S01]  /*5d30*/  HADD2.F32 R23, -RZ, R4.H0_H0 ;  /* 0x20000004ff177230 */ /* 0x004fe20000004100 */
[----:B------:R-:W-:Y:S06]  /*5d40*/  BRA `(.L_x_7041) ;  /* 0x0000000800987947 */ /* 0x000fec0003800000 */
.L_x_7046:
[----:B------:R-:W2:Y:S01]  /*5d50*/  LDG.E.64 R4, desc[UR36][R4.64] ;  /* 0x0000002404047981 */ /* 0x000ea2000c1e1b00 */
[----:B------:R-:W-:Y:S01]  /*5d60*/  UMOV UR4, 0xf0000000 ;  /* 0xf000000000047882 */ /* 0x000fe20000000000 */
[----:B------:R-:W-:Y:S01]  /*5d70*/  UMOV UR5, 0x380fffff ;  /* 0x380fffff00057882 */ /* 0x000fe20000000000 */
[----:B--2---:R-:W0:Y:S01]  /*5d80*/  F2F.F32.F64 R23, R4 ;  /* 0x0000000400177310 */ /* 0x004e220000301000 */
[----:B------:R-:W-:-:S14]  /*5d90*/  DSETP.GEU.AND P0, PT, |R4|, UR4, PT ;  /* 0x0000000404007e2a */ /* 0x000fdc000bf0e200 */
[----:B0-----:R-:W-:Y:S01]  /*5da0*/  @!P0 FMUL R23, R23, 1.175494350822287508e-38 ;  /* 0x0080000017178820 */ /* 0x001fe20000400000 */
[----:B------:R-:W-:Y:S06]  /*5db0*/  BRA `(.L_x_7041) ;  /* 0x00000008007c7947 */ /* 0x000fec0003800000 */
.L_x_7036:
        /* <DEDUP_REMOVED lines=12> */
.L_x_7050:
[----:B------:R-:W2:Y:S01]  /*5e80*/  LDG.E.64 R4, desc[UR36][R4.64] ;  /* 0x0000002404047981 */ /* 0x000ea2000c1e1b00 */
[----:B------:R-:W-:Y:S01]  /*5e90*/  UMOV UR4, 0xf0000000 ;  /* 0xf000000000047882 */ /* 0x000fe20000000000 */
[----:B------:R-:W-:Y:S01]  /*5ea0*/  UMOV UR5, 0x380fffff ;  /* 0x380fffff00057882 */ /* 0x000fe20000000000 */
[----:B--2---:R-:W0:Y:S01]  /*5eb0*/  F2F.F32.F64 R23, R4 ;  /* 0x0000000400177310 */ /* 0x004e220000301000 */
[----:B------:R-:W-:-:S14]  /*5ec0*/  DSETP.GEU.AND P0, PT, |R4|, UR4, PT ;  /* 0x0000000404007e2a */ /* 0x000fdc000bf0e200 */
[----:B0-----:R-:W-:Y:S01]  /*5ed0*/  @!P0 FMUL R23, R23, 1.175494350822287508e-38 ;  /* 0x0080000017178820 */ /* 0x001fe20000400000 */
[----:B------:R-:W-:Y:S06]  /*5ee0*/  BRA `(.L_x_7041) ;  /* 0x0000000800307947 */ /* 0x000fec0003800000 */
.L_x_7049:
        /* <DEDUP_REMOVED lines=26> */
.L_x_7052:
        /* <DEDUP_REMOVED lines=13> */
.L_x_7051:
[----:B------:R-:W2:Y:S02]  /*6160*/  LDG.E.U16 R4, desc[UR36][R4.64] ;  /* 0x0000002404047981 */ /* 0x000ea4000c1e1500 */
[----:B--2---:R-:W-:Y:S01]  /*6170*/  IMAD.U32 R23, R4, 0x10000, RZ ;  /* 0x0001000004177824 */ /* 0x004fe200078e00ff */
[----:B------:R-:W-:Y:S06]  /*6180*/  BRA `(.L_x_7041) ;  /* 0x0000000400887947 */ /* 0x000fec0003800000 */
.L_x_7048:
        /* <DEDUP_REMOVED lines=11> */
.L_x_7055:
        /* <DEDUP_REMOVED lines=20> */
.L_x_7057:
[----:B------:R-:W-:Y:S05]  /*6380*/  BSYNC B0 ;  /* 0x0000000000007941 */ /* 0x000fea0003800000 */
.L_x_7056:
[----:B------:R-:W-:Y:S01]  /*6390*/  IMAD.SHL.U32 R3, R3, 0x100000, RZ ;  /* 0x0010000003037824 */ /* 0x000fe200078e00ff */
[----:B------:R-:W-:-:S04]  /*63a0*/  LEA R0, R0, 0x3b800000, 0x17 ;  /* 0x3b80000000007811 */ /* 0x000fc800078eb8ff */
[----:B------:R-:W-:Y:S01]  /*63b0*/  LOP3.LUT R23, R0, R3, R23, 0xfe, !PT ;  /* 0x0000000300177212 */ /* 0x000fe200078efe17 */
[----:B------:R-:W-:Y:S06]  /*63c0*/  BRA `(.L_x_7041) ;  /* 0x0000000000f87947 */ /* 0x000fec0003800000 */
.L_x_7054:
        /* <DEDUP_REMOVED lines=20> */
.L_x_7059:
[----:B------:R-:W-:Y:S05]  /*6510*/  BSYNC B0 ;  /* 0x0000000000007941 */ /* 0x000fea0003800000 */
.L_x_7058:
[----:B------:R-:W-:Y:S01]  /*6520*/  IMAD.SHL.U32 R3, R3, 0x200000, RZ ;  /* 0x0020000003037824 */ /* 0x000fe200078e00ff */
[----:B------:R-:W-:-:S04]  /*6530*/  LEA R0, R0, 0x37800000, 0x17 ;  /* 0x3780000000007811 */ /* 0x000fc800078eb8ff */
[----:B------:R-:W-:Y:S01]  /*6540*/  LOP3.LUT R23, R0, R3, R23, 0xfe, !PT ;  /* 0x0000000300177212 */ /* 0x000fe200078efe17 */
[----:B------:R-:W-:Y:S06]  /*6550*/  BRA `(.L_x_7041) ;  /* 0x0000000000947947 */ /* 0x000fec0003800000 */
.L_x_7053:
        /* <DEDUP_REMOVED lines=14> */
.L_x_7040:
        /* <DEDUP_REMOVED lines=16> */
.L_x_7062:
[----:B------:R-:W-:Y:S01]  /*6740*/  IMAD.MOV.U32 R23, RZ, RZ, RZ ;  /* 0x000000ffff177224 */ /* 0x000fe200078e00ff */
[----:B------:R-:W-:Y:S06]  /*6750*/  BRA `(.L_x_7041) ;  /* 0x0000000000147947 */ /* 0x000fec0003800000 */
.L_x_7061:
[----:B------:R-:W2:Y:S02]  /*6760*/  LDG.E.64 R4, desc[UR36][R4.64] ;  /* 0x0000002404047981 */ /* 0x000ea4000c1e1b00 */
[----:B--2---:R0:W2:Y:S01]  /*6770*/  I2F.U64 R23, R4 ;  /* 0x0000000400177312 */ /* 0x0040a20000301000 */
[----:B------:R-:W-:Y:S05]  /*6780*/  BRA `(.L_x_7041) ;  /* 0x0000000000087947 */ /* 0x000fea0003800000 */
.L_x_7060:
[----:B------:R-:W2:Y:S02]  /*6790*/  LDG.E R4, desc[UR36][R4.64] ;  /* 0x0000002404047981 */ /* 0x000ea4000c1e1900 */
[----:B--2---:R-:W-:-:S07]  /*67a0*/  I2FP.F32.U32 R23, R4 ;  /* 0x0000000400177245 */ /* 0x004fce0000201000 */
.L_x_7041:
[----:B------:R-:W-:Y:S05]  /*67b0*/  BSYNC B6 ;  /* 0x0000000000067941 */ /* 0x000fea0003800000 */
.L_x_7035:
[----:B------:R-:W1:Y:S01]  /*67c0*/  LDC.U8 R3, c[0x0][0x245] ;  /* 0x00009140ff037b82 */ /* 0x000e620000000000 */
[----:B------:R-:W-:Y:S02]  /*67d0*/  ULDC UR4, c[0x0][0x24c] ;  /* 0x0000930000047ab9 */ /* 0x000fe40000000800 */
[----:B------:R-:W-:-:S05]  /*67e0*/  IMAD R7, R28, UR4, RZ ;  /* 0x000000041c077c24 */ /* 0x000fca000f8e02ff */
[----:B0---4-:R-:W0:Y:S01]  /*67f0*/  LDC.64 R4, c[0x0][0x238] ;  /* 0x00008e00ff047b82 */ /* 0x011e220000000a00 */
[----:B-1----:R-:W-:-:S04]  /*6800*/  PRMT R0, R3, 0x9910, RZ ;  /* 0x0000991003007816 */ /* 0x002fc800000000ff */
        /* <DEDUP_REMOVED lines=14> */
.L_x_7066:
[----:B------:R0:W5:Y:S01]  /*68f0*/  LDG.E.U8 R25, desc[UR36][R6.64] ;  /* 0x0000002406197981 */ /* 0x000162000c1e1100 */
[----:B------:R-:W-:Y:S05]  /*6900*/  BRA `(.L_x_7034) ;  /* 0x0000000c00607947 */ /* 0x000fea0003800000 */
.L_x_7065:
        /* <DEDUP_REMOVED lines=8> */
.L_x_7069:
[----:B------:R0:W5:Y:S01]  /*6990*/  LDG.E.U8 R25, desc[UR36][R6.64] ;  /* 0x0000002406197981 */ /* 0x000162000c1e1100 */
[----:B------:R-:W-:Y:S05]  /*69a0*/  BRA `(.L_x_7034) ;  /* 0x0000000c00387947 */ /* 0x000fea0003800000 */
.L_x_7068:
[----:B------:R0:W5:Y:S01]  /*69b0*/  LDG.E.U16 R25, desc[UR36][R6.64] ;  /* 0x0000002406197981 */ /* 0x000162000c1e1500 */
[----:B------:R-:W-:Y:S05]  /*69c0*/  BRA `(.L_x_7034) ;  /* 0x0000000c00307947 */ /* 0x000fea0003800000 */
.L_x_7064:
[----:B------:R-:W-:-:S13]  /*69d0*/  ISETP.GT.AND P0, PT, R0, 0x6, PT ;  /* 0x000000060000780c */ /* 0x000fda0003f04270 */
[----:B------:R-:W-:Y:S05]  /*69e0*/  @P0 BRA `(.L_x_7070) ;  /* 0x0000000000340947 */ /* 0x000fea0003800000 */
[----:B------:R-:W-:-:S13]  /*69f0*/  ISETP.NE.AND P0, PT, R0, 0x5, PT ;  /* 0x000000050000780c */ /* 0x000fda0003f05270 */
[----:B------:R-:W-:Y:S05]  /*6a00*/  @!P0 BRA `(.L_x_7071) ;  /* 0x0000000000188947 */ /* 0x000fea0003800000 */
[----:B------:R-:W-:-:S13]  /*6a10*/  ISETP.NE.AND P0, PT, R0, 0x6, PT ;  /* 0x000000060000780c */ /* 0x000fda0003f05270 */
[----:B------:R-:W-:Y:S05]  /*6a20*/  @P0 BRA `(.L_x_7067) ;  /* 0x0000000800c80947 */ /* 0x000fea0003800000 */
[----:B------:R-:W4:Y:S02]  /*6a30*/  LDG.E R4, desc[UR36][R6.64] ;  /* 0x0000002406047981 */ /* 0x000f24000c1e1900 */
[----:B----4-:R-:W0:Y:S02]  /*6a40*/  F2I.S64.TRUNC R4, R4 ;  /* 0x0000000400047311 */ /* 0x010e24000020d900 */
[----:B0-----:R-:W-:Y:S01]  /*6a50*/  PRMT R25, R4, 0x7610, R25 ;  /* 0x0000761004197816 */ /* 0x001fe20000000019 */
[----:B------:R-:W-:Y:S06]  /*6a60*/  BRA `(.L_x_7034) ;  /* 0x0000000c00087947 */ /* 0x000fec0003800000 */
.L_x_7071:
[----:B------:R-:W4:Y:S02]  /*6a70*/  LDG.E.U16 R4, desc[UR36][R6.64] ;  /* 0x0000002406047981 */ /* 0x000f24000c1e1500 */
[----:B----4-:R-:W-:-:S06]  /*6a80*/  HADD2.F32 R4, -RZ, R4.H0_H0 ;  /* 0x20000004ff047230 */ /* 0x010fcc0000004100 */
[----:B------:R-:W0:Y:S02]  /*6a90*/  F2I.S64.TRUNC R4, R4 ;  /* 0x0000000400047311 */ /* 0x000e24000020d900 */
[----:B0-----:R-:W-:Y:S01]  /*6aa0*/  PRMT R25, R4, 0x7610, R25 ;  /* 0x0000761004197816 */ /* 0x001fe20000000019 */
[----:B------:R-:W-:Y:S06]  /*6ab0*/  BRA `(.L_x_7034) ;  /* 0x0000000800f47947 */ /* 0x000fec0003800000 */
.L_x_7070:
[----:B------:R-:W-:-:S13]  /*6ac0*/  ISETP.NE.AND P0, PT, R0, 0x7, PT ;  /* 0x000000070000780c */ /* 0x000fda0003f05270 */
[----:B------:R-:W-:Y:S05]  /*6ad0*/  @!P0 BRA `(.L_x_7072) ;  /* 0x0000000000348947 */ /* 0x000fea0003800000 */
        /* <DEDUP_REMOVED lines=8> */
.L_x_7073:
[----:B------:R-:W4:Y:S02]  /*6b60*/  LDG.E.U16 R6, desc[UR36][R6.64] ;  /* 0x0000002406067981 */ /* 0x000f24000c1e1500 */
[----:B----4-:R-:W-:-:S06]  /*6b70*/  HADD2.F32 R4, -RZ, R6.H0_H0 ;  /* 0x20000006ff047230 */ /* 0x010fcc0000004100 */
[----:B------:R-:W0:Y:S02]  /*6b80*/  F2I.S64.TRUNC R4, R4 ;  /* 0x0000000400047311 */ /* 0x000e24000020d900 */
[----:B0-----:R-:W-:Y:S01]  /*6b90*/  PRMT R25, R4, 0x7610, R25 ;  /* 0x0000761004197816 */ /* 0x001fe20000000019 */
[----:B------:R-:W-:Y:S06]  /*6ba0*/  BRA `(.L_x_7034) ;  /* 0x0000000800b87947 */ /* 0x000fec0003800000 */
.L_x_7072:
[----:B------:R-:W4:Y:S02]  /*6bb0*/  LDG.E.64 R4, desc[UR36][R6.64] ;  /* 0x0000002406047981 */ /* 0x000f24000c1e1b00 */
[----:B----4-:R-:W0:Y:S02]  /*6bc0*/  F2I.S64.F64.TRUNC R4, R4 ;  /* 0x0000000400047311 */ /* 0x010e24000030d900 */
[----:B0-----:R-:W-:Y:S01]  /*6bd0*/  PRMT R25, R4, 0x7610, R25 ;  /* 0x0000761004197816 */ /* 0x001fe20000000019 */
[----:B------:R-:W-:Y:S06]  /*6be0*/  BRA `(.L_x_7034) ;  /* 0x0000000800a87947 */ /* 0x000fec0003800000 */
.L_x_7063:
        /* <DEDUP_REMOVED lines=10> */
[----:B------:R-:W-:Y:S01]  /*6c90*/  SEL R25, RZ, 0x1, !P0 ;  /* 0x00000001ff197807 */ /* 0x000fe20004000000 */
[----:B------:R-:W-:Y:S08]  /*6ca0*/  BRA `(.L_x_7034) ;  /* 0x0000000800787947 */ /* 0x000ff00003800000 */
.L_x_7076:
[----:B------:R-:W4:Y:S02]  /*6cb0*/  LDG.E.64 R6, desc[UR36][R6.64] ;  /* 0x0000002406067981 */ /* 0x000f24000c1e1b00 */
[----:B----4-:R-:W0:Y:S02]  /*6cc0*/  F2I.S64.F64.TRUNC R4, R6 ;  /* 0x0000000600047311 */ /* 0x010e24000030d900 */
[----:B0-----:R-:W-:Y:S01]  /*6cd0*/  PRMT R25, R4, 0x7610, R25 ;  /* 0x0000761004197816 */ /* 0x001fe20000000019 */
[----:B------:R-:W-:Y:S06]  /*6ce0*/  BRA `(.L_x_7034) ;  /* 0x0000000800687947 */ /* 0x000fec0003800000 */
.L_x_7075:
        /* <DEDUP_REMOVED lines=28> */
.L_x_7078:
        /* <DEDUP_REMOVED lines=15> */
.L_x_7077:
[----:B------:R-:W4:Y:S02]  /*6fa0*/  LDG.E.U16 R4, desc[UR36][R6.64] ;  /* 0x0000002406047981 */ /* 0x000f24000c1e1500 */
[----:B----4-:R-:W-:-:S06]  /*6fb0*/  IMAD.U32 R4, R4, 0x10000, RZ ;  /* 0x0001000004047824 */ /* 0x010fcc00078e00ff */
[----:B------:R-:W0:Y:S02]  /*6fc0*/  F2I.S64.TRUNC R4, R4 ;  /* 0x0000000400047311 */ /* 0x000e24000020d900 */
[----:B0-----:R-:W-:Y:S01]  /*6fd0*/  PRMT R25, R4, 0x7610, R25 ;  /* 0x0000761004197816 */ /* 0x001fe20000000019 */
[----:B------:R-:W-:Y:S06]  /*6fe0*/  BRA `(.L_x_7034) ;  /* 0x0000000400a87947 */ /* 0x000fec0003800000 */
.L_x_7074:
        /* <DEDUP_REMOVED lines=10> */
.L_x_7081:
[----:B------:R-:W4:Y:S01]  /*7090*/  LDG.E.U8 R3, desc[UR36][R6.64] ;  /* 0x0000002406037981 */ /* 0x000f22000c1e1100 */
[----:B------:R-:W-:Y:S01]  /*70a0*/  BSSY B0, `(.L_x_7082) ;  /* 0x0000018000007945 */ /* 0x000fe20003800000 */
        /* <DEDUP_REMOVED lines=19> */
.L_x_7085:
[----:B------:R-:W-:Y:S05]  /*71e0*/  BSYNC B1 ;  /* 0x0000000000017941 */ /* 0x000fea0003800000 */
.L_x_7084:
[----:B------:R-:W-:Y:S01]  /*71f0*/  IMAD.SHL.U32 R3, R3, 0x100000, RZ ;  /* 0x0010000003037824 */ /* 0x000fe200078e00ff */
[----:B------:R-:W-:-:S04]  /*7200*/  LEA R5, R0, 0x3b800000, 0x17 ;  /* 0x3b80000000057811 */ /* 0x000fc800078eb8ff */
[----:B------:R-:W-:-:S07]  /*7210*/  LOP3.LUT R4, R5, R3, R6, 0xfe, !PT ;  /* 0x0000000305047212 */ /* 0x000fce00078efe06 */
.L_x_7083:
[----:B------:R-:W-:Y:S05]  /*7220*/  BSYNC B0 ;  /* 0x0000000000007941 */ /* 0x000fea0003800000 */
.L_x_7082:
[----:B------:R-:W0:Y:S02]  /*7230*/  F2I.S64.TRUNC R4, R4 ;  /* 0x0000000400047311 */ /* 0x000e24000020d900 */
[----:B0-----:R-:W-:Y:S01]  /*7240*/  PRMT R25, R4, 0x7610, R25 ;  /* 0x0000761004197816 */ /* 0x001fe20000000019 */
[----:B------:R-:W-:Y:S06]  /*7250*/  BRA `(.L_x_7034) ;  /* 0x00000004000c7947 */ /* 0x000fec0003800000 */
.L_x_7080:
        /* <DEDUP_REMOVED lines=21> */
.L_x_7089:
[----:B------:R-:W-:Y:S05]  /*73b0*/  BSYNC B1 ;  /* 0x0000000000017941 */ /* 0x000fea0003800000 */
.L_x_7088:
[----:B------:R-:W-:Y:S01]  /*73c0*/  IMAD.SHL.U32 R3, R3, 0x200000, RZ ;  /* 0x0020000003037824 */ /* 0x000fe200078e00ff */
[----:B------:R-:W-:-:S04]  /*73d0*/  LEA R5, R0, 0x37800000, 0x17 ;  /* 0x3780000000057811 */ /* 0x000fc800078eb8ff */
[----:B------:R-:W-:-:S07]  /*73e0*/  LOP3.LUT R4, R5, R3, R6, 0xfe, !PT ;  /* 0x0000000305047212 */ /* 0x000fce00078efe06 */
.L_x_7087:
[----:B------:R-:W-:Y:S05]  /*73f0*/  BSYNC B0 ;  /* 0x0000000000007941 */ /* 0x000fea0003800000 */
.L_x_7086:
[----:B------:R-:W0:Y:S02]  /*7400*/  F2I.S64.TRUNC R4, R4 ;  /* 0x0000000400047311 */ /* 0x000e24000020d900 */
[----:B0-----:R-:W-:Y:S01]  /*7410*/  PRMT R25, R4, 0x7610, R25 ;  /* 0x0000761004197816 */ /* 0x001fe20000000019 */
[----:B------:R-:W-:Y:S06]  /*7420*/  BRA `(.L_x_7034) ;  /* 0x0000000000987947 */ /* 0x000fec0003800000 */
.L_x_7079:
[----:B------:R-:W-:-:S13]  /*7430*/  ISETP.NE.AND P0, PT, R0, 0x1c, PT ;  /* 0x0000001c0000780c */ /* 0x000fda0003f05270 */
[----:B------:R-:W-:Y:S05]  /*7440*/  @!P0 BRA `(.L_x_7090) ;  /* 0x00000000008c8947 */ /* 0x000fea0003800000 */
[----:B------:R-:W-:-:S13]  /*7450*/  ISETP.NE.AND P0, PT, R0, 0x1d, PT ;  /* 0x0000001d0000780c */ /* 0x000fda0003f05270 */
[----:B------:R-:W-:Y:S05]  /*7460*/  @!P0 BRA `(.L_x_7091) ;  /* 0x00000000007c8947 */ /* 0x000fea0003800000 */
[----:B------:R-:W-:-:S13]  /*7470*/  ISETP.NE.AND P0, PT, R0, 0x2c, PT ;  /* 0x0000002c0000780c */ /* 0x000fda0003f05270 */
[----:B------:R-:W-:Y:S05]  /*7480*/  @P0 BRA `(.L_x_7067) ;  /* 0x0000000000300947 */ /* 0x000fea0003800000 */
[----:B------:R-:W4:Y:S01]  /*7490*/  LDG.E.U8 R6, desc[UR36][R6.64] ;  /* 0x0000002406067981 */ /* 0x000f22000c1e1100 */
[----:B------:R-:W-:Y:S01]  /*74a0*/  BSSY B0, `(.L_x_7092) ;  /* 0x0000007000007945 */ /* 0x000fe20003800000 */
[----:B------:R-:W-:Y:S01]  /*74b0*/  IMAD.MOV.U32 R4, RZ, RZ, 0x400000 ;  /* 0x00400000ff047424 */ /* 0x000fe200078e00ff */
[----:B----4-:R-:W-:-:S13]  /*74c0*/  ISETP.NE.AND P0, PT, R6, RZ, PT ;  /* 0x000000ff0600720c */ /* 0x010fda0003f05270 */
[----:B------:R-:W-:Y:S05]  /*74d0*/  @!P0 BRA `(.L_x_7093) ;  /* 0x00000000000c8947 */ /* 0x000fea0003800000 */
[----:B------:R-:W-:-:S13]  /*74e0*/  ISETP.NE.AND P0, PT, R6, 0xff, PT ;  /* 0x000000ff0600780c */ /* 0x000fda0003f05270 */
[----:B------:R-:W-:Y:S02]  /*74f0*/  @!P0 IMAD.MOV.U32 R4, RZ, RZ, 0x7f800001 ;  /* 0x7f800001ff048424 */ /* 0x000fe400078e00ff */
[----:B------:R-:W-:-:S07]  /*7500*/  @P0 IMAD.SHL.U32 R4, R6, 0x800000, RZ ;  /* 0x0080000006040824 */ /* 0x000fce00078e00ff */
.L_x_7093:
[----:B------:R-:W-:Y:S05]  /*7510*/  BSYNC B0 ;  /* 0x0000000000007941 */ /* 0x000fea0003800000 */
.L_x_7092:
[----:B------:R-:W0:Y:S02]  /*7520*/  F2I.S64.TRUNC R4, R4 ;  /* 0x0000000400047311 */ /* 0x000e24000020d900 */
[----:B0-----:R-:W-:Y:S01]  /*7530*/  PRMT R25, R4, 0x7610, R25 ;  /* 0x0000761004197816 */ /* 0x001fe20000000019 */
[----:B------:R-:W-:Y:S06]  /*7540*/  BRA `(.L_x_7034) ;  /* 0x0000000000507947 */ /* 0x000fec0003800000 */
.L_x_7067:
        /* <DEDUP_REMOVED lines=16> */
.L_x_7094:
[----:B------:R-:W-:Y:S05]  /*7650*/  BRA `(.L_x_7034) ;  /* 0x00000000000c7947 */ /* 0x000fea0003800000 */
.L_x_7091:
[----:B------:R0:W5:Y:S01]  /*7660*/  LDG.E.U8 R25, desc[UR36][R6.64] ;  /* 0x0000002406197981 */ /* 0x000162000c1e1100 */
[----:B------:R-:W-:Y:S05]  /*7670*/  BRA `(.L_x_7034) ;  /* 0x0000000000047947 */ /* 0x000fea0003800000 */
.L_x_7090:
[----:B------:R0:W5:Y:S02]  /*7680*/  LDG.E.U8 R25, desc[UR36][R6.64] ;  /* 0x0000002406197981 */ /* 0x000164000c1e1100 */
.L_x_7034:
[----:B------:R-:W-:Y:S05]  /*7690*/  BSYNC B7 ;  /* 0x0000000000077941 */ /* 0x000fea0003800000 */
.L_x_7033:
[----:B------:R-:W0:Y:S01]  /*76a0*/  S2R R19, SR_TID.X ;  /* 0x0000000000137919 */ /* 0x000e220000002100 */
[----:B-----5:R-:W-:Y:S01]  /*76b0*/  LOP3.LUT R27, R27, 0xff, RZ, 0xc0, !PT ;  /* 0x000000ff1b1b7812 */ /* 0x020fe200078ec0ff */
[----:B------:R-:W-:Y:S01]  /*76c0*/  ULDC UR4, c[0x0][0x218] ;  /* 0x0000860000047ab9 */ /* 0x000fe20000000800 */
[----:B------:R-:W-:Y:S01]  /*76d0*/  LOP3.LUT R0, R16, 0xff, RZ, 0xc0, !PT ;  /* 0x000000ff10007812 */ /* 0x000fe200078ec0ff */
[----:B------:R-:W-:Y:S01]  /*76e0*/  BSSY B6, `(.L_x_7095) ;  /* 0x00000fc000067945 */ /* 0x000fe20003800000 */
[----:B------:R-:W-:Y:S01]  /*76f0*/  LOP3.LUT R26, R26, 0xff, RZ, 0xc0, !PT ;  /* 0x000000ff1a1a7812 */ /* 0x000fe200078ec0ff */
[----:B------:R-:W0:Y:S01]  /*7700*/  LDC.U8 R16, c[0x0][0x250] ;  /* 0x00009400ff107b82 */ /* 0x000e220000000000 */
[----:B------:R-:W-:Y:S01]  /*7710*/  LOP3.LUT R25, R25, 0xff, RZ, 0xc0, !PT ;  /* 0x000000ff19197812 */ /* 0x000fe200078ec0ff */
[----:B------:R-:W0:Y:S08]  /*7720*/  I2F.U16 R27, R27 ;  /* 0x0000001b001b7306 */ /* 0x000e300000101000 */
[----:B------:R-:W0:Y:S02]  /*7730*/  I2F.U16 R3, R0 ;  /* 0x0000000000037306 */ /* 0x000e240000101000 */
[----:B01234-:R-:W-:-:S06]  /*7740*/  FMUL.FTZ R4, R27, R22 ;  /* 0x000000161b047220 */ /* 0x01ffcc0000410000 */
[----:B------:R-:W0:Y:S01]  /*7750*/  I2F.U16 R5, R26 ;  /* 0x0000001a00057306 */ /* 0x000e220000101000 */
[----:B------:R-:W-:Y:S01]  /*7760*/  FMUL.FTZ R4, R4, UR4 ;  /* 0x0000000404047c20 */ /* 0x000fe20008410000 */
[----:B------:R-:W-:-:S06]  /*7770*/  FMUL.FTZ R3, R3, R18 ;  /* 0x0000001203037220 */ /* 0x000fcc0000410000 */
[----:B------:R-:W1:Y:S01]  /*7780*/  I2F.U16 R6, R25 ;  /* 0x0000001900067306 */ /* 0x000e620000101000 */
[----:B------:R-:W-:Y:S01]  /*7790*/  ISETP.GE.AND P0, PT, R19, R17, PT ;  /* 0x000000111300720c */ /* 0x000fe20003f06270 */
[----:B------:R-:W-:Y:S01]  /*77a0*/  FMUL.FTZ R22, R3, UR4 ;  /* 0x0000000403167c20 */ /* 0x000fe20008410000 */
[----:B0-----:R-:W-:-:S04]  /*77b0*/  FMUL.FTZ R24, R5, R24 ;  /* 0x0000001805187220 */ /* 0x001fc80000410000 */
[----:B------:R-:W-:Y:S01]  /*77c0*/  FMUL.FTZ R24, R24, UR4 ;  /* 0x0000000418187c20 */ /* 0x000fe20008410000 */
[----:B-1----:R-:W-:-:S04]  /*77d0*/  FMUL.FTZ R6, R6, R23 ;  /* 0x0000001706067220 */ /* 0x002fc80000410000 */
[----:B------:R-:W-:Y:S02]  /*77e0*/  FMUL.FTZ R18, R6, UR4 ;  /* 0x0000000406127c20 */ /* 0x000fe40008410000 */
[----:B------:R-:W-:Y:S05]  /*77f0*/  @P0 BRA `(.L_x_7096) ;  /* 0x0000000c00a80947 */ /* 0x000fea0003800000 */
[----:B------:R-:W0:Y:S01]  /*7800*/  LDC.64 R8, c[0x0][0x228] ;  /* 0x00008a00ff087b82 */ /* 0x000e220000000a00 */
[----:B------:R-:W-:Y:S01]  /*7810*/  IMAD R0, R2, 0x200, R19 ;  /* 0x0000020002007824 */ /* 0x000fe200078e0213 */
[----:B------:R-:W-:Y:S01]  /*7820*/  PRMT R5, R16, 0x9910, RZ ;  /* 0x0000991010057816 */ /* 0x000fe200000000ff */
[----:B------:R-:W-:Y:S01]  /*7830*/  ULDC UR4, c[0x0][0x254] ;  /* 0x0000950000047ab9 */ /* 0x000fe20000000800 */
[----:B------:R-:W-:Y:S02]  /*7840*/  VIADD R19, R19, 0x80 ;  /* 0x0000008013137836 */ /* 0x000fe40000000000 */
        /* <DEDUP_REMOVED lines=17> */
.L_x_7100:
[----:B------:R-:W0:Y:S02]  /*7960*/  F2I.S64.TRUNC R4, R4 ;  /* 0x0000000400047311 */ /* 0x000e24000020d900 */
[----:B0-----:R-:W-:-:S05]  /*7970*/  IMAD.MOV.U32 R3, RZ, RZ, R4 ;  /* 0x000000ffff037224 */ /* 0x001fca00078e0004 */
[----:B------:R0:W-:Y:S01]  /*7980*/  STG.E.U8 desc[UR36][R8.64], R3 ;  /* 0x0000000308007986 */ /* 0x0001e2000c101124 */
[----:B------:R-:W-:Y:S05]  /*7990*/  BRA `(.L_x_7096) ;  /* 0x0000000c00407947 */ /* 0x000fea0003800000 */
.L_x_7099:
        /* <DEDUP_REMOVED lines=9> */
.L_x_7103:
[----:B------:R-:W0:Y:S02]  /*7a30*/  F2I.FTZ.TRUNC.NTZ R3, R4 ;  /* 0x0000000400037305 */ /* 0x000e24000021f100 */
[----:B0-----:R0:W-:Y:S01]  /*7a40*/  STG.E desc[UR36][R8.64], R3 ;  /* 0x0000000308007986 */ /* 0x0011e2000c101924 */
[----:B------:R-:W-:Y:S05]  /*7a50*/  BRA `(.L_x_7096) ;  /* 0x0000000c00107947 */ /* 0x000fea0003800000 */
.L_x_7102:
[----:B------:R-:W0:Y:S02]  /*7a60*/  F2I.FTZ.TRUNC.NTZ R3, R4 ;  /* 0x0000000400037305 */ /* 0x000e24000021f100 */
[----:B0-----:R0:W-:Y:S01]  /*7a70*/  STG.E.U16 desc[UR36][R8.64], R3 ;  /* 0x0000000308007986 */ /* 0x0011e2000c101524 */
[----:B------:R-:W-:Y:S05]  /*7a80*/  BRA `(.L_x_7096) ;  /* 0x0000000c00047947 */ /* 0x000fea0003800000 */
.L_x_7098:
        /* <DEDUP_REMOVED lines=8> */
.L_x_7105:
[----:B------:R-:W-:-:S05]  /*7b10*/  F2FP.F16.F32.PACK_AB R4, RZ, R4 ;  /* 0x00000004ff04723e */ /* 0x000fca00000000ff */
[----:B------:R0:W-:Y:S01]  /*7b20*/  STG.E.U16 desc[UR36][R8.64], R4 ;  /* 0x0000000408007986 */ /* 0x0001e2000c101524 */
[----:B------:R-:W-:Y:S05]  /*7b30*/  BRA `(.L_x_7096) ;  /* 0x0000000800d87947 */ /* 0x000fea0003800000 */
.L_x_7104:
        /* <DEDUP_REMOVED lines=9> */
.L_x_7107:
[----:B------:R-:W-:-:S04]  /*7bd0*/  F2FP.F16.F32.PACK_AB R3, RZ, R4 ;  /* 0x00000004ff03723e */ /* 0x000fc800000000ff */
[----:B------:R-:W-:-:S05]  /*7be0*/  PRMT R3, R3, 0x5410, RZ ;  /* 0x0000541003037816 */ /* 0x000fca00000000ff */
[----:B------:R0:W-:Y:S01]  /*7bf0*/  STG.E desc[UR36][R8.64], R3 ;  /* 0x0000000308007986 */ /* 0x0001e2000c101924 */
[----:B------:R-:W-:Y:S05]  /*7c00*/  BRA `(.L_x_7096) ;  /* 0x0000000800a47947 */ /* 0x000fea0003800000 */
.L_x_7106:
[----:B------:R-:W-:-:S06]  /*7c10*/  FMUL.FTZ R4, R4, 1 ;  /* 0x3f80000004047820 */ /* 0x000fcc0000410000 */
[----:B------:R-:W0:Y:S02]  /*7c20*/  F2F.F64.F32 R4, R4 ;  /* 0x0000000400047310 */ /* 0x000e240000201800 */
[----:B0-----:R0:W-:Y:S01]  /*7c30*/  STG.E.64 desc[UR36][R8.64], R4 ;  /* 0x0000000408007986 */ /* 0x0011e2000c101b24 */
[----:B------:R-:W-:Y:S05]  /*7c40*/  BRA `(.L_x_7096) ;  /* 0x0000000800947947 */ /* 0x000fea0003800000 */
.L_x_7097:
        /* <DEDUP_REMOVED lines=12> */
.L_x_7110:
[----:B------:R-:W-:Y:S01]  /*7d10*/  FMUL.FTZ R4, R4, 1 ;  /* 0x3f80000004047820 */ /* 0x000fe20000410000 */
[----:B------:R-:W-:-:S05]  /*7d20*/  CS2R R6, SRZ ;  /* 0x0000000000067805 */ /* 0x000fca000001ff00 */
[----:B------:R-:W0:Y:S02]  /*7d30*/  F2F.F64.F32 R4, R4 ;  /* 0x0000000400047310 */ /* 0x000e240000201800 */
[----:B0-----:R0:W-:Y:S01]  /*7d40*/  STG.E.128 desc[UR36][R8.64], R4 ;  /* 0x0000000408007986 */ /* 0x0011e2000c101d24 */
[----:B------:R-:W-:Y:S05]  /*7d50*/  BRA `(.L_x_7096) ;  /* 0x0000000800507947 */ /* 0x000fea0003800000 */
.L_x_7109:
        /* <DEDUP_REMOVED lines=20> */
.L_x_7114:
[----:B------:R-:W-:Y:S05]  /*7ea0*/  BSYNC B0 ;  /* 0x0000000000007941 */ /* 0x000fea0003800000 */
.L_x_7113:
[----:B------:R-:W-:-:S05]  /*7eb0*/  LOP3.LUT R5, R0, R5, RZ, 0xfc, !PT ;  /* 0x0000000500057212 */ /* 0x000fca00078efcff */
[----:B------:R3:W-:Y:S01]  /*7ec0*/  STG.E.U8 desc[UR36][R8.64], R5 ;  /* 0x0000000508007986 */ /* 0x0007e2000c101124 */
[----:B------:R-:W-:Y:S05]  /*7ed0*/  BRA `(.L_x_7096) ;  /* 0x0000000400f07947 */ /* 0x000fea0003800000 */
.L_x_7112:
        /* <DEDUP_REMOVED lines=12> */
.L_x_7116:
[----:B------:R-:W-:Y:S01]  /*7fa0*/  IMAD.MOV.U32 R0, RZ, RZ, 0x7f ;  /* 0x0000007fff007424 */ /* 0x000fe200078e00ff */
[----:B------:R-:W-:-:S04]  /*7fb0*/  ISETP.GT.U32.AND P0, PT, R5, 0x7f800000, PT ;  /* 0x7f8000000500780c */ /* 0x000fc80003f04070 */
[----:B------:R-:W-:-:S09]  /*7fc0*/  SEL R0, R0, 0x7c, P0 ;  /* 0x0000007c00007807 */ /* 0x000fd20000000000 */
.L_x_7117:
[----:B------:R-:W-:Y:S05]  /*7fd0*/  BSYNC B0 ;  /* 0x0000000000007941 */ /* 0x000fea0003800000 */
.L_x_7115:
[----:B------:R-:W-:-:S04]  /*7fe0*/  LOP3.LUT R4, R4, 0x80000000, RZ, 0xc0, !PT ;  /* 0x8000000004047812 */ /* 0x000fc800078ec0ff */
[----:B------:R-:W-:-:S04]  /*7ff0*/  SHF.R.U32.HI R3, RZ, 0x18, R4 ;  /* 0x00000018ff037819 */ /* 0x000fc80000011604 */
[----:B------:R-:W-:-:S05]  /*8000*/  LOP3.LUT R3, R0, R3, RZ, 0xfc, !PT ;  /* 0x0000000300037212 */ /* 0x000fca00078efcff */
[----:B------:R4:W-:Y:S01]  /*8010*/  STG.E.U8 desc[UR36][R8.64], R3 ;  /* 0x0000000308007986 */ /* 0x0009e2000c101124 */
[----:B------:R-:W-:Y:S05]  /*8020*/  BRA `(.L_x_7096) ;  /* 0x00000004009c7947 */ /* 0x000fea0003800000 */
.L_x_7111:
[----:B------:R-:W-:-:S05]  /*8030*/  F2FP.BF16.F32.PACK_AB R4, RZ, R4 ;  /* 0x00000004ff04723e */ /* 0x000fca00000010ff */
[----:B------:R2:W-:Y:S01]  /*8040*/  STG.E.U16 desc[UR36][R8.64], R4 ;  /* 0x0000000408007986 */ /* 0x0005e2000c101524 */
[----:B------:R-:W-:Y:S05]  /*8050*/  BRA `(.L_x_7096) ;  /* 0x0000000400907947 */ /* 0x000fea0003800000 */
.L_x_7108:
        /* <DEDUP_REMOVED lines=11> */
.L_x_7120:
        /* <DEDUP_REMOVED lines=16> */
.L_x_7123:
[----:B------:R-:W-:-:S04]  /*8210*/  LOP3.LUT R4, R4, 0x80000000, RZ, 0xc0, !PT ;  /* 0x8000000004047812 */ /* 0x000fc800078ec0ff */
[----:B------:R-:W-:-:S04]  /*8220*/  SHF.R.U32.HI R4, RZ, 0x18, R4 ;  /* 0x00000018ff047819 */ /* 0x000fc80000011604 */
[----:B------:R-:W-:-:S04]  /*8230*/  LOP3.LUT R3, R3, R4, RZ, 0xfc, !PT ;  /* 0x0000000403037212 */ /* 0x000fc800078efcff */
[----:B------:R-:W-:-:S07]  /*8240*/  PRMT R0, R3, 0x7610, R0 ;  /* 0x0000761003007816 */ /* 0x000fce0000000000 */
.L_x_7122:
[----:B------:R-:W-:Y:S05]  /*8250*/  BSYNC B0 ;  /* 0x0000000000007941 */ /* 0x000fea0003800000 */
.L_x_7121:
[----:B------:R0:W-:Y:S01]  /*8260*/  STG.E.U8 desc[UR36][R8.64], R0 ;  /* 0x0000000008007986 */ /* 0x0001e2000c101124 */
[----:B------:R-:W-:Y:S05]  /*8270*/  BRA `(.L_x_7096) ;  /* 0x0000000400087947 */ /* 0x000fea0003800000 */
.L_x_7119:
        /* <DEDUP_REMOVED lines=16> */
.L_x_7126:
[----:B------:R-:W-:-:S04]  /*8380*/  LOP3.LUT R4, R4, 0x80000000, RZ, 0xc0, !PT ;  /* 0x8000000004047812 */ /* 0x000fc800078ec0ff */
[----:B------:R-:W-:-:S04]  /*8390*/  SHF.R.U32.HI R4, RZ, 0x18, R4 ;  /* 0x00000018ff047819 */ /* 0x000fc80000011604 */
[----:B------:R-:W-:-:S04]  /*83a0*/  LOP3.LUT R3, R3, R4, RZ, 0xfc, !PT ;  /* 0x0000000403037212 */ /* 0x000fc800078efcff */
[----:B------:R-:W-:-:S07]  /*83b0*/  PRMT R0, R3, 0x7610, R0 ;  /* 0x0000761003007816 */ /* 0x000fce0000000000 */
.L_x_7125:
[----:B------:R-:W-:Y:S05]  /*83c0*/  BSYNC B0 ;  /* 0x0000000000007941 */ /* 0x000fea0003800000 */
.L_x_7124:
[----:B------:R0:W-:Y:S01]  /*83d0*/  STG.E.U8 desc[UR36][R8.64], R0 ;  /* 0x0000000008007986 */ /* 0x0001e2000c101124 */
[----:B------:R-:W-:Y:S05]  /*83e0*/  BRA `(.L_x_7096) ;  /* 0x0000000000ac7947 */ /* 0x000fea0003800000 */
.L_x_7118:
        /* <DEDUP_REMOVED lines=21> */
.L_x_7101:
        /* <DEDUP_REMOVED lines=16> */
.L_x_7129:
[----:B------:R-:W-:Y:S05]  /*8640*/  BRA `(.L_x_7096) ;  /* 0x0000000000147947 */ /* 0x000fea0003800000 */
.L_x_7128:
[----:B------:R-:W0:Y:S02]  /*8650*/  F2I.U64.TRUNC R4, R4 ;  /* 0x0000000400047311 */ /* 0x000e24000020d800 */
[----:B0-----:R0:W-:Y:S01]  /*8660*/  STG.E.64 desc[UR36][R8.64], R4 ;  /* 0x0000000408007986 */ /* 0x0011e2000c101b24 */
[----:B------:R-:W-:Y:S05]  /*8670*/  BRA `(.L_x_7096) ;  /* 0x0000000000087947 */ /* 0x000fea0003800000 */
.L_x_7127:
[----:B------:R-:W0:Y:S02]  /*8680*/  F2I.FTZ.U32.TRUNC.NTZ R3, R4 ;  /* 0x0000000400037305 */ /* 0x000e24000021f000 */
[----:B0-----:R0:W-:Y:S02]  /*8690*/  STG.E desc[UR36][R8.64], R3 ;  /* 0x0000000308007986 */ /* 0x0011e4000c101924 */
.L_x_7096:
[----:B------:R-:W-:Y:S05]  /*86a0*/  BSYNC B6 ;  /* 0x0000000000067941 */ /* 0x000fea0003800000 */
.L_x_7095:
[----:B------:R-:W-:Y:S01]  /*86b0*/  ISETP.GE.AND P0, PT, R19, R17, PT ;  /* 0x000000111300720c */ /* 0x000fe20003f06270 */
[----:B------:R-:W-:-:S12]  /*86c0*/  BSSY B6, `(.L_x_7130) ;  /* 0x00001d8000067945 */ /* 0x000fd80003800000 */
        /* <DEDUP_REMOVED lines=22> */
.L_x_7135:
[----:B------:R-:W0:Y:S02]  /*8830*/  F2I.S64.TRUNC R22, R22 ;  /* 0x0000001600167311 */ /* 0x000e24000020d900 */
[----:B0-----:R-:W-:-:S05]  /*8840*/  IMAD.MOV.U32 R3, RZ, RZ, R22 ;  /* 0x000000ffff037224 */ /* 0x001fca00078e0016 */
[----:B------:R0:W-:Y:S01]  /*8850*/  STG.E.U8 desc[UR36][R8.64], R3 ;  /* 0x0000000308007986 */ /* 0x0001e2000c101124 */
[----:B------:R-:W-:Y:S05]  /*8860*/  BRA `(.L_x_7137) ;  /* 0x0000000c00407947 */ /* 0x000fea0003800000 */
.L_x_7134:
        /* <DEDUP_REMOVED lines=9> */
.L_x_7139:
[----:B------:R-:W0:Y:S02]  /*8900*/  F2I.FTZ.TRUNC.NTZ R3, R22 ;  /* 0x0000001600037305 */ /* 0x000e24000021f100 */
[----:B0-----:R0:W-:Y:S01]  /*8910*/  STG.E desc[UR36][R8.64], R3 ;  /* 0x0000000308007986 */ /* 0x0011e2000c101924 */
[----:B------:R-:W-:Y:S05]  /*8920*/  BRA `(.L_x_7137) ;  /* 0x0000000c00107947 */ /* 0x000fea0003800000 */
.L_x_7138:
[----:B------:R-:W0:Y:S02]  /*8930*/  F2I.FTZ.TRUNC.NTZ R3, R22 ;  /* 0x0000001600037305 */ /* 0x000e24000021f100 */
[----:B0-----:R0:W-:Y:S01]  /*8940*/  STG.E.U16 desc[UR36][R8.64], R3 ;  /* 0x0000000308007986 */ /* 0x0011e2000c101524 */
[----:B------:R-:W-:Y:S05]  /*8950*/  BRA `(.L_x_7137) ;  /* 0x0000000c00047947 */ /* 0x000fea0003800000 */
.L_x_7133:
        /* <DEDUP_REMOVED lines=8> */
.L_x_7141:
[----:B------:R-:W-:-:S05]  /*89e0*/  F2FP.F16.F32.PACK_AB R22, RZ, R22 ;  /* 0x00000016ff16723e */ /* 0x000fca00000000ff */
[----:B------:R0:W-:Y:S01]  /*89f0*/  STG.E.U16 desc[UR36][R8.64], R22 ;  /* 0x0000001608007986 */ /* 0x0001e2000c101524 */
[----:B------:R-:W-:Y:S05]  /*8a00*/  BRA `(.L_x_7137) ;  /* 0x0000000800d87947 */ /* 0x000fea0003800000 */
.L_x_7140:
        /* <DEDUP_REMOVED lines=9> */
.L_x_7143:
[----:B------:R-:W-:-:S04]  /*8aa0*/  F2FP.F16.F32.PACK_AB R3, RZ, R22 ;  /* 0x00000016ff03723e */ /* 0x000fc800000000ff */
[----:B------:R-:W-:-:S05]  /*8ab0*/  PRMT R3, R3, 0x5410, RZ ;  /* 0x0000541003037816 */ /* 0x000fca00000000ff */
[----:B------:R0:W-:Y:S01]  /*8ac0*/  STG.E desc[UR36][R8.64], R3 ;  /* 0x0000000308007986 */ /* 0x0001e2000c101924 */
[----:B------:R-:W-:Y:S05]  /*8ad0*/  BRA `(.L_x_7137) ;  /* 0x0000000800a47947 */ /* 0x000fea0003800000 */
.L_x_7142:
[----:B------:R-:W-:-:S06]  /*8ae0*/  FMUL.FTZ R4, R22, 1 ;  /* 0x3f80000016047820 */ /* 0x000fcc0000410000 */
[----:B------:R-:W0:Y:S02]  /*8af0*/  F2F.F64.F32 R4, R4 ;  /* 0x0000000400047310 */ /* 0x000e240000201800 */
[----:B0-----:R0:W-:Y:S01]  /*8b00*/  STG.E.64 desc[UR36][R8.64], R4 ;  /* 0x0000000408007986 */ /* 0x0011e2000c101b24 */
[----:B------:R-:W-:Y:S05]  /*8b10*/  BRA `(.L_x_7137) ;  /* 0x0000000800947947 */ /* 0x000fea0003800000 */
.L_x_7132:
        /* <DEDUP_REMOVED lines=12> */
.L_x_7146:
[----:B------:R-:W-:Y:S01]  /*8be0*/  FMUL.FTZ R4, R22, 1 ;  /* 0x3f80000016047820 */ /* 0x000fe20000410000 */
[----:B------:R-:W-:-:S05]  /*8bf0*/  CS2R R6, SRZ ;  /* 0x0000000000067805 */ /* 0x000fca000001ff00 */
[----:B------:R-:W0:Y:S02]  /*8c00*/  F2F.F64.F32 R4, R4 ;  /* 0x0000000400047310 */ /* 0x000e240000201800 */
[----:B0-----:R0:W-:Y:S01]  /*8c10*/  STG.E.128 desc[UR36][R8.64], R4 ;  /* 0x0000000408007986 */ /* 0x0011e2000c101d24 */
[----:B------:R-:W-:Y:S05]  /*8c20*/  BRA `(.L_x_7137) ;  /* 0x0000000800507947 */ /* 0x000fea0003800000 */
.L_x_7145:
        /* <DEDUP_REMOVED lines=20> */
.L_x_7150:
[----:B------:R-:W-:Y:S05]  /*8d70*/  BSYNC B0 ;  /* 0x0000000000007941 */ /* 0x000fea0003800000 */
.L_x_7149:
[----:B------:R-:W-:-:S05]  /*8d80*/  LOP3.LUT R5, R0, R5, RZ, 0xfc, !PT ;  /* 0x0000000500057212 */ /* 0x000fca00078efcff */
[----:B------:R3:W-:Y:S01]  /*8d90*/  STG.E.U8 desc[UR36][R8.64], R5 ;  /* 0x0000000508007986 */ /* 0x0007e2000c101124 */
[----:B------:R-:W-:Y:S05]  /*8da0*/  BRA `(.L_x_7137) ;  /* 0x0000000400f07947 */ /* 0x000fea0003800000 */
.L_x_7148:
        /* <DEDUP_REMOVED lines=12> */
.L_x_7152:
[----:B------:R-:W-:Y:S01]  /*8e70*/  IMAD.MOV.U32 R0, RZ, RZ, 0x7f ;  /* 0x0000007fff007424 */ /* 0x000fe200078e00ff */
[----:B------:R-:W-:-:S04]  /*8e80*/  ISETP.GT.U32.AND P0, PT, R4, 0x7f800000, PT ;  /* 0x7f8000000400780c */ /* 0x000fc80003f04070 */
[----:B------:R-:W-:-:S09]  /*8e90*/  SEL R0, R0, 0x7c, P0 ;  /* 0x0000007c00007807 */ /* 0x000fd20000000000 */
.L_x_7153:
[----:B------:R-:W-:Y:S05]  /*8ea0*/  BSYNC B0 ;  /* 0x0000000000007941 */ /* 0x000fea0003800000 */
.L_x_7151:
[----:B------:R-:W-:-:S04]  /*8eb0*/  LOP3.LUT R22, R22, 0x80000000, RZ, 0xc0, !PT ;  /* 0x8000000016167812 */ /* 0x000fc800078ec0ff */
[----:B------:R-:W-:-:S04]  /*8ec0*/  SHF.R.U32.HI R3, RZ, 0x18, R22 ;  /* 0x00000018ff037819 */ /* 0x000fc80000011616 */
[----:B------:R-:W-:-:S05]  /*8ed0*/  LOP3.LUT R3, R0, R3, RZ, 0xfc, !PT ;  /* 0x0000000300037212 */ /* 0x000fca00078efcff */
[----:B------:R4:W-:Y:S01]  /*8ee0*/  STG.E.U8 desc[UR36][R8.64], R3 ;  /* 0x0000000308007986 */ /* 0x0009e2000c101124 */
[----:B------:R-:W-:Y:S05]  /*8ef0*/  BRA `(.L_x_7137) ;  /* 0x00000004009c7947 */ /* 0x000fea0003800000 */
.L_x_7147:
[----:B------:R-:W-:-:S05]  /*8f00*/  F2FP.BF16.F32.PACK_AB R22, RZ, R22 ;  /* 0x00000016ff16723e */ /* 0x000fca00000010ff */
[----:B------:R2:W-:Y:S01]  /*8f10*/  STG.E.U16 desc[UR36][R8.64], R22 ;  /* 0x0000001608007986 */ /* 0x0005e2000c101524 */
[----:B------:R-:W-:Y:S05]  /*8f20*/  BRA `(.L_x_7137) ;  /* 0x0000000400907947 */ /* 0x000fea0003800000 */
.L_x_7144:
        /* <DEDUP_REMOVED lines=11> */
.L_x_7156:
        /* <DEDUP_REMOVED lines=16> */
.L_x_7159:
[----:B------:R-:W-:-:S04]  /*90e0*/  LOP3.LUT R22, R22, 0x80000000, RZ, 0xc0, !PT ;  /* 0x8000000016167812 */ /* 0x000fc800078ec0ff */
[----:B------:R-:W-:-:S04]  /*90f0*/  SHF.R.U32.HI R3, RZ, 0x18, R22 ;  /* 0x00000018ff037819 */ /* 0x000fc80000011616 */
[----:B------:R-:W-:-:S04]  /*9100*/  LOP3.LUT R0, R0, R3, RZ, 0xfc, !PT ;  /* 0x0000000300007212 */ /* 0x000fc800078efcff */
[----:B------:R-:W-:-:S07]  /*9110*/  PRMT R4, R0, 0x7610, R4 ;  /* 0x0000761000047816 */ /* 0x000fce0000000004 */
.L_x_7158:
[----:B------:R-:W-:Y:S05]  /*9120*/  BSYNC B0 ;  /* 0x0000000000007941 */ /* 0x000fea0003800000 */
.L_x_7157:
[----:B------:R0:W-:Y:S01]  /*9130*/  STG.E.U8 desc[UR36][R8.64], R4 ;  /* 0x0000000408007986 */ /* 0x0001e2000c101124 */
[----:B------:R-:W-:Y:S05]  /*9140*/  BRA `(.L_x_7137) ;  /* 0x0000000400087947 */ /* 0x000fea0003800000 */
.L_x_7155:
        /* <DEDUP_REMOVED lines=16> */
.L_x_7162:
[----:B------:R-:W-:-:S04]  /*9250*/  LOP3.LUT R22, R22, 0x80000000, RZ, 0xc0, !PT ;  /* 0x8000000016167812 */ /* 0x000fc800078ec0ff */
[----:B------:R-:W-:-:S04]  /*9260*/  SHF.R.U32.HI R3, RZ, 0x18, R22 ;  /* 0x00000018ff037819 */ /* 0x000fc80000011616 */
[----:B------:R-:W-:-:S04]  /*9270*/  LOP3.LUT R0, R0, R3, RZ, 0xfc, !PT ;  /* 0x0000000300007212 */ /* 0x000fc800078efcff */
[----:B------:R-:W-:-:S07]  /*9280*/  PRMT R4, R0, 0x7610, R4 ;  /* 0x0000761000047816 */ /* 0x000fce0000000004 */
.L_x_7161:
[----:B------:R-:W-:Y:S05]  /*9290*/  BSYNC B0 ;  /* 0x0000000000007941 */ /* 0x000fea0003800000 */
.L_x_7160:
[----:B------:R0:W-:Y:S01]  /*92a0*/  STG.E.U8 desc[UR36][R8.64], R4 ;  /* 0x0000000408007986 */ /* 0x0001e2000c101124 */
[----:B------:R-:W-:Y:S05]  /*92b0*/  BRA `(.L_x_7137) ;  /* 0x0000000000ac7947 */ /* 0x000fea0003800000 */
.L_x_7154:
        /* <DEDUP_REMOVED lines=21> */
.L_x_7136:
        /* <DEDUP_REMOVED lines=16> */
.L_x_7165:
[----:B------:R-:W-:Y:S05]  /*9510*/  BRA `(.L_x_7137) ;  /* 0x0000000000147947 */ /* 0x000fea0003800000 */
.L_x_7164:
[----:B------:R-:W0:Y:S02]  /*9520*/  F2I.U64.TRUNC R22, R22 ;  /* 0x0000001600167311 */ /* 0x000e24000020d800 */
[----:B0-----:R0:W-:Y:S01]  /*9530*/  STG.E.64 desc[UR36][R8.64], R22 ;  /* 0x0000001608007986 */ /* 0x0011e2000c101b24 */
[----:B------:R-:W-:Y:S05]  /*9540*/  BRA `(.L_x_7137) ;  /* 0x0000000000087947 */ /* 0x000fea0003800000 */
.L_x_7163:
[----:B------:R-:W0:Y:S02]  /*9550*/  F2I.FTZ.U32.TRUNC.NTZ R3, R22 ;  /* 0x0000001600037305 */ /* 0x000e24000021f000 */
[----:B0-----:R0:W-:Y:S02]  /*9560*/  STG.E desc[UR36][R8.64], R3 ;  /* 0x0000000308007986 */ /* 0x0011e4000c101924 */
.L_x_7137:
        /* <DEDUP_REMOVED lines=24> */
.L_x_7169:
[----:B------:R-:W0:Y:S02]  /*96f0*/  F2I.S64.TRUNC R24, R24 ;  /* 0x0000001800187311 */ /* 0x000e24000020d900 */
[----:B0-----:R-:W-:-:S05]  /*9700*/  IMAD.MOV.U32 R3, RZ, RZ, R24 ;  /* 0x000000ffff037224 */ /* 0x001fca00078e0018 */
[----:B------:R0:W-:Y:S01]  /*9710*/  STG.E.U8 desc[UR36][R8.64], R3 ;  /* 0x0000000308007986 */ /* 0x0001e2000c101124 */
[----:B------:R-:W-:Y:S05]  /*9720*/  BRA `(.L_x_7171) ;  /* 0x0000000c00407947 */ /* 0x000fea0003800000 */
.L_x_7168:
        /* <DEDUP_REMOVED lines=9> */
.L_x_7173:
[----:B------:R-:W0:Y:S02]  /*97c0*/  F2I.FTZ.TRUNC.NTZ R3, R24 ;  /* 0x0000001800037305 */ /* 0x000e24000021f100 */
[----:B0-----:R0:W-:Y:S01]  /*97d0*/  STG.E desc[UR36][R8.64], R3 ;  /* 0x0000000308007986 */ /* 0x0011e2000c101924 */
[----:B------:R-:W-:Y:S05]  /*97e0*/  BRA `(.L_x_7171) ;  /* 0x0000000c00107947 */ /* 0x000fea0003800000 */
.L_x_7172:
[----:B------:R-:W0:Y:S02]  /*97f0*/  F2I.FTZ.TRUNC.NTZ R3, R24 ;  /* 0x0000001800037305 */ /* 0x000e24000021f100 */
[----:B0-----:R0:W-:Y:S01]  /*9800*/  STG.E.U16 desc[UR36][R8.64], R3 ;  /* 0x0000000308007986 */ /* 0x0011e2000c101524 */
[----:B------:R-:W-:Y:S05]  /*9810*/  BRA `(.L_x_7171) ;  /* 0x0000000c00047947 */ /* 0x000fea0003800000 */
.L_x_7167:
        /* <DEDUP_REMOVED lines=8> */
.L_x_7175:
[----:B------:R-:W-:-:S05]  /*98a0*/  F2FP.F16.F32.PACK_AB R24, RZ, R24 ;  /* 0x00000018ff18723e */ /* 0x000fca00000000ff */
[----:B------:R0:W-:Y:S01]  /*98b0*/  STG.E.U16 desc[UR36][R8.64], R24 ;  /* 0x0000001808007986 */ /* 0x0001e2000c101524 */
[----:B------:R-:W-:Y:S05]  /*98c0*/  BRA `(.L_x_7171) ;  /* 0x0000000800d87947 */ /* 0x000fea0003800000 */
.L_x_7174:
        /* <DEDUP_REMOVED lines=9> */
.L_x_7177:
[----:B------:R-:W-:-:S04]  /*9960*/  F2FP.F16.F32.PACK_AB R3, RZ, R24 ;  /* 0x00000018ff03723e */ /* 0x000fc800000000ff */
[----:B------:R-:W-:-:S05]  /*9970*/  PRMT R3, R3, 0x5410, RZ ;  /* 0x0000541003037816 */ /* 0x000fca00000000ff */
[----:B------:R2:W-:Y:S01]  /*9980*/  STG.E desc[UR36][R8.64], R3 ;  /* 0x0000000308007986 */ /* 0x0005e2000c101924 */
[----:B------:R-:W-:Y:S05]  /*9990*/  BRA `(.L_x_7171) ;  /* 0x0000000800a47947 */ /* 0x000fea0003800000 */
.L_x_7176:
[----:B------:R-:W-:-:S06]  /*99a0*/  FMUL.FTZ R4, R24, 1 ;  /* 0x3f80000018047820 */ /* 0x000fcc0000410000 */
[----:B------:R-:W0:Y:S02]  /*99b0*/  F2F.F64.F32 R4, R4 ;  /* 0x0000000400047310 */ /* 0x000e240000201800 */
[----:B0-----:R4:W-:Y:S01]  /*99c0*/  STG.E.64 desc[UR36][R8.64], R4 ;  /* 0x0000000408007986 */ /* 0x0019e2000c101b24 */
[----:B------:R-:W-:Y:S05]  /*99d0*/  BRA `(.L_x_7171) ;  /* 0x0000000800947947 */ /* 0x000fea0003800000 */
.L_x_7166:
        /* <DEDUP_REMOVED lines=12> */
.L_x_7180:
[----:B------:R-:W-:Y:S01]  /*9aa0*/  FMUL.FTZ R4, R24, 1 ;  /* 0x3f80000018047820 */ /* 0x000fe20000410000 */
[----:B------:R-:W-:-:S05]  /*9ab0*/  CS2R R6, SRZ ;  /* 0x0000000000067805 */ /* 0x000fca000001ff00 */
[----:B------:R-:W0:Y:S02]  /*9ac0*/  F2F.F64.F32 R4, R4 ;  /* 0x0000000400047310 */ /* 0x000e240000201800 */
[----:B0-----:R0:W-:Y:S01]  /*9ad0*/  STG.E.128 desc[UR36][R8.64], R4 ;  /* 0x0000000408007986 */ /* 0x0011e2000c101d24 */
[----:B------:R-:W-:Y:S05]  /*9ae0*/  BRA `(.L_x_7171) ;  /* 0x0000000800507947 */ /* 0x000fea0003800000 */
.L_x_7179:
        /* <DEDUP_REMOVED lines=20> */
.L_x_7184:
[----:B------:R-:W-:Y:S05]  /*9c30*/  BSYNC B0 ;  /* 0x0000000000007941 */ /* 0x000fea0003800000 */
.L_x_7183:
[----:B------:R-:W-:-:S05]  /*9c40*/  LOP3.LUT R5, R0, R5, RZ, 0xfc, !PT ;  /* 0x0000000500057212 */ /* 0x000fca00078efcff */
[----:B------:R0:W-:Y:S01]  /*9c50*/  STG.E.U8 desc[UR36][R8.64], R5 ;  /* 0x0000000508007986 */ /* 0x0001e2000c101124 */
[----:B------:R-:W-:Y:S05]  /*9c60*/  BRA `(.L_x_7171) ;  /* 0x0000000400f07947 */ /* 0x000fea0003800000 */
.L_x_7182:
        /* <DEDUP_REMOVED lines=12> */
.L_x_7186:
[----:B------:R-:W-:Y:S01]  /*9d30*/  IMAD.MOV.U32 R0, RZ, RZ, 0x7f ;  /* 0x0000007fff007424 */ /* 0x000fe200078e00ff */
[----:B------:R-:W-:-:S04]  /*9d40*/  ISETP.GT.U32.AND P0, PT, R4, 0x7f800000, PT ;  /* 0x7f8000000400780c */ /* 0x000fc80003f04070 */
[----:B------:R-:W-:-:S09]  /*9d50*/  SEL R0, R0, 0x7c, P0 ;  /* 0x0000007c00007807 */ /* 0x000fd20000000000 */
.L_x_7187:
[----:B------:R-:W-:Y:S05]  /*9d60*/  BSYNC B0 ;  /* 0x0000000000007941 */ /* 0x000fea0003800000 */
.L_x_7185:
[----:B------:R-:W-:-:S04]  /*9d70*/  LOP3.LUT R24, R24, 0x80000000, RZ, 0xc0, !PT ;  /* 0x8000000018187812 */ /* 0x000fc800078ec0ff */
[----:B------:R-:W-:-:S04]  /*9d80*/  SHF.R.U32.HI R3, RZ, 0x18, R24 ;  /* 0x00000018ff037819 */ /* 0x000fc80000011618 */
[----:B------:R-:W-:-:S05]  /*9d90*/  LOP3.LUT R3, R0, R3, RZ, 0xfc, !PT ;  /* 0x0000000300037212 */ /* 0x000fca00078efcff */
[----:B------:R0:W-:Y:S01]  /*9da0*/  STG.E.U8 desc[UR36][R8.64], R3 ;  /* 0x0000000308007986 */ /* 0x0001e2000c101124 */
[----:B------:R-:W-:Y:S05]  /*9db0*/  BRA `(.L_x_7171) ;  /* 0x00000004009c7947 */ /* 0x000fea0003800000 */
.L_x_7181:
[----:B------:R-:W-:-:S05]  /*9dc0*/  F2FP.BF16.F32.PACK_AB R24, RZ, R24 ;  /* 0x00000018ff18723e */ /* 0x000fca00000010ff */
[----:B------:R0:W-:Y:S01]  /*9dd0*/  STG.E.U16 desc[UR36][R8.64], R24 ;  /* 0x0000001808007986 */ /* 0x0001e2000c101524 */
[----:B------:R-:W-:Y:S05]  /*9de0*/  BRA `(.L_x_7171) ;  /* 0x0000000400907947 */ /* 0x000fea0003800000 */
.L_x_7178:
        /* <DEDUP_REMOVED lines=11> */
.L_x_7190:
        /* <DEDUP_REMOVED lines=16> */
.L_x_7193:
[----:B------:R-:W-:-:S04]  /*9fa0*/  LOP3.LUT R24, R24, 0x80000000, RZ, 0xc0, !PT ;  /* 0x8000000018187812 */ /* 0x000fc800078ec0ff */
[----:B------:R-:W-:-:S04]  /*9fb0*/  SHF.R.U32.HI R3, RZ, 0x18, R24 ;  /* 0x00000018ff037819 */ /* 0x000fc80000011618 */
[----:B------:R-:W-:-:S04]  /*9fc0*/  LOP3.LUT R0, R0, R3, RZ, 0xfc, !PT ;  /* 0x0000000300007212 */ /* 0x000fc800078efcff */
[----:B------:R-:W-:-:S07]  /*9fd0*/  PRMT R4, R0, 0x7610, R4 ;  /* 0x0000761000047816 */ /* 0x000fce0000000004 */
.L_x_7192:
[----:B------:R-:W-:Y:S05]  /*9fe0*/  BSYNC B0 ;  /* 0x0000000000007941 */ /* 0x000fea0003800000 */
.L_x_7191:
[----:B------:R0:W-:Y:S01]  /*9ff0*/  STG.E.U8 desc[UR36][R8.64], R4 ;  /* 0x0000000408007986 */ /* 0x0001e2000c101124 */
[----:B------:R-:W-:Y:S05]  /*a000*/  BRA `(.L_x_7171) ;  /* 0x0000000400087947 */ /* 0x000fea0003800000 */
.L_x_7189:
        /* <DEDUP_REMOVED lines=16> */
.L_x_7196:
[----:B------:R-:W-:-:S04]  /*a110*/  LOP3.LUT R24, R24, 0x80000000, RZ, 0xc0, !PT ;  /* 0x8000000018187812 */ /* 0x000fc800078ec0ff */
[----:B------:R-:W-:-:S04]  /*a120*/  SHF.R.U32.HI R3, RZ, 0x18, R24 ;  /* 0x00000018ff037819 */ /* 0x000fc80000011618 */
[----:B------:R-:W-:-:S04]  /*a130*/  LOP3.LUT R0, R0, R3, RZ, 0xfc, !PT ;  /* 0x0000000300007212 */ /* 0x000fc800078efcff */
[----:B------:R-:W-:-:S07]  /*a140*/  PRMT R4, R0, 0x7610, R4 ;  /* 0x0000761000047816 */ /* 0x000fce0000000004 */
.L_x_7195:
[----:B------:R-:W-:Y:S05]  /*a150*/  BSYNC B0 ;  /* 0x0000000000007941 */ /* 0x000fea0003800000 */
.L_x_7194:
[----:B------:R0:W-:Y:S01]  /*a160*/  STG.E.U8 desc[UR36][R8.64], R4 ;  /* 0x0000000408007986 */ /* 0x0001e2000c101124 */
[----:B------:R-:W-:Y:S05]  /*a170*/  BRA `(.L_x_7171) ;  /* 0x0000000000ac7947 */ /* 0x000fea0003800000 */
.L_x_7188:
        /* <DEDUP_REMOVED lines=21> */
.L_x_7170:
        /* <DEDUP_REMOVED lines=16> */
.L_x_7199:
[----:B------:R-:W-:Y:S05]  /*a3d0*/  BRA `(.L_x_7171) ;  /* 0x0000000000147947 */ /* 0x000fea0003800000 */
.L_x_7198:
[----:B------:R-:W0:Y:S02]  /*a3e0*/  F2I.U64.TRUNC R24, R24 ;  /* 0x0000001800187311 */ /* 0x000e24000020d800 */
[----:B0-----:R0:W-:Y:S01]  /*a3f0*/  STG.E.64 desc[UR36][R8.64], R24 ;  /* 0x0000001808007986 */ /* 0x0011e2000c101b24 */
[----:B------:R-:W-:Y:S05]  /*a400*/  BRA `(.L_x_7171) ;  /* 0x0000000000087947 */ /* 0x000fea0003800000 */
.L_x_7197:
[----:B------:R-:W0:Y:S02]  /*a410*/  F2I.FTZ.U32.TRUNC.NTZ R3, R24 ;  /* 0x0000001800037305 */ /* 0x000e24000021f000 */
[----:B0-----:R0:W-:Y:S02]  /*a420*/  STG.E desc[UR36][R8.64], R3 ;  /* 0x0000000308007986 */ /* 0x0011e4000c101924 */
.L_x_7171:
[----:B------:R-:W-:-:S07]  /*a430*/  VIADD R19, R19, 0x80 ;  /* 0x0000008013137836 */ /* 0x000fce0000000000 */
.L_x_7131:
[----:B------:R-:W-:Y:S05]  /*a440*/  BSYNC B6 ;  /* 0x0000000000067941 */ /* 0x000fea0003800000 */
.L_x_7130:
[----:B------:R-:W-:-:S13]  /*a450*/  ISETP.GE.AND P0, PT, R19, R17, PT ;  /* 0x000000111300720c */ /* 0x000fda0003f06270 */
[----:B------:R-:W-:Y:S05]  /*a460*/  @P0 EXIT ;  /* 0x000000000000094d */ /* 0x000fea0003800000 */
[----:B0-234-:R-:W0:Y:S01]  /*a470*/  LDC.64 R4, c[0x0][0x228] ;  /* 0x00008a00ff047b82 */ /* 0x01de220000000a00 */
[----:B------:R-:W-:Y:S01]  /*a480*/  PRMT R0, R16, 0x9910, RZ ;  /* 0x0000991010007816 */ /* 0x000fe200000000ff */
[----:B------:R-:W-:Y:S01]  /*a490*/  IMAD R2, R2, 0x200, R19 ;  /* 0x0000020002027824 */ /* 0x000fe200078e0213 */
[----:B------:R-:W-:Y:S02]  /*a4a0*/  ULDC UR4, c[0x0][0x254] ;  /* 0x0000950000047ab9 */ /* 0x000fe40000000800 */
[----:B------:R-:W-:Y:S01]  /*a4b0*/  ISETP.GT.AND P1, PT, R0, 0x9, PT ;  /* 0x000000090000780c */ /* 0x000fe20003f24270 */
[----:B-1----:R-:W-:-:S05]  /*a4c0*/  IMAD R3, R2, UR4, RZ ;  /* 0x0000000402037c24 */ /* 0x002fca000f8e02ff */
        /* <DEDUP_REMOVED lines=14> */
.L_x_7203:
[----:B------:R-:W0:Y:S02]  /*a5b0*/  F2I.S64.TRUNC R18, R18 ;  /* 0x0000001200127311 */ /* 0x000e24000020d900 */
[----:B0-----:R-:W-:-:S05]  /*a5c0*/  IMAD.MOV.U32 R5, RZ, RZ, R18 ;  /* 0x000000ffff057224 */ /* 0x001fca00078e0012 */
[----:B------:R-:W-:Y:S01]  /*a5d0*/  STG.E.U8 desc[UR36][R2.64], R5 ;  /* 0x0000000502007986 */ /* 0x000fe2000c101124 */
[----:B------:R-:W-:Y:S05]  /*a5e0*/  EXIT ;  /* 0x000000000000794d */ /* 0x000fea0003800000 */
.L_x_7202:
        /* <DEDUP_REMOVED lines=9> */
.L_x_7206:
[----:B------:R-:W0:Y:S02]  /*a680*/  F2I.FTZ.TRUNC.NTZ R5, R18 ;  /* 0x0000001200057305 */ /* 0x000e24000021f100 */
[----:B0-----:R-:W-:Y:S01]  /*a690*/  STG.E desc[UR36][R2.64], R5 ;  /* 0x0000000502007986 */ /* 0x001fe2000c101924 */
[----:B------:R-:W-:Y:S05]  /*a6a0*/  EXIT ;  /* 0x000000000000794d */ /* 0x000fea0003800000 */
.L_x_7205:
[----:B------:R-:W0:Y:S02]  /*a6b0*/  F2I.FTZ.TRUNC.NTZ R5, R18 ;  /* 0x0000001200057305 */ /* 0x000e24000021f100 */
[----:B0-----:R-:W-:Y:S01]  /*a6c0*/  STG.E.U16 desc[UR36][R2.64], R5 ;  /* 0x0000000502007986 */ /* 0x001fe2000c101524 */
[----:B------:R-:W-:Y:S05]  /*a6d0*/  EXIT ;  /* 0x000000000000794d */ /* 0x000fea0003800000 */
.L_x_7201:
        /* <DEDUP_REMOVED lines=8> */
.L_x_7208:
[----:B------:R-:W-:-:S05]  /*a760*/  F2FP.F16.F32.PACK_AB R18, RZ, R18 ;  /* 0x00000012ff12723e */ /* 0x000fca00000000ff */
[----:B------:R-:W-:Y:S01]  /*a770*/  STG.E.U16 desc[UR36][R2.64], R18 ;  /* 0x0000001202007986 */ /* 0x000fe2000c101524 */
[----:B------:R-:W-:Y:S05]  /*a780*/  EXIT ;  /* 0x000000000000794d */ /* 0x000fea0003800000 */
.L_x_7207:
        /* <DEDUP_REMOVED lines=9> */
.L_x_7210:
[----:B------:R-:W-:-:S04]  /*a820*/  F2FP.F16.F32.PACK_AB R5, RZ, R18 ;  /* 0x00000012ff05723e */ /* 0x000fc800000000ff */
[----:B------:R-:W-:-:S05]  /*a830*/  PRMT R5, R5, 0x5410, RZ ;  /* 0x0000541005057816 */ /* 0x000fca00000000ff */
[----:B------:R-:W-:Y:S01]  /*a840*/  STG.E desc[UR36][R2.64], R5 ;  /* 0x0000000502007986 */ /* 0x000fe2000c101924 */
[----:B------:R-:W-:Y:S05]  /*a850*/  EXIT ;  /* 0x000000000000794d */ /* 0x000fea0003800000 */
.L_x_7209:
[----:B------:R-:W-:-:S06]  /*a860*/  FMUL.FTZ R4, R18, 1 ;  /* 0x3f80000012047820 */ /* 0x000fcc0000410000 */
[----:B------:R-:W0:Y:S02]  /*a870*/  F2F.F64.F32 R4, R4 ;  /* 0x0000000400047310 */ /* 0x000e240000201800 */
[----:B0-----:R-:W-:Y:S01]  /*a880*/  STG.E.64 desc[UR36][R2.64], R4 ;  /* 0x0000000402007986 */ /* 0x001fe2000c101b24 */
[----:B------:R-:W-:Y:S05]  /*a890*/  EXIT ;  /* 0x000000000000794d */ /* 0x000fea0003800000 */
.L_x_7200:
        /* <DEDUP_REMOVED lines=12> */
.L_x_7213:
[----:B------:R-:W-:Y:S01]  /*a960*/  FMUL.FTZ R4, R18, 1 ;  /* 0x3f80000012047820 */ /* 0x000fe20000410000 */
[----:B------:R-:W-:-:S05]  /*a970*/  CS2R R6, SRZ ;  /* 0x0000000000067805 */ /* 0x000fca000001ff00 */
[----:B------:R-:W0:Y:S02]  /*a980*/  F2F.F64.F32 R4, R4 ;  /* 0x0000000400047310 */ /* 0x000e240000201800 */
[----:B0-----:R-:W-:Y:S01]  /*a990*/  STG.E.128 desc[UR36][R2.64], R4 ;  /* 0x0000000402007986 */ /* 0x001fe2000c101d24 */
[----:B------:R-:W-:Y:S05]  /*a9a0*/  EXIT ;  /* 0x000000000000794d */ /* 0x000fea0003800000 */
.L_x_7212:
        /* <DEDUP_REMOVED lines=20> */
.L_x_7217:
[----:B------:R-:W-:Y:S05]  /*aaf0*/  BSYNC B0 ;  /* 0x0000000000007941 */ /* 0x000fea0003800000 */
.L_x_7216:
[----:B------:R-:W-:-:S05]  /*ab00*/  LOP3.LUT R7, R0, R7, RZ, 0xfc, !PT ;  /* 0x0000000700077212 */ /* 0x000fca00078efcff */
[----:B------:R-:W-:Y:S01]  /*ab10*/  STG.E.U8 desc[UR36][R2.64], R7 ;  /* 0x0000000702007986 */ /* 0x000fe2000c101124 */
[----:B------:R-:W-:Y:S05]  /*ab20*/  EXIT ;  /* 0x000000000000794d */ /* 0x000fea0003800000 */
.L_x_7215:
[----:B------:R-:W-:Y:S01]  /*ab30*/  LOP3.LUT R4, R18, 0x7fffffff, RZ, 0xc0, !PT ;  /* 0x7fffffff12047812 */ /* 0x000fe200078ec0ff */
[----:B------:R-:W-:Y:S03]  /*ab40*/  BSSY B0, `(.L_x_7218) ;  /* 0x000000e000007945 */ /* 0x000fe60003800000 */
        /* <DEDUP_REMOVED lines=10> */
.L_x_7219:
[----:B------:R-:W-:Y:S01]  /*abf0*/  IMAD.MOV.U32 R0, RZ, RZ, 0x7f ;  /* 0x0000007fff007424 */ /* 0x000fe200078e00ff */
[----:B------:R-:W-:-:S04]  /*ac00*/  ISETP.GT.U32.AND P0, PT, R4, 0x7f800000, PT ;  /* 0x7f8000000400780c */ /* 0x000fc80003f04070 */
[----:B------:R-:W-:-:S09]  /*ac10*/  SEL R0, R0, 0x7c, P0 ;  /* 0x0000007c00007807 */ /* 0x000fd20000000000 */
.L_x_7220:
[----:B------:R-:W-:Y:S05]  /*ac20*/  BSYNC B0 ;  /* 0x0000000000007941 */ /* 0x000fea0003800000 */
.L_x_7218:
[----:B------:R-:W-:-:S04]  /*ac30*/  LOP3.LUT R18, R18, 0x80000000, RZ, 0xc0, !PT ;  /* 0x8000000012127812 */ /* 0x000fc800078ec0ff */
[----:B------:R-:W-:-:S04]  /*ac40*/  SHF.R.U32.HI R5, RZ, 0x18, R18 ;  /* 0x00000018ff057819 */ /* 0x000fc80000011612 */
[----:B------:R-:W-:-:S05]  /*ac50*/  LOP3.LUT R5, R0, R5, RZ, 0xfc, !PT ;  /* 0x0000000500057212 */ /* 0x000fca00078efcff */
[----:B------:R-:W-:Y:S01]  /*ac60*/  STG.E.U8 desc[UR36][R2.64], R5 ;  /* 0x0000000502007986 */ /* 0x000fe2000c101124 */
[----:B------:R-:W-:Y:S05]  /*ac70*/  EXIT ;  /* 0x000000000000794d */ /* 0x000fea0003800000 */
.L_x_7214:
[----:B------:R-:W-:-:S05]  /*ac80*/  F2FP.BF16.F32.PACK_AB R18, RZ, R18 ;  /* 0x00000012ff12723e */ /* 0x000fca00000010ff */
[----:B------:R-:W-:Y:S01]  /*ac90*/  STG.E.U16 desc[UR36][R2.64], R18 ;  /* 0x0000001202007986 */ /* 0x000fe2000c101524 */
[----:B------:R-:W-:Y:S05]  /*aca0*/  EXIT ;  /* 0x000000000000794d */ /* 0x000fea0003800000 */
.L_x_7211:
        /* <DEDUP_REMOVED lines=11> */
.L_x_7223:
        /* <DEDUP_REMOVED lines=16> */
.L_x_7226:
[----:B------:R-:W-:-:S04]  /*ae60*/  LOP3.LUT R18, R18, 0x80000000, RZ, 0xc0, !PT ;  /* 0x8000000012127812 */ /* 0x000fc800078ec0ff */
[----:B------:R-:W-:-:S04]  /*ae70*/  SHF.R.U32.HI R5, RZ, 0x18, R18 ;  /* 0x00000018ff057819 */ /* 0x000fc80000011612 */
[----:B------:R-:W-:-:S04]  /*ae80*/  LOP3.LUT R4, R4, R5, RZ, 0xfc, !PT ;  /* 0x0000000504047212 */ /* 0x000fc800078efcff */
[----:B------:R-:W-:-:S07]  /*ae90*/  PRMT R0, R4, 0x7610, R0 ;  /* 0x0000761004007816 */ /* 0x000fce0000000000 */
.L_x_7225:
[----:B------:R-:W-:Y:S05]  /*aea0*/  BSYNC B0 ;  /* 0x0000000000007941 */ /* 0x000fea0003800000 */
.L_x_7224:
[----:B------:R-:W-:Y:S01]  /*aeb0*/  STG.E.U8 desc[UR36][R2.64], R0 ;  /* 0x0000000002007986 */ /* 0x000fe2000c101124 */
[----:B------:R-:W-:Y:S05]  /*aec0*/  EXIT ;  /* 0x000000000000794d */ /* 0x000fea0003800000 */
.L_x_7222:
        /* <DEDUP_REMOVED lines=16> */
.L_x_7229:
[----:B------:R-:W-:-:S04]  /*afd0*/  LOP3.LUT R18, R18, 0x80000000, RZ, 0xc0, !PT ;  /* 0x8000000012127812 */ /* 0x000fc800078ec0ff */
[----:B------:R-:W-:-:S04]  /*afe0*/  SHF.R.U32.HI R5, RZ, 0x18, R18 ;  /* 0x00000018ff057819 */ /* 0x000fc80000011612 */
[----:B------:R-:W-:-:S04]  /*aff0*/  LOP3.LUT R4, R4, R5, RZ, 0xfc, !PT ;  /* 0x0000000504047212 */ /* 0x000fc800078efcff */
[----:B------:R-:W-:-:S07]  /*b000*/  PRMT R0, R4, 0x7610, R0 ;  /* 0x0000761004007816 */ /* 0x000fce0000000000 */
.L_x_7228:
[----:B------:R-:W-:Y:S05]  /*b010*/  BSYNC B0 ;  /* 0x0000000000007941 */ /* 0x000fea0003800000 */
.L_x_7227:
[----:B------:R-:W-:Y:S01]  /*b020*/  STG.E.U8 desc[UR36][R2.64], R0 ;  /* 0x0000000002007986 */ /* 0x000fe2000c101124 */
[----:B------:R-:W-:Y:S05]  /*b030*/  EXIT ;  /* 0x000000000000794d */ /* 0x000fea0003800000 */
.L_x_7221:
        /* <DEDUP_REMOVED lines=21> */
.L_x_7204:
        /* <DEDUP_REMOVED lines=16> */
.L_x_7232:
[----:B------:R-:W-:Y:S05]  /*b290*/  EXIT ;  /* 0x000000000000794d */ /* 0x000fea0003800000 */
.L_x_7231:
[----:B------:R-:W0:Y:S02]  /*b2a0*/  F2I.U64.TRUNC R18, R18 ;  /* 0x0000001200127311 */ /* 0x000e24000020d800 */
[----:B0-----:R-:W-:Y:S01]  /*b2b0*/  STG.E.64 desc[UR36][R2.64], R18 ;  /* 0x0000001202007986 */ /* 0x001fe2000c101b24 */
[----:B------:R-:W-:Y:S05]  /*b2c0*/  EXIT ;  /* 0x000000000000794d */ /* 0x000fea0003800000 */
.L_x_7230:
[----:B------:R-:W0:Y:S02]  /*b2d0*/  F2I.FTZ.U32.TRUNC.NTZ R5, R18 ;  /* 0x0000001200057305 */ /* 0x000e24000021f000 */
[----:B0-----:R-:W-:Y:S01]  /*b2e0*/  STG.E desc[UR36][R2.64], R5 ;  /* 0x0000000502007986 */ /* 0x001fe2000c101924 */
[----:B------:R-:W-:Y:S05]  /*b2f0*/  EXIT ;  /* 0x000000000000794d */ /* 0x000fea0003800000 */
.L_x_7233:
        /* <DEDUP_REMOVED lines=16> */
.L_x_11779:


//--------------------- .text._ZN2at6native18elementwise_kernelILi128ELi2EZNS0_22gpu_kernel_impl_nocastIZNS0_43_GLOBAL__N__7cc8d1ed_10_Dropout_cu_0e96ed3819masked_scale_kernelIhffEEvRNS_6TensorERKS5_S8_T1_EUlfhE_EEvRNS_18TensorIteratorBaseERKT_EUliE_EEviS9_ --------------------------
	.section	.text._ZN2at6native18elementwise_kernelILi128ELi2EZNS0_22gpu_kernel_impl_nocastIZNS0_43_GLOBAL__N__7cc8d1ed_10_Dropout_cu_0e96ed3819masked_scale_kernelIhffEEvRNS_6TensorERKS5_S8_T1_EUlfhE_EEvRNS_18TensorIteratorBaseERKT_EUliE_EEviS9_,"ax",@progbits
	.align	128
        .global         _ZN2at6native18elementwise_kernelILi128ELi2EZNS0_22gpu_kernel_impl_nocastIZNS0_43_GLOBAL__N__7cc8d1ed_10_Dropout_cu_0e96ed3819masked_scale_kernelIhffEEvRNS_6TensorERKS5_S8_T1_EUlfhE_EEvRNS_18TensorIteratorBaseERKT_EUliE_EEviS9_
        .type           _ZN2at6native18elementwise_kernelILi128ELi2EZNS0_22gpu_kernel_impl_nocastIZNS0_43_GLOBAL__N__7cc8d1ed_10_Dropout_cu_0e96ed3819masked_scale_kernelIhffEEvRNS_6TensorERKS5_S8_T1_EUlfhE_EEvRNS_18TensorIteratorBaseERKT_EUliE_EEviS9_,@function
        .size           _ZN2at6native18elementwise_kernelILi128ELi2EZNS0_22gpu_kernel_impl_nocastIZNS0_43_GLOBAL__N__7cc8d1ed_10_Dropout_cu_0e96ed3819masked_scale_kernelIhffEEvRNS_6TensorERKS5_S8_T1_EUlfhE_EEvRNS_18TensorIteratorBaseERKT_EUliE_EEviS9_,(.L_x_11780 - _ZN2at6native18elementwise_kernelILi128ELi2EZNS0_22gpu_kernel_impl_nocastIZNS0_43_GLOBAL__N__7cc8d1ed_10_Dropout_cu_0e96ed3819masked_scale_kernelIhffEEvRNS_6TensorERKS5_S8_T1_EUlfhE_EEvRNS_18TensorIteratorBaseERKT_EUliE_EEviS9_)
        .other          _ZN2at6native18elementwise_kernelILi128ELi2EZNS0_22gpu_kernel_impl_nocastIZNS0_43_GLOBAL__N__7cc8d1ed_10_Dropout_cu_0e96ed3819masked_scale_kernelIhffEEvRNS_6TensorERKS5_S8_T1_EUlfhE_EEvRNS_18TensorIteratorBaseERKT_EUliE_EEviS9_,@"STO_CUDA_ENTRY STV_DEFAULT"
_ZN2at6native18elementwise_kernelILi128ELi2EZNS0_22gpu_kernel_impl_nocastIZNS0_43_GLOBAL__N__7cc8d1ed_10_Dropout_cu_0e96ed3819masked_scale_kernelIhffEEvRNS_6TensorERKS5_S8_T1_EUlfhE_EEvRNS_18TensorIteratorBaseERKT_EUliE_EEviS9_:
.text._ZN2at6native18elementwise_kernelILi128ELi2EZNS0_22gpu_kernel_impl_nocastIZNS0_43_GLOBAL__N__7cc8d1ed_10_Dropout_cu_0e96ed3819masked_scale_kernelIhffEEvRNS_6TensorERKS5_S8_T1_EUlfhE_EEvRNS_18TensorIteratorBaseERKT_EUliE_EEviS9_:
[----:B------:R-:W-:Y:S01]  /*0000*/  LDC R1, c[0x0][0x28] ;  /* 0x00000a00ff017b82 */ /* 0x000fe20000000800 */
[----:B------:R-:W0:Y:S01]  /*0010*/  S2R R0, SR_CTAID.X ;  /* 0x0000000000007919 */ /* 0x000e220000002500 */
[----:B------:R-:W-:Y:S01]  /*0020*/  ULDC UR6, c[0x0][0x210] ;  /* 0x0000840000067ab9 */ /* 0x000fe20000000800 */
[----:B------:R-:W-:Y:S01]  /*0030*/  ULDC.64 UR4, c[0x0][0x208] ;  /* 0x0000820000047ab9 */ /* 0x000fe20000000a00 */
[----:B------:R-:W-:Y:S01]  /*0040*/  BSSY B0, `(.L_x_7234) ;  /* 0x0000178000007945 */ /* 0x000fe20003800000 */
[----:B------:R-:W0:Y:S02]  /*0050*/  S2R R3, SR_TID.X ;  /* 0x0000000000037919 */ /* 0x000e240000002100 */
[----:B0-----:R-:W-:-:S04]  /*0060*/  LEA R0, R0, R3, 0x8 ;  /* 0x0000000300007211 */ /* 0x001fc800078e40ff */
[----:B------:R-:W-:Y:S02]  /*0070*/  ISETP.GE.AND P0, PT, R0, UR6, PT ;  /* 0x0000000600007c0c */ /* 0x000fe4000bf06270 */
[----:B------:R-:W-:-:S11]  /*0080*/  MOV R9, R0 ;  /* 0x0000000000097202 */ /* 0x000fd60000000f00 */
[----:B------:R-:W-:Y:S05]  /*0090*/  @P0 BRA `(.L_x_7235) ;  /* 0x0000001400c80947 */ /* 0x000fea0003800000 */
[----:B------:R-:W0:Y:S01]  /*00a0*/  LDC R5, c[0x0][0x218] ;  /* 0x00008600ff057b82 */ /* 0x000e220000000800 */
[----:B------:R-:W-:Y:S01]  /*00b0*/  HFMA2.MMA R4, -RZ, RZ, 0, 0 ;  /* 0x00000000ff047435 */ /* 0x000fe200000001ff */
[----:B------:R-:W-:Y:S02]  /*00c0*/  CS2R R2, SRZ ;  /* 0x0000000000027805 */ /* 0x000fe4000001ff00 */
        /* <DEDUP_REMOVED lines=350> */
.L_x_7236:
[----:B------:R-:W-:Y:S01]  /*16b0*/  ULDC.64 UR10, c[0x0][0x488] ;  /* 0x00012200000a7ab9 */ /* 0x000fe20000000a00 */
[----:B------:R-:W-:Y:S01]  /*16c0*/  ULDC.64 UR8, c[0x0][0x480] ;  /* 0x0001200000087ab9 */ /* 0x000fe20000000a00 */
[----:B------:R-:W-:Y:S01]  /*16d0*/  IADD3 R4, P1, R4, UR10, RZ ;  /* 0x0000000a04047c10 */ /* 0x000fe2000ff3e0ff */
[----:B------:R-:W-:Y:S01]  /*16e0*/  ULDC UR7, c[0x0][0x490] ;  /* 0x0001240000077ab9 */ /* 0x000fe20000000800 */
[----:B------:R-:W-:Y:S02]  /*16f0*/  IADD3 R6, P0, R2, UR8, RZ ;  /* 0x0000000802067c10 */ /* 0x000fe4000ff1e0ff */
[----:B------:R-:W-:Y:S02]  /*1700*/  IADD3.X R5, RZ, UR11, RZ, P1, !PT ;  /* 0x0000000bff057c10 */ /* 0x000fe40008ffe4ff */
[----:B------:R-:W-:Y:S01]  /*1710*/  IADD3.X R7, RZ, UR9, RZ, P0, !PT ;  /* 0x00000009ff077c10 */ /* 0x000fe200087fe4ff */
[----:B------:R-:W-:Y:S02]  /*1720*/  ULDC.64 UR8, c[0x0][0x478] ;  /* 0x00011e0000087ab9 */ /* 0x000fe40000000a00 */
[----:B------:R-:W2:Y:S04]  /*1730*/  LDG.E.U8 R4, desc[UR4][R4.64] ;  /* 0x0000000404047981 */ /* 0x000ea8000c1e1100 */
[----:B------:R-:W3:Y:S01]  /*1740*/  LDG.E R7, desc[UR4][R6.64] ;  /* 0x0000000406077981 */ /* 0x000ee2000c1e1900 */
[----:B------:R-:W-:-:S02]  /*1750*/  IADD3 R2, P0, R3, UR8, RZ ;  /* 0x0000000803027c10 */ /* 0x000fc4000ff1e0ff */
[----:B------:R-:W-:Y:S02]  /*1760*/  IADD3 R9, R0, 0x80, RZ ;  /* 0x0000008000097810 */ /* 0x000fe40007ffe0ff */
[----:B------:R-:W-:Y:S02]  /*1770*/  IADD3.X R3, RZ, UR9, RZ, P0, !PT ;  /* 0x00000009ff037c10 */ /* 0x000fe400087fe4ff */
[----:B--2---:R-:W-:-:S05]  /*1780*/  I2FP.F32.U32 R8, R4 ;  /* 0x0000000400087245 */ /* 0x004fca0000201000 */
[----:B---3--:R-:W-:-:S04]  /*1790*/  FMUL.FTZ R8, R8, R7 ;  /* 0x0000000708087220 */ /* 0x008fc80000410000 */
[----:B------:R-:W-:-:S05]  /*17a0*/  FMUL.FTZ R11, R8, UR7 ;  /* 0x00000007080b7c20 */ /* 0x000fca0008410000 */
[----:B------:R0:W-:Y:S02]  /*17b0*/  STG.E desc[UR4][R2.64], R11 ;  /* 0x0000000b02007986 */ /* 0x0001e4000c101904 */
.L_x_7235:
[----:B------:R-:W-:Y:S05]  /*17c0*/  BSYNC B0 ;  /* 0x0000000000007941 */ /* 0x000fea0003800000 */
.L_x_7234:
[----:B------:R-:W-:-:S13]  /*17d0*/  ISETP.GE.AND P0, PT, R9, UR6, PT ;  /* 0x0000000609007c0c */ /* 0x000fda000bf06270 */
[----:B------:R-:W-:Y:S05]  /*17e0*/  @P0 EXIT ;  /* 0x000000000000094d */ /* 0x000fea0003800000 */
[----:B------:R-:W1:Y:S01]  /*17f0*/  LDC R8, c[0x0][0x218] ;  /* 0x00008600ff087b82 */ /* 0x000e620000000800 */
[----:B------:R-:W-:Y:S01]  /*1800*/  HFMA2.MMA R0, -RZ, RZ, 0, 0 ;  /* 0x00000000ff007435 */ /* 0x000fe200000001ff */
[----:B0-----:R-:W-:Y:S02]  /*1810*/  CS2R R2, SRZ ;  /* 0x0000000000027805 */ /* 0x001fe4000001ff00 */
[----:B-1----:R-:W-:-:S13]  /*1820*/  ISETP.NE.AND P0, PT, R8, RZ, PT ;  /* 0x000000ff0800720c */ /* 0x002fda0003f05270 */
[----:B------:R-:W-:Y:S05]  /*1830*/  @!P0 BRA `(.L_x_7237) ;  /* 0x0000001400708947 */ /* 0x000fea0003800000 */
[----:B------:R-:W-:Y:S01]  /*1840*/  MOV R2, RZ ;  /* 0x000000ff00027202 */ /* 0x000fe20000000f00 */
[----:B------:R-:W-:Y:S01]  /*1850*/  ULDC.64 UR6, c[0x0][0x220] ;  /* 0x0000880000067ab9 */ /* 0x000fe20000000a00 */
[----:B------:R-:W-:Y:S01]  /*1860*/  MOV R3, R9 ;  /* 0x0000000900037202 */ /* 0x000fe20000000f00 */
[----:B------:R-:W-:Y:S01]  /*1870*/  ULDC UR8, c[0x0][0x350] ;  /* 0x0000d40000087ab9 */ /* 0x000fe20000000800 */
[----:B------:R-:W-:Y:S01]  /*1880*/  ISETP.NE.AND P0, PT, R8, 0x1, PT ;  /* 0x000000010800780c */ /* 0x000fe20003f05270 */
        /* <DEDUP_REMOVED lines=326> */
[----:B------:R-:W-:-:S03]  /*2cf0*/  @P0 MOV R8, RZ ;  /* 0x000000ff00080202 */ /* 0x000fc60000000f00 */
[----:B------:R-:W1:Y:S08]  /*2d00*/  @P0 LDC R13, c[0x0][0x33c] ;  /* 0x0000cf00ff0d0b82 */ /* 0x000e700000000800 */
[----:B------:R-:W2:Y:S08]  /*2d10*/  @P0 LDC.64 R6, c[0x0][0x468] ;  /* 0x00011a00ff060b82 */ /* 0x000eb00000000a00 */
[----:B------:R-:W3:Y:S01]  /*2d20*/  @P0 LDC R12, c[0x0][0x470] ;  /* 0x00011c00ff0c0b82 */ /* 0x000ee20000000800 */
[----:B0-----:R-:W-:-:S05]  /*2d30*/  @P0 IMAD.HI.U32 R4, R9, R10, R8 ;  /* 0x0000000a09040227 */ /* 0x001fca00078e0008 */
[----:B------:R-:W-:Y:S02]  /*2d40*/  @P0 SHF.R.U32.HI R4, RZ, R11, R4 ;  /* 0x0000000bff040219 */ /* 0x000fe40000011604 */
[----:B------:R-:W-:Y:S02]  /*2d50*/  IADD3 R11, -R9, RZ, RZ ;  /* 0x000000ff090b7210 */ /* 0x000fe40007ffe1ff */
[----:B------:R-:W-:-:S03]  /*2d60*/  @P0 IADD3 R8, -R4, RZ, RZ ;  /* 0x000000ff04080210 */ /* 0x000fc60007ffe1ff */
[----:B------:R-:W-:Y:S01]  /*2d70*/  IMAD R5, R11, UR8, R5 ;  /* 0x000000080b057c24 */ /* 0x000fe2000f8e0205 */
[----:B------:R-:W-:Y:S01]  /*2d80*/  ULDC.64 UR8, c[0x0][0x460] ;  /* 0x0001180000087ab9 */ /* 0x000fe20000000a00 */
[----:B-1----:R-:W-:Y:S02]  /*2d90*/  @P0 IMAD R9, R13, R8, R9 ;  /* 0x000000080d090224 */ /* 0x002fe400078e0209 */
[C---:B------:R-:W-:Y:S02]  /*2da0*/  IMAD R3, R5.reuse, UR6, R3 ;  /* 0x0000000605037c24 */ /* 0x040fe4000f8e0203 */
[C---:B------:R-:W-:Y:S02]  /*2db0*/  IMAD R0, R5.reuse, UR8, R0 ;  /* 0x0000000805007c24 */ /* 0x040fe4000f8e0200 */
[----:B------:R-:W-:Y:S02]  /*2dc0*/  IMAD R2, R5, UR9, R2 ;  /* 0x0000000905027c24 */ /* 0x000fe4000f8e0202 */
[----:B--2---:R-:W-:-:S02]  /*2dd0*/  @P0 IMAD R3, R9, R6, R3 ;  /* 0x0000000609030224 */ /* 0x004fc400078e0203 */
[C---:B------:R-:W-:Y:S02]  /*2de0*/  @P0 IMAD R0, R9.reuse, R7, R0 ;  /* 0x0000000709000224 */ /* 0x040fe400078e0200 */
[----:B---3--:R-:W-:-:S07]  /*2df0*/  @P0 IMAD R2, R9, R12, R2 ;  /* 0x0000000c09020224 */ /* 0x008fce00078e0202 */
.L_x_7237:
[----:B------:R-:W-:Y:S01]  /*2e00*/  ULDC.64 UR8, c[0x0][0x488] ;  /* 0x0001220000087ab9 */ /* 0x000fe20000000a00 */
[----:B------:R-:W-:Y:S01]  /*2e10*/  ULDC.64 UR6, c[0x0][0x480] ;  /* 0x0001200000067ab9 */ /* 0x000fe20000000a00 */
[----:B------:R-:W-:Y:S02]  /*2e20*/  IADD3 R4, P1, R2, UR8, RZ ;  /* 0x0000000802047c10 */ /* 0x000fe4000ff3e0ff */
[----:B------:R-:W-:Y:S02]  /*2e30*/  IADD3 R6, P0, R0, UR6, RZ ;  /* 0x0000000600067c10 */ /* 0x000fe4000ff1e0ff */
[----:B------:R-:W-:Y:S02]  /*2e40*/  IADD3.X R5, RZ, UR9, RZ, P1, !PT ;  /* 0x00000009ff057c10 */ /* 0x000fe40008ffe4ff */
[----:B------:R-:W-:Y:S01]  /*2e50*/  IADD3.X R7, RZ, UR7, RZ, P0, !PT ;  /* 0x00000007ff077c10 */ /* 0x000fe200087fe4ff */
[----:B------:R-:W-:Y:S02]  /*2e60*/  ULDC.64 UR6, c[0x0][0x478] ;  /* 0x00011e0000067ab9 */ /* 0x000fe40000000a00 */
[----:B------:R-:W2:Y:S04]  /*2e70*/  LDG.E.U8 R4, desc[UR4][R4.64] ;  /* 0x0000000404047981 */ /* 0x000ea8000c1e1100 */
[----:B------:R-:W3:Y:S01]  /*2e80*/  LDG.E R7, desc[UR4][R6.64] ;  /* 0x0000000406077981 */ /* 0x000ee2000c1e1900 */
[----:B------:R-:W-:Y:S01]  /*2e90*/  IADD3 R2, P0, R3, UR6, RZ ;  /* 0x0000000603027c10 */ /* 0x000fe2000ff1e0ff */
[----:B------:R-:W-:-:S03]  /*2ea0*/  ULDC UR6, c[0x0][0x490] ;  /* 0x0001240000067ab9 */ /* 0x000fc60000000800 */
[----:B------:R-:W-:Y:S02]  /*2eb0*/  IADD3.X R3, RZ, UR7, RZ, P0, !PT ;  /* 0x00000007ff037c10 */ /* 0x000fe400087fe4ff */
[----:B--2---:R-:W-:-:S05]  /*2ec0*/  I2FP.F32.U32 R0, R4 ;  /* 0x0000000400007245 */ /* 0x004fca0000201000 */
[----:B---3--:R-:W-:-:S04]  /*2ed0*/  FMUL.FTZ R0, R0, R7 ;  /* 0x0000000700007220 */ /* 0x008fc80000410000 */
[----:B------:R-:W-:-:S05]  /*2ee0*/  FMUL.FTZ R9, R0, UR6 ;  /* 0x0000000600097c20 */ /* 0x000fca0008410000 */
[----:B------:R-:W-:Y:S01]  /*2ef0*/  STG.E desc[UR4][R2.64], R9 ;  /* 0x0000000902007986 */ /* 0x000fe2000c101904 */
[----:B------:R-:W-:Y:S05]  /*2f00*/  EXIT ;  /* 0x000000000000794d */ /* 0x000fea0003800000 */
.L_x_7238:
        /* <DEDUP_REMOVED lines=15> */
.L_x_11780:


//--------------------- .text._ZN2at6native27unrolled_elementwise_kernelIZNS0_43_GLOBAL__N__7cc8d1ed_10_Dropout_cu_0e96ed3819masked_scale_kernelIhffEEvRNS_6TensorERKS4_S7_T1_EUlfhE_St5arrayIPcLm3EELi4E23TrivialOffsetCalculatorILi2EjESD_ILi1EjENS0_6memory15LoadWithoutCastENSG_16StoreWithoutCastEEEviT_T0_T2_T3_T4_T5_ --------------------------
	.section	.text._ZN2at6native27unrolled_elementwise_kernelIZNS0_43_GLOBAL__N__7cc8d1ed_10_Dropout_cu_0e96ed3819masked_scale_kernelIhffEEvRNS_6TensorERKS4_S7_T1_EUlfhE_St5arrayIPcLm3EELi4E23TrivialOffsetCalculatorILi2EjESD_ILi1EjENS0_6memory15LoadWithoutCastENSG_16StoreWithoutCastEEEviT_T0_T2_T3_T4_T5_,"ax",@progbits
	.align	128
        .global         _ZN2at6native27unrolled_elementwise_kernelIZNS0_43_GLOBAL__N__7cc8d1ed_10_Dropout_cu_0e96ed3819masked_scale_kernelIhffEEvRNS_6TensorERKS4_S7_T1_EUlfhE_St5arrayIPcLm3EELi4E23TrivialOffsetCalculatorILi2EjESD_ILi1EjENS0_6memory15LoadWithoutCastENSG_16StoreWithoutCastEEEviT_T0_T2_T3_T4_T5_
        .type           _ZN2at6native27unrolled_elementwise_kernelIZNS0_43_GLOBAL__N__7cc8d1ed_10_Dropout_cu_0e96ed3819masked_scale_kernelIhffEEvRNS_6TensorERKS4_S7_T1_EUlfhE_St5arrayIPcLm3EELi4E23TrivialOffsetCalculatorILi2EjESD_ILi1EjENS0_6memory15LoadWithoutCastENSG_16StoreWithoutCastEEEviT_T0_T2_T3_T4_T5_,@function
        .size           _ZN2at6native27unrolled_elementwise_kernelIZNS0_43_GLOBAL__N__7cc8d1ed_10_Dropout_cu_0e96ed3819masked_scale_kernelIhffEEvRNS_6TensorERKS4_S7_T1_EUlfhE_St5arrayIPcLm3EELi4E23TrivialOffsetCalculatorILi2EjESD_ILi1EjENS0_6memory15LoadWithoutCastENSG_16StoreWithoutCastEEEviT_T0_T2_T3_T4_T5_,(.L_x_11781 - _ZN2at6native27unrolled_elementwise_kernelIZNS0_43_GLOBAL__N__7cc8d1ed_10_Dropout_cu_0e96ed3819masked_scale_kernelIhffEEvRNS_6TensorERKS4_S7_T1_EUlfhE_St5arrayIPcLm3EELi4E23TrivialOffsetCalculatorILi2EjESD_ILi1EjENS0_6memory15LoadWithoutCastENSG_16StoreWithoutCastEEEviT_T0_T2_T3_T4_T5_)
        .other          _ZN2at6native27unrolled_elementwise_kernelIZNS0_43_GLOBAL__N__7cc8d1ed_10_Dropout_cu_0e96ed3819masked_scale_kernelIhffEEvRNS_6TensorERKS4_S7_T1_EUlfhE_St5arrayIPcLm3EELi4E23TrivialOffsetCalculatorILi2EjESD_ILi1EjENS0_6memory15LoadWithoutCastENSG_16StoreWithoutCastEEEviT_T0_T2_T3_T4_T5_,@"STO_CUDA_ENTRY STV_DEFAULT"
_ZN2at6native27unrolled_elementwise_kernelIZNS0_43_GLOBAL__N__7cc8d1ed_10_Dropout_cu_0e96ed3819masked_scale_kernelIhffEEvRNS_6TensorERKS4_S7_T1_EUlfhE_St5arrayIPcLm3EELi4E23TrivialOffsetCalculatorILi2EjESD_ILi1EjENS0_6memory15LoadWithoutCastENSG_16StoreWithoutCastEEEviT_T0_T2_T3_T4_T5_:
.text._ZN2at6native27unrolled_elementwise_kernelIZNS0_43_GLOBAL__N__7cc8d1ed_10_Dropout_cu_0e96ed3819masked_scale_kernelIhffEEvRNS_6TensorERKS4_S7_T1_EUlfhE_St5arrayIPcLm3EELi4E23TrivialOffsetCalculatorILi2EjESD_ILi1EjENS0_6memory15LoadWithoutCastENSG_16StoreWithoutCastEEEviT_T0_T2_T3_T4_T5_:
[----:B------:R-:W-:Y:S01]  /*0000*/  LDC R1, c[0x0][0x28] ;  /* 0x00000a00ff017b82 */ /* 0x000fe20000000800 */
[----:B------:R-:W0:Y:S07]  /*0010*/  S2R R0, SR_CTAID.X ;  /* 0x0000000000007919 */ /* 0x000e2e0000002500 */
[----:B------:R-:W0:Y:S01]  /*0020*/  LDC R3, c[0x0][0x210] ;  /* 0x00008400ff037b82 */ /* 0x000e220000000800 */
[----:B------:R-:W-:Y:S01]  /*0030*/  HFMA2.MMA R20, -RZ, RZ, 0, 0 ;  /* 0x00000000ff147435 */ /* 0x000fe200000001ff */
[----:B------:R-:W-:Y:S01]  /*0040*/  ULDC.64 UR4, c[0x0][0x208] ;  /* 0x0000820000047ab9 */ /* 0x000fe20000000a00 */
[----:B------:R-:W1:Y:S01]  /*0050*/  S2R R19, SR_TID.X ;  /* 0x0000000000137919 */ /* 0x000e620000002100 */
[----:B------:R-:W-:Y:S01]  /*0060*/  MOV R22, RZ ;  /* 0x000000ff00167202 */ /* 0x000fe20000000f00 */
[----:B------:R-:W-:Y:S01]  /*0070*/  ULDC UR6, c[0x0][0x218] ;  /* 0x0000860000067ab9 */ /* 0x000fe20000000800 */
[----:B0-----:R-:W-:Y:S01]  /*0080*/  IMAD R18, R0, -0x200, R3 ;  /* 0xfffffe0000127824 */ /* 0x001fe200078e0203 */
[----:B-1----:R-:W-:-:S04]  /*0090*/  MOV R25, R19 ;  /* 0x0000001300197202 */ /* 0x002fc80000000f00 */
[----:B------:R-:W-:-:S13]  /*00a0*/  ISETP.GE.AND P0, PT, R19, R18, PT ;  /* 0x000000121300720c */ /* 0x000fda0003f06270 */
[----:B------:R-:W-:Y:S01]  /*00b0*/  @!P0 LEA R27, R0, R25, 0x9 ;  /* 0x00000019001b8211 */ /* 0x000fe200078e48ff */
[----:B------:R-:W-:Y:S01]  /*00c0*/  @!P0 VIADD R25, R25, 0x80 ;  /* 0x0000008019198836 */ /* 0x000fe20000000000 */
[----:B------:R-:W0:Y:S04]  /*00d0*/  @!P0 LDC.64 R12, c[0x0][0x238] ;  /* 0x00008e00ff0c8b82 */ /* 0x000e280000000a00 */
[----:B------:R-:W-:-:S04]  /*00e0*/  ISETP.GE.AND P3, PT, R25, R18, PT ;  /* 0x000000121900720c */ /* 0x000fc80003f66270 */
[----:B------:R-:W1:Y:S09]  /*00f0*/  @!P0 LDC.64 R14, c[0x0][0x230] ;  /* 0x00008c00ff0e8b82 */ /* 0x000e720000000a00 */
[----:B------:R-:W-:Y:S01]  /*0100*/  @!P3 LEA R23, R0, R25, 0x9 ;  /* 0x000000190017b211 */ /* 0x000fe200078e48ff */
[----:B------:R-:W-:Y:S01]  /*0110*/  @!P3 VIADD R25, R25, 0x80 ;  /* 0x000000801919b836 */ /* 0x000fe20000000000 */
[----:B------:R-:W2:Y:S04]  /*0120*/  @!P3 LDC.64 R16, c[0x0][0x238] ;  /* 0x00008e00ff10bb82 */ /* 0x000ea80000000a00 */
[----:B------:R-:W-:-:S02]  /*0130*/  ISETP.GE.AND P2, PT, R25, R18, PT ;  /* 0x000000121900720c */ /* 0x000fc40003f46270 */
[C---:B0-----:R-:W-:Y:S02]  /*0140*/  @!P0 IADD3 R12, P4, R27.reuse, R12, RZ ;  /* 0x0000000c1b0c8210 */ /* 0x041fe40007f9e0ff */
[----:B------:R-:W0:Y:S03]  /*0150*/  @!P3 LDC.64 R4, c[0x0][0x230] ;  /* 0x00008c00ff04bb82 */ /* 0x000e260000000a00 */
[----:B------:R-:W-:Y:S02]  /*0160*/  @!P0 IMAD.X R13, RZ, RZ, R13, P4 ;  /* 0x000000ffff0d8224 */ /* 0x000fe400020e060d */
[----:B-1----:R-:W-:-:S03]  /*0170*/  @!P0 IMAD.WIDE.U32 R14, R27, 0x4, R14 ;  /* 0x000000041b0e8825 */ /* 0x002fc600078e000e */
[----:B------:R1:W3:Y:S01]  /*0180*/  @!P0 LDG.E.U8 R12, desc[UR4][R12.64] ;  /* 0x000000040c0c8981 */ /* 0x0002e2000c1e1100 */
[C---:B------:R-:W-:Y:S01]  /*0190*/  @!P2 LEA R21, R0.reuse, R25, 0x9 ;  /* 0x000000190015a211 */ /* 0x040fe200078e48ff */
[----:B------:R-:W-:Y:S01]  /*01a0*/  @!P2 VIADD R25, R25, 0x80 ;  /* 0x000000801919a836 */ /* 0x000fe20000000000 */
[----:B------:R-:W4:Y:S01]  /*01b0*/  @!P2 LDC.64 R2, c[0x0][0x238] ;  /* 0x00008e00ff02ab82 */ /* 0x000f220000000a00 */
[----:B------:R5:W3:Y:S03]  /*01c0*/  @!P0 LDG.E R20, desc[UR4][R14.64] ;  /* 0x000000040e148981 */ /* 0x000ae6000c1e1900 */
[----:B------:R-:W-:Y:S02]  /*01d0*/  ISETP.GE.AND P1, PT, R25, R18, PT ;  /* 0x000000121900720c */ /* 0x000fe40003f26270 */
[----:B--2---:R-:W-:Y:S02]  /*01e0*/  @!P3 IADD3 R16, P4, R23, R16, RZ ;  /* 0x000000101710b210 */ /* 0x004fe40007f9e0ff */
[----:B------:R-:W2:Y:S09]  /*01f0*/  @!P2 LDC.64 R8, c[0x0][0x230] ;  /* 0x00008c00ff08ab82 */ /* 0x000eb20000000a00 */
[----:B------:R-:W5:Y:S01]  /*0200*/  @!P1 LDC.64 R6, c[0x0][0x238] ;  /* 0x00008e00ff069b82 */ /* 0x000f620000000a00 */
[----:B------:R-:W-:-:S07]  /*0210*/  @!P1 IMAD R25, R0, 0x200, R25 ;  /* 0x0000020000199824 */ /* 0x000fce00078e0219 */
[----:B------:R-:W5:Y:S01]  /*0220*/  @!P1 LDC.64 R10, c[0x0][0x230] ;  /* 0x00008c00ff0a9b82 */ /* 0x000f620000000a00 */
[----:B------:R-:W-:Y:S02]  /*0230*/  @!P3 IADD3.X R17, RZ, R17, RZ, P4, !PT ;  /* 0x00000011ff11b210 */ /* 0x000fe400027fe4ff */
[----:B----4-:R-:W-:Y:S01]  /*0240*/  @!P2 IADD3 R2, P5, R21, R2, RZ ;  /* 0x000000021502a210 */ /* 0x010fe20007fbe0ff */
[----:B0-----:R-:W-:Y:S01]  /*0250*/  @!P3 IMAD.WIDE.U32 R4, R23, 0x4, R4 ;  /* 0x000000041704b825 */ /* 0x001fe200078e0004 */
[----:B-1----:R-:W-:Y:S01]  /*0260*/  HFMA2.MMA R13, -RZ, RZ, 0, 0 ;  /* 0x00000000ff0d7435 */ /* 0x002fe200000001ff */
[----:B------:R0:W4:Y:S01]  /*0270*/  @!P3 LDG.E.U8 R16, desc[UR4][R16.64] ;  /* 0x000000041010b981 */ /* 0x000122000c1e1100 */
[----:B------:R-:W-:Y:S01]  /*0280*/  @!P2 IADD3.X R3, RZ, R3, RZ, P5, !PT ;  /* 0x00000003ff03a210 */ /* 0x000fe20002ffe4ff */
[----:B--2---:R-:W-:Y:S02]  /*0290*/  @!P2 IMAD.WIDE.U32 R8, R21, 0x4, R8 ;  /* 0x000000041508a825 */ /* 0x004fe400078e0008 */
[----:B------:R1:W2:Y:S01]  /*02a0*/  @!P3 LDG.E R22, desc[UR4][R4.64] ;  /* 0x000000040416b981 */ /* 0x0002a2000c1e1900 */
[----:B-----5:R-:W-:-:S03]  /*02b0*/  @!P1 IADD3 R6, P4, R25, R6, RZ ;  /* 0x0000000619069210 */ /* 0x020fc60007f9e0ff */
[----:B------:R5:W2:Y:S02]  /*02c0*/  @!P2 LDG.E.U8 R2, desc[UR4][R2.64] ;  /* 0x000000040202a981 */ /* 0x000aa4000c1e1100 */
[----:B------:R-:W-:Y:S02]  /*02d0*/  @!P1 IMAD.X R7, RZ, RZ, R7, P4 ;  /* 0x000000ffff079224 */ /* 0x000fe400020e0607 */
[----:B------:R-:W-:-:S03]  /*02e0*/  IMAD.MOV.U32 R21, RZ, RZ, RZ ;  /* 0x000000ffff157224 */ /* 0x000fc600078e00ff */
[----:B------:R5:W2:Y:S01]  /*02f0*/  @!P1 LDG.E.U8 R23, desc[UR4][R6.64] ;  /* 0x0000000406179981 */ /* 0x000aa2000c1e1100 */
[----:B------:R-:W-:Y:S02]  /*0300*/  @!P1 IMAD.WIDE.U32 R14, R25, 0x4, R10 ;  /* 0x00000004190e9825 */ /* 0x000fe400078e000a */
[----:B------:R-:W5:Y:S01]  /*0310*/  @!P0 LDC.64 R10, c[0x0][0x228] ;  /* 0x00008a00ff0a8b82 */ /* 0x000f620000000a00 */
[----:B------:R-:W2:Y:S04]  /*0320*/  @!P2 LDG.E R21, desc[UR4][R8.64] ;  /* 0x000000040815a981 */ /* 0x000ea8000c1e1900 */
[----:B------:R-:W2:Y:S01]  /*0330*/  @!P1 LDG.E R13, desc[UR4][R14.64] ;  /* 0x000000040e0d9981 */ /* 0x000ea2000c1e1900 */
[----:B0-----:R-:W-:Y:S01]  /*0340*/  IMAD.MOV.U32 R17, RZ, RZ, RZ ;  /* 0x000000ffff117224 */ /* 0x001fe200078e00ff */
[-C--:B-1----:R-:W-:Y:S01]  /*0350*/  @!P0 LEA R5, R0, R19.reuse, 0x9 ;  /* 0x0000001300058211 */ /* 0x082fe200078e48ff */
[----:B------:R-:W-:Y:S01]  /*0360*/  VIADD R24, R19, 0x80 ;  /* 0x0000008013187836 */ /* 0x000fe20000000000 */
[----:B-----5:R-:W-:Y:S01]  /*0370*/  MOV R3, R19 ;  /* 0x0000001300037202 */ /* 0x020fe20000000f00 */
[----:B------:R-:W-:-:S03]  /*0380*/  IMAD.MOV.U32 R4, RZ, RZ, RZ ;  /* 0x000000ffff047224 */ /* 0x000fc600078e00ff */
[----:B------:R-:W-:Y:S01]  /*0390*/  @!P0 MOV R3, R24 ;  /* 0x0000001800038202 */ /* 0x000fe20000000f00 */
[----:B------:R-:W-:Y:S01]  /*03a0*/  @!P0 IMAD.WIDE.U32 R10, R5, 0x4, R10 ;  /* 0x00000004050a8825 */ /* 0x000fe200078e000a */
[----:B------:R-:W-:Y:S01]  /*03b0*/  CS2R R6, SRZ ;  /* 0x0000000000067805 */ /* 0x000fe2000001ff00 */
[----:B------:R-:W-:Y:S01]  /*03c0*/  BSSY B0, `(.L_x_7239) ;  /* 0x000001a000007945 */ /* 0x000fe20003800000 */
[----:B---3--:R-:W-:-:S05]  /*03d0*/  @!P0 I2FP.F32.U32 R17, R12 ;  /* 0x0000000c00118245 */ /* 0x008fca0000201000 */
[----:B------:R-:W-:-:S04]  /*03e0*/  FMUL.FTZ R17, R17, R20 ;  /* 0x0000001411117220 */ /* 0x000fc80000410000 */
[----:B------:R-:W-:-:S05]  /*03f0*/  FMUL.FTZ R17, R17, UR6 ;  /* 0x0000000611117c20 */ /* 0x000fca0008410000 */
[----:B------:R0:W-:Y:S01]  /*0400*/  @!P0 STG.E desc[UR4][R10.64], R17 ;  /* 0x000000110a008986 */ /* 0x0001e2000c101904 */
[----:B----4-:R-:W-:-:S05]  /*0410*/  @!P3 I2FP.F32.U32 R7, R16 ;  /* 0x000000100007b245 */ /* 0x010fca0000201000 */
[----:B--2---:R-:W-:Y:S01]  /*0420*/  FMUL.FTZ R7, R7, R22 ;  /* 0x0000001607077220 */ /* 0x004fe20000410000 */
[----:B------:R-:W-:Y:S02]  /*0430*/  @!P2 I2FP.F32.U32 R6, R2 ;  /* 0x000000020006a245 */ /* 0x000fe40000201000 */
[----:B------:R-:W-:Y:S02]  /*0440*/  @!P1 I2FP.F32.U32 R4, R23 ;  /* 0x0000001700049245 */ /* 0x000fe40000201000 */
[----:B------:R-:W-:Y:S01]  /*0450*/  ISETP.GE.AND P1, PT, R3, R18, PT ;  /* 0x000000120300720c */ /* 0x000fe20003f26270 */
[----:B------:R-:W-:Y:S02]  /*0460*/  FMUL.FTZ R6, R6, R21 ;  /* 0x0000001506067220 */ /* 0x000fe40000410000 */
[----:B------:R-:W-:Y:S01]  /*0470*/  FMUL.FTZ R4, R4, R13 ;  /* 0x0000000d04047220 */ /* 0x000fe20000410000 */
[----:B------:R-:W-:Y:S01]  /*0480*/  FMUL.FTZ R9, R7, UR6 ;  /* 0x0000000607097c20 */ /* 0x000fe20008410000 */
[----:B------:R-:W-:-:S02]  /*0490*/  FMUL.FTZ R13, R6, UR6 ;  /* 0x00000006060d7c20 */ /* 0x000fc40008410000 */
[----:B------:R-:W-:-:S06]  /*04a0*/  FMUL.FTZ R15, R4, UR6 ;  /* 0x00000006040f7c20 */ /* 0x000fcc0008410000 */
[----:B0-----:R-:W-:Y:S05]  /*04b0*/  @P1 BRA `(.L_x_7240) ;  /* 0x0000000000281947 */ /* 0x001fea0003800000 */
        /* <DEDUP_REMOVED lines=8> */
[----:B------:R0:W-:Y:S04]  /*0540*/  STG.E desc[UR4][R4.64], R9 ;  /* 0x0000000904007986 */ /* 0x0001e8000c101904 */
[----:B------:R0:W-:Y:S02]  /*0550*/  @!P0 STG.E desc[UR4][R6.64], R13 ;  /* 0x0000000d06008986 */ /* 0x0001e4000c101904 */
.L_x_7240:
[----:B------:R-:W-:Y:S05]  /*0560*/  BSYNC B0 ;  /* 0x0000000000007941 */ /* 0x000fea0003800000 */
.L_x_7239:
[----:B------:R-:W-:-:S13]  /*0570*/  ISETP.GE.AND P0, PT, R3, R18, PT ;  /* 0x000000120300720c */ /* 0x000fda0003f06270 */
[----:B------:R-:W-:Y:S05]  /*0580*/  @P0 EXIT ;  /* 0x000000000000094d */ /* 0x000fea0003800000 */
[----:B0-----:R-:W0:Y:S01]  /*0590*/  LDC.64 R4, c[0x0][0x228] ;  /* 0x00008a00ff047b82 */ /* 0x001e220000000a00 */
[----:B------:R-:W-:-:S04]  /*05a0*/  IMAD R3, R0, 0x200, R3 ;  /* 0x0000020000037824 */ /* 0x000fc800078e0203 */
[----:B0-----:R-:W-:-:S05]  /*05b0*/  IMAD.WIDE.U32 R2, R3, 0x4, R4 ;  /* 0x0000000403027825 */ /* 0x001fca00078e0004 */
[----:B------:R-:W-:Y:S01]  /*05c0*/  STG.E desc[UR4][R2.64], R15 ;  /* 0x0000000f02007986 */ /* 0x000fe2000c101904 */
[----:B------:R-:W-:Y:S05]  /*05d0*/  EXIT ;  /* 0x000000000000794d */ /* 0x000fea0003800000 */
.L_x_7241:
        /* <DEDUP_REMOVED lines=10> */
.L_x_11781:


//--------------------- .text._ZN2at6native29vectorized_elementwise_kernelILi2EZNS0_43_GLOBAL__N__7cc8d1ed_10_Dropout_cu_0e96ed3819masked_scale_kernelIhffEEvRNS_6TensorERKS4_S7_T1_EUlfhE_St5arrayIPcLm3EEEEviT0_S8_ --------------------------
	.section	.text._ZN2at6native29vectorized_elementwise_kernelILi2EZNS0_43_GLOBAL__N__7cc8d1ed_10_Dropout_cu_0e96ed3819masked_scale_kernelIhffEEvRNS_6TensorERKS4_S7_T1_EUlfhE_St5arrayIPcLm3EEEEviT0_S8_,"ax",@progbits
	.align	128
        .global         _ZN2at6native29vectorized_elementwise_kernelILi2EZNS0_43_GLOBAL__N__7cc8d1ed_10_Dropout_cu_0e96ed3819masked_scale_kernelIhffEEvRNS_6TensorERKS4_S7_T1_EUlfhE_St5arrayIPcLm3EEEEviT0_S8_
        .type           _ZN2at6native29vectorized_elementwise_kernelILi2EZNS0_43_GLOBAL__N__7cc8d1ed_10_Dropout_cu_0e96ed3819masked_scale_kernelIhffEEvRNS_6TensorERKS4_S7_T1_EUlfhE_St5arrayIPcLm3EEEEviT0_S8_,@function
        .size           _ZN2at6native29vectorized_elementwise_kernelILi2EZNS0_43_GLOBAL__N__7cc8d1ed_10_Dropout_cu_0e96ed3819masked_scale_kernelIhffEEvRNS_6TensorERKS4_S7_T1_EUlfhE_St5arrayIPcLm3EEEEviT0_S8_,(.L_x_11782 - _ZN2at6native29vectorized_elementwise_kernelILi2EZNS0_43_GLOBAL__N__7cc8d1ed_10_Dropout_cu_0e96ed3819masked_scale_kernelIhffEEvRNS_6TensorERKS4_S7_T1_EUlfhE_St5arrayIPcLm3EEEEviT0_S8_)
        .other          _ZN2at6native29vectorized_elementwise_kernelILi2EZNS0_43_GLOBAL__N__7cc8d1ed_10_Dropout_cu_0e96ed3819masked_scale_kernelIhffEEvRNS_6TensorERKS4_S7_T1_EUlfhE_St5arrayIPcLm3EEEEviT0_S8_,@"STO_CUDA_ENTRY STV_DEFAULT"
_ZN2at6native29vectorized_elementwise_kernelILi2EZNS0_43_GLOBAL__N__7cc8d1ed_10_Dropout_cu_0e96ed3819masked_scale_kernelIhffEEvRNS_6TensorERKS4_S7_T1_EUlfhE_St5arrayIPcLm3EEEEviT0_S8_:
.text._ZN2at6native29vectorized_elementwise_kernelILi2EZNS0_43_GLOBAL__N__7cc8d1ed_10_Dropout_cu_0e96ed3819masked_scale_kernelIhffEEvRNS_6TensorERKS4_S7_T1_EUlfhE_St5arrayIPcLm3EEEEviT0_S8_:
        /* <DEDUP_REMOVED lines=11> */
[----:B------:R-:W2:Y:S08]  /*00b0*/  LDC.64 R2, c[0x0][0x230] ;  /* 0x00008c00ff027b82 */ /* 0x000eb00000000a00 */
[----:B------:R-:W3:Y:S01]  /*00c0*/  LDC.64 R10, c[0x0][0x228] ;  /* 0x00008a00ff0a7b82 */ /* 0x000ee20000000a00 */
[----:B0-----:R-:W-:-:S04]  /*00d0*/  IADD3 R18, P0, R0, R18, RZ ;  /* 0x0000001200127210 */ /* 0x001fc80007f1e0ff */
[C---:B------:R-:W-:Y:S01]  /*00e0*/  LEA.HI.X.SX32 R19, R0.reuse, R19, 0x1, P0 ;  /* 0x0000001300137211 */ /* 0x040fe200000f0eff */
[----:B--2---:R-:W-:-:S04]  /*00f0*/  IMAD.WIDE R2, R0, 0x4, R2 ;  /* 0x0000000400027825 */ /* 0x004fc800078e0202 */
[----:B-1----:R-:W-:-:S05]  /*0100*/  IMAD.WIDE.U32 R18, R6, 0x2, R18 ;  /* 0x0000000206127825 */ /* 0x002fca00078e0012 */
[----:B------:R-:W2:Y:S01]  /*0110*/  LDG.E.U16 R20, desc[UR4][R18.64] ;  /* 0x0000000412147981 */ /* 0x000ea2000c1e1500 */
[----:B------:R-:W-:-:S03]  /*0120*/  IMAD.WIDE.U32 R16, R6, 0x8, R2 ;  /* 0x0000000806107825 */ /* 0x000fc600078e0002 */
[----:B------:R-:W4:Y:S04]  /*0130*/  LDG.E.U16 R22, desc[UR4][R18.64+0x100] ;  /* 0x0001000412167981 */ /* 0x000f28000c1e1500 */
[----:B------:R-:W5:Y:S04]  /*0140*/  LDG.E.64 R12, desc[UR4][R16.64] ;  /* 0x00000004100c7981 */ /* 0x000f68000c1e1b00 */
[----:B------:R-:W5:Y:S04]  /*0150*/  LDG.E.U16 R7, desc[UR4][R18.64+0x200] ;  /* 0x0002000412077981 */ /* 0x000f68000c1e1500 */
[----:B------:R-:W5:Y:S04]  /*0160*/  LDG.E.U16 R14, desc[UR4][R18.64+0x300] ;  /* 0x00030004120e7981 */ /* 0x000f68000c1e1500 */
[----:B------:R-:W5:Y:S04]  /*0170*/  LDG.E.64 R8, desc[UR4][R16.64+0x400] ;  /* 0x0004000410087981 */ /* 0x000f68000c1e1b00 */
[----:B------:R-:W5:Y:S04]  /*0180*/  LDG.E.64 R4, desc[UR4][R16.64+0x800] ;  /* 0x0008000410047981 */ /* 0x000f68000c1e1b00 */
[----:B------:R0:W5:Y:S01]  /*0190*/  LDG.E.64 R2, desc[UR4][R16.64+0xc00] ;  /* 0x000c000410027981 */ /* 0x000162000c1e1b00 */
[----:B---3--:R-:W-:-:S04]  /*01a0*/  IMAD.WIDE.U32 R10, R0, 0x4, R10 ;  /* 0x00000004000a7825 */ /* 0x008fc800078e000a */
[----:B------:R-:W-:Y:S01]  /*01b0*/  IMAD.WIDE R10, R6, 0x8, R10 ;  /* 0x00000008060a7825 */ /* 0x000fe200078e020a */
[----:B--2---:R-:W-:-:S04]  /*01c0*/  PRMT R15, R20, 0x7770, RZ ;  /* 0x00007770140f7816 */ /* 0x004fc800000000ff */
[----:B------:R-:W-:Y:S02]  /*01d0*/  I2FP.F32.U32 R15, R15 ;  /* 0x0000000f000f7245 */ /* 0x000fe40000201000 */
[----:B----4-:R-:W-:-:S03]  /*01e0*/  PRMT R21, R22, 0x7770, RZ ;  /* 0x0000777016157816 */ /* 0x010fc600000000ff */
[----:B-----5:R-:W-:Y:S01]  /*01f0*/  FMUL.FTZ R12, R12, R15 ;  /* 0x0000000f0c0c7220 */ /* 0x020fe20000410000 */
[----:B------:R-:W-:Y:S02]  /*0200*/  PRMT R20, R20, 0x7771, RZ ;  /* 0x0000777114147816 */ /* 0x000fe400000000ff */
[C---:B------:R-:W-:Y:S02]  /*0210*/  PRMT R0, R7.reuse, 0x7770, RZ ;  /* 0x0000777007007816 */ /* 0x040fe400000000ff */
[----:B------:R-:W-:Y:S02]  /*0220*/  PRMT R22, R22, 0x7771, RZ ;  /* 0x0000777116167816 */ /* 0x000fe400000000ff */
[C---:B------:R-:W-:Y:S02]  /*0230*/  PRMT R15, R14.reuse, 0x7770, RZ ;  /* 0x000077700e0f7816 */ /* 0x040fe400000000ff */
[----:B------:R-:W-:Y:S02]  /*0240*/  PRMT R7, R7, 0x7771, RZ ;  /* 0x0000777107077816 */ /* 0x000fe400000000ff */
[----:B------:R-:W-:-:S02]  /*0250*/  PRMT R14, R14, 0x7771, RZ ;  /* 0x000077710e0e7816 */ /* 0x000fc400000000ff */
[----:B0-----:R-:W-:Y:S02]  /*0260*/  I2FP.F32.U32 R17, R0 ;  /* 0x0000000000117245 */ /* 0x001fe40000201000 */
[----:B------:R-:W-:Y:S02]  /*0270*/  I2FP.F32.U32 R20, R20 ;  /* 0x0000001400147245 */ /* 0x000fe40000201000 */
        /* <DEDUP_REMOVED lines=20> */
[----:B------:R-:W-:Y:S04]  /*03c0*/  STG.E.64 desc[UR4][R10.64], R12 ;  /* 0x0000000c0a007986 */ /* 0x000fe8000c101b04 */
[----:B------:R-:W-:Y:S04]  /*03d0*/  STG.E.64 desc[UR4][R10.64+0x400], R8 ;  /* 0x000400080a007986 */ /* 0x000fe8000c101b04 */
[----:B------:R-:W-:Y:S04]  /*03e0*/  STG.E.64 desc[UR4][R10.64+0x800], R4 ;  /* 0x000800040a007986 */ /* 0x000fe8000c101b04 */
[----:B------:R-:W-:Y:S01]  /*03f0*/  STG.E.64 desc[UR4][R10.64+0xc00], R2 ;  /* 0x000c00020a007986 */ /* 0x000fe2000c101b04 */
[----:B------:R-:W-:Y:S05]  /*0400*/  EXIT ;  /* 0x000000000000794d */ /* 0x000fea0003800000 */
.L_x_7242:
[----:B------:R-:W0:Y:S01]  /*0410*/  S2R R7, SR_TID.X ;  /* 0x0000000000077919 */ /* 0x000e220000002100 */
[----:B------:R-:W-:Y:S01]  /*0420*/  IMAD.MOV.U32 R25, RZ, RZ, RZ ;  /* 0x000000ffff197224 */ /* 0x000fe200078e00ff */
[----:B------:R-:W-:Y:S01]  /*0430*/  ULDC UR6, c[0x0][0x218] ;  /* 0x0000860000067ab9 */ /* 0x000fe20000000800 */
[----:B0-----:R-:W-:Y:S02]  /*0440*/  ISETP.GE.AND P4, PT, R7, R2, PT ;  /* 0x000000020700720c */ /* 0x001fe40003f86270 */
[----:B------:R-:W-:-:S11]  /*0450*/  MOV R22, R7 ;  /* 0x0000000700167202 */ /* 0x000fd60000000f00 */
[----:B------:R-:W-:Y:S01]  /*0460*/  @!P4 IMAD.IADD R23, R0, 0x1, R22 ;  /* 0x000000010017c824 */ /* 0x000fe200078e0216 */
[----:B------:R-:W-:Y:S01]  /*0470*/  @!P4 IADD3 R22, R22, 0x80, RZ ;  /* 0x000000801616c810 */ /* 0x000fe20007ffe0ff */
[----:B------:R-:W0:Y:S03]  /*0480*/  @!P4 LDC.64 R10, c[0x0][0x230] ;  /* 0x00008c00ff0acb82 */ /* 0x000e260000000a00 */
[----:B------:R-:W-:-:S05]  /*0490*/  ISETP.GE.AND P0, PT, R22, R2, PT ;  /* 0x000000021600720c */ /* 0x000fca0003f06270 */
[----:B------:R-:W1:Y:S08]  /*04a0*/  @!P4 LDC.64 R8, c[0x0][0x238] ;  /* 0x00008e00ff08cb82 */ /* 0x000e700000000a00 */
[----:B------:R-:W2:Y:S01]  /*04b0*/  @!P0 LDC.64 R4, c[0x0][0x238] ;  /* 0x00008e00ff048b82 */ /* 0x000ea20000000a00 */
[----:B------:R-:W-:-:S07]  /*04c0*/  @!P0 IMAD.IADD R3, R0, 0x1, R22 ;  /* 0x0000000100038824 */ /* 0x000fce00078e0216 */
[----:B------:R-:W3:Y:S01]  /*04d0*/  @!P0 LDC.64 R20, c[0x0][0x230] ;  /* 0x00008c00ff148b82 */ /* 0x000ee20000000a00 */
[----:B--2---:R-:W-:-:S04]  /*04e0*/  @!P0 IADD3 R4, P1, R3, R4, RZ ;  /* 0x0000000403048210 */ /* 0x004fc80007f3e0ff */
[----:B------:R-:W-:-:S05]  /*04f0*/  @!P0 IADD3.X R5, RZ, R5, RZ, P1, !PT ;  /* 0x00000005ff058210 */ /* 0x000fca0000ffe4ff */
[----:B------:R2:W4:Y:S01]  /*0500*/  @!P0 LDG.E.U8 R6, desc[UR4][R4.64] ;  /* 0x0000000404068981 */ /* 0x000522000c1e1100 */
[----:B------:R-:W-:Y:S02]  /*0510*/  @!P0 VIADD R22, R22, 0x80 ;  /* 0x0000008016168836 */ /* 0x000fe40000000000 */
[----:B0-----:R-:W-:-:S03]  /*0520*/  @!P4 IMAD.WIDE.U32 R10, R23, 0x4, R10 ;  /* 0x00000004170ac825 */ /* 0x001fc600078e000a */
[----:B------:R-:W-:Y:S01]  /*0530*/  ISETP.GE.AND P6, PT, R22, R2, PT ;  /* 0x000000021600720c */ /* 0x000fe20003fc6270 */
[----:B---3--:R-:W-:Y:S01]  /*0540*/  @!P0 IMAD.WIDE.U32 R20, R3, 0x4, R20 ;  /* 0x0000000403148825 */ /* 0x008fe200078e0014 */
[----:B------:R-:W-:Y:S01]  /*0550*/  HFMA2.MMA R3, -RZ, RZ, 0, 0 ;  /* 0x00000000ff037435 */ /* 0x000fe200000001ff */
[----:B--2---:R-:W-:-:S06]  /*0560*/  CS2R R4, SRZ ;  /* 0x0000000000047805 */ /* 0x004fcc000001ff00 */
[----:B------:R0:W2:Y:S04]  /*0570*/  @!P4 LDG.E R5, desc[UR4][R10.64] ;  /* 0x000000040a05c981 */ /* 0x0000a8000c1e1900 */
[----:B------:R-:W-:Y:S01]  /*0580*/  @!P6 IADD3 R19, R0, R22, RZ ;  /* 0x000000160013e210 */ /* 0x000fe20007ffe0ff */
[----:B------:R-:W-:Y:S01]  /*0590*/  @!P6 VIADD R22, R22, 0x80 ;  /* 0x000000801616e836 */ /* 0x000fe20000000000 */
[----:B------:R-:W3:Y:S01]  /*05a0*/  @!P6 LDC.64 R12, c[0x0][0x230] ;  /* 0x00008c00ff0ceb82 */ /* 0x000ee20000000a00 */
[----:B-1----:R-:W-:Y:S01]  /*05b0*/  @!P4 IADD3 R8, P1, R23, R8, RZ ;  /* 0x000000081708c210 */ /* 0x002fe20007f3e0ff */
[----:B------:R1:W5:Y:S02]  /*05c0*/  @!P0 LDG.E R3, desc[UR4][R20.64] ;  /* 0x0000000414038981 */ /* 0x000364000c1e1900 */
[----:B------:R-:W-:-:S04]  /*05d0*/  ISETP.GE.AND P5, PT, R22, R2, PT ;  /* 0x000000021600720c */ /* 0x000fc80003fa6270 */
[----:B------:R-:W4:Y:S09]  /*05e0*/  @!P6 LDC.64 R14, c[0x0][0x238] ;  /* 0x00008e00ff0eeb82 */ /* 0x000f320000000a00 */
[----:B------:R-:W-:Y:S01]  /*05f0*/  @!P5 IADD3 R18, R0, R22, RZ ;  /* 0x000000160012d210 */ /* 0x000fe20007ffe0ff */
[----:B------:R-:W-:Y:S01]  /*0600*/  @!P5 VIADD R22, R22, 0x80 ;  /* 0x000000801616d836 */ /* 0x000fe20000000000 */
[----:B------:R-:W1:Y:S04]  /*0610*/  @!P5 LDC.64 R16, c[0x0][0x230] ;  /* 0x00008c00ff10db82 */ /* 0x000e680000000a00 */
[----:B------:R-:W-:-:S04]  /*0620*/  ISETP.GE.AND P3, PT, R22, R2, PT ;  /* 0x000000021600720c */ /* 0x000fc80003f66270 */
[----:B0-----:R-:W0:Y:S09]  /*0630*/  @!P5 LDC.64 R10, c[0x0][0x238] ;  /* 0x00008e00ff0adb82 */ /* 0x001e320000000a00 */
[----:B------:R-:W-:Y:S01]  /*0640*/  @!P3 IADD3 R24, R0, R22, RZ ;  /* 0x000000160018b210 */ /* 0x000fe20007ffe0ff */
[----:B------:R-:W-:-:S02]  /*0650*/  @!P3 VIADD R22, R22, 0x80 ;  /* 0x000000801616b836 */ /* 0x000fc40000000000 */
[----:B---3--:R-:W-:Y:S01]  /*0660*/  @!P6 IMAD.WIDE.U32 R12, R19, 0x4, R12 ;  /* 0x00000004130ce825 */ /* 0x008fe200078e000c */
[----:B------:R-:W-:Y:S01]  /*0670*/  @!P4 IADD3.X R9, RZ, R9, RZ, P1, !PT ;  /* 0x00000009ff09c210 */ /* 0x000fe20000ffe4ff */
[----:B------:R-:W3:Y:S01]  /*0680*/  @!P3 LDC.64 R26, c[0x0][0x230] ;  /* 0x00008c00ff1abb82 */ /* 0x000ee20000000a00 */
[----:B------:R-:W-:Y:S01]  /*0690*/  ISETP.GE.AND P2, PT, R22, R2, PT ;  /* 0x000000021600720c */ /* 0x000fe20003f46270 */
[----:B-1----:R-:W-:Y:S01]  /*06a0*/  IMAD.MOV.U32 R20, RZ, RZ, RZ ;  /* 0x000000ffff147224 */ /* 0x002fe200078e00ff */
[----:B------:R1:W2:Y:S01]  /*06b0*/  @!P6 LDG.E R4, desc[UR4][R12.64] ;  /* 0x000000040c04e981 */ /* 0x0002a2000c1e1900 */
[----:B------:R-:W-:-:S04]  /*06c0*/  @!P5 IMAD.WIDE.U32 R16, R18, 0x4, R16 ;  /* 0x000000041210d825 */ /* 0x000fc800078e0010 */
[----:B-1----:R-:W1:Y:S06]  /*06d0*/  @!P3 LDC.64 R12, c[0x0][0x238] ;  /* 0x00008e00ff0cbb82 */ /* 0x002e6c0000000a00 */
[----:B------:R-:W-:Y:S01]  /*06e0*/  @!P2 IADD3 R23, R0, R22, RZ ;  /* 0x000000160017a210 */ /* 0x000fe20007ffe0ff */
[----:B------:R-:W-:-:S05]  /*06f0*/  @!P2 VIADD R22, R22, 0x80 ;  /* 0x000000801616a836 */ /* 0x000fca0000000000 */
[----:B------:R-:W-:Y:S02]  /*0700*/  ISETP.GE.AND P1, PT, R22, R2, PT ;  /* 0x000000021600720c */ /* 0x000fe40003f26270 */
[----:B------:R-:W-:Y:S01]  /*0710*/  P2R R21, PR, RZ, 0x10 ;  /* 0x00000010ff157803 */ /* 0x000fe20000000000 */
[----:B---3--:R-:W-:-:S05]  /*0720*/  @!P3 IMAD.WIDE.U32 R26, R24, 0x4, R26 ;  /* 0x00000004181ab825 */ /* 0x008fca00078e001a */
[----:B------:R3:W2:Y:S02]  /*0730*/  @!P3 LDG.E R25, desc[UR4][R26.64] ;  /* 0x000000041a19b981 */ /* 0x0006a4000c1e1900 */
[----:B---3--:R-:W3:Y:S02]  /*0740*/  @!P2 LDC.64 R26, c[0x0][0x230] ;  /* 0x00008c00ff1aab82 */ /* 0x008ee40000000a00 */
[----:B---3--:R-:W-:Y:S01]  /*0750*/  @!P2 IMAD.WIDE.U32 R26, R23, 0x4, R26 ;  /* 0x00000004171aa825 */ /* 0x008fe200078e001a */
[----:B----4-:R-:W-:-:S03]  /*0760*/  @!P0 I2FP.F32.U32 R20, R6 ;  /* 0x0000000600148245 */ /* 0x010fc60000201000 */
[----:B------:R-:W-:Y:S01]  /*0770*/  IMAD.MOV.U32 R6, RZ, RZ, RZ ;  /* 0x000000ffff067224 */ /* 0x000fe200078e00ff */
[----:B------:R-:W-:-:S05]  /*0780*/  @!P6 IADD3 R14, P0, R19, R14, RZ ;  /* 0x0000000e130ee210 */ /* 0x000fca0007f1e0ff */
[----:B------:R3:W4:Y:S01]  /*0790*/  @!P5 LDG.E R6, desc[UR4][R16.64] ;  /* 0x000000041006d981 */ /* 0x000722000c1e1900 */
[----:B------:R-:W-:Y:S02]  /*07a0*/  @!P6 IADD3.X R15, RZ, R15, RZ, P0, !PT ;  /* 0x0000000fff0fe210 */ /* 0x000fe400007fe4ff */
[----:B0-----:R-:W-:Y:S02]  /*07b0*/  @!P5 IADD3 R10, P0, R18, R10, RZ ;  /* 0x0000000a120ad210 */ /* 0x001fe40007f1e0ff */
[----:B------:R-:W0:Y:S01]  /*07c0*/  @!P1 LDC.64 R18, c[0x0][0x238] ;  /* 0x00008e00ff129b82 */ /* 0x000e220000000a00 */
[----:B------:R-:W2:Y:S07]  /*07d0*/  @!P6 LDG.E.U8 R14, desc[UR4][R14.64] ;  /* 0x000000040e0ee981 */ /* 0x000eae000c1e1100 */
[----:B---3--:R-:W3:Y:S01]  /*07e0*/  @!P2 LDC.64 R16, c[0x0][0x238] ;  /* 0x00008e00ff10ab82 */ /* 0x008ee20000000a00 */
[----:B------:R-:W-:-:S02]  /*07f0*/  @!P5 IADD3.X R11, RZ, R11, RZ, P0, !PT ;  /* 0x0000000bff0bd210 */ /* 0x000fc400007fe4ff */
[----:B-1----:R-:W-:-:S03]  /*0800*/  @!P3 IADD3 R28, P0, R24, R12, RZ ;  /* 0x0000000c181cb210 */ /* 0x002fc60007f1e0ff */
[----:B------:R1:W4:Y:S02]  /*0810*/  @!P5 LDG.E.U8 R15, desc[UR4][R10.64] ;  /* 0x000000040a0fd981 */ /* 0x000324000c1e1100 */
[----:B------:R-:W-:-:S05]  /*0820*/  @!P3 IMAD.X R29, RZ, RZ, R13, P0 ;  /* 0x000000ffff1db224 */ /* 0x000fca00000e060d */
[----:B------:R-:W4:Y:S01]  /*0830*/  @!P3 LDG.E.U8 R28, desc[UR4][R28.64] ;  /* 0x000000041c1cb981 */ /* 0x000f22000c1e1100 */
[----:B---3--:R-:W-:Y:S02]  /*0840*/  @!P2 IADD3 R30, P0, R23, R16, RZ ;  /* 0x00000010171ea210 */ /* 0x008fe40007f1e0ff */
[----:B------:R-:W-:-:S03]  /*0850*/  @!P1 IADD3 R16, R0, R22, RZ ;  /* 0x0000001600109210 */ /* 0x000fc60007ffe0ff */
[----:B------:R-:W-:Y:S01]  /*0860*/  @!P2 IMAD.X R31, RZ, RZ, R17, P0 ;  /* 0x000000ffff1fa224 */ /* 0x000fe200000e0611 */
[----:B0-----:R-:W-:Y:S02]  /*0870*/  @!P1 IADD3 R18, P0, R16, R18, RZ ;  /* 0x0000001210129210 */ /* 0x001fe40007f1e0ff */
[----:B------:R-:W-:Y:S02]  /*0880*/  @!P1 IADD3 R22, R22, 0x80, RZ ;  /* 0x0000008016169810 */ /* 0x000fe40007ffe0ff */
[----:B------:R-:W-:Y:S01]  /*0890*/  MOV R17, RZ ;  /* 0x000000ff00117202 */ /* 0x000fe20000000f00 */
[----:B------:R-:W-:Y:S01]  /*08a0*/  @!P1 IMAD.X R19, RZ, RZ, R19, P0 ;  /* 0x000000ffff139224 */ /* 0x000fe200000e0613 */
[----:B------:R-:W-:Y:S01]  /*08b0*/  ISETP.GE.AND P0, PT, R22, R2, PT ;  /* 0x000000021600720c */ /* 0x000fe20003f06270 */
[----:B------:R-:W3:Y:S04]  /*08c0*/  @!P2 LDG.E.U8 R30, desc[UR4][R30.64] ;  /* 0x000000041e1ea981 */ /* 0x000ee8000c1e1100 */
[----:B------:R-:W2:Y:S04]  /*08d0*/  @!P1 LDG.E.U8 R18, desc[UR4][R18.64] ;  /* 0x0000000412129981 */ /* 0x000ea8000c1e1100 */
[----:B------:R-:W4:Y:S04]  /*08e0*/  @!P2 LDG.E R17, desc[UR4][R26.64] ;  /* 0x000000041a11a981 */ /* 0x000f28000c1e1900 */
[----:B------:R-:W0:Y:S01]  /*08f0*/  @!P0 LDC.64 R12, c[0x0][0x238] ;  /* 0x00008e00ff0c8b82 */ /* 0x000e220000000a00 */
[----:B------:R-:W-:-:S07]  /*0900*/  @!P0 IMAD.IADD R22, R0, 0x1, R22 ;  /* 0x0000000100168824 */ /* 0x000fce00078e0216 */
[----:B-1----:R-:W1:Y:S01]  /*0910*/  @!P0 LDC.64 R10, c[0x0][0x230] ;  /* 0x00008c00ff0a8b82 */ /* 0x002e620000000a00 */
[----:B0-----:R-:W-:-:S04]  /*0920*/  @!P0 IADD3 R12, P4, R22, R12, RZ ;  /* 0x0000000c160c8210 */ /* 0x001fc80007f9e0ff */
[----:B------:R-:W-:Y:S02]  /*0930*/  @!P0 IADD3.X R13, RZ, R13, RZ, P4, !PT ;  /* 0x0000000dff0d8210 */ /* 0x000fe400027fe4ff */
[----:B------:R-:W-:Y:S01]  /*0940*/  ISETP.NE.AND P4, PT, R21, RZ, PT ;  /* 0x000000ff1500720c */ /* 0x000fe20003f85270 */
[----:B-1----:R-:W-:Y:S02]  /*0950*/  @!P0 IMAD.WIDE.U32 R10, R22, 0x4, R10 ;  /* 0x00000004160a8825 */ /* 0x002fe400078e000a */
[----:B------:R-:W4:Y:S10]  /*0960*/  @!P0 LDG.E.U8 R23, desc[UR4][R12.64] ;  /* 0x000000040c178981 */ /* 0x000f34000c1e1100 */
[----:B------:R0:W4:Y:S02]  /*0970*/  @!P4 LDG.E.U8 R21, desc[UR4][R8.64] ;  /* 0x000000040815c981 */ /* 0x000124000c1e1100 */
[----:B0-----:R-:W0:Y:S01]  /*0980*/  @!P1 LDC.64 R8, c[0x0][0x230] ;  /* 0x00008c00ff089b82 */ /* 0x001e220000000a00 */
[----:B------:R-:W-:-:S10]  /*0990*/  HFMA2.MMA R22, -RZ, RZ, 0, 0 ;  /* 0x00000000ff167435 */ /* 0x000fd400000001ff */
[----:B------:R-:W4:Y:S01]  /*09a0*/  @!P0 LDG.E R22, desc[UR4][R10.64] ;  /* 0x000000040a168981 */ /* 0x000f22000c1e1900 */
[----:B0-----:R-:W-:-:S04]  /*09b0*/  @!P1 IMAD.WIDE.U32 R8, R16, 0x4, R8 ;  /* 0x0000000410089825 */ /* 0x001fc800078e0008 */
[----:B------:R-:W-:-:S06]  /*09c0*/  IMAD.MOV.U32 R16, RZ, RZ, RZ ;  /* 0x000000ffff107224 */ /* 0x000fcc00078e00ff */
[----:B------:R0:W4:Y:S02]  /*09d0*/  @!P1 LDG.E R16, desc[UR4][R8.64] ;  /* 0x0000000408109981 */ /* 0x000124000c1e1900 */
[----:B0-----:R-:W0:Y:S01]  /*09e0*/  @!P4 LDC.64 R8, c[0x0][0x228] ;  /* 0x00008a00ff08cb82 */ /* 0x001e220000000a00 */
[----:B------:R-:W-:Y:S01]  /*09f0*/  IMAD.MOV.U32 R24, RZ, RZ, RZ ;  /* 0x000000ffff187224 */ /* 0x000fe200078e00ff */
[----:B------:R-:W-:Y:S01]  /*0a00*/  HFMA2.MMA R11, -RZ, RZ, 0, 0 ;  /* 0x00000000ff0b7435 */ /* 0x000fe200000001ff */
[----:B------:R-:W-:Y:S02]  /*0a10*/  @!P4 IMAD.IADD R19, R0, 0x1, R7 ;  /* 0x000000010013c824 */ /* 0x000fe400078e0207 */
[----:B-----5:R-:W-:Y:S01]  /*0a20*/  FMUL.FTZ R3, R20, R3 ;  /* 0x0000000314037220 */ /* 0x020fe20000410000 */
[----:B------:R-:W-:Y:S04]  /*0a30*/  BSSY B0, `(.L_x_7243) ;  /* 0x000004b000007945 */ /* 0x000fe80003800000 */
[----:B------:R-:W-:Y:S01]  /*0a40*/  BSSY B1, `(.L_x_7244) ;  /* 0x0000043000017945 */ /* 0x000fe20003800000 */
[----:B0-----:R-:W-:Y:S01]  /*0a50*/  @!P4 IMAD.WIDE.U32 R12, R19, 0x4, R8 ;  /* 0x00000004130cc825 */ /* 0x001fe200078e0008 */
[----:B------:R-:W-:-:S02]  /*0a60*/  CS2R R8, SRZ ;  /* 0x0000000000087805 */ /* 0x000fc4000001ff00 */
[----:B---3--:R-:W-:Y:S02]  /*0a70*/  @!P2 I2FP.F32.U32 R8, R30 ;  /* 0x0000001e0008a245 */ /* 0x008fe40000201000 */
[----:B--2---:R-:W-:-:S03]  /*0a80*/  @!P1 I2FP.F32.U32 R9, R18 ;  /* 0x0000001200099245 */ /* 0x004fc60000201000 */
[----:B----4-:R-:W-:Y:S01]  /*0a90*/  FMUL.FTZ R8, R8, R17 ;  /* 0x0000001108087220 */ /* 0x010fe20000410000 */
[----:B------:R-:W-:Y:S02]  /*0aa0*/  @!P0 I2FP.F32.U32 R11, R23 ;  /* 0x00000017000b8245 */ /* 0x000fe40000201000 */
[----:B------:R-:W-:Y:S02]  /*0ab0*/  @!P4 I2FP.F32.U32 R24, R21 ;  /* 0x000000150018c245 */ /* 0x000fe40000201000 */
[----:B------:R-:W-:Y:S02]  /*0ac0*/  MOV R21, RZ ;  /* 0x000000ff00157202 */ /* 0x000fe40000000f00 */
[----:B------:R-:W-:Y:S02]  /*0ad0*/  @!P6 I2FP.F32.U32 R21, R14 ;  /* 0x0000000e0015e245 */ /* 0x000fe40000201000 */
[----:B------:R-:W-:-:S04]  /*0ae0*/  IADD3 R14, R7, 0x80, RZ ;  /* 0x00000080070e7810 */ /* 0x000fc80007ffe0ff */
[----:B------:R-:W-:Y:S01]  /*0af0*/  @!P4 MOV R7, R14 ;  /* 0x0000000e0007c202 */ /* 0x000fe20000000f00 */
[----:B------:R-:W-:Y:S01]  /*0b00*/  FMUL.FTZ R24, R24, R5 ;  /* 0x0000000518187220 */ /* 0x000fe20000410000 */
[----:B------:R-:W-:Y:S01]  /*0b10*/  FMUL.FTZ R21, R21, R4 ;  /* 0x0000000415157220 */ /* 0x000fe20000410000 */
[----:B------:R-:W-:Y:S01]  /*0b20*/  IMAD.MOV.U32 R5, RZ, RZ, RZ ;  /* 0x000000ffff057224 */ /* 0x000fe200078e00ff */
[----:B------:R-:W-:Y:S01]  /*0b30*/  ISETP.GE.AND P0, PT, R7, R2, PT ;  /* 0x000000020700720c */ /* 0x000fe20003f06270 */
[----:B------:R-:W-:Y:S01]  /*0b40*/  IMAD.MOV.U32 R4, RZ, RZ, RZ ;  /* 0x000000ffff047224 */ /* 0x000fe200078e00ff */
[----:B------:R-:W-:Y:S02]  /*0b50*/  @!P5 I2FP.F32.U32 R5, R15 ;  /* 0x0000000f0005d245 */ /* 0x000fe40000201000 */
[----:B------:R-:W-:Y:S01]  /*0b60*/  @!P3 I2FP.F32.U32 R4, R28 ;  /* 0x0000001c0004b245 */ /* 0x000fe20000201000 */
[----:B------:R-:W-:Y:S02]  /*0b70*/  FMUL.FTZ R19, R24, UR6 ;  /* 0x0000000618137c20 */ /* 0x000fe40008410000 */
[----:B------:R-:W-:Y:S01]  /*0b80*/  FMUL.FTZ R5, R5, R6 ;  /* 0x0000000605057220 */ /* 0x000fe20000410000 */
[----:B------:R-:W-:Y:S01]  /*0b90*/  FMUL.FTZ R11, R11, R22 ;  /* 0x000000160b0b7220 */ /* 0x000fe20000410000 */
[----:B------:R-:W-:Y:S01]  /*0ba0*/  FMUL.FTZ R4, R4, R25 ;  /* 0x0000001904047220 */ /* 0x000fe20000410000 */
[----:B------:R0:W-:Y:S01]  /*0bb0*/  @!P4 STG.E desc[UR4][R12.64], R19 ;  /* 0x000000130c00c986 */ /* 0x0001e2000c101904 */
[----:B------:R-:W-:Y:S01]  /*0bc0*/  FMUL.FTZ R15, R5, UR6 ;  /* 0x00000006050f7c20 */ /* 0x000fe20008410000 */
[----:B------:R-:W-:Y:S01]  /*0bd0*/  FMUL.FTZ R21, R21, UR6 ;  /* 0x0000000615157c20 */ /* 0x000fe20008410000 */
[----:B------:R-:W-:Y:S01]  /*0be0*/  FMUL.FTZ R6, R4, UR6 ;  /* 0x0000000604067c20 */ /* 0x000fe20008410000 */
[----:B------:R-:W-:Y:S01]  /*0bf0*/  FMUL.FTZ R5, R8, UR6 ;  /* 0x0000000608057c20 */ /* 0x000fe20008410000 */
[----:B0-----:R-:W-:Y:S01]  /*0c00*/  FMUL.FTZ R13, R3, UR6 ;  /* 0x00000006030d7c20 */ /* 0x001fe20008410000 */
[----:B------:R-:W-:Y:S01]  /*0c10*/  FMUL.FTZ R3, R11, UR6 ;  /* 0x000000060b037c20 */ /* 0x000fe20008410000 */
[----:B------:R-:W-:-:S04]  /*0c20*/  FMUL.FTZ R9, R9, R16 ;  /* 0x0000001009097220 */ /* 0x000fc80000410000 */
[----:B------:R-:W-:Y:S01]  /*0c30*/  FMUL.FTZ R4, R9, UR6 ;  /* 0x0000000609047c20 */ /* 0x000fe20008410000 */
[----:B------:R-:W-:Y:S06]  /*0c40*/  @P0 BRA `(.L_x_7245) ;  /* 0x0000000000300947 */ /* 0x000fec0003800000 */
[----:B------:R-:W0:Y:S01]  /*0c50*/  LDC.64 R8, c[0x0][0x228] ;  /* 0x00008a00ff087b82 */ /* 0x000e220000000a00 */
[----:B------:R-:W-:Y:S01]  /*0c60*/  IMAD.IADD R11, R0, 0x1, R7 ;  /* 0x00000001000b7824 */ /* 0x000fe200078e0207 */
[----:B------:R-:W-:-:S04]  /*0c70*/  IADD3 R7, R7, 0x80, RZ ;  /* 0x0000008007077810 */ /* 0x000fc80007ffe0ff */
[----:B------:R-:W-:Y:S01]  /*0c80*/  ISETP.GE.AND P0, PT, R7, R2, PT ;  /* 0x000000020700720c */ /* 0x000fe20003f06270 */
[----:B0-----:R-:W-:-:S05]  /*0c90*/  IMAD.WIDE.U32 R8, R11, 0x4, R8 ;  /* 0x000000040b087825 */ /* 0x001fca00078e0008 */
[----:B------:R0:W-:Y:S07]  /*0ca0*/  STG.E desc[UR4][R8.64], R13 ;  /* 0x0000000d08007986 */ /* 0x0001ee000c101904 */
[----:B------:R-:W-:Y:S05]  /*0cb0*/  @P0 BRA `(.L_x_7246) ;  /* 0x0000000000300947 */ /* 0x000fea0003800000 */
[----:B0-----:R-:W0:Y:S01]  /*0cc0*/  LDC.64 R8, c[0x0][0x228] ;  /* 0x00008a00ff087b82 */ /* 0x001e220000000a00 */
[----:B------:R-:W-:Y:S01]  /*0cd0*/  IMAD.IADD R11, R0, 0x1, R7 ;  /* 0x00000001000b7824 */ /* 0x000fe200078e0207 */
[----:B------:R-:W-:-:S03]  /*0ce0*/  IADD3 R7, R7, 0x80, RZ ;  /* 0x0000008007077810 */ /* 0x000fc60007ffe0ff */
[----:B0-----:R-:W-:-:S05]  /*0cf0*/  IMAD.WIDE.U32 R8, R11, 0x4, R8 ;  /* 0x000000040b087825 */ /* 0x001fca00078e0008 */
[----:B------:R0:W-:Y:S02]  /*0d00*/  STG.E desc[UR4][R8.64], R21 ;  /* 0x0000001508007986 */ /* 0x0001e4000c101904 */
.L_x_7245:
[----:B------:R-:W-:-:S13]  /*0d10*/  ISETP.GE.AND P0, PT, R7, R2, PT ;  /* 0x000000020700720c */ /* 0x000fda0003f06270 */
[----:B------:R-:W-:Y:S05]  /*0d20*/  @P0 BRA `(.L_x_7247) ;  /* 0x0000000000300947 */ /* 0x000fea0003800000 */
[----:B0-----:R-:W0:Y:S01]  /*0d30*/  LDC.64 R8, c[0x0][0x228] ;  /* 0x00008a00ff087b82 */ /* 0x001e220000000a00 */
[----:B------:R-:W-:Y:S01]  /*0d40*/  IMAD.IADD R11, R0, 0x1, R7 ;  /* 0x00000001000b7824 */ /* 0x000fe200078e0207 */
[----:B------:R-:W-:-:S03]  /*0d50*/  IADD3 R7, R7, 0x80, RZ ;  /* 0x0000008007077810 */ /* 0x000fc60007ffe0ff */
[----:B0-----:R-:W-:-:S05]  /*0d60*/  IMAD.WIDE.U32 R8, R11, 0x4, R8 ;  /* 0x000000040b087825 */ /* 0x001fca00078e0008 */
[----:B------:R1:W-:Y:S02]  /*0d70*/  STG.E desc[UR4][R8.64], R15 ;  /* 0x0000000f08007986 */ /* 0x0003e4000c101904 */
.L_x_7246:
[----:B------:R-:W-:-:S13]  /*0d80*/  ISETP.GE.AND P0, PT, R7, R2, PT ;  /* 0x000000020700720c */ /* 0x000fda0003f06270 */
[----:B------:R-:W-:Y:S05]  /*0d90*/  @P0 BRA `(.L_x_7248) ;  /* 0x0000000000340947 */ /* 0x000fea0003800000 */
[----:B01----:R-:W0:Y:S01]  /*0da0*/  LDC.64 R8, c[0x0][0x228] ;  /* 0x00008a00ff087b82 */ /* 0x003e220000000a00 */
[----:B------:R-:W-:Y:S01]  /*0db0*/  IMAD.IADD R11, R0, 0x1, R7 ;  /* 0x00000001000b7824 */ /* 0x000fe200078e0207 */
[----:B------:R-:W-:-:S03]  /*0dc0*/  IADD3 R7, R7, 0x80, RZ ;  /* 0x0000008007077810 */ /* 0x000fc60007ffe0ff */
[----:B0-----:R-:W-:-:S05]  /*0dd0*/  IMAD.WIDE.U32 R8, R11, 0x4, R8 ;  /* 0x000000040b087825 */ /* 0x001fca00078e0008 */
[----:B------:R1:W-:Y:S02]  /*0de0*/  STG.E desc[UR4][R8.64], R6 ;  /* 0x0000000608007986 */ /* 0x0003e4000c101904 */
.L_x_7247:
[----:B------:R-:W-:-:S13]  /*0df0*/  ISETP.GE.AND P0, PT, R7, R2, PT ;  /* 0x000000020700720c */ /* 0x000fda0003f06270 */
[----:B------:R-:W-:Y:S05]  /*0e00*/  @P0 BREAK B1 ;  /* 0x0000000000010942 */ /* 0x000fea0003800000 */
[----:B------:R-:W-:Y:S05]  /*0e10*/  @P0 BRA `(.L_x_7249) ;  /* 0x0000000000300947 */ /* 0x000fea0003800000 */
[----:B01----:R-:W0:Y:S01]  /*0e20*/  LDC.64 R8, c[0x0][0x228] ;  /* 0x00008a00ff087b82 */ /* 0x003e220000000a00 */
[----:B------:R-:W-:Y:S01]  /*0e30*/  IMAD.IADD R11, R0, 0x1, R7 ;  /* 0x00000001000b7824 */ /* 0x000fe200078e0207 */
[----:B------:R-:W-:-:S03]  /*0e40*/  IADD3 R7, R7, 0x80, RZ ;  /* 0x0000008007077810 */ /* 0x000fc60007ffe0ff */
[----:B0-----:R-:W-:-:S05]  /*0e50*/  IMAD.WIDE.U32 R8, R11, 0x4, R8 ;  /* 0x000000040b087825 */ /* 0x001fca00078e0008 */
[----:B------:R2:W-:Y:S02]  /*0e60*/  STG.E desc[UR4][R8.64], R5 ;  /* 0x0000000508007986 */ /* 0x0005e4000c101904 */
.L_x_7248:
[----:B------:R-:W-:Y:S05]  /*0e70*/  BSYNC B1 ;  /* 0x0000000000017941 */ /* 0x000fea0003800000 */
.L_x_7244:
[----:B------:R-:W-:-:S13]  /*0e80*/  ISETP.GE.AND P0, PT, R7, R2, PT ;  /* 0x000000020700720c */ /* 0x000fda0003f06270 */
[----:B012---:R-:W0:Y:S01]  /*0e90*/  @!P0 LDC.64 R8, c[0x0][0x228] ;  /* 0x00008a00ff088b82 */ /* 0x007e220000000a00 */
[----:B------:R-:W-:Y:S01]  /*0ea0*/  @!P0 IMAD.IADD R5, R0, 0x1, R7 ;  /* 0x0000000100058824 */ /* 0x000fe200078e0207 */
[----:B------:R-:W-:-:S03]  /*0eb0*/  @!P0 IADD3 R7, R7, 0x80, RZ ;  /* 0x0000008007078810 */ /* 0x000fc60007ffe0ff */
[----:B0-----:R-:W-:-:S05]  /*0ec0*/  @!P0 IMAD.WIDE.U32 R8, R5, 0x4, R8 ;  /* 0x0000000405088825 */ /* 0x001fca00078e0008 */
[----:B------:R2:W-:Y:S02]  /*0ed0*/  @!P0 STG.E desc[UR4][R8.64], R4 ;  /* 0x0000000408008986 */ /* 0x0005e4000c101904 */
.L_x_7249:
[----:B------:R-:W-:Y:S05]  /*0ee0*/  BSYNC B0 ;  /* 0x0000000000007941 */ /* 0x000fea0003800000 */
.L_x_7243:
[----:B------:R-:W-:Y:S05]  /*0ef0*/  WARPSYNC.ALL ;  /* 0x0000000000007948 */ /* 0x000fea0003800000 */
[----:B------:R-:W-:-:S13]  /*0f00*/  ISETP.GE.AND P0, PT, R7, R2, PT ;  /* 0x000000020700720c */ /* 0x000fda0003f06270 */
[----:B------:R-:W-:Y:S05]  /*0f10*/  @P0 EXIT ;  /* 0x000000000000094d */ /* 0x000fea0003800000 */
[----:B--2---:R-:W2:Y:S01]  /*0f20*/  LDC.64 R4, c[0x0][0x228] ;  /* 0x00008a00ff047b82 */ /* 0x004ea20000000a00 */
[----:B------:R-:W-:-:S04]  /*0f30*/  IMAD.IADD R7, R0, 0x1, R7 ;  /* 0x0000000100077824 */ /* 0x000fc800078e0207 */
[----:B--2---:R-:W-:-:S05]  /*0f40*/  IMAD.WIDE.U32 R4, R7, 0x4, R4 ;  /* 0x0000000407047825 */ /* 0x004fca00078e0004 */
[----:B------:R-:W-:Y:S01]  /*0f50*/  STG.E desc[UR4][R4.64], R3 ;  /* 0x0000000304007986 */ /* 0x000fe2000c101904 */
[----:B------:R-:W-:Y:S05]  /*0f60*/  EXIT ;  /* 0x000000000000794d */ /* 0x000fea0003800000 */
.L_x_7250:
        /* <DEDUP_REMOVED lines=9> */
.L_x_11782:


//--------------------- .text._ZN2at6native29vectorized_elementwise_kernelILi4EZNS0_43_GLOBAL__N__7cc8d1ed_10_Dropout_cu_0e96ed3819masked_scale_kernelIhffEEvRNS_6TensorERKS4_S7_T1_EUlfhE_St5arrayIPcLm3EEEEviT0_S8_ --------------------------
	.section	.text._ZN2at6native29vectorized_elementwise_kernelILi4EZNS0_43_GLOBAL__N__7cc8d1ed_10_Dropout_cu_0e96ed3819masked_scale_kernelIhffEEvRNS_6TensorERKS4_S7_T1_EUlfhE_St5arrayIPcLm3EEEEviT0_S8_,"ax",@progbits
	.align	128
        .global         _ZN2at6native29vectorized_elementwise_kernelILi4EZNS0_43_GLOBAL__N__7cc8d1ed_10_Dropout_cu_0e96ed3819masked_scale_kernelIhffEEvRNS_6TensorERKS4_S7_T1_EUlfhE_St5arrayIPcLm3EEEEviT0_S8_
        .type           _ZN2at6native29vectorized_elementwise_kernelILi4EZNS0_43_GLOBAL__N__7cc8d1ed_10_Dropout_cu_0e96ed3819masked_scale_kernelIhffEEvRNS_6TensorERKS4_S7_T1_EUlfhE_St5arrayIPcLm3EEEEviT0_S8_,@function
        .size           _ZN2at6native29vectorized_elementwise_kernelILi4EZNS0_43_GLOBAL__N__7cc8d1ed_10_Dropout_cu_0e96ed3819masked_scale_kernelIhffEEvRNS_6TensorERKS4_S7_T1_EUlfhE_St5arrayIPcLm3EEEEviT0_S8_,(.L_x_11783 - _ZN2at6native29vectorized_elementwise_kernelILi4EZNS0_43_GLOBAL__N__7cc8d1ed_10_Dropout_cu_0e96ed3819masked_scale_kernelIhffEEvRNS_6TensorERKS4_S7_T1_EUlfhE_St5arrayIPcLm3EEEEviT0_S8_)
        .other          _ZN2at6native29vectorized_elementwise_kernelILi4EZNS0_43_GLOBAL__N__7cc8d1ed_10_Dropout_cu_0e96ed3819masked_scale_kernelIhffEEvRNS_6TensorERKS4_S7_T1_EUlfhE_St5arrayIPcLm3EEEEviT0_S8_,@"STO_CUDA_ENTRY STV_DEFAULT"
_ZN2at6native29vectorized_elementwise_kernelILi4EZNS0_43_GLOBAL__N__7cc8d1ed_10_Dropout_cu_0e96ed3819masked_scale_kernelIhffEEvRNS_6TensorERKS4_S7_T1_EUlfhE_St5arrayIPcLm3EEEEviT0_S8_:
.text._ZN2at6native29vectorized_elementwise_kernelILi4EZNS0_43_GLOBAL__N__7cc8d1ed_10_Dropout_cu_0e96ed3819masked_scale_kernelIhffEEvRNS_6TensorERKS4_S7_T1_EUlfhE_St5arrayIPcLm3EEEEviT0_S8_:
        /* <DEDUP_REMOVED lines=17> */
[----:B------:R-:W2:Y:S01]  /*0110*/  LDG.E R21, desc[UR4][R16.64] ;  /* 0x0000000410157981 */ /* 0x000ea2000c1e1900 */
[----:B------:R-:W-:-:S03]  /*0120*/  IMAD.WIDE.U32 R14, R2, 0x10, R4 ;  /* 0x00000010020e7825 */ /* 0x000fc600078e0004 */
[----:B------:R-:W4:Y:S04]  /*0130*/  LDG.E R3, desc[UR4][R16.64+0x200] ;  /* 0x0002000410037981 */ /* 0x000f28000c1e1900 */
[----:B------:R-:W5:Y:S04]  /*0140*/  LDG.E.128 R8, desc[UR4][R14.64] ;  /* 0x000000040e087981 */ /* 0x000f68000c1e1d00 */
[----:B------:R0:W5:Y:S01]  /*0150*/  LDG.E.128 R4, desc[UR4][R14.64+0x800] ;  /* 0x000800040e047981 */ /* 0x000162000c1e1d00 */
[----:B---3--:R-:W-:-:S04]  /*0160*/  IMAD.WIDE.U32 R12, R0, 0x4, R12 ;  /* 0x00000004000c7825 */ /* 0x008fc800078e000c */
[----:B------:R-:W-:Y:S01]  /*0170*/  IMAD.WIDE R12, R2, 0x10, R12 ;  /* 0x00000010020c7825 */ /* 0x000fe200078e020c */
[C---:B--2---:R-:W-:Y:S02]  /*0180*/  PRMT R18, R21.reuse, 0x7770, RZ ;  /* 0x0000777015127816 */ /* 0x044fe400000000ff */
[C---:B------:R-:W-:Y:S02]  /*0190*/  PRMT R19, R21.reuse, 0x7771, RZ ;  /* 0x0000777115137816 */ /* 0x040fe400000000ff */
[C---:B------:R-:W-:Y:S02]  /*01a0*/  PRMT R20, R21.reuse, 0x7772, RZ ;  /* 0x0000777215147816 */ /* 0x040fe400000000ff */
[----:B------:R-:W-:Y:S02]  /*01b0*/  PRMT R21, R21, 0x7773, RZ ;  /* 0x0000777315157816 */ /* 0x000fe400000000ff */
[----:B------:R-:W-:Y:S02]  /*01c0*/  I2FP.F32.U32 R23, R18 ;  /* 0x0000001200177245 */ /* 0x000fe40000201000 */
[----:B------:R-:W-:-:S02]  /*01d0*/  I2FP.F32.U32 R18, R19 ;  /* 0x0000001300127245 */ /* 0x000fc40000201000 */
[----:B------:R-:W-:Y:S02]  /*01e0*/  I2FP.F32.U32 R19, R20 ;  /* 0x0000001400137245 */ /* 0x000fe40000201000 */
[----:B------:R-:W-:Y:S02]  /*01f0*/  I2FP.F32.U32 R20, R21 ;  /* 0x0000001500147245 */ /* 0x000fe40000201000 */
[C---:B----4-:R-:W-:Y:S02]  /*0200*/  PRMT R0, R3.reuse, 0x7770, RZ ;  /* 0x0000777003007816 */ /* 0x050fe400000000ff */
[----:B0-----:R-:W-:Y:S01]  /*0210*/  PRMT R14, R3, 0x7772, RZ ;  /* 0x00007772030e7816 */ /* 0x001fe200000000ff */
[----:B-----5:R-:W-:Y:S01]  /*0220*/  FMUL.FTZ R20, R11, R20 ;  /* 0x000000140b147220 */ /* 0x020fe20000410000 */
[C---:B------:R-:W-:Y:S02]  /*0230*/  PRMT R11, R3.reuse, 0x7771, RZ ;  /* 0x00007771030b7816 */ /* 0x040fe400000000ff */
[----:B------:R-:W-:-:S02]  /*0240*/  PRMT R3, R3, 0x7773, RZ ;  /* 0x0000777303037816 */ /* 0x000fc400000000ff */
[----:B------:R-:W-:Y:S02]  /*0250*/  I2FP.F32.U32 R15, R0 ;  /* 0x00000000000f7245 */ /* 0x000fe40000201000 */
[----:B------:R-:W-:Y:S02]  /*0260*/  I2FP.F32.U32 R0, R11 ;  /* 0x0000000b00007245 */ /* 0x000fe40000201000 */
[----:B------:R-:W-:Y:S02]  /*0270*/  I2FP.F32.U32 R11, R14 ;  /* 0x0000000e000b7245 */ /* 0x000fe40000201000 */
        /* <DEDUP_REMOVED lines=16> */
[----:B------:R-:W-:Y:S04]  /*0380*/  STG.E.128 desc[UR4][R12.64], R8 ;  /* 0x000000080c007986 */ /* 0x000fe8000c101d04 */
[----:B------:R-:W-:Y:S01]  /*0390*/  STG.E.128 desc[UR4][R12.64+0x800], R4 ;  /* 0x000800040c007986 */ /* 0x000fe2000c101d04 */
[----:B------:R-:W-:Y:S05]  /*03a0*/  EXIT ;  /* 0x000000000000794d */ /* 0x000fea0003800000 */
.L_x_7251:
        /* <DEDUP_REMOVED lines=144> */
.L_x_7254:
[----:B------:R-:W-:-:S13]  /*0cb0*/  ISETP.GE.AND P0, PT, R7, R2, PT ;  /* 0x000000020700720c */ /* 0x000fda0003f06270 */
[----:B------:R-:W-:Y:S05]  /*0cc0*/  @P0 BRA `(.L_x_7256) ;  /* 0x0000000000300947 */ /* 0x000fea0003800000 */
[----:B0-----:R-:W0:Y:S01]  /*0cd0*/  LDC.64 R8, c[0x0][0x228] ;  /* 0x00008a00ff087b82 */ /* 0x001e220000000a00 */
[----:B------:R-:W-:Y:S01]  /*0ce0*/  IMAD.IADD R11, R0, 0x1, R7 ;  /* 0x00000001000b7824 */ /* 0x000fe200078e0207 */
[----:B------:R-:W-:-:S03]  /*0cf0*/  IADD3 R7, R7, 0x80, RZ ;  /* 0x0000008007077810 */ /* 0x000fc60007ffe0ff */
[----:B0-----:R-:W-:-:S05]  /*0d00*/  IMAD.WIDE.U32 R8, R11, 0x4, R8 ;  /* 0x000000040b087825 */ /* 0x001fca00078e0008 */
[----:B------:R1:W-:Y:S02]  /*0d10*/  STG.E desc[UR4][R8.64], R15 ;  /* 0x0000000f08007986 */ /* 0x0003e4000c101904 */
.L_x_7255:
[----:B------:R-:W-:-:S13]  /*0d20*/  ISETP.GE.AND P0, PT, R7, R2, PT ;  /* 0x000000020700720c */ /* 0x000fda0003f06270 */
[----:B------:R-:W-:Y:S05]  /*0d30*/  @P0 BRA `(.L_x_7257) ;  /* 0x0000000000340947 */ /* 0x000fea0003800000 */
[----:B01----:R-:W0:Y:S01]  /*0d40*/  LDC.64 R8, c[0x0][0x228] ;  /* 0x00008a00ff087b82 */ /* 0x003e220000000a00 */
[----:B------:R-:W-:Y:S01]  /*0d50*/  IMAD.IADD R11, R0, 0x1, R7 ;  /* 0x00000001000b7824 */ /* 0x000fe200078e0207 */
[----:B------:R-:W-:-:S03]  /*0d60*/  IADD3 R7, R7, 0x80, RZ ;  /* 0x0000008007077810 */ /* 0x000fc60007ffe0ff */
[----:B0-----:R-:W-:-:S05]  /*0d70*/  IMAD.WIDE.U32 R8, R11, 0x4, R8 ;  /* 0x000000040b087825 */ /* 0x001fca00078e0008 */
[----:B------:R1:W-:Y:S02]  /*0d80*/  STG.E desc[UR4][R8.64], R6 ;  /* 0x0000000608007986 */ /* 0x0003e4000c101904 */
.L_x_7256:
        /* <DEDUP_REMOVED lines=8> */
.L_x_7257:
[----:B------:R-:W-:Y:S05]  /*0e10*/  BSYNC B1 ;  /* 0x0000000000017941 */ /* 0x000fea0003800000 */
.L_x_7253:
[----:B------:R-:W-:-:S13]  /*0e20*/  ISETP.GE.AND P0, PT, R7, R2, PT ;  /* 0x000000020700720c */ /* 0x000fda0003f06270 */
[----:B012---:R-:W0:Y:S01]  /*0e30*/  @!P0 LDC.64 R8, c[0x0][0x228] ;  /* 0x00008a00ff088b82 */ /* 0x007e220000000a00 */
[----:B------:R-:W-:Y:S01]  /*0e40*/  @!P0 IMAD.IADD R5, R0, 0x1, R7 ;  /* 0x0000000100058824 */ /* 0x000fe200078e0207 */
[----:B------:R-:W-:-:S03]  /*0e50*/  @!P0 IADD3 R7, R7, 0x80, RZ ;  /* 0x0000008007078810 */ /* 0x000fc60007ffe0ff */
[----:B0-----:R-:W-:-:S05]  /*0e60*/  @!P0 IMAD.WIDE.U32 R8, R5, 0x4, R8 ;  /* 0x0000000405088825 */ /* 0x001fca00078e0008 */
[----:B------:R2:W-:Y:S02]  /*0e70*/  @!P0 STG.E desc[UR4][R8.64], R4 ;  /* 0x0000000408008986 */ /* 0x0005e4000c101904 */
.L_x_7258:
[----:B------:R-:W-:Y:S05]  /*0e80*/  BSYNC B0 ;  /* 0x0000000000007941 */ /* 0x000fea0003800000 */
.L_x_7252:
        /* <DEDUP_REMOVED lines=8> */
.L_x_7259:
        /* <DEDUP_REMOVED lines=15> */
.L_x_11783:


//--------------------- .text._ZN2at6native29vectorized_elementwise_kernelILi8EZNS0_43_GLOBAL__N__7cc8d1ed_10_Dropout_cu_0e96ed3819masked_scale_kernelIhffEEvRNS_6TensorERKS4_S7_T1_EUlfhE_St5arrayIPcLm3EEEEviT0_S8_ --------------------------
	.section	.text._ZN2at6native29vectorized_elementwise_kernelILi8EZNS0_43_GLOBAL__N__7cc8d1ed_10_Dropout_cu_0e96ed3819masked_scale_kernelIhffEEvRNS_6TensorERKS4_S7_T1_EUlfhE_St5arrayIPcLm3EEEEviT0_S8_,"ax",@progbits
	.align	128
        .global         _ZN2at6native29vectorized_elementwise_kernelILi8EZNS0_43_GLOBAL__N__7cc8d1ed_10_Dropout_cu_0e96ed3819masked_scale_kernelIhffEEvRNS_6TensorERKS4_S7_T1_EUlfhE_St5arrayIPcLm3EEEEviT0_S8_
        .type           _ZN2at6native29vectorized_elementwise_kernelILi8EZNS0_43_GLOBAL__N__7cc8d1ed_10_Dropout_cu_0e96ed3819masked_scale_kernelIhffEEvRNS_6TensorERKS4_S7_T1_EUlfhE_St5arrayIPcLm3EEEEviT0_S8_,@function
        .size           _ZN2at6native29vectorized_elementwise_kernelILi8EZNS0_43_GLOBAL__N__7cc8d1ed_10_Dropout_cu_0e96ed3819masked_scale_kernelIhffEEvRNS_6TensorERKS4_S7_T1_EUlfhE_St5arrayIPcLm3EEEEviT0_S8_,(.L_x_11784 - _ZN2at6native29vectorized_elementwise_kernelILi8EZNS0_43_GLOBAL__N__7cc8d1ed_10_Dropout_cu_0e96ed3819masked_scale_kernelIhffEEvRNS_6TensorERKS4_S7_T1_EUlfhE_St5arrayIPcLm3EEEEviT0_S8_)
        .other          _ZN2at6native29vectorized_elementwise_kernelILi8EZNS0_43_GLOBAL__N__7cc8d1ed_10_Dropout_cu_0e96ed3819masked_scale_kernelIhffEEvRNS_6TensorERKS4_S7_T1_EUlfhE_St5arrayIPcLm3EEEEviT0_S8_,@"STO_CUDA_ENTRY STV_DEFAULT"
_ZN2at6native29vectorized_elementwise_kernelILi8EZNS0_43_GLOBAL__N__7cc8d1ed_10_Dropout_cu_0e96ed3819masked_scale_kernelIhffEEvRNS_6TensorERKS4_S7_T1_EUlfhE_St5arrayIPcLm3EEEEviT0_S8_:
.text._ZN2at6native29vectorized_elementwise_kernelILi8EZNS0_43_GLOBAL__N__7cc8d1ed_10_Dropout_cu_0e96ed3819masked_scale_kernelIhffEEvRNS_6TensorERKS4_S7_T1_EUlfhE_St5arrayIPcLm3EEEEviT0_S8_:
        /* <DEDUP_REMOVED lines=14> */
[----:B------:R-:W-:-:S03]  /*00e0*/  LEA.HI.X.SX32 R3, R0, R3, 0x1, P0 ;  /* 0x0000000300037211 */ /* 0x000fc600000f0eff */
[----:B-1----:R-:W-:-:S06]  /*00f0*/  IMAD.WIDE.U32 R2, R12, 0x8, R2 ;  /* 0x000000080c027825 */ /* 0x002fcc00078e0002 */
[----:B------:R-:W4:Y:S01]  /*0100*/  LDG.E.64 R2, desc[UR4][R2.64] ;  /* 0x0000000402027981 */ /* 0x000f22000c1e1b00 */
[----:B--2---:R-:W-:-:S04]  /*0110*/  IMAD.WIDE R4, R0, 0x4, R4 ;  /* 0x0000000400047825 */ /* 0x004fc800078e0204 */
[----:B------:R-:W-:-:S05]  /*0120*/  IMAD.WIDE.U32 R16, R12, 0x20, R4 ;  /* 0x000000200c107825 */ /* 0x000fca00078e0004 */
[----:B------:R-:W2:Y:S04]  /*0130*/  LDG.E.128 R8, desc[UR4][R16.64] ;  /* 0x0000000410087981 */ /* 0x000ea8000c1e1d00 */
[----:B------:R0:W5:Y:S01]  /*0140*/  LDG.E.128 R4, desc[UR4][R16.64+0x10] ;  /* 0x0000100410047981 */ /* 0x000162000c1e1d00 */
[----:B---3--:R-:W-:-:S04]  /*0150*/  IMAD.WIDE.U32 R18, R0, 0x4, R18 ;  /* 0x0000000400127825 */ /* 0x008fc800078e0012 */
[----:B------:R-:W-:Y:S01]  /*0160*/  IMAD.WIDE R12, R12, 0x20, R18 ;  /* 0x000000200c0c7825 */ /* 0x000fe200078e0212 */
[C---:B----4-:R-:W-:Y:S02]  /*0170*/  PRMT R0, R2.reuse, 0x7632, R0 ;  /* 0x0000763202007816 */ /* 0x050fe40000000000 */
[----:B------:R-:W-:Y:S02]  /*0180*/  LOP3.LUT R14, R2, 0xff, RZ, 0xc0, !PT ;  /* 0x000000ff020e7812 */ /* 0x000fe400078ec0ff */
[----:B------:R-:W-:Y:S02]  /*0190*/  LOP3.LUT R18, R0, 0xff, RZ, 0xc0, !PT ;  /* 0x000000ff00127812 */ /* 0x000fe400078ec0ff */
[C---:B------:R-:W-:Y:S01]  /*01a0*/  PRMT R0, R3.reuse, 0x7632, R0 ;  /* 0x0000763203007816 */ /* 0x040fe20000000000 */
[----:B------:R1:W2:Y:S01]  /*01b0*/  I2F.U16 R21, R14 ;  /* 0x0000000e00157306 */ /* 0x0002a20000101000 */
[----:B0-----:R-:W-:Y:S02]  /*01c0*/  LOP3.LUT R16, R2, 0xffff, RZ, 0xc0, !PT ;  /* 0x0000ffff02107812 */ /* 0x001fe400078ec0ff */
[----:B------:R-:W-:-:S02]  /*01d0*/  PRMT R19, R3, 0x7732, RZ ;  /* 0x0000773203137816 */ /* 0x000fc400000000ff */
[C---:B------:R-:W-:Y:S02]  /*01e0*/  LOP3.LUT R15, R3.reuse, 0xff, RZ, 0xc0, !PT ;  /* 0x000000ff030f7812 */ /* 0x040fe400078ec0ff */
[----:B------:R-:W-:Y:S01]  /*01f0*/  PRMT R2, R2, 0x7732, RZ ;  /* 0x0000773202027816 */ /* 0x000fe200000000ff */
[----:B------:R0:W3:Y:S01]  /*0200*/  I2F.U16 R17, R18 ;  /* 0x0000001200117306 */ /* 0x0000e20000101000 */
[----:B-1----:R-:W-:Y:S02]  /*0210*/  LOP3.LUT R14, R3, 0xffff, RZ, 0xc0, !PT ;  /* 0x0000ffff030e7812 */ /* 0x002fe400078ec0ff */
[----:B------:R-:W-:Y:S02]  /*0220*/  LOP3.LUT R3, R0, 0xff, RZ, 0xc0, !PT ;  /* 0x000000ff00037812 */ /* 0x000fe400078ec0ff */
[----:B------:R-:W-:Y:S01]  /*0230*/  SHF.R.U32.HI R0, RZ, 0x8, R16 ;  /* 0x00000008ff007819 */ /* 0x000fe20000011610 */
[----:B------:R-:W-:Y:S01]  /*0240*/  IMAD.MOV.U32 R16, RZ, RZ, R19 ;  /* 0x000000ffff107224 */ /* 0x000fe200078e0013 */
[----:B------:R-:W-:Y:S01]  /*0250*/  SHF.R.U32.HI R2, RZ, 0x8, R2 ;  /* 0x00000008ff027819 */ /* 0x000fe20000011602 */
[----:B------:R-:W5:Y:S01]  /*0260*/  I2F.U16 R15, R15 ;  /* 0x0000000f000f7306 */ /* 0x000f620000101000 */
[----:B------:R-:W-:Y:S01]  /*0270*/  LOP3.LUT R19, R0, 0xffff, RZ, 0xc0, !PT ;  /* 0x0000ffff00137812 */ /* 0x000fe200078ec0ff */
[----:B--2---:R-:W-:Y:S01]  /*0280*/  FMUL.FTZ R8, R8, R21 ;  /* 0x0000001508087220 */ /* 0x004fe20000410000 */
[----:B0-----:R-:W-:-:S02]  /*0290*/  LOP3.LUT R18, R2, 0xffff, RZ, 0xc0, !PT ;  /* 0x0000ffff02127812 */ /* 0x001fc400078ec0ff */
[----:B------:R-:W-:Y:S02]  /*02a0*/  SHF.R.U32.HI R0, RZ, 0x8, R14 ;  /* 0x00000008ff007819 */ /* 0x000fe4000001160e */
[----:B------:R-:W-:Y:S01]  /*02b0*/  SHF.R.U32.HI R2, RZ, 0x8, R16 ;  /* 0x00000008ff027819 */ /* 0x000fe20000011610 */
[----:B------:R-:W0:Y:S01]  /*02c0*/  I2F.U16 R3, R3 ;  /* 0x0000000300037306 */ /* 0x000e220000101000 */
[----:B------:R-:W-:Y:S01]  /*02d0*/  I2FP.F32.U32 R14, R19 ;  /* 0x00000013000e7245 */ /* 0x000fe20000201000 */
[----:B---3--:R-:W-:Y:S01]  /*02e0*/  FMUL.FTZ R10, R10, R17 ;  /* 0x000000110a0a7220 */ /* 0x008fe20000410000 */
[----:B------:R-:W-:Y:S02]  /*02f0*/  LOP3.LUT R16, R0, 0xffff, RZ, 0xc0, !PT ;  /* 0x0000ffff00107812 */ /* 0x000fe400078ec0ff */
[----:B------:R-:W-:Y:S01]  /*0300*/  LOP3.LUT R17, R2, 0xffff, RZ, 0xc0, !PT ;  /* 0x0000ffff02117812 */ /* 0x000fe200078ec0ff */
[----:B------:R-:W-:Y:S01]  /*0310*/  FMUL.FTZ R9, R9, R14 ;  /* 0x0000000e09097220 */ /* 0x000fe20000410000 */
[----:B------:R-:W-:Y:S01]  /*0320*/  I2FP.F32.U32 R0, R18 ;  /* 0x0000001200007245 */ /* 0x000fe20000201000 */
[----:B-----5:R-:W-:Y:S01]  /*0330*/  FMUL.FTZ R15, R4, R15 ;  /* 0x0000000f040f7220 */ /* 0x020fe20000410000 */
[----:B------:R-:W-:Y:S01]  /*0340*/  I2FP.F32.U32 R2, R16 ;  /* 0x0000001000027245 */ /* 0x000fe20000201000 */
[----:B------:R-:W-:Y:S01]  /*0350*/  FMUL.FTZ R4, R8, UR6 ;  /* 0x0000000608047c20 */ /* 0x000fe20008410000 */
[----:B------:R-:W-:Y:S01]  /*0360*/  I2FP.F32.U32 R14, R17 ;  /* 0x00000011000e7245 */ /* 0x000fe20000201000 */
[----:B------:R-:W-:Y:S01]  /*0370*/  FMUL.FTZ R0, R11, R0 ;  /* 0x000000000b007220 */ /* 0x000fe20000410000 */
[----:B------:R-:W-:Y:S01]  /*0380*/  FMUL.FTZ R8, R15, UR6 ;  /* 0x000000060f087c20 */ /* 0x000fe20008410000 */
[----:B------:R-:W-:Y:S01]  /*0390*/  FMUL.FTZ R2, R5, R2 ;  /* 0x0000000205027220 */ /* 0x000fe20000410000 */
[----:B0-----:R-:W-:Y:S01]  /*03a0*/  FMUL.FTZ R3, R6, R3 ;  /* 0x0000000306037220 */ /* 0x001fe20000410000 */
[----:B------:R-:W-:Y:S01]  /*03b0*/  FMUL.FTZ R11, R7, R14 ;  /* 0x0000000e070b7220 */ /* 0x000fe20000410000 */
[----:B------:R-:W-:Y:S01]  /*03c0*/  FMUL.FTZ R6, R10, UR6 ;  /* 0x000000060a067c20 */ /* 0x000fe20008410000 */
[----:B------:R-:W-:Y:S01]  /*03d0*/  FMUL.FTZ R5, R9, UR6 ;  /* 0x0000000609057c20 */ /* 0x000fe20008410000 */
[----:B------:R-:W-:Y:S01]  /*03e0*/  FMUL.FTZ R10, R3, UR6 ;  /* 0x00000006030a7c20 */ /* 0x000fe20008410000 */
[----:B------:R-:W-:Y:S01]  /*03f0*/  FMUL.FTZ R9, R2, UR6 ;  /* 0x0000000602097c20 */ /* 0x000fe20008410000 */
[----:B------:R-:W-:Y:S01]  /*0400*/  FMUL.FTZ R7, R0, UR6 ;  /* 0x0000000600077c20 */ /* 0x000fe20008410000 */
[----:B------:R-:W-:-:S04]  /*0410*/  FMUL.FTZ R11, R11, UR6 ;  /* 0x000000060b0b7c20 */ /* 0x000fc80008410000 */
[----:B------:R-:W-:Y:S04]  /*0420*/  STG.E.128 desc[UR4][R12.64], R4 ;  /* 0x000000040c007986 */ /* 0x000fe8000c101d04 */
[----:B------:R-:W-:Y:S01]  /*0430*/  STG.E.128 desc[UR4][R12.64+0x10], R8 ;  /* 0x000010080c007986 */ /* 0x000fe2000c101d04 */
[----:B------:R-:W-:Y:S05]  /*0440*/  EXIT ;  /* 0x000000000000794d */ /* 0x000fea0003800000 */
.L_x_7260:
[----:B------:R-:W0:Y:S01]  /*0450*/  S2R R7, SR_TID.X ;  /* 0x0000000000077919 */ /* 0x000e220000002100 */
[----:B------:R-:W-:Y:S01]  /*0460*/  HFMA2.MMA R25, -RZ, RZ, 0, 0 ;  /* 0x00000000ff197435 */ /* 0x000fe200000001ff */
[----:B------:R-:W-:Y:S01]  /*0470*/  ULDC UR6, c[0x0][0x218] ;  /* 0x0000860000067ab9 */ /* 0x000fe20000000800 */
[----:B0-----:R-:W-:Y:S02]  /*0480*/  ISETP.GE.AND P4, PT, R7, R2, PT ;  /* 0x000000020700720c */ /* 0x001fe40003f86270 */
[----:B------:R-:W-:-:S11]  /*0490*/  MOV R22, R7 ;  /* 0x0000000700167202 */ /* 0x000fd60000000f00 */
[----:B------:R-:W-:Y:S01]  /*04a0*/  @!P4 IMAD.IADD R23, R0, 0x1, R22 ;  /* 0x000000010017c824 */ /* 0x000fe200078e0216 */
[----:B------:R-:W0:Y:S01]  /*04b0*/  @!P4 LDC.64 R10, c[0x0][0x230] ;  /* 0x00008c00ff0acb82 */ /* 0x000e220000000a00 */
[----:B------:R-:W-:-:S05]  /*04c0*/  @!P4 VIADD R22, R22, 0x80 ;  /* 0x000000801616c836 */ /* 0x000fca0000000000 */
[----:B------:R-:W-:Y:S02]  /*04d0*/  ISETP.GE.AND P0, PT, R22, R2, PT ;  /* 0x000000021600720c */ /* 0x000fe40003f06270 */
[----:B------:R-:W1:Y:S11]  /*04e0*/  @!P4 LDC.64 R8, c[0x0][0x238] ;  /* 0x00008e00ff08cb82 */ /* 0x000e760000000a00 */
[----:B------:R-:W2:Y:S01]  /*04f0*/  @!P0 LDC.64 R4, c[0x0][0x238] ;  /* 0x00008e00ff048b82 */ /* 0x000ea20000000a00 */
[----:B------:R-:W-:-:S07]  /*0500*/  @!P0 IADD3 R3, R0, R22, RZ ;  /* 0x0000001600038210 */ /* 0x000fce0007ffe0ff */
[----:B------:R-:W3:Y:S01]  /*0510*/  @!P0 LDC.64 R20, c[0x0][0x230] ;  /* 0x00008c00ff148b82 */ /* 0x000ee20000000a00 */
[----:B--2---:R-:W-:-:S05]  /*0520*/  @!P0 IADD3 R4, P1, R3, R4, RZ ;  /* 0x0000000403048210 */ /* 0x004fca0007f3e0ff */
[----:B------:R-:W-:-:S05]  /*0530*/  @!P0 IMAD.X R5, RZ, RZ, R5, P1 ;  /* 0x000000ffff058224 */ /* 0x000fca00008e0605 */
        /* <DEDUP_REMOVED lines=15> */
[----:B------:R-:W-:Y:S01]  /*0630*/  @!P5 IMAD.IADD R18, R0, 0x1, R22 ;  /* 0x000000010012d824 */ /* 0x000fe200078e0216 */
[----:B------:R-:W-:Y:S01]  /*0640*/  @!P5 IADD3 R22, R22, 0x80, RZ ;  /* 0x000000801616d810 */ /* 0x000fe20007ffe0ff */
[----:B------:R-:W1:Y:S03]  /*0650*/  @!P5 LDC.64 R16, c[0x0][0x230] ;  /* 0x00008c00ff10db82 */ /* 0x000e660000000a00 */
[----:B------:R-:W-:-:S05]  /*0660*/  ISETP.GE.AND P3, PT, R22, R2, PT ;  /* 0x000000021600720c */ /* 0x000fca0003f66270 */
[----:B0-----:R-:W0:Y:S08]  /*0670*/  @!P5 LDC.64 R10, c[0x0][0x238] ;  /* 0x00008e00ff0adb82 */ /* 0x001e300000000a00 */
[----:B------:R-:W-:Y:S01]  /*0680*/  @!P3 IMAD.IADD R24, R0, 0x1, R22 ;  /* 0x000000010018b824 */ /* 0x000fe200078e0216 */
[----:B------:R-:W0:Y:S01]  /*0690*/  @!P3 LDC.64 R26, c[0x0][0x230] ;  /* 0x00008c00ff1abb82 */ /* 0x000e220000000a00 */
[----:B------:R-:W-:-:S05]  /*06a0*/  @!P3 VIADD R22, R22, 0x80 ;  /* 0x000000801616b836 */ /* 0x000fca0000000000 */
[----:B------:R-:W-:Y:S01]  /*06b0*/  ISETP.GE.AND P2, PT, R22, R2, PT ;  /* 0x000000021600720c */ /* 0x000fe20003f46270 */
[----:B---3--:R-:W-:-:S04]  /*06c0*/  @!P6 IMAD.WIDE.U32 R12, R19, 0x4, R12 ;  /* 0x00000004130ce825 */ /* 0x008fc800078e000c */
[----:B-1----:R-:W-:Y:S01]  /*06d0*/  IMAD.MOV.U32 R20, RZ, RZ, RZ ;  /* 0x000000ffff147224 */ /* 0x002fe200078e00ff */
[----:B------:R1:W3:Y:S01]  /*06e0*/  @!P6 LDG.E R4, desc[UR4][R12.64] ;  /* 0x000000040c04e981 */ /* 0x0002e2000c1e1900 */
[----:B------:R-:W-:-:S06]  /*06f0*/  @!P4 IMAD.X R9, RZ, RZ, R9, P1 ;  /* 0x000000ffff09c224 */ /* 0x000fcc00008e0609 */
[----:B------:R-:W-:Y:S01]  /*0700*/  @!P2 IMAD.IADD R23, R0, 0x1, R22 ;  /* 0x000000010017a824 */ /* 0x000fe200078e0216 */
[----:B------:R-:W-:Y:S01]  /*0710*/  @!P2 IADD3 R22, R22, 0x80, RZ ;  /* 0x000000801616a810 */ /* 0x000fe20007ffe0ff */
[----:B------:R-:W-:Y:S01]  /*0720*/  @!P5 IMAD.WIDE.U32 R16, R18, 0x4, R16 ;  /* 0x000000041210d825 */ /* 0x000fe200078e0010 */
[----:B-1----:R-:W1:Y:S02]  /*0730*/  @!P3 LDC.64 R12, c[0x0][0x238] ;  /* 0x00008e00ff0cbb82 */ /* 0x002e640000000a00 */
[----:B------:R-:W-:Y:S02]  /*0740*/  ISETP.GE.AND P1, PT, R22, R2, PT ;  /* 0x000000021600720c */ /* 0x000fe40003f26270 */
[----:B------:R-:W-:Y:S01]  /*0750*/  P2R R21, PR, RZ, 0x10 ;  /* 0x00000010ff157803 */ /* 0x000fe20000000000 */
[----:B0-----:R-:W-:-:S05]  /*0760*/  @!P3 IMAD.WIDE.U32 R26, R24, 0x4, R26 ;  /* 0x00000004181ab825 */ /* 0x001fca00078e001a */
[----:B------:R0:W2:Y:S02]  /*0770*/  @!P3 LDG.E R25, desc[UR4][R26.64] ;  /* 0x000000041a19b981 */ /* 0x0000a4000c1e1900 */
[----:B0-----:R-:W0:Y:S02]  /*0780*/  @!P2 LDC.64 R26, c[0x0][0x230] ;  /* 0x00008c00ff1aab82 */ /* 0x001e240000000a00 */
[----:B0-----:R-:W-:Y:S01]  /*0790*/  @!P2 IMAD.WIDE.U32 R26, R23, 0x4, R26 ;  /* 0x00000004171aa825 */ /* 0x001fe200078e001a */
[----:B----4-:R-:W-:Y:S02]  /*07a0*/  @!P0 I2FP.F32.U32 R20, R6 ;  /* 0x0000000600148245 */ /* 0x010fe40000201000 */
[----:B------:R-:W-:Y:S02]  /*07b0*/  MOV R6, RZ ;  /* 0x000000ff00067202 */ /* 0x000fe40000000f00 */
[----:B------:R-:W-:-:S04]  /*07c0*/  @!P6 IADD3 R14, P0, R19, R14, RZ ;  /* 0x0000000e130ee210 */ /* 0x000fc80007f1e0ff */
[----:B------:R0:W4:Y:S01]  /*07d0*/  @!P5 LDG.E R6, desc[UR4][R16.64] ;  /* 0x000000041006d981 */ /* 0x000122000c1e1900 */
[----:B------:R-:W-:Y:S01]  /*07e0*/  @!P6 IMAD.X R15, RZ, RZ, R15, P0 ;  /* 0x000000ffff0fe224 */ /* 0x000fe200000e060f */
[----:B------:R-:W-:Y:S02]  /*07f0*/  @!P5 IADD3 R10, P0, R18, R10, RZ ;  /* 0x0000000a120ad210 */ /* 0x000fe40007f1e0ff */
[----:B------:R-:W5:Y:S02]  /*0800*/  @!P1 LDC.64 R18, c[0x0][0x238] ;  /* 0x00008e00ff129b82 */ /* 0x000f640000000a00 */
[----:B------:R-:W3:Y:S06]  /*0810*/  @!P6 LDG.E.U8 R14, desc[UR4][R14.64] ;  /* 0x000000040e0ee981 */ /* 0x000eec000c1e1100 */
[----:B0-----:R-:W0:Y:S01]  /*0820*/  @!P2 LDC.64 R16, c[0x0][0x238] ;  /* 0x00008e00ff10ab82 */ /* 0x001e220000000a00 */
[----:B------:R-:W-:Y:S01]  /*0830*/  @!P5 IMAD.X R11, RZ, RZ, R11, P0 ;  /* 0x000000ffff0bd224 */ /* 0x000fe200000e060b */
[----:B-1----:R-:W-:-:S04]  /*0840*/  @!P3 IADD3 R28, P0, R24, R12, RZ ;  /* 0x0000000c181cb210 */ /* 0x002fc80007f1e0ff */
[----:B------:R-:W-:Y:S01]  /*0850*/  @!P3 IADD3.X R29, RZ, R13, RZ, P0, !PT ;  /* 0x0000000dff1db210 */ /* 0x000fe200007fe4ff */
[----:B------:R1:W4:Y:S04]  /*0860*/  @!P5 LDG.E.U8 R15, desc[UR4][R10.64] ;  /* 0x000000040a0fd981 */ /* 0x000328000c1e1100 */
[----:B------:R-:W4:Y:S01]  /*0870*/  @!P3 LDG.E.U8 R28, desc[UR4][R28.64] ;  /* 0x000000041c1cb981 */ /* 0x000f22000c1e1100 */
[----:B0-----:R-:W-:Y:S01]  /*0880*/  @!P2 IADD3 R30, P0, R23, R16, RZ ;  /* 0x00000010171ea210 */ /* 0x001fe20007f1e0ff */
[----:B------:R-:W-:Y:S02]  /*0890*/  @!P1 IMAD.IADD R16, R0, 0x1, R22 ;  /* 0x0000000100109824 */ /* 0x000fe400078e0216 */
[----:B------:R-:W-:Y:S01]  /*08a0*/  @!P1 VIADD R22, R22, 0x80 ;  /* 0x0000008016169836 */ /* 0x000fe20000000000 */
[----:B------:R-:W-:-:S02]  /*08b0*/  @!P2 IADD3.X R31, RZ, R17, RZ, P0, !PT ;  /* 0x00000011ff1fa210 */ /* 0x000fc400007fe4ff */
[----:B-----5:R-:W-:Y:S01]  /*08c0*/  @!P1 IADD3 R18, P0, R16, R18, RZ ;  /* 0x0000001210129210 */ /* 0x020fe20007f1e0ff */
[----:B------:R-:W-:Y:S02]  /*08d0*/  IMAD.MOV.U32 R17, RZ, RZ, RZ ;  /* 0x000000ffff117224 */ /* 0x000fe400078e00ff */
[----:B------:R-:W5:Y:S01]  /*08e0*/  @!P2 LDG.E.U8 R30, desc[UR4][R30.64] ;  /* 0x000000041e1ea981 */ /* 0x000f62000c1e1100 */
[----:B------:R-:W-:Y:S02]  /*08f0*/  @!P1 IADD3.X R19, RZ, R19, RZ, P0, !PT ;  /* 0x00000013ff139210 */ /* 0x000fe400007fe4ff */
[----:B------:R-:W-:Y:S01]  /*0900*/  ISETP.GE.AND P0, PT, R22, R2, PT ;  /* 0x000000021600720c */ /* 0x000fe20003f06270 */
[----:B------:R-:W2:Y:S04]  /*0910*/  @!P2 LDG.E R17, desc[UR4][R26.64] ;  /* 0x000000041a11a981 */ /* 0x000ea8000c1e1900 */
[----:B------:R-:W3:Y:S08]  /*0920*/  @!P1 LDG.E.U8 R18, desc[UR4][R18.64] ;  /* 0x0000000412129981 */ /* 0x000ef0000c1e1100 */
[----:B------:R-:W0:Y:S01]  /*0930*/  @!P0 LDC.64 R12, c[0x0][0x238] ;  /* 0x00008e00ff0c8b82 */ /* 0x000e220000000a00 */
[----:B------:R-:W-:-:S07]  /*0940*/  @!P0 IADD3 R22, R0, R22, RZ ;  /* 0x0000001600168210 */ /* 0x000fce0007ffe0ff */
[----:B-1----:R-:W1:Y:S01]  /*0950*/  @!P0 LDC.64 R10, c[0x0][0x230] ;  /* 0x00008c00ff0a8b82 */ /* 0x002e620000000a00 */
[----:B0-----:R-:W-:-:S05]  /*0960*/  @!P0 IADD3 R12, P4, R22, R12, RZ ;  /* 0x0000000c160c8210 */ /* 0x001fca0007f9e0ff */
[----:B------:R-:W-:Y:S01]  /*0970*/  @!P0 IMAD.X R13, RZ, RZ, R13, P4 ;  /* 0x000000ffff0d8224 */ /* 0x000fe200020e060d */
[----:B------:R-:W-:Y:S01]  /*0980*/  ISETP.NE.AND P4, PT, R21, RZ, PT ;  /* 0x000000ff1500720c */ /* 0x000fe20003f85270 */
[----:B-1----:R-:W-:-:S03]  /*0990*/  @!P0 IMAD.WIDE.U32 R10, R22, 0x4, R10 ;  /* 0x00000004160a8825 */ /* 0x002fc600078e000a */
[----:B------:R-:W4:Y:S09]  /*09a0*/  @!P0 LDG.E.U8 R23, desc[UR4][R12.64] ;  /* 0x000000040c178981 */ /* 0x000f32000c1e1100 */
[----:B------:R0:W4:Y:S02]  /*09b0*/  @!P4 LDG.E.U8 R21, desc[UR4][R8.64] ;  /* 0x000000040815c981 */ /* 0x000124000c1e1100 */
[----:B0-----:R-:W0:Y:S01]  /*09c0*/  @!P1 LDC.64 R8, c[0x0][0x230] ;  /* 0x00008c00ff089b82 */ /* 0x001e220000000a00 */
[----:B------:R-:W-:-:S06]  /*09d0*/  IMAD.MOV.U32 R22, RZ, RZ, RZ ;  /* 0x000000ffff167224 */ /* 0x000fcc00078e00ff */
[----:B------:R-:W4:Y:S01]  /*09e0*/  @!P0 LDG.E R22, desc[UR4][R10.64] ;  /* 0x000000040a168981 */ /* 0x000f22000c1e1900 */
[----:B0-----:R-:W-:Y:S01]  /*09f0*/  @!P1 IMAD.WIDE.U32 R8, R16, 0x4, R8 ;  /* 0x0000000410089825 */ /* 0x001fe200078e0008 */
[----:B------:R-:W-:-:S06]  /*0a00*/  MOV R16, RZ ;  /* 0x000000ff00107202 */ /* 0x000fcc0000000f00 */
[----:B------:R0:W4:Y:S01]  /*0a10*/  @!P1 LDG.E R16, desc[UR4][R8.64] ;  /* 0x0000000408109981 */ /* 0x000122000c1e1900 */
[----:B------:R-:W-:Y:S01]  /*0a20*/  HFMA2.MMA R24, -RZ, RZ, 0, 0 ;  /* 0x00000000ff187435 */ /* 0x000fe200000001ff */
[----:B0-----:R-:W0:Y:S01]  /*0a30*/  @!P4 LDC.64 R8, c[0x0][0x228] ;  /* 0x00008a00ff08cb82 */ /* 0x001e220000000a00 */
[----:B------:R-:W-:Y:S01]  /*0a40*/  @!P4 IADD3 R19, R0, R7, RZ ;  /* 0x000000070013c210 */ /* 0x000fe20007ffe0ff */
[----:B------:R-:W-:Y:S02]  /*0a50*/  IMAD.MOV.U32 R11, RZ, RZ, RZ ;  /* 0x000000ffff0b7224 */ /* 0x000fe400078e00ff */
[----:B------:R-:W-:Y:S01]  /*0a60*/  FMUL.FTZ R3, R20, R3 ;  /* 0x0000000314037220 */ /* 0x000fe20000410000 */
[----:B------:R-:W-:Y:S04]  /*0a70*/  BSSY B0, `(.L_x_7261) ;  /* 0x000004b000007945 */ /* 0x000fe80003800000 */
[----:B------:R-:W-:Y:S01]  /*0a80*/  BSSY B1, `(.L_x_7262) ;  /* 0x0000043000017945 */ /* 0x000fe20003800000 */
[----:B0-----:R-:W-:Y:S01]  /*0a90*/  @!P4 IMAD.WIDE.U32 R12, R19, 0x4, R8 ;  /* 0x00000004130cc825 */ /* 0x001fe200078e0008 */
[----:B------:R-:W-:-:S02]  /*0aa0*/  CS2R R8, SRZ ;  /* 0x0000000000087805 */ /* 0x000fc4000001ff00 */
[----:B-----5:R-:W-:Y:S02]  /*0ab0*/  @!P2 I2FP.F32.U32 R8, R30 ;  /* 0x0000001e0008a245 */ /* 0x020fe40000201000 */
[----:B---3--:R-:W-:-:S03]  /*0ac0*/  @!P1 I2FP.F32.U32 R9, R18 ;  /* 0x0000001200099245 */ /* 0x008fc60000201000 */
[----:B--2---:R-:W-:Y:S01]  /*0ad0*/  FMUL.FTZ R8, R8, R17 ;  /* 0x0000001108087220 */ /* 0x004fe20000410000 */
[----:B----4-:R-:W-:Y:S01]  /*0ae0*/  @!P4 I2FP.F32.U32 R24, R21 ;  /* 0x000000150018c245 */ /* 0x010fe20000201000 */
[----:B------:R-:W-:Y:S01]  /*0af0*/  IMAD.MOV.U32 R21, RZ, RZ, RZ ;  /* 0x000000ffff157224 */ /* 0x000fe200078e00ff */
[----:B------:R-:W-:Y:S01]  /*0b00*/  @!P6 I2FP.F32.U32 R21, R14 ;  /* 0x0000000e0015e245 */ /* 0x000fe20000201000 */
[----:B------:R-:W-:-:S04]  /*0b10*/  VIADD R14, R7, 0x80 ;  /* 0x00000080070e7836 */ /* 0x000fc80000000000 */
[----:B------:R-:W-:Y:S02]  /*0b20*/  @!P4 IMAD.MOV.U32 R7, RZ, RZ, R14 ;  /* 0x000000ffff07c224 */ /* 0x000fe400078e000e */
[----:B------:R-:W-:Y:S01]  /*0b30*/  FMUL.FTZ R21, R21, R4 ;  /* 0x0000000415157220 */ /* 0x000fe20000410000 */
[----:B------:R-:W-:Y:S01]  /*0b40*/  HFMA2.MMA R4, -RZ, RZ, 0, 0 ;  /* 0x00000000ff047435 */ /* 0x000fe200000001ff */
[----:B------:R-:W-:Y:S01]  /*0b50*/  @!P0 I2FP.F32.U32 R11, R23 ;  /* 0x00000017000b8245 */ /* 0x000fe20000201000 */
[----:B------:R-:W-:Y:S01]  /*0b60*/  FMUL.FTZ R24, R24, R5 ;  /* 0x0000000518187220 */ /* 0x000fe20000410000 */
[----:B------:R-:W-:Y:S02]  /*0b70*/  ISETP.GE.AND P0, PT, R7, R2, PT ;  /* 0x000000020700720c */ /* 0x000fe40003f06270 */
[----:B------:R-:W-:Y:S02]  /*0b80*/  MOV R5, RZ ;  /* 0x000000ff00057202 */ /* 0x000fe40000000f00 */
[----:B------:R-:W-:-:S02]  /*0b90*/  @!P5 I2FP.F32.U32 R5, R15 ;  /* 0x0000000f0005d245 */ /* 0x000fc40000201000 */
[----:B------:R-:W-:Y:S01]  /*0ba0*/  @!P3 I2FP.F32.U32 R4, R28 ;  /* 0x0000001c0004b245 */ /* 0x000fe20000201000 */
[----:B------:R-:W-:Y:S01]  /*0bb0*/  FMUL.FTZ R19, R24, UR6 ;  /* 0x0000000618137c20 */ /* 0x000fe20008410000 */
[----:B------:R-:W-:Y:S01]  /*0bc0*/  FMUL.FTZ R11, R11, R22 ;  /* 0x000000160b0b7220 */ /* 0x000fe20000410000 */
[----:B------:R-:W-:Y:S02]  /*0bd0*/  FMUL.FTZ R5, R5, R6 ;  /* 0x0000000605057220 */ /* 0x000fe40000410000 */
        /* <DEDUP_REMOVED lines=12> */
[----:B------:R-:W-:Y:S01]  /*0ca0*/  IADD3 R11, R0, R7, RZ ;  /* 0x00000007000b7210 */ /* 0x000fe20007ffe0ff */
[----:B------:R-:W-:-:S05]  /*0cb0*/  VIADD R7, R7, 0x80 ;  /* 0x0000008007077836 */ /* 0x000fca0000000000 */
[----:B------:R-:W-:Y:S01]  /*0cc0*/  ISETP.GE.AND P0, PT, R7, R2, PT ;  /* 0x000000020700720c */ /* 0x000fe20003f06270 */
[----:B0-----:R-:W-:-:S05]  /*0cd0*/  IMAD.WIDE.U32 R8, R11, 0x4, R8 ;  /* 0x000000040b087825 */ /* 0x001fca00078e0008 */
[----:B------:R0:W-:Y:S07]  /*0ce0*/  STG.E desc[UR4][R8.64], R13 ;  /* 0x0000000d08007986 */ /* 0x0001ee000c101904 */
[----:B------:R-:W-:Y:S05]  /*0cf0*/  @P0 BRA `(.L_x_7264) ;  /* 0x0000000000300947 */ /* 0x000fea0003800000 */
[----:B0-----:R-:W0:Y:S01]  /*0d00*/  LDC.64 R8, c[0x0][0x228] ;  /* 0x00008a00ff087b82 */ /* 0x001e220000000a00 */
[----:B------:R-:W-:Y:S01]  /*0d10*/  IADD3 R11, R0, R7, RZ ;  /* 0x00000007000b7210 */ /* 0x000fe20007ffe0ff */
[----:B------:R-:W-:-:S04]  /*0d20*/  VIADD R7, R7, 0x80 ;  /* 0x0000008007077836 */ /* 0x000fc80000000000 */
[----:B0-----:R-:W-:-:S05]  /*0d30*/  IMAD.WIDE.U32 R8, R11, 0x4, R8 ;  /* 0x000000040b087825 */ /* 0x001fca00078e0008 */
[----:B------:R0:W-:Y:S02]  /*0d40*/  STG.E desc[UR4][R8.64], R21 ;  /* 0x0000001508007986 */ /* 0x0001e4000c101904 */
.L_x_7263:
[----:B------:R-:W-:-:S13]  /*0d50*/  ISETP.GE.AND P0, PT, R7, R2, PT ;  /* 0x000000020700720c */ /* 0x000fda0003f06270 */
[----:B------:R-:W-:Y:S05]  /*0d60*/  @P0 BRA `(.L_x_7265) ;  /* 0x0000000000300947 */ /* 0x000fea0003800000 */
[----:B0-----:R-:W0:Y:S01]  /*0d70*/  LDC.64 R8, c[0x0][0x228] ;  /* 0x00008a00ff087b82 */ /* 0x001e220000000a00 */
[----:B------:R-:W-:Y:S01]  /*0d80*/  IADD3 R11, R0, R7, RZ ;  /* 0x00000007000b7210 */ /* 0x000fe20007ffe0ff */
[----:B------:R-:W-:-:S04]  /*0d90*/  VIADD R7, R7, 0x80 ;  /* 0x0000008007077836 */ /* 0x000fc80000000000 */
[----:B0-----:R-:W-:-:S05]  /*0da0*/  IMAD.WIDE.U32 R8, R11, 0x4, R8 ;  /* 0x000000040b087825 */ /* 0x001fca00078e0008 */
[----:B------:R1:W-:Y:S02]  /*0db0*/  STG.E desc[UR4][R8.64], R15 ;  /* 0x0000000f08007986 */ /* 0x0003e4000c101904 */
.L_x_7264:
[----:B------:R-:W-:-:S13]  /*0dc0*/  ISETP.GE.AND P0, PT, R7, R2, PT ;  /* 0x000000020700720c */ /* 0x000fda0003f06270 */
[----:B------:R-:W-:Y:S05]  /*0dd0*/  @P0 BRA `(.L_x_7266) ;  /* 0x0000000000340947 */ /* 0x000fea0003800000 */
[----:B01----:R-:W0:Y:S01]  /*0de0*/  LDC.64 R8, c[0x0][0x228] ;  /* 0x00008a00ff087b82 */ /* 0x003e220000000a00 */
[----:B------:R-:W-:Y:S01]  /*0df0*/  IADD3 R11, R0, R7, RZ ;  /* 0x00000007000b7210 */ /* 0x000fe20007ffe0ff */
[----:B------:R-:W-:-:S04]  /*0e00*/  VIADD R7, R7, 0x80 ;  /* 0x0000008007077836 */ /* 0x000fc80000000000 */
[----:B0-----:R-:W-:-:S05]  /*0e10*/  IMAD.WIDE.U32 R8, R11, 0x4, R8 ;  /* 0x000000040b087825 */ /* 0x001fca00078e0008 */
[----:B------:R1:W-:Y:S02]  /*0e20*/  STG.E desc[UR4][R8.64], R6 ;  /* 0x0000000608007986 */ /* 0x0003e4000c101904 */
.L_x_7265:
[----:B------:R-:W-:-:S13]  /*0e30*/  ISETP.GE.AND P0, PT, R7, R2, PT ;  /* 0x000000020700720c */ /* 0x000fda0003f06270 */
[----:B------:R-:W-:Y:S05]  /*0e40*/  @P0 BREAK B1 ;  /* 0x0000000000010942 */ /* 0x000fea0003800000 */
[----:B------:R-:W-:Y:S05]  /*0e50*/  @P0 BRA `(.L_x_7267) ;  /* 0x0000000000300947 */ /* 0x000fea0003800000 */
[----:B01----:R-:W0:Y:S01]  /*0e60*/  LDC.64 R8, c[0x0][0x228] ;  /* 0x00008a00ff087b82 */ /* 0x003e220000000a00 */
[----:B------:R-:W-:Y:S01]  /*0e70*/  IADD3 R11, R0, R7, RZ ;  /* 0x00000007000b7210 */ /* 0x000fe20007ffe0ff */
[----:B------:R-:W-:-:S04]  /*0e80*/  VIADD R7, R7, 0x80 ;  /* 0x0000008007077836 */ /* 0x000fc80000000000 */
[----:B0-----:R-:W-:-:S05]  /*0e90*/  IMAD.WIDE.U32 R8, R11, 0x4, R8 ;  /* 0x000000040b087825 */ /* 0x001fca00078e0008 */
[----:B------:R2:W-:Y:S02]  /*0ea0*/  STG.E desc[UR4][R8.64], R5 ;  /* 0x0000000508007986 */ /* 0x0005e4000c101904 */
.L_x_7266:
[----:B------:R-:W-:Y:S05]  /*0eb0*/  BSYNC B1 ;  /* 0x0000000000017941 */ /* 0x000fea0003800000 */
.L_x_7262:
[----:B------:R-:W-:-:S13]  /*0ec0*/  ISETP.GE.AND P0, PT, R7, R2, PT ;  /* 0x000000020700720c */ /* 0x000fda0003f06270 */
[----:B012---:R-:W0:Y:S01]  /*0ed0*/  @!P0 LDC.64 R8, c[0x0][0x228] ;  /* 0x00008a00ff088b82 */ /* 0x007e220000000a00 */
[----:B------:R-:W-:Y:S01]  /*0ee0*/  @!P0 IADD3 R5, R0, R7, RZ ;  /* 0x0000000700058210 */ /* 0x000fe20007ffe0ff */
[----:B------:R-:W-:-:S04]  /*0ef0*/  @!P0 VIADD R7, R7, 0x80 ;  /* 0x0000008007078836 */ /* 0x000fc80000000000 */
[----:B0-----:R-:W-:-:S05]  /*0f00*/  @!P0 IMAD.WIDE.U32 R8, R5, 0x4, R8 ;  /* 0x0000000405088825 */ /* 0x001fca00078e0008 */
[----:B------:R2:W-:Y:S02]  /*0f10*/  @!P0 STG.E desc[UR4][R8.64], R4 ;  /* 0x0000000408008986 */ /* 0x0005e4000c101904 */
.L_x_7267:
[----:B------:R-:W-:Y:S05]  /*0f20*/  BSYNC B0 ;  /* 0x0000000000007941 */ /* 0x000fea0003800000 */
.L_x_7261:
[----:B------:R-:W-:Y:S05]  /*0f30*/  WARPSYNC.ALL ;  /* 0x0000000000007948 */ /* 0x000fea0003800000 */
[----:B------:R-:W-:-:S13]  /*0f40*/  ISETP.GE.AND P0, PT, R7, R2, PT ;  /* 0x000000020700720c */ /* 0x000fda0003f06270 */
[----:B------:R-:W-:Y:S05]  /*0f50*/  @P0 EXIT ;  /* 0x000000000000094d */ /* 0x000fea0003800000 */
[----:B--2---:R-:W2:Y:S01]  /*0f60*/  LDC.64 R4, c[0x0][0x228] ;  /* 0x00008a00ff047b82 */ /* 0x004ea20000000a00 */
[----:B------:R-:W-:-:S05]  /*0f70*/  IADD3 R7, R0, R7, RZ ;  /* 0x0000000700077210 */ /* 0x000fca0007ffe0ff */
[----:B--2---:R-:W-:-:S05]  /*0f80*/  IMAD.WIDE.U32 R4, R7, 0x4, R4 ;  /* 0x0000000407047825 */ /* 0x004fca00078e0004 */
[----:B------:R-:W-:Y:S01]  /*0f90*/  STG.E desc[UR4][R4.64], R3 ;  /* 0x0000000304007986 */ /* 0x000fe2000c101904 */
[----:B------:R-:W-:Y:S05]  /*0fa0*/  EXIT ;  /* 0x000000000000794d */ /* 0x000fea0003800000 */
.L_x_7268:
        /* <DEDUP_REMOVED lines=13> */
.L_x_11784:


//--------------------- .text._ZN2at6native18elementwise_kernelILi128ELi4EZNS0_15gpu_kernel_implIZNS0_43_GLOBAL__N__7cc8d1ed_10_Dropout_cu_0e96ed3819masked_scale_kernelIhddEEvRNS_6TensorERKS5_S8_T1_EUldhE_EEvRNS_18TensorIteratorBaseERKT_EUliE_EEviS9_ --------------------------
	.section	.text._ZN2at6native18elementwise_kernelILi128ELi4EZNS0_15gpu_kernel_implIZNS0_43_GLOBAL__N__7cc8d1ed_10_Dropout_cu_0e96ed3819masked_scale_kernelIhddEEvRNS_6TensorERKS5_S8_T1_EUldhE_EEvRNS_18TensorIteratorBaseERKT_EUliE_EEviS9_,"ax",@progbits
	.align	128
        .global         _ZN2at6native18elementwise_kernelILi128ELi4EZNS0_15gpu_kernel_implIZNS0_43_GLOBAL__N__7cc8d1ed_10_Dropout_cu_0e96ed3819masked_scale_kernelIhddEEvRNS_6TensorERKS5_S8_T1_EUldhE_EEvRNS_18TensorIteratorBaseERKT_EUliE_EEviS9_
        .type           _ZN2at6native18elementwise_kernelILi128ELi4EZNS0_15gpu_kernel_implIZNS0_43_GLOBAL__N__7cc8d1ed_10_Dropout_cu_0e96ed3819masked_scale_kernelIhddEEvRNS_6TensorERKS5_S8_T1_EUldhE_EEvRNS_18TensorIteratorBaseERKT_EUliE_EEviS9_,@function
        .size           _ZN2at6native18elementwise_kernelILi128ELi4EZNS0_15gpu_kernel_implIZNS0_43_GLOBAL__N__7cc8d1ed_10_Dropout_cu_0e96ed3819masked_scale_kernelIhddEEvRNS_6TensorERKS5_S8_T1_EUldhE_EEvRNS_18TensorIteratorBaseERKT_EUliE_EEviS9_,(.L_x_11785 - _ZN2at6native18elementwise_kernelILi128ELi4EZNS0_15gpu_kernel_implIZNS0_43_GLOBAL__N__7cc8d1ed_10_Dropout_cu_0e96ed3819masked_scale_kernelIhddEEvRNS_6TensorERKS5_S8_T1_EUldhE_EEvRNS_18TensorIteratorBaseERKT_EUliE_EEviS9_)
        .other          _ZN2at6native18elementwise_kernelILi128ELi4EZNS0_15gpu_kernel_implIZNS0_43_GLOBAL__N__7cc8d1ed_10_Dropout_cu_0e96ed3819masked_scale_kernelIhddEEvRNS_6TensorERKS5_S8_T1_EUldhE_EEvRNS_18TensorIteratorBaseERKT_EUliE_EEviS9_,@"STO_CUDA_ENTRY STV_DEFAULT"
_ZN2at6native18elementwise_kernelILi128ELi4EZNS0_15gpu_kernel_implIZNS0_43_GLOBAL__N__7cc8d1ed_10_Dropout_cu_0e96ed3819masked_scale_kernelIhddEEvRNS_6TensorERKS5_S8_T1_EUldhE_EEvRNS_18TensorIteratorBaseERKT_EUliE_EEviS9_:
.text._ZN2at6native18elementwise_kernelILi128ELi4EZNS0_15gpu_kernel_implIZNS0_43_GLOBAL__N__7cc8d1ed_10_Dropout_cu_0e96ed3819masked_scale_kernelIhddEEvRNS_6TensorERKS5_S8_T1_EUldhE_EEvRNS_18TensorIteratorBaseERKT_EUliE_EEviS9_:
        /* <DEDUP_REMOVED lines=365> */
.L_x_7271:
        /* <DEDUP_REMOVED lines=19> */
[----:B--2---:R0:W1:Y:S01]  /*1800*/  I2F.F64.S16 R18, R2 ;  /* 0x0000000200127312 */ /* 0x0040620000101c00 */
[----:B------:R-:W-:Y:S05]  /*1810*/  BRA `(.L_x_7277) ;  /* 0x0000000c007c7947 */ /* 0x000fea0003800000 */
.L_x_7275:
[----:B------:R-:W2:Y:S02]  /*1820*/  LDG.E.U8 R2, desc[UR36][R2.64] ;  /* 0x0000002402027981 */ /* 0x000ea4000c1e1100 */
[----:B--2---:R0:W1:Y:S01]  /*1830*/  I2F.F64.U16 R18, R2 ;  /* 0x0000000200127312 */ /* 0x0040620000101800 */
[----:B------:R-:W-:Y:S05]  /*1840*/  BRA `(.L_x_7277) ;  /* 0x0000000c00707947 */ /* 0x000fea0003800000 */
.L_x_7274:
[----:B------:R-:W-:-:S13]  /*1850*/  ISETP.NE.AND P0, PT, R4, 0x2, PT ;  /* 0x000000020400780c */ /* 0x000fda0003f05270 */
[----:B------:R-:W-:Y:S05]  /*1860*/  @!P0 BRA `(.L_x_7278) ;  /* 0x0000000000288947 */ /* 0x000fea0003800000 */
[----:B------:R-:W-:-:S13]  /*1870*/  ISETP.NE.AND P0, PT, R4, 0x3, PT ;  /* 0x000000030400780c */ /* 0x000fda0003f05270 */
[----:B------:R-:W-:Y:S05]  /*1880*/  @!P0 BRA `(.L_x_7279) ;  /* 0x0000000000148947 */ /* 0x000fea0003800000 */
[----:B------:R-:W-:-:S13]  /*1890*/  ISETP.NE.AND P0, PT, R4, 0x4, PT ;  /* 0x000000040400780c */ /* 0x000fda0003f05270 */
[----:B------:R-:W-:Y:S05]  /*18a0*/  @P0 BRA `(.L_x_7276) ;  /* 0x0000000800fc0947 */ /* 0x000fea0003800000 */
[----:B------:R-:W2:Y:S02]  /*18b0*/  LDG.E.64 R18, desc[UR36][R2.64] ;  /* 0x0000002402127981 */ /* 0x000ea4000c1e1b00 */
[----:B--2---:R-:W0:Y:S01]  /*18c0*/  I2F.F64.S64 R18, R18 ;  /* 0x0000001200127312 */ /* 0x004e220000301c00 */
[----:B------:R-:W-:Y:S05]  /*18d0*/  BRA `(.L_x_7277) ;  /* 0x0000000c004c7947 */ /* 0x000fea0003800000 */
.L_x_7279:
[----:B------:R-:W2:Y:S02]  /*18e0*/  LDG.E R2, desc[UR36][R2.64] ;  /* 0x0000002402027981 */ /* 0x000ea4000c1e1900 */
[----:B--2---:R0:W1:Y:S01]  /*18f0*/  I2F.F64 R18, R2 ;  /* 0x0000000200127312 */ /* 0x0040620000201c00 */
[----:B------:R-:W-:Y:S05]  /*1900*/  BRA `(.L_x_7277) ;  /* 0x0000000c00407947 */ /* 0x000fea0003800000 */
.L_x_7278:
[----:B------:R-:W2:Y:S02]  /*1910*/  LDG.E.U16 R2, desc[UR36][R2.64] ;  /* 0x0000002402027981 */ /* 0x000ea4000c1e1500 */
[----:B--2---:R0:W1:Y:S01]  /*1920*/  I2F.F64.S16 R18, R2 ;  /* 0x0000000200127312 */ /* 0x0040620000101c00 */
[----:B------:R-:W-:Y:S05]  /*1930*/  BRA `(.L_x_7277) ;  /* 0x0000000c00347947 */ /* 0x000fea0003800000 */
.L_x_7273:
[----:B------:R-:W-:-:S13]  /*1940*/  ISETP.GT.AND P0, PT, R4, 0x6, PT ;  /* 0x000000060400780c */ /* 0x000fda0003f04270 */
[----:B------:R-:W-:Y:S05]  /*1950*/  @P0 BRA `(.L_x_7280) ;  /* 0x0000000000340947 */ /* 0x000fea0003800000 */
[----:B------:R-:W-:-:S13]  /*1960*/  ISETP.NE.AND P0, PT, R4, 0x5, PT ;  /* 0x000000050400780c */ /* 0x000fda0003f05270 */
[----:B------:R-:W-:Y:S05]  /*1970*/  @!P0 BRA `(.L_x_7281) ;  /* 0x0000000000188947 */ /* 0x000fea0003800000 */
[----:B------:R-:W-:-:S13]  /*1980*/  ISETP.NE.AND P0, PT, R4, 0x6, PT ;  /* 0x000000060400780c */ /* 0x000fda0003f05270 */
[----:B------:R-:W-:Y:S05]  /*1990*/  @P0 BRA `(.L_x_7276) ;  /* 0x0000000800c00947 */ /* 0x000fea0003800000 */
[----:B------:R-:W2:Y:S02]  /*19a0*/  LDG.E R18, desc[UR36][R2.64] ;  /* 0x0000002402127981 */ /* 0x000ea4000c1e1900 */
[----:B--2---:R-:W-:-:S06]  /*19b0*/  FMUL.FTZ R18, R18, 1 ;  /* 0x3f80000012127820 */ /* 0x004fcc0000410000 */
[----:B------:R-:W0:Y:S01]  /*19c0*/  F2F.F64.F32 R18, R18 ;  /* 0x0000001200127310 */ /* 0x000e220000201800 */
[----:B------:R-:W-:Y:S05]  /*19d0*/  BRA `(.L_x_7277) ;  /* 0x0000000c000c7947 */ /* 0x000fea0003800000 */
.L_x_7281:
[----:B------:R-:W2:Y:S02]  /*19e0*/  LDG.E.U16 R0, desc[UR36][R2.64] ;  /* 0x0000002402007981 */ /* 0x000ea4000c1e1500 */
[----:B--2---:R-:W-:-:S05]  /*19f0*/  HADD2.F32 R0, -RZ, R0.H0_H0 ;  /* 0x20000000ff007230 */ /* 0x004fca0000004100 */
[----:B------:R-:W-:-:S04]  /*1a00*/  FMUL.FTZ R0, R0, 1 ;  /* 0x3f80000000007820 */ /* 0x000fc80000410000 */
[----:B------:R0:W1:Y:S01]  /*1a10*/  F2F.F64.F32 R18, R0 ;  /* 0x0000000000127310 */ /* 0x0000620000201800 */
[----:B------:R-:W-:Y:S05]  /*1a20*/  BRA `(.L_x_7277) ;  /* 0x0000000800f87947 */ /* 0x000fea0003800000 */
.L_x_7280:
[----:B------:R-:W-:-:S13]  /*1a30*/  ISETP.NE.AND P0, PT, R4, 0x7, PT ;  /* 0x000000070400780c */ /* 0x000fda0003f05270 */
[----:B------:R-:W-:Y:S05]  /*1a40*/  @!P0 BRA `(.L_x_7282) ;  /* 0x0000000000348947 */ /* 0x000fea0003800000 */
        /* <DEDUP_REMOVED lines=8> */
.L_x_7283:
[----:B------:R-:W2:Y:S02]  /*1ad0*/  LDG.E.U16 R2, desc[UR36][R2.64] ;  /* 0x0000002402027981 */ /* 0x000ea4000c1e1500 */
[----:B--2---:R-:W-:-:S05]  /*1ae0*/  HADD2.F32 R0, -RZ, R2.H0_H0 ;  /* 0x20000002ff007230 */ /* 0x004fca0000004100 */
[----:B------:R-:W-:-:S04]  /*1af0*/  FMUL.FTZ R0, R0, 1 ;  /* 0x3f80000000007820 */ /* 0x000fc80000410000 */
[----:B------:R0:W1:Y:S01]  /*1b00*/  F2F.F64.F32 R18, R0 ;  /* 0x0000000000127310 */ /* 0x0000620000201800 */
[----:B------:R-:W-:Y:S05]  /*1b10*/  BRA `(.L_x_7277) ;  /* 0x0000000800bc7947 */ /* 0x000fea0003800000 */
.L_x_7282:
[----:B------:R0:W5:Y:S01]  /*1b20*/  LDG.E.64 R18, desc[UR36][R2.64] ;  /* 0x0000002402127981 */ /* 0x000162000c1e1b00 */
[----:B------:R-:W-:Y:S05]  /*1b30*/  BRA `(.L_x_7277) ;  /* 0x0000000800b47947 */ /* 0x000fea0003800000 */
.L_x_7272:
        /* <DEDUP_REMOVED lines=8> */
[----:B------:R-:W2:Y:S01]  /*1bc0*/  LDG.E.U8 R2, desc[UR36][R2.64] ;  /* 0x0000002402027981 */ /* 0x000ea2000c1e1100 */
[----:B------:R-:W-:Y:S01]  /*1bd0*/  IMAD.MOV.U32 R18, RZ, RZ, RZ ;  /* 0x000000ffff127224 */ /* 0x000fe200078e00ff */
[----:B--2---:R-:W-:-:S04]  /*1be0*/  ISETP.NE.AND P0, PT, R2, RZ, PT ;  /* 0x000000ff0200720c */ /* 0x004fc80003f05270 */
[----:B------:R-:W-:Y:S01]  /*1bf0*/  FSEL R19, RZ, 1.875, !P0 ;  /* 0x3ff00000ff137808 */ /* 0x000fe20004000000 */
[----:B------:R-:W-:Y:S08]  /*1c00*/  BRA `(.L_x_7277) ;  /* 0x0000000800807947 */ /* 0x000ff00003800000 */
.L_x_7286:
[----:B------:R0:W5:Y:S01]  /*1c10*/  LDG.E.64 R18, desc[UR36][R2.64] ;  /* 0x0000002402127981 */ /* 0x000162000c1e1b00 */
[----:B------:R-:W-:Y:S05]  /*1c20*/  BRA `(.L_x_7277) ;  /* 0x0000000800787947 */ /* 0x000fea0003800000 */
.L_x_7285:
        /* <DEDUP_REMOVED lines=24> */
[----:B------:R-:W-:-:S05]  /*1db0*/  LOP3.LUT R5, R5, 0x80000000, R0, 0xf8, !PT ;  /* 0x8000000005057812 */ /* 0x000fca00078ef800 */
[----:B------:R-:W-:-:S04]  /*1dc0*/  FMUL.FTZ R5, R5, 1 ;  /* 0x3f80000005057820 */ /* 0x000fc80000410000 */
[----:B------:R0:W1:Y:S01]  /*1dd0*/  F2F.F64.F32 R18, R5 ;  /* 0x0000000500127310 */ /* 0x0000620000201800 */
[----:B------:R-:W-:Y:S05]  /*1de0*/  BRA `(.L_x_7277) ;  /* 0x0000000800087947 */ /* 0x000fea0003800000 */
.L_x_7288:
        /* <DEDUP_REMOVED lines=11> */
[----:B------:R-:W-:-:S05]  /*1ea0*/  LOP3.LUT R4, R4, 0x80000000, R5, 0xf8, !PT ;  /* 0x8000000004047812 */ /* 0x000fca00078ef805 */
[----:B------:R-:W-:-:S04]  /*1eb0*/  FMUL.FTZ R4, R4, 1 ;  /* 0x3f80000004047820 */ /* 0x000fc80000410000 */
[----:B------:R0:W1:Y:S01]  /*1ec0*/  F2F.F64.F32 R18, R4 ;  /* 0x0000000400127310 */ /* 0x0000620000201800 */
[----:B------:R-:W-:Y:S05]  /*1ed0*/  BRA `(.L_x_7277) ;  /* 0x0000000400cc7947 */ /* 0x000fea0003800000 */
.L_x_7287:
[----:B------:R-:W2:Y:S02]  /*1ee0*/  LDG.E.U16 R0, desc[UR36][R2.64] ;  /* 0x0000002402007981 */ /* 0x000ea4000c1e1500 */
[----:B--2---:R-:W-:-:S04]  /*1ef0*/  IMAD.U32 R0, R0, 0x10000, RZ ;  /* 0x0001000000007824 */ /* 0x004fc800078e00ff */
[----:B------:R-:W-:-:S04]  /*1f00*/  FMUL.FTZ R0, R0, 1 ;  /* 0x3f80000000007820 */ /* 0x000fc80000410000 */
[----:B------:R0:W1:Y:S01]  /*1f10*/  F2F.F64.F32 R18, R0 ;  /* 0x0000000000127310 */ /* 0x0000620000201800 */
[----:B------:R-:W-:Y:S05]  /*1f20*/  BRA `(.L_x_7277) ;  /* 0x0000000400b87947 */ /* 0x000fea0003800000 */
.L_x_7284:
        /* <DEDUP_REMOVED lines=9> */
[----:B--2---:R0:W1:Y:S01]  /*1fc0*/  I2F.F64.U16 R18, R2 ;  /* 0x0000000200127312 */ /* 0x0040620000101800 */
[----:B------:R-:W-:Y:S05]  /*1fd0*/  BRA `(.L_x_7277) ;  /* 0x00000004008c7947 */ /* 0x000fea0003800000 */
.L_x_7291:
        /* <DEDUP_REMOVED lines=21> */
.L_x_7295:
[----:B------:R-:W-:Y:S05]  /*2130*/  BSYNC B1 ;  /* 0x0000000000017941 */ /* 0x000fea0003800000 */
.L_x_7294:
[----:B------:R-:W-:Y:S01]  /*2140*/  LEA R3, R0, 0x3b800000, 0x17 ;  /* 0x3b80000000037811 */ /* 0x000fe200078eb8ff */
[----:B------:R-:W-:-:S05]  /*2150*/  IMAD.SHL.U32 R0, R2, 0x100000, RZ ;  /* 0x0010000002007824 */ /* 0x000fca00078e00ff */
[----:B------:R-:W-:-:S07]  /*2160*/  LOP3.LUT R0, R3, R0, R4, 0xfe, !PT ;  /* 0x0000000003007212 */ /* 0x000fce00078efe04 */
.L_x_7293:
[----:B------:R-:W-:Y:S05]  /*2170*/  BSYNC B0 ;  /* 0x0000000000007941 */ /* 0x000fea0003800000 */
.L_x_7292:
[----:B------:R-:W-:-:S04]  /*2180*/  FMUL.FTZ R0, R0, 1 ;  /* 0x3f80000000007820 */ /* 0x000fc80000410000 */
[----:B------:R2:W3:Y:S01]  /*2190*/  F2F.F64.F32 R18, R0 ;  /* 0x0000000000127310 */ /* 0x0004e20000201800 */
[----:B------:R-:W-:Y:S05]  /*21a0*/  BRA `(.L_x_7277) ;  /* 0x0000000400187947 */ /* 0x000fea0003800000 */
.L_x_7290:
        /* <DEDUP_REMOVED lines=21> */
.L_x_7299:
[----:B------:R-:W-:Y:S05]  /*2300*/  BSYNC B1 ;  /* 0x0000000000017941 */ /* 0x000fea0003800000 */
.L_x_7298:
[----:B------:R-:W-:Y:S01]  /*2310*/  LEA R3, R0, 0x37800000, 0x17 ;  /* 0x3780000000037811 */ /* 0x000fe200078eb8ff */
[----:B------:R-:W-:-:S05]  /*2320*/  IMAD.SHL.U32 R0, R2, 0x200000, RZ ;  /* 0x0020000002007824 */ /* 0x000fca00078e00ff */
[----:B------:R-:W-:-:S07]  /*2330*/  LOP3.LUT R0, R3, R0, R4, 0xfe, !PT ;  /* 0x0000000003007212 */ /* 0x000fce00078efe04 */
.L_x_7297:
[----:B------:R-:W-:Y:S05]  /*2340*/  BSYNC B0 ;  /* 0x0000000000007941 */ /* 0x000fea0003800000 */
.L_x_7296:
[----:B------:R-:W-:-:S04]  /*2350*/  FMUL.FTZ R0, R0, 1 ;  /* 0x3f80000000007820 */ /* 0x000fc80000410000 */
[----:B------:R4:W0:Y:S01]  /*2360*/  F2F.F64.F32 R18, R0 ;  /* 0x0000000000127310 */ /* 0x0008220000201800 */
[----:B------:R-:W-:Y:S05]  /*2370*/  BRA `(.L_x_7277) ;  /* 0x0000000000a47947 */ /* 0x000fea0003800000 */
.L_x_7289:
        /* <DEDUP_REMOVED lines=14> */
.L_x_7303:
[----:B------:R-:W-:Y:S05]  /*2460*/  BSYNC B0 ;  /* 0x0000000000007941 */ /* 0x000fea0003800000 */
.L_x_7302:
[----:B------:R-:W-:-:S04]  /*2470*/  FMUL.FTZ R0, R0, 1 ;  /* 0x3f80000000007820 */ /* 0x000fc80000410000 */
[----:B------:R0:W1:Y:S01]  /*2480*/  F2F.F64.F32 R18, R0 ;  /* 0x0000000000127310 */ /* 0x0000620000201800 */
[----:B------:R-:W-:Y:S05]  /*2490*/  BRA `(.L_x_7277) ;  /* 0x00000000005c7947 */ /* 0x000fea0003800000 */
.L_x_7276:
        /* <DEDUP_REMOVED lines=16> */
.L_x_7304:
[----:B------:R-:W-:Y:S01]  /*25a0*/  CS2R R18, SRZ ;  /* 0x0000000000127805 */ /* 0x000fe2000001ff00 */
[----:B------:R-:W-:Y:S06]  /*25b0*/  BRA `(.L_x_7277) ;  /* 0x0000000000147947 */ /* 0x000fec0003800000 */
.L_x_7301:
[----:B------:R-:W2:Y:S02]  /*25c0*/  LDG.E.64 R18, desc[UR36][R2.64] ;  /* 0x0000002402127981 */ /* 0x000ea4000c1e1b00 */
[----:B--2---:R-:W0:Y:S01]  /*25d0*/  I2F.F64.U64 R18, R18 ;  /* 0x0000001200127312 */ /* 0x004e220000301800 */
[----:B------:R-:W-:Y:S05]  /*25e0*/  BRA `(.L_x_7277) ;  /* 0x0000000000087947 */ /* 0x000fea0003800000 */
.L_x_7300:
[----:B------:R-:W2:Y:S02]  /*25f0*/  LDG.E R2, desc[UR36][R2.64] ;  /* 0x0000002402027981 */ /* 0x000ea4000c1e1900 */
[----:B--2---:R0:W1:Y:S02]  /*2600*/  I2F.F64.U32 R18, R2 ;  /* 0x0000000200127312 */ /* 0x0040640000201800 */
.L_x_7277:
[----:B0-----:R-:W2:Y:S01]  /*2610*/  LDC.U8 R2, c[0x0][0x4a2] ;  /* 0x00012880ff027b82 */ /* 0x001ea20000000000 */
[----:B------:R-:W-:Y:S02]  /*2620*/  ULDC.64 UR4, c[0x0][0x488] ;  /* 0x0001220000047ab9 */ /* 0x000fe40000000a00 */
[----:B------:R-:W-:-:S05]  /*2630*/  IADD3 R4, P1, R24, UR4, RZ ;  /* 0x0000000418047c10 */ /* 0x000fca000ff3e0ff */
[----:B------:R-:W-:Y:S01]  /*2640*/  IMAD.X R5, RZ, RZ, UR5, P1 ;  /* 0x00000005ff057e24 */ /* 0x000fe200088e06ff */
[----:B--2-4-:R-:W-:-:S04]  /*2650*/  PRMT R0, R2, 0x9910, RZ ;  /* 0x0000991002007816 */ /* 0x014fc800000000ff */
        /* <DEDUP_REMOVED lines=12> */
.L_x_7308:
[----:B------:R0:W5:Y:S01]  /*2720*/  LDG.E.U8 R0, desc[UR36][R4.64] ;  /* 0x0000002404007981 */ /* 0x000162000c1e1100 */
[----:B------:R-:W-:Y:S05]  /*2730*/  BRA `(.L_x_7310) ;  /* 0x0000000c00647947 */ /* 0x000fea0003800000 */
.L_x_7307:
        /* <DEDUP_REMOVED lines=8> */
.L_x_7312:
[----:B------:R2:W5:Y:S01]  /*27c0*/  LDG.E.U8 R0, desc[UR36][R4.64] ;  /* 0x0000002404007981 */ /* 0x000562000c1e1100 */
[----:B------:R-:W-:Y:S05]  /*27d0*/  BRA `(.L_x_7310) ;  /* 0x0000000c003c7947 */ /* 0x000fea0003800000 */
.L_x_7311:
[----:B------:R4:W5:Y:S01]  /*27e0*/  LDG.E.U16 R0, desc[UR36][R4.64] ;  /* 0x0000002404007981 */ /* 0x000962000c1e1500 */
[----:B------:R-:W-:Y:S05]  /*27f0*/  BRA `(.L_x_7310) ;  /* 0x0000000c00347947 */ /* 0x000fea0003800000 */
.L_x_7306:
        /* <DEDUP_REMOVED lines=10> */
.L_x_7314:
[----:B------:R-:W2:Y:S02]  /*28a0*/  LDG.E.U16 R2, desc[UR36][R4.64] ;  /* 0x0000002404027981 */ /* 0x000ea4000c1e1500 */
[----:B--2---:R-:W-:-:S06]  /*28b0*/  HADD2.F32 R2, -RZ, R2.H0_H0 ;  /* 0x20000002ff027230 */ /* 0x004fcc0000004100 */
[----:B------:R-:W0:Y:S02]  /*28c0*/  F2I.S64.TRUNC R2, R2 ;  /* 0x0000000200027311 */ /* 0x000e24000020d900 */
[----:B0-----:R-:W-:Y:S01]  /*28d0*/  PRMT R0, R2, 0x7610, R0 ;  /* 0x0000761002007816 */ /* 0x001fe20000000000 */
[----:B------:R-:W-:Y:S06]  /*28e0*/  BRA `(.L_x_7310) ;  /* 0x0000000800f87947 */ /* 0x000fec0003800000 */
.L_x_7313:
        /* <DEDUP_REMOVED lines=10> */
.L_x_7316:
[----:B------:R-:W2:Y:S02]  /*2990*/  LDG.E.U16 R4, desc[UR36][R4.64] ;  /* 0x0000002404047981 */ /* 0x000ea4000c1e1500 */
[----:B--2---:R-:W-:-:S06]  /*29a0*/  HADD2.F32 R2, -RZ, R4.H0_H0 ;  /* 0x20000004ff027230 */ /* 0x004fcc0000004100 */
[----:B------:R-:W0:Y:S02]  /*29b0*/  F2I.S64.TRUNC R2, R2 ;  /* 0x0000000200027311 */ /* 0x000e24000020d900 */
[----:B0-----:R-:W-:Y:S01]  /*29c0*/  PRMT R0, R2, 0x7610, R0 ;  /* 0x0000761002007816 */ /* 0x001fe20000000000 */
[----:B------:R-:W-:Y:S06]  /*29d0*/  BRA `(.L_x_7310) ;  /* 0x0000000800bc7947 */ /* 0x000fec0003800000 */
.L_x_7315:
[----:B------:R-:W2:Y:S02]  /*29e0*/  LDG.E.64 R2, desc[UR36][R4.64] ;  /* 0x0000002404027981 */ /* 0x000ea4000c1e1b00 */
[----:B--2---:R-:W0:Y:S02]  /*29f0*/  F2I.S64.F64.TRUNC R2, R2 ;  /* 0x0000000200027311 */ /* 0x004e24000030d900 */
[----:B0-----:R-:W-:Y:S01]  /*2a00*/  PRMT R0, R2, 0x7610, R0 ;  /* 0x0000761002007816 */ /* 0x001fe20000000000 */
[----:B------:R-:W-:Y:S06]  /*2a10*/  BRA `(.L_x_7310) ;  /* 0x0000000800ac7947 */ /* 0x000fec0003800000 */
.L_x_7305:
        /* <DEDUP_REMOVED lines=12> */
.L_x_7319:
[----:B------:R-:W2:Y:S02]  /*2ae0*/  LDG.E.64 R4, desc[UR36][R4.64] ;  /* 0x0000002404047981 */ /* 0x000ea4000c1e1b00 */
[----:B--2---:R-:W0:Y:S02]  /*2af0*/  F2I.S64.F64.TRUNC R2, R4 ;  /* 0x0000000400027311 */ /* 0x004e24000030d900 */
[----:B0-----:R-:W-:Y:S01]  /*2b00*/  PRMT R0, R2, 0x7610, R0 ;  /* 0x0000761002007816 */ /* 0x001fe20000000000 */
[----:B------:R-:W-:Y:S06]  /*2b10*/  BRA `(.L_x_7310) ;  /* 0x00000008006c7947 */ /* 0x000fec0003800000 */
.L_x_7318:
        /* <DEDUP_REMOVED lines=28> */
.L_x_7321:
        /* <DEDUP_REMOVED lines=15> */
.L_x_7320:
[----:B------:R-:W2:Y:S02]  /*2dd0*/  LDG.E.U16 R2, desc[UR36][R4.64] ;  /* 0x0000002404027981 */ /* 0x000ea4000c1e1500 */
[----:B--2---:R-:W-:-:S06]  /*2de0*/  IMAD.U32 R2, R2, 0x10000, RZ ;  /* 0x0001000002027824 */ /* 0x004fcc00078e00ff */
[----:B------:R-:W0:Y:S02]  /*2df0*/  F2I.S64.TRUNC R2, R2 ;  /* 0x0000000200027311 */ /* 0x000e24000020d900 */
[----:B0-----:R-:W-:Y:S01]  /*2e00*/  PRMT R0, R2, 0x7610, R0 ;  /* 0x0000761002007816 */ /* 0x001fe20000000000 */
[----:B------:R-:W-:Y:S06]  /*2e10*/  BRA `(.L_x_7310) ;  /* 0x0000000400ac7947 */ /* 0x000fec0003800000 */
.L_x_7317:
        /* <DEDUP_REMOVED lines=10> */
.L_x_7324:
        /* <DEDUP_REMOVED lines=21> */
.L_x_7328:
[----:B------:R-:W-:Y:S05]  /*3010*/  BSYNC B1 ;  /* 0x0000000000017941 */ /* 0x000fea0003800000 */
.L_x_7327:
[----:B------:R-:W-:Y:S01]  /*3020*/  IMAD.SHL.U32 R2, R2, 0x100000, RZ ;  /* 0x0010000002027824 */ /* 0x000fe200078e00ff */
[----:B------:R-:W-:-:S04]  /*3030*/  LEA R3, R0, 0x3b800000, 0x17 ;  /* 0x3b80000000037811 */ /* 0x000fc800078eb8ff */
[----:B------:R-:W-:-:S07]  /*3040*/  LOP3.LUT R2, R3, R2, R4, 0xfe, !PT ;  /* 0x0000000203027212 */ /* 0x000fce00078efe04 */
.L_x_7326:
[----:B------:R-:W-:Y:S05]  /*3050*/  BSYNC B0 ;  /* 0x0000000000007941 */ /* 0x000fea0003800000 */
.L_x_7325:
[----:B------:R-:W0:Y:S02]  /*3060*/  F2I.S64.TRUNC R2, R2 ;  /* 0x0000000200027311 */ /* 0x000e24000020d900 */
[----:B0-----:R-:W-:Y:S01]  /*3070*/  PRMT R0, R2, 0x7610, R0 ;  /* 0x0000761002007816 */ /* 0x001fe20000000000 */
[----:B------:R-:W-:Y:S06]  /*3080*/  BRA `(.L_x_7310) ;  /* 0x0000000400107947 */ /* 0x000fec0003800000 */
.L_x_7323:
        /* <DEDUP_REMOVED lines=21> */
.L_x_7332:
[----:B------:R-:W-:Y:S05]  /*31e0*/  BSYNC B1 ;  /* 0x0000000000017941 */ /* 0x000fea0003800000 */
.L_x_7331:
[----:B------:R-:W-:Y:S01]  /*31f0*/  IMAD.SHL.U32 R2, R2, 0x200000, RZ ;  /* 0x0020000002027824 */ /* 0x000fe200078e00ff */
[----:B------:R-:W-:-:S04]  /*3200*/  LEA R3, R0, 0x37800000, 0x17 ;  /* 0x3780000000037811 */ /* 0x000fc800078eb8ff */
[----:B------:R-:W-:-:S07]  /*3210*/  LOP3.LUT R2, R3, R2, R4, 0xfe, !PT ;  /* 0x0000000203027212 */ /* 0x000fce00078efe04 */
.L_x_7330:
[----:B------:R-:W-:Y:S05]  /*3220*/  BSYNC B0 ;  /* 0x0000000000007941 */ /* 0x000fea0003800000 */
.L_x_7329:
[----:B------:R-:W0:Y:S02]  /*3230*/  F2I.S64.TRUNC R2, R2 ;  /* 0x0000000200027311 */ /* 0x000e24000020d900 */
[----:B0-----:R-:W-:Y:S01]  /*3240*/  PRMT R0, R2, 0x7610, R0 ;  /* 0x0000761002007816 */ /* 0x001fe20000000000 */
[----:B------:R-:W-:Y:S06]  /*3250*/  BRA `(.L_x_7310) ;  /* 0x00000000009c7947 */ /* 0x000fec0003800000 */
.L_x_7322:
        /* <DEDUP_REMOVED lines=14> */
.L_x_7336:
[----:B------:R-:W-:Y:S05]  /*3340*/  BSYNC B0 ;  /* 0x0000000000007941 */ /* 0x000fea0003800000 */
.L_x_7335:
[----:B------:R-:W0:Y:S02]  /*3350*/  F2I.S64.TRUNC R2, R2 ;  /* 0x0000000200027311 */ /* 0x000e24000020d900 */
[----:B0-----:R-:W-:Y:S01]  /*3360*/  PRMT R0, R2, 0x7610, R0 ;  /* 0x0000761002007816 */ /* 0x001fe20000000000 */
[----:B------:R-:W-:Y:S06]  /*3370*/  BRA `(.L_x_7310) ;  /* 0x0000000000547947 */ /* 0x000fec0003800000 */
.L_x_7309:
        /* <DEDUP_REMOVED lines=16> */
.L_x_7337:
[----:B------:R-:W-:Y:S01]  /*3480*/  PRMT R0, RZ, 0x7610, R0 ;  /* 0x00007610ff007816 */ /* 0x000fe20000000000 */
[----:B------:R-:W-:Y:S06]  /*3490*/  BRA `(.L_x_7310) ;  /* 0x00000000000c7947 */ /* 0x000fec0003800000 */
.L_x_7334:
[----:B------:R0:W5:Y:S01]  /*34a0*/  LDG.E.U8 R0, desc[UR36][R4.64] ;  /* 0x0000002404007981 */ /* 0x000162000c1e1100 */
[----:B------:R-:W-:Y:S05]  /*34b0*/  BRA `(.L_x_7310) ;  /* 0x0000000000047947 */ /* 0x000fea0003800000 */
.L_x_7333:
[----:B------:R0:W5:Y:S02]  /*34c0*/  LDG.E.U8 R0, desc[UR36][R4.64] ;  /* 0x0000002404007981 */ /* 0x000164000c1e1100 */
.L_x_7310:
[----:B-----5:R-:W-:Y:S01]  /*34d0*/  LOP3.LUT R0, R0, 0xff, RZ, 0xc0, !PT ;  /* 0x000000ff00007812 */ /* 0x020fe200078ec0ff */
[----:B------:R-:W1:Y:S01]  /*34e0*/  LDC.U8 R8, c[0x0][0x4a0] ;  /* 0x00012800ff087b82 */ /* 0x000e620000000000 */
[----:B------:R-:W-:-:S04]  /*34f0*/  ULDC.64 UR4, c[0x0][0x490] ;  /* 0x0001240000047ab9 */ /* 0x000fc80000000a00 */
[----:B------:R-:W3:Y:S02]  /*3500*/  I2F.U16 R0, R0 ;  /* 0x0000000000007306 */ /* 0x000ee40000101000 */
[----:B---3--:R-:W-:-:S06]  /*3510*/  FMUL.FTZ R6, R0, 1 ;  /* 0x3f80000000067820 */ /* 0x008fcc0000410000 */
[----:B------:R-:W3:Y:S01]  /*3520*/  F2F.F64.F32 R2, R6 ;  /* 0x0000000600027310 */ /* 0x000ee20000201800 */
[----:B-1----:R-:W-:-:S04]  /*3530*/  PRMT R7, R8, 0x9910, RZ ;  /* 0x0000991008077816 */ /* 0x002fc800000000ff */
[----:B------:R-:W-:Y:S01]  /*3540*/  ISETP.GT.AND P0, PT, R7, 0x9, PT ;  /* 0x000000090700780c */ /* 0x000fe20003f04270 */
[----:B---3--:R-:W-:-:S08]  /*3550*/  DMUL R2, R2, R18 ;  /* 0x0000001202027228 */ /* 0x008fd00000000000 */
[----:B0-2-4-:R-:W-:-:S04]  /*3560*/  DMUL R4, R2, UR4 ;  /* 0x0000000402047c28 */ /* 0x015fc80008000000 */
[----:B------:R-:W-:Y:S07]  /*3570*/  @P0 BRA `(.L_x_7338) ;  /* 0x0000000400300947 */ /* 0x000fee0003800000 */
        /* <DEDUP_REMOVED lines=8> */
[----:B------:R-:W0:Y:S02]  /*3600*/  F2I.F64.TRUNC R5, R4 ;  /* 0x0000000400057311 */ /* 0x000e24000030d100 */
[----:B0-----:R0:W-:Y:S01]  /*3610*/  STG.E.U8 desc[UR36][R16.64], R5 ;  /* 0x0000000510007986 */ /* 0x0011e2000c101124 */
[----:B------:R-:W-:Y:S05]  /*3620*/  BRA `(.L_x_7343) ;  /* 0x0000001000087947 */ /* 0x000fea0003800000 */
.L_x_7341:
[----:B------:R-:W0:Y:S02]  /*3630*/  F2I.S64.F64.TRUNC R4, R4 ;  /* 0x0000000400047311 */ /* 0x000e24000030d900 */
[----:B0-----:R-:W-:-:S05]  /*3640*/  IMAD.MOV.U32 R3, RZ, RZ, R4 ;  /* 0x000000ffff037224 */ /* 0x001fca00078e0004 */
[----:B------:R1:W-:Y:S01]  /*3650*/  STG.E.U8 desc[UR36][R16.64], R3 ;  /* 0x0000000310007986 */ /* 0x0003e2000c101124 */
[----:B------:R-:W-:Y:S05]  /*3660*/  BRA `(.L_x_7343) ;  /* 0x0000000c00f87947 */ /* 0x000fea0003800000 */
.L_x_7340:
[----:B------:R-:W-:-:S13]  /*3670*/  ISETP.NE.AND P0, PT, R7, 0x2, PT ;  /* 0x000000020700780c */ /* 0x000fda0003f05270 */
[----:B------:R-:W-:Y:S05]  /*3680*/  @!P0 BRA `(.L_x_7344) ;  /* 0x0000000000288947 */ /* 0x000fea0003800000 */
[----:B------:R-:W-:-:S13]  /*3690*/  ISETP.NE.AND P0, PT, R7, 0x3, PT ;  /* 0x000000030700780c */ /* 0x000fda0003f05270 */
[----:B------:R-:W-:Y:S05]  /*36a0*/  @!P0 BRA `(.L_x_7345) ;  /* 0x0000000000148947 */ /* 0x000fea0003800000 */
[----:B------:R-:W-:-:S13]  /*36b0*/  ISETP.NE.AND P0, PT, R7, 0x4, PT ;  /* 0x000000040700780c */ /* 0x000fda0003f05270 */
[----:B------:R-:W-:Y:S05]  /*36c0*/  @P0 BRA `(.L_x_7342) ;  /* 0x0000000c00880947 */ /* 0x000fea0003800000 */
[----:B------:R-:W0:Y:S02]  /*36d0*/  F2I.S64.F64.TRUNC R4, R4 ;  /* 0x0000000400047311 */ /* 0x000e24000030d900 */
[----:B0-----:R4:W-:Y:S01]  /*36e0*/  STG.E.64 desc[UR36][R16.64], R4 ;  /* 0x0000000410007986 */ /* 0x0019e2000c101b24 */
[----:B------:R-:W-:Y:S05]  /*36f0*/  BRA `(.L_x_7343) ;  /* 0x0000000c00d47947 */ /* 0x000fea0003800000 */
.L_x_7345:
[----:B------:R-:W0:Y:S02]  /*3700*/  F2I.F64.TRUNC R5, R4 ;  /* 0x0000000400057311 */ /* 0x000e24000030d100 */
[----:B0-----:R3:W-:Y:S01]  /*3710*/  STG.E desc[UR36][R16.64], R5 ;  /* 0x0000000510007986 */ /* 0x0017e2000c101924 */
[----:B------:R-:W-:Y:S05]  /*3720*/  BRA `(.L_x_7343) ;  /* 0x0000000c00c87947 */ /* 0x000fea0003800000 */
.L_x_7344:
[----:B------:R-:W0:Y:S02]  /*3730*/  F2I.F64.TRUNC R5, R4 ;  /* 0x0000000400057311 */ /* 0x000e24000030d100 */
[----:B0-----:R2:W-:Y:S01]  /*3740*/  STG.E.U16 desc[UR36][R16.64], R5 ;  /* 0x0000000510007986 */ /* 0x0015e2000c101524 */
[----:B------:R-:W-:Y:S05]  /*3750*/  BRA `(.L_x_7343) ;  /* 0x0000000c00bc7947 */ /* 0x000fea0003800000 */
.L_x_7339:
[----:B------:R-:W-:-:S13]  /*3760*/  ISETP.GT.AND P0, PT, R7, 0x6, PT ;  /* 0x000000060700780c */ /* 0x000fda0003f04270 */
[----:B------:R-:W-:Y:S05]  /*3770*/  @P0 BRA `(.L_x_7346) ;  /* 0x00000000004c0947 */ /* 0x000fea0003800000 */
[----:B------:R-:W-:-:S13]  /*3780*/  ISETP.NE.AND P0, PT, R7, 0x5, PT ;  /* 0x000000050700780c */ /* 0x000fda0003f05270 */
[----:B------:R-:W-:Y:S05]  /*3790*/  @!P0 BRA `(.L_x_7347) ;  /* 0x0000000000248947 */ /* 0x000fea0003800000 */
[----:B------:R-:W-:-:S13]  /*37a0*/  ISETP.NE.AND P0, PT, R7, 0x6, PT ;  /* 0x000000060700780c */ /* 0x000fda0003f05270 */
[----:B------:R-:W-:Y:S05]  /*37b0*/  @P0 BRA `(.L_x_7342) ;  /* 0x0000000c004c0947 */ /* 0x000fea0003800000 */
[----:B------:R-:W-:Y:S01]  /*37c0*/  UMOV UR4, 0xf0000000 ;  /* 0xf000000000047882 */ /* 0x000fe20000000000 */
[----:B------:R-:W-:Y:S01]  /*37d0*/  UMOV UR5, 0x380fffff ;  /* 0x380fffff00057882 */ /* 0x000fe20000000000 */
[----:B------:R-:W0:Y:S01]  /*37e0*/  F2F.F32.F64 R3, R4 ;  /* 0x0000000400037310 */ /* 0x000e220000301000 */
[----:B------:R-:W-:-:S14]  /*37f0*/  DSETP.GEU.AND P0, PT, |R4|, UR4, PT ;  /* 0x0000000404007e2a */ /* 0x000fdc000bf0e200 */
[----:B0-----:R-:W-:-:S05]  /*3800*/  @!P0 FMUL R3, R3, 1.175494350822287508e-38 ;  /* 0x0080000003038820 */ /* 0x001fca0000400000 */
[----:B------:R0:W-:Y:S01]  /*3810*/  STG.E desc[UR36][R16.64], R3 ;  /* 0x0000000310007986 */ /* 0x0001e2000c101924 */
[----:B------:R-:W-:Y:S05]  /*3820*/  BRA `(.L_x_7343) ;  /* 0x0000000c00887947 */ /* 0x000fea0003800000 */
.L_x_7347:
[----:B------:R-:W-:Y:S01]  /*3830*/  UMOV UR4, 0xf0000000 ;  /* 0xf000000000047882 */ /* 0x000fe20000000000 */
[----:B------:R-:W-:Y:S01]  /*3840*/  UMOV UR5, 0x380fffff ;  /* 0x380fffff00057882 */ /* 0x000fe20000000000 */
[----:B------:R-:W0:Y:S01]  /*3850*/  F2F.F32.F64 R0, R4 ;  /* 0x0000000400007310 */ /* 0x000e220000301000 */
[----:B------:R-:W-:-:S14]  /*3860*/  DSETP.GEU.AND P0, PT, |R4|, UR4, PT ;  /* 0x0000000404007e2a */ /* 0x000fdc000bf0e200 */
[----:B0-----:R-:W-:-:S05]  /*3870*/  @!P0 FMUL R0, R0, 1.175494350822287508e-38 ;  /* 0x0080000000008820 */ /* 0x001fca0000400000 */
[----:B------:R-:W-:-:S05]  /*3880*/  F2FP.F16.F32.PACK_AB R0, RZ, R0 ;  /* 0x00000000ff00723e */ /* 0x000fca00000000ff */
[----:B------:R0:W-:Y:S01]  /*3890*/  STG.E.U16 desc[UR36][R16.64], R0 ;  /* 0x0000000010007986 */ /* 0x0001e2000c101524 */
[----:B------:R-:W-:Y:S05]  /*38a0*/  BRA `(.L_x_7343) ;  /* 0x0000000c00687947 */ /* 0x000fea0003800000 */
.L_x_7346:
[----:B------:R-:W-:-:S13]  /*38b0*/  ISETP.NE.AND P0, PT, R7, 0x7, PT ;  /* 0x000000070700780c */ /* 0x000fda0003f05270 */
[----:B------:R-:W-:Y:S05]  /*38c0*/  @!P0 BRA `(.L_x_7348) ;  /* 0x0000000000548947 */ /* 0x000fea0003800000 */
[----:B------:R-:W-:-:S13]  /*38d0*/  ISETP.NE.AND P0, PT, R7, 0x8, PT ;  /* 0x000000080700780c */ /* 0x000fda0003f05270 */
[----:B------:R-:W-:Y:S05]  /*38e0*/  @!P0 BRA `(.L_x_7349) ;  /* 0x0000000000288947 */ /* 0x000fea0003800000 */
[----:B------:R-:W-:-:S13]  /*38f0*/  ISETP.NE.AND P0, PT, R7, 0x9, PT ;  /* 0x000000090700780c */ /* 0x000fda0003f05270 */
[----:B------:R-:W-:Y:S05]  /*3900*/  @P0 BRA `(.L_x_7342) ;  /* 0x0000000800f80947 */ /* 0x000fea0003800000 */
[----:B------:R-:W-:Y:S01]  /*3910*/  UMOV UR4, 0xf0000000 ;  /* 0xf000000000047882 */ /* 0x000fe20000000000 */
[----:B------:R-:W-:Y:S01]  /*3920*/  UMOV UR5, 0x380fffff ;  /* 0x380fffff00057882 */ /* 0x000fe20000000000 */
[----:B------:R-:W0:Y:S01]  /*3930*/  F2F.F32.F64 R2, R4 ;  /* 0x0000000400027310 */ /* 0x000e220000301000 */
[----:B------:R-:W-:Y:S01]  /*3940*/  DSETP.GEU.AND P0, PT, |R4|, UR4, PT ;  /* 0x0000000404007e2a */ /* 0x000fe2000bf0e200 */
[----:B------:R-:W-:-:S13]  /*3950*/  IMAD.MOV.U32 R3, RZ, RZ, RZ ;  /* 0x000000ffff037224 */ /* 0x000fda00078e00ff */
[----:B0-----:R-:W-:-:S05]  /*3960*/  @!P0 FMUL R2, R2, 1.175494350822287508e-38 ;  /* 0x0080000002028820 */ /* 0x001fca0000400000 */
[----:B------:R0:W-:Y:S01]  /*3970*/  STG.E.64 desc[UR36][R16.64], R2 ;  /* 0x0000000210007986 */ /* 0x0001e2000c101b24 */
[----:B------:R-:W-:Y:S05]  /*3980*/  BRA `(.L_x_7343) ;  /* 0x0000000c00307947 */ /* 0x000fea0003800000 */
.L_x_7349:
[----:B------:R-:W-:Y:S01]  /*3990*/  UMOV UR4, 0xf0000000 ;  /* 0xf000000000047882 */ /* 0x000fe20000000000 */
[----:B------:R-:W-:Y:S01]  /*39a0*/  UMOV UR5, 0x380fffff ;  /* 0x380fffff00057882 */ /* 0x000fe20000000000 */
[----:B------:R-:W0:Y:S01]  /*39b0*/  F2F.F32.F64 R0, R4 ;  /* 0x0000000400007310 */ /* 0x000e220000301000 */
[----:B------:R-:W-:-:S14]  /*39c0*/  DSETP.GEU.AND P0, PT, |R4|, UR4, PT ;  /* 0x0000000404007e2a */ /* 0x000fdc000bf0e200 */
[----:B0-----:R-:W-:-:S05]  /*39d0*/  @!P0 FMUL R0, R0, 1.175494350822287508e-38 ;  /* 0x0080000000008820 */ /* 0x001fca0000400000 */
[----:B------:R-:W-:-:S04]  /*39e0*/  F2FP.F16.F32.PACK_AB R3, RZ, R0 ;  /* 0x00000000ff03723e */ /* 0x000fc800000000ff */
[----:B------:R-:W-:-:S05]  /*39f0*/  PRMT R3, R3, 0x5410, RZ ;  /* 0x0000541003037816 */ /* 0x000fca00000000ff */
[----:B------:R0:W-:Y:S01]  /*3a00*/  STG.E desc[UR36][R16.64], R3 ;  /* 0x0000000310007986 */ /* 0x0001e2000c101924 */
[----:B------:R-:W-:Y:S05]  /*3a10*/  BRA `(.L_x_7343) ;  /* 0x0000000c000c7947 */ /* 0x000fea0003800000 */
.L_x_7348:
[----:B------:R0:W-:Y:S01]  /*3a20*/  STG.E.64 desc[UR36][R16.64], R4 ;  /* 0x0000000410007986 */ /* 0x0001e2000c101b24 */
[----:B------:R-:W-:Y:S05]  /*3a30*/  BRA `(.L_x_7343) ;  /* 0x0000000c00047947 */ /* 0x000fea0003800000 */
.L_x_7338:
        /* <DEDUP_REMOVED lines=8> */
[----:B------:R-:W-:-:S06]  /*3ac0*/  DSETP.NEU.AND P0, PT, R4, RZ, PT ;  /* 0x000000ff0400722a */ /* 0x000fcc0003f0d000 */
[----:B------:R-:W-:-:S05]  /*3ad0*/  SEL R3, RZ, 0x1, !P0 ;  /* 0x00000001ff037807 */ /* 0x000fca0004000000 */
[----:B------:R0:W-:Y:S01]  /*3ae0*/  STG.E.U8 desc[UR36][R16.64], R3 ;  /* 0x0000000310007986 */ /* 0x0001e2000c101124 */
[----:B------:R-:W-:Y:S05]  /*3af0*/  BRA `(.L_x_7343) ;  /* 0x0000000800d47947 */ /* 0x000fea0003800000 */
.L_x_7352:
[----:B------:R-:W-:-:S05]  /*3b00*/  CS2R R6, SRZ ;  /* 0x0000000000067805 */ /* 0x000fca000001ff00 */
[----:B------:R0:W-:Y:S01]  /*3b10*/  STG.E.128 desc[UR36][R16.64], R4 ;  /* 0x0000000410007986 */ /* 0x0001e2000c101d24 */
[----:B------:R-:W-:Y:S05]  /*3b20*/  BRA `(.L_x_7343) ;  /* 0x0000000800c87947 */ /* 0x000fea0003800000 */
.L_x_7351:
        /* <DEDUP_REMOVED lines=10> */
[----:B------:R-:W-:-:S13]  /*3bd0*/  BSSY B0, `(.L_x_7355) ;  /* 0x000000f000007945 */ /* 0x000fda0003800000 */
[----:B0-----:R-:W-:-:S05]  /*3be0*/  @!P0 FMUL R7, R7, 1.175494350822287508e-38 ;  /* 0x0080000007078820 */ /* 0x001fca0000400000 */
        /* <DEDUP_REMOVED lines=13> */
.L_x_7356:
[----:B------:R-:W-:Y:S05]  /*3cc0*/  BSYNC B0 ;  /* 0x0000000000007941 */ /* 0x000fea0003800000 */
.L_x_7355:
[----:B------:R-:W-:-:S05]  /*3cd0*/  LOP3.LUT R3, R0, R3, RZ, 0xfc, !PT ;  /* 0x0000000300037212 */ /* 0x000fca00078efcff */
[----:B------:R0:W-:Y:S01]  /*3ce0*/  STG.E.U8 desc[UR36][R16.64], R3 ;  /* 0x0000000310007986 */ /* 0x0001e2000c101124 */
[----:B------:R-:W-:Y:S05]  /*3cf0*/  BRA `(.L_x_7343) ;  /* 0x0000000800547947 */ /* 0x000fea0003800000 */
.L_x_7354:
[----:B------:R-:W-:Y:S01]  /*3d00*/  UMOV UR4, 0xf0000000 ;  /* 0xf000000000047882 */ /* 0x000fe20000000000 */
[----:B------:R-:W-:Y:S01]  /*3d10*/  UMOV UR5, 0x380fffff ;  /* 0x380fffff00057882 */ /* 0x000fe20000000000 */
[----:B------:R-:W0:Y:S01]  /*3d20*/  F2F.F32.F64 R3, R4 ;  /* 0x0000000400037310 */ /* 0x000e220000301000 */
[----:B------:R-:W-:Y:S01]  /*3d30*/  DSETP.GEU.AND P0, PT, |R4|, UR4, PT ;  /* 0x0000000404007e2a */ /* 0x000fe2000bf0e200 */
[----:B------:R-:W-:-:S13]  /*3d40*/  BSSY B0, `(.L_x_7357) ;  /* 0x0000010000007945 */ /* 0x000fda0003800000 */
[----:B0-----:R-:W-:-:S05]  /*3d50*/  @!P0 FMUL R3, R3, 1.175494350822287508e-38 ;  /* 0x0080000003038820 */ /* 0x001fca0000400000 */
        /* <DEDUP_REMOVED lines=11> */
.L_x_7358:
[----:B------:R-:W-:Y:S01]  /*3e10*/  IMAD.MOV.U32 R0, RZ, RZ, 0x7f ;  /* 0x0000007fff007424 */ /* 0x000fe200078e00ff */
[----:B------:R-:W-:-:S04]  /*3e20*/  ISETP.GT.U32.AND P0, PT, R2, 0x7f800000, PT ;  /* 0x7f8000000200780c */ /* 0x000fc80003f04070 */
[----:B------:R-:W-:-:S09]  /*3e30*/  SEL R0, R0, 0x7c, P0 ;  /* 0x0000007c00007807 */ /* 0x000fd20000000000 */
.L_x_7359:
[----:B------:R-:W-:Y:S05]  /*3e40*/  BSYNC B0 ;  /* 0x0000000000007941 */ /* 0x000fea0003800000 */
.L_x_7357:
[----:B------:R-:W-:-:S04]  /*3e50*/  LOP3.LUT R2, R3, 0x80000000, RZ, 0xc0, !PT ;  /* 0x8000000003027812 */ /* 0x000fc800078ec0ff */
[----:B------:R-:W-:-:S04]  /*3e60*/  SHF.R.U32.HI R3, RZ, 0x18, R2 ;  /* 0x00000018ff037819 */ /* 0x000fc80000011602 */
[----:B------:R-:W-:-:S05]  /*3e70*/  LOP3.LUT R3, R0, R3, RZ, 0xfc, !PT ;  /* 0x0000000300037212 */ /* 0x000fca00078efcff */
[----:B------:R0:W-:Y:S01]  /*3e80*/  STG.E.U8 desc[UR36][R16.64], R3 ;  /* 0x0000000310007986 */ /* 0x0001e2000c101124 */
[----:B------:R-:W-:Y:S05]  /*3e90*/  BRA `(.L_x_7343) ;  /* 0x0000000400ec7947 */ /* 0x000fea0003800000 */
.L_x_7353:
[----:B------:R-:W-:Y:S01]  /*3ea0*/  UMOV UR4, 0xf0000000 ;  /* 0xf000000000047882 */ /* 0x000fe20000000000 */
[----:B------:R-:W-:Y:S01]  /*3eb0*/  UMOV UR5, 0x380fffff ;  /* 0x380fffff00057882 */ /* 0x000fe20000000000 */
[----:B------:R-:W0:Y:S01]  /*3ec0*/  F2F.F32.F64 R0, R4 ;  /* 0x0000000400007310 */ /* 0x000e220000301000 */
[----:B------:R-:W-:-:S14]  /*3ed0*/  DSETP.GEU.AND P0, PT, |R4|, UR4, PT ;  /* 0x0000000404007e2a */ /* 0x000fdc000bf0e200 */
[----:B0-----:R-:W-:-:S05]  /*3ee0*/  @!P0 FMUL R0, R0, 1.175494350822287508e-38 ;  /* 0x0080000000008820 */ /* 0x001fca0000400000 */
[----:B------:R-:W-:-:S05]  /*3ef0*/  F2FP.BF16.F32.PACK_AB R0, RZ, R0 ;  /* 0x00000000ff00723e */ /* 0x000fca00000010ff */
[----:B------:R0:W-:Y:S01]  /*3f00*/  STG.E.U16 desc[UR36][R16.64], R0 ;  /* 0x0000000010007986 */ /* 0x0001e2000c101524 */
[----:B------:R-:W-:Y:S05]  /*3f10*/  BRA `(.L_x_7343) ;  /* 0x0000000400cc7947 */ /* 0x000fea0003800000 */
.L_x_7350:
        /* <DEDUP_REMOVED lines=8> */
[----:B------:R-:W0:Y:S02]  /*3fa0*/  F2I.U32.F64.TRUNC R5, R4 ;  /* 0x0000000400057311 */ /* 0x000e24000030d000 */
[----:B0-----:R0:W-:Y:S01]  /*3fb0*/  STG.E.U16 desc[UR36][R16.64], R5 ;  /* 0x0000000510007986 */ /* 0x0011e2000c101524 */
[----:B------:R-:W-:Y:S05]  /*3fc0*/  BRA `(.L_x_7343) ;  /* 0x0000000400a07947 */ /* 0x000fea0003800000 */
.L_x_7362:
[----:B------:R-:W-:Y:S01]  /*3fd0*/  UMOV UR4, 0xf0000000 ;  /* 0xf000000000047882 */ /* 0x000fe20000000000 */
[----:B------:R-:W-:Y:S01]  /*3fe0*/  UMOV UR5, 0x380fffff ;  /* 0x380fffff00057882 */ /* 0x000fe20000000000 */
[----:B------:R-:W0:Y:S01]  /*3ff0*/  F2F.F32.F64 R3, R4 ;  /* 0x0000000400037310 */ /* 0x000e220000301000 */
[----:B------:R-:W-:Y:S01]  /*4000*/  DSETP.GEU.AND P0, PT, |R4|, UR4, PT ;  /* 0x0000000404007e2a */ /* 0x000fe2000bf0e200 */
[----:B------:R-:W-:Y:S01]  /*4010*/  BSSY B0, `(.L_x_7363) ;  /* 0x0000015000007945 */ /* 0x000fe20003800000 */
[----:B------:R-:W-:-:S12]  /*4020*/  IMAD.MOV.U32 R8, RZ, RZ, 0x80 ;  /* 0x00000080ff087424 */ /* 0x000fd800078e00ff */
[----:B0-----:R-:W-:-:S05]  /*4030*/  @!P0 FMUL R3, R3, 1.175494350822287508e-38 ;  /* 0x0080000003038820 */ /* 0x001fca0000400000 */
        /* <DEDUP_REMOVED lines=14> */
.L_x_7365:
[----:B------:R-:W-:-:S04]  /*4120*/  LOP3.LUT R2, R3, 0x80000000, RZ, 0xc0, !PT ;  /* 0x8000000003027812 */ /* 0x000fc800078ec0ff */
[----:B------:R-:W-:-:S04]  /*4130*/  SHF.R.U32.HI R3, RZ, 0x18, R2 ;  /* 0x00000018ff037819 */ /* 0x000fc80000011602 */
[----:B------:R-:W-:-:S04]  /*4140*/  LOP3.LUT R0, R0, R3, RZ, 0xfc, !PT ;  /* 0x0000000300007212 */ /* 0x000fc800078efcff */
[----:B------:R-:W-:-:S07]  /*4150*/  PRMT R8, R0, 0x7610, R8 ;  /* 0x0000761000087816 */ /* 0x000fce0000000008 */
.L_x_7364:
[----:B------:R-:W-:Y:S05]  /*4160*/  BSYNC B0 ;  /* 0x0000000000007941 */ /* 0x000fea0003800000 */
.L_x_7363:
[----:B------:R0:W-:Y:S01]  /*4170*/  STG.E.U8 desc[UR36][R16.64], R8 ;  /* 0x0000000810007986 */ /* 0x0001e2000c101124 */
[----:B------:R-:W-:Y:S05]  /*4180*/  BRA `(.L_x_7343) ;  /* 0x0000000400307947 */ /* 0x000fea0003800000 */
.L_x_7361:
        /* <DEDUP_REMOVED lines=21> */
.L_x_7368:
[----:B------:R-:W-:-:S04]  /*42e0*/  LOP3.LUT R2, R3, 0x80000000, RZ, 0xc0, !PT ;  /* 0x8000000003027812 */ /* 0x000fc800078ec0ff */
[----:B------:R-:W-:-:S04]  /*42f0*/  SHF.R.U32.HI R3, RZ, 0x18, R2 ;  /* 0x00000018ff037819 */ /* 0x000fc80000011602 */
[----:B------:R-:W-:-:S04]  /*4300*/  LOP3.LUT R0, R0, R3, RZ, 0xfc, !PT ;  /* 0x0000000300007212 */ /* 0x000fc800078efcff */
[----:B------:R-:W-:-:S07]  /*4310*/  PRMT R8, R0, 0x7610, R8 ;  /* 0x0000761000087816 */ /* 0x000fce0000000008 */
.L_x_7367:
[----:B------:R-:W-:Y:S05]  /*4320*/  BSYNC B0 ;  /* 0x0000000000007941 */ /* 0x000fea0003800000 */
.L_x_7366:
[----:B------:R0:W-:Y:S01]  /*4330*/  STG.E.U8 desc[UR36][R16.64], R8 ;  /* 0x0000000810007986 */ /* 0x0001e2000c101124 */
[----:B------:R-:W-:Y:S05]  /*4340*/  BRA `(.L_x_7343) ;  /* 0x0000000000c07947 */ /* 0x000fea0003800000 */
.L_x_7360:
        /* <DEDUP_REMOVED lines=26> */
.L_x_7342:
        /* <DEDUP_REMOVED lines=16> */
.L_x_7371:
[----:B------:R-:W-:Y:S05]  /*45f0*/  BRA `(.L_x_7343) ;  /* 0x0000000000147947 */ /* 0x000fea0003800000 */
.L_x_7370:
[----:B------:R-:W0:Y:S02]  /*4600*/  F2I.U64.F64.TRUNC R4, R4 ;  /* 0x0000000400047311 */ /* 0x000e24000030d800 */
[----:B0-----:R0:W-:Y:S01]  /*4610*/  STG.E.64 desc[UR36][R16.64], R4 ;  /* 0x0000000410007986 */ /* 0x0011e2000c101b24 */
[----:B------:R-:W-:Y:S05]  /*4620*/  BRA `(.L_x_7343) ;  /* 0x0000000000087947 */ /* 0x000fea0003800000 */
.L_x_7369:
[----:B------:R-:W0:Y:S02]  /*4630*/  F2I.U32.F64.TRUNC R5, R4 ;  /* 0x0000000400057311 */ /* 0x000e24000030d000 */
[----:B0-----:R0:W-:Y:S02]  /*4640*/  STG.E desc[UR36][R16.64], R5 ;  /* 0x0000000510007986 */ /* 0x0011e4000c101924 */
.L_x_7343:
[----:B------:R-:W-:-:S04]  /*4650*/  IMAD R22, R25, 0x200, R22 ;  /* 0x0000020019167824 */ /* 0x000fc800078e0216 */
[----:B------:R-:W-:-:S07]  /*4660*/  VIADD R23, R22, 0x80 ;  /* 0x0000008016177836 */ /* 0x000fce0000000000 */
.L_x_7270:
[----:B------:R-:W-:Y:S05]  /*4670*/  BSYNC B6 ;  /* 0x0000000000067941 */ /* 0x000fea0003800000 */
.L_x_7269:
        /* <DEDUP_REMOVED lines=358> */
.L_x_7374:
        /* <DEDUP_REMOVED lines=21> */
.L_x_7378:
[----:B------:R-:W2:Y:S02]  /*5e30*/  LDG.E.U8 R2, desc[UR36][R2.64] ;  /* 0x0000002402027981 */ /* 0x000ea4000c1e1100 */
[----:B--2---:R0:W1:Y:S01]  /*5e40*/  I2F.F64.U16 R18, R2 ;  /* 0x0000000200127312 */ /* 0x0040620000101800 */
[----:B------:R-:W-:Y:S05]  /*5e50*/  BRA `(.L_x_7380) ;  /* 0x0000000c00707947 */ /* 0x000fea0003800000 */
.L_x_7377:
        /* <DEDUP_REMOVED lines=9> */
.L_x_7382:
[----:B------:R-:W2:Y:S02]  /*5ef0*/  LDG.E R2, desc[UR36][R2.64] ;  /* 0x0000002402027981 */ /* 0x000ea4000c1e1900 */
[----:B--2---:R0:W1:Y:S01]  /*5f00*/  I2F.F64 R18, R2 ;  /* 0x0000000200127312 */ /* 0x0040620000201c00 */
[----:B------:R-:W-:Y:S05]  /*5f10*/  BRA `(.L_x_7380) ;  /* 0x0000000c00407947 */ /* 0x000fea0003800000 */
.L_x_7381:
[----:B------:R-:W2:Y:S02]  /*5f20*/  LDG.E.U16 R2, desc[UR36][R2.64] ;  /* 0x0000002402027981 */ /* 0x000ea4000c1e1500 */
[----:B--2---:R0:W1:Y:S01]  /*5f30*/  I2F.F64.S16 R18, R2 ;  /* 0x0000000200127312 */ /* 0x0040620000101c00 */
[----:B------:R-:W-:Y:S05]  /*5f40*/  BRA `(.L_x_7380) ;  /* 0x0000000c00347947 */ /* 0x000fea0003800000 */
.L_x_7376:
        /* <DEDUP_REMOVED lines=10> */
.L_x_7384:
[----:B------:R-:W2:Y:S02]  /*5ff0*/  LDG.E.U16 R0, desc[UR36][R2.64] ;  /* 0x0000002402007981 */ /* 0x000ea4000c1e1500 */
[----:B--2---:R-:W-:-:S05]  /*6000*/  HADD2.F32 R0, -RZ, R0.H0_H0 ;  /* 0x20000000ff007230 */ /* 0x004fca0000004100 */
[----:B------:R-:W-:-:S04]  /*6010*/  FMUL.FTZ R0, R0, 1 ;  /* 0x3f80000000007820 */ /* 0x000fc80000410000 */
[----:B------:R0:W1:Y:S01]  /*6020*/  F2F.F64.F32 R18, R0 ;  /* 0x0000000000127310 */ /* 0x0000620000201800 */
[----:B------:R-:W-:Y:S05]  /*6030*/  BRA `(.L_x_7380) ;  /* 0x0000000800f87947 */ /* 0x000fea0003800000 */
.L_x_7383:
        /* <DEDUP_REMOVED lines=10> */
.L_x_7386:
[----:B------:R-:W2:Y:S02]  /*60e0*/  LDG.E.U16 R2, desc[UR36][R2.64] ;  /* 0x0000002402027981 */ /* 0x000ea4000c1e1500 */
[----:B--2---:R-:W-:-:S05]  /*60f0*/  HADD2.F32 R0, -RZ, R2.H0_H0 ;  /* 0x20000002ff007230 */ /* 0x004fca0000004100 */
[----:B------:R-:W-:-:S04]  /*6100*/  FMUL.FTZ R0, R0, 1 ;  /* 0x3f80000000007820 */ /* 0x000fc80000410000 */
[----:B------:R0:W1:Y:S01]  /*6110*/  F2F.F64.F32 R18, R0 ;  /* 0x0000000000127310 */ /* 0x0000620000201800 */
[----:B------:R-:W-:Y:S05]  /*6120*/  BRA `(.L_x_7380) ;  /* 0x0000000800bc7947 */ /* 0x000fea0003800000 */
.L_x_7385:
[----:B------:R0:W5:Y:S01]  /*6130*/  LDG.E.64 R18, desc[UR36][R2.64] ;  /* 0x0000002402127981 */ /* 0x000162000c1e1b00 */
[----:B------:R-:W-:Y:S05]  /*6140*/  BRA `(.L_x_7380) ;  /* 0x0000000800b47947 */ /* 0x000fea0003800000 */
.L_x_7375:
        /* <DEDUP_REMOVED lines=13> */
.L_x_7389:
[----:B------:R0:W5:Y:S01]  /*6220*/  LDG.E.64 R18, desc[UR36][R2.64] ;  /* 0x0000002402127981 */ /* 0x000162000c1e1b00 */
[----:B------:R-:W-:Y:S05]  /*6230*/  BRA `(.L_x_7380) ;  /* 0x0000000800787947 */ /* 0x000fea0003800000 */
.L_x_7388:
        /* <DEDUP_REMOVED lines=26> */
[----:B------:R3:W4:Y:S01]  /*63e0*/  F2F.F64.F32 R18, R5 ;  /* 0x0000000500127310 */ /* 0x0007220000201800 */
[----:B------:R-:W-:Y:S05]  /*63f0*/  BRA `(.L_x_7380) ;  /* 0x0000000800087947 */ /* 0x000fea0003800000 */
.L_x_7391:
        /* <DEDUP_REMOVED lines=13> */
[----:B------:R1:W2:Y:S01]  /*64d0*/  F2F.F64.F32 R18, R4 ;  /* 0x0000000400127310 */ /* 0x0002a20000201800 */
[----:B------:R-:W-:Y:S05]  /*64e0*/  BRA `(.L_x_7380) ;  /* 0x0000000400cc7947 */ /* 0x000fea0003800000 */
.L_x_7390:
[----:B------:R-:W2:Y:S02]  /*64f0*/  LDG.E.U16 R0, desc[UR36][R2.64] ;  /* 0x0000002402007981 */ /* 0x000ea4000c1e1500 */
[----:B--2---:R-:W-:-:S04]  /*6500*/  IMAD.U32 R0, R0, 0x10000, RZ ;  /* 0x0001000000007824 */ /* 0x004fc800078e00ff */
[----:B------:R-:W-:-:S04]  /*6510*/  FMUL.FTZ R0, R0, 1 ;  /* 0x3f80000000007820 */ /* 0x000fc80000410000 */
[----:B------:R0:W1:Y:S01]  /*6520*/  F2F.F64.F32 R18, R0 ;  /* 0x0000000000127310 */ /* 0x0000620000201800 */
[----:B------:R-:W-:Y:S05]  /*6530*/  BRA `(.L_x_7380) ;  /* 0x0000000400b87947 */ /* 0x000fea0003800000 */
.L_x_7387:
        /* <DEDUP_REMOVED lines=11> */
.L_x_7394:
        /* <DEDUP_REMOVED lines=21> */
.L_x_7398:
[----:B------:R-:W-:Y:S05]  /*6740*/  BSYNC B1 ;  /* 0x0000000000017941 */ /* 0x000fea0003800000 */
.L_x_7397:
[----:B------:R-:W-:Y:S01]  /*6750*/  LEA R3, R0, 0x3b800000, 0x17 ;  /* 0x3b80000000037811 */ /* 0x000fe200078eb8ff */
[----:B------:R-:W-:-:S05]  /*6760*/  IMAD.SHL.U32 R0, R2, 0x100000, RZ ;  /* 0x0010000002007824 */ /* 0x000fca00078e00ff */
[----:B------:R-:W-:-:S07]  /*6770*/  LOP3.LUT R0, R3, R0, R4, 0xfe, !PT ;  /* 0x0000000003007212 */ /* 0x000fce00078efe04 */
.L_x_7396:
[----:B------:R-:W-:Y:S05]  /*6780*/  BSYNC B0 ;  /* 0x0000000000007941 */ /* 0x000fea0003800000 */
.L_x_7395:
[----:B------:R-:W-:-:S04]  /*6790*/  FMUL.FTZ R0, R0, 1 ;  /* 0x3f80000000007820 */ /* 0x000fc80000410000 */
[----:B------:R0:W1:Y:S01]  /*67a0*/  F2F.F64.F32 R18, R0 ;  /* 0x0000000000127310 */ /* 0x0000620000201800 */
[----:B------:R-:W-:Y:S05]  /*67b0*/  BRA `(.L_x_7380) ;  /* 0x0000000400187947 */ /* 0x000fea0003800000 */
.L_x_7393:
        /* <DEDUP_REMOVED lines=21> */
.L_x_7402:
[----:B------:R-:W-:Y:S05]  /*6910*/  BSYNC B1 ;  /* 0x0000000000017941 */ /* 0x000fea0003800000 */
.L_x_7401:
[----:B------:R-:W-:Y:S01]  /*6920*/  LEA R3, R0, 0x37800000, 0x17 ;  /* 0x3780000000037811 */ /* 0x000fe200078eb8ff */
[----:B------:R-:W-:-:S05]  /*6930*/  IMAD.SHL.U32 R0, R2, 0x200000, RZ ;  /* 0x0020000002007824 */ /* 0x000fca00078e00ff */
[----:B------:R-:W-:-:S07]  /*6940*/  LOP3.LUT R0, R3, R0, R4, 0xfe, !PT ;  /* 0x0000000003007212 */ /* 0x000fce00078efe04 */
.L_x_7400:
[----:B------:R-:W-:Y:S05]  /*6950*/  BSYNC B0 ;  /* 0x0000000000007941 */ /* 0x000fea0003800000 */
.L_x_7399:
[----:B------:R-:W-:-:S04]  /*6960*/  FMUL.FTZ R0, R0, 1 ;  /* 0x3f80000000007820 */ /* 0x000fc80000410000 */
[----:B------:R0:W1:Y:S01]  /*6970*/  F2F.F64.F32 R18, R0 ;  /* 0x0000000000127310 */ /* 0x0000620000201800 */
[----:B------:R-:W-:Y:S05]  /*6980*/  BRA `(.L_x_7380) ;  /* 0x0000000000a47947 */ /* 0x000fea0003800000 */
.L_x_7392:
        /* <DEDUP_REMOVED lines=14> */
.L_x_7406:
[----:B------:R-:W-:Y:S05]  /*6a70*/  BSYNC B0 ;  /* 0x0000000000007941 */ /* 0x000fea0003800000 */
.L_x_7405:
[----:B------:R-:W-:-:S04]  /*6a80*/  FMUL.FTZ R0, R0, 1 ;  /* 0x3f80000000007820 */ /* 0x000fc80000410000 */
[----:B------:R0:W1:Y:S01]  /*6a90*/  F2F.F64.F32 R18, R0 ;  /* 0x0000000000127310 */ /* 0x0000620000201800 */
[----:B------:R-:W-:Y:S05]  /*6aa0*/  BRA `(.L_x_7380) ;  /* 0x00000000005c7947 */ /* 0x000fea0003800000 */
.L_x_7379:
        /* <DEDUP_REMOVED lines=16> */
.L_x_7407:
[----:B------:R-:W-:Y:S01]  /*6bb0*/  CS2R R18, SRZ ;  /* 0x0000000000127805 */ /* 0x000fe2000001ff00 */
[----:B------:R-:W-:Y:S06]  /*6bc0*/  BRA `(.L_x_7380) ;  /* 0x0000000000147947 */ /* 0x000fec0003800000 */
.L_x_7404:
[----:B------:R-:W2:Y:S02]  /*6bd0*/  LDG.E.64 R18, desc[UR36][R2.64] ;  /* 0x0000002402127981 */ /* 0x000ea4000c1e1b00 */
[----:B--2---:R-:W0:Y:S01]  /*6be0*/  I2F.F64.U64 R18, R18 ;  /* 0x0000001200127312 */ /* 0x004e220000301800 */
[----:B------:R-:W-:Y:S05]  /*6bf0*/  BRA `(.L_x_7380) ;  /* 0x0000000000087947 */ /* 0x000fea0003800000 */
.L_x_7403:
[----:B------:R-:W2:Y:S02]  /*6c00*/  LDG.E R2, desc[UR36][R2.64] ;  /* 0x0000002402027981 */ /* 0x000ea4000c1e1900 */
[----:B--2---:R0:W1:Y:S02]  /*6c10*/  I2F.F64.U32 R18, R2 ;  /* 0x0000000200127312 */ /* 0x0040640000201800 */
.L_x_7380:
[----:B0-----:R-:W0:Y:S01]  /*6c20*/  LDC.U8 R2, c[0x0][0x4a2] ;  /* 0x00012880ff027b82 */ /* 0x001e220000000000 */
[----:B------:R-:W-:Y:S02]  /*6c30*/  ULDC.64 UR4, c[0x0][0x488] ;  /* 0x0001220000047ab9 */ /* 0x000fe40000000a00 */
[----:B-1----:R-:W-:-:S05]  /*6c40*/  IADD3 R4, P0, R22, UR4, RZ ;  /* 0x0000000416047c10 */ /* 0x002fca000ff1e0ff */
[----:B---3--:R-:W-:Y:S01]  /*6c50*/  IMAD.X R5, RZ, RZ, UR5, P0 ;  /* 0x00000005ff057e24 */ /* 0x008fe200080e06ff */
        /* <DEDUP_REMOVED lines=13> */
.L_x_7411:
[----:B------:R0:W5:Y:S01]  /*6d30*/  LDG.E.U8 R0, desc[UR36][R4.64] ;  /* 0x0000002404007981 */ /* 0x000162000c1e1100 */
[----:B------:R-:W-:Y:S05]  /*6d40*/  BRA `(.L_x_7413) ;  /* 0x0000000c00647947 */ /* 0x000fea0003800000 */
.L_x_7410:
        /* <DEDUP_REMOVED lines=8> */
.L_x_7415:
[----:B------:R3:W5:Y:S01]  /*6dd0*/  LDG.E.U8 R0, desc[UR36][R4.64] ;  /* 0x0000002404007981 */ /* 0x000762000c1e1100 */
[----:B------:R-:W-:Y:S05]  /*6de0*/  BRA `(.L_x_7413) ;  /* 0x0000000c003c7947 */ /* 0x000fea0003800000 */
.L_x_7414:
[----:B------:R0:W5:Y:S01]  /*6df0*/  LDG.E.U16 R0, desc[UR36][R4.64] ;  /* 0x0000002404007981 */ /* 0x000162000c1e1500 */
[----:B------:R-:W-:Y:S05]  /*6e00*/  BRA `(.L_x_7413) ;  /* 0x0000000c00347947 */ /* 0x000fea0003800000 */
.L_x_7409:
[----:B------:R-:W-:-:S13]  /*6e10*/  ISETP.GT.AND P0, PT, R0, 0x6, PT ;  /* 0x000000060000780c */ /* 0x000fda0003f04270 */
[----:B------:R-:W-:Y:S05]  /*6e20*/  @P0 BRA `(.L_x_7416) ;  /* 0x0000000000340947 */ /* 0x000fea0003800000 */
[----:B------:R-:W-:-:S13]  /*6e30*/  ISETP.NE.AND P0, PT, R0, 0x5, PT ;  /* 0x000000050000780c */ /* 0x000fda0003f05270 */
[----:B------:R-:W-:Y:S05]  /*6e40*/  @!P0 BRA `(.L_x_7417) ;  /* 0x0000000000188947 */ /* 0x000fea0003800000 */
[----:B------:R-:W-:-:S13]  /*6e50*/  ISETP.NE.AND P0, PT, R0, 0x6, PT ;  /* 0x000000060000780c */ /* 0x000fda0003f05270 */
[----:B------:R-:W-:Y:S05]  /*6e60*/  @P0 BRA `(.L_x_7412) ;  /* 0x0000000800c80947 */ /* 0x000fea0003800000 */
[----:B------:R-:W3:Y:S02]  /*6e70*/  LDG.E R2, desc[UR36][R4.64] ;  /* 0x0000002404027981 */ /* 0x000ee4000c1e1900 */
[----:B---3--:R-:W0:Y:S02]  /*6e80*/  F2I.S64.TRUNC R2, R2 ;  /* 0x0000000200027311 */ /* 0x008e24000020d900 */
[----:B0-----:R-:W-:Y:S01]  /*6e90*/  PRMT R0, R2, 0x7610, R0 ;  /* 0x0000761002007816 */ /* 0x001fe20000000000 */
[----:B------:R-:W-:Y:S06]  /*6ea0*/  BRA `(.L_x_7413) ;  /* 0x0000000c000c7947 */ /* 0x000fec0003800000 */
.L_x_7417:
[----:B------:R-:W3:Y:S02]  /*6eb0*/  LDG.E.U16 R2, desc[UR36][R4.64] ;  /* 0x0000002404027981 */ /* 0x000ee4000c1e1500 */
[----:B---3--:R-:W-:-:S06]  /*6ec0*/  HADD2.F32 R2, -RZ, R2.H0_H0 ;  /* 0x20000002ff027230 */ /* 0x008fcc0000004100 */
[----:B------:R-:W0:Y:S02]  /*6ed0*/  F2I.S64.TRUNC R2, R2 ;  /* 0x0000000200027311 */ /* 0x000e24000020d900 */
[----:B0-----:R-:W-:Y:S01]  /*6ee0*/  PRMT R0, R2, 0x7610, R0 ;  /* 0x0000761002007816 */ /* 0x001fe20000000000 */
[----:B------:R-:W-:Y:S06]  /*6ef0*/  BRA `(.L_x_7413) ;  /* 0x0000000800f87947 */ /* 0x000fec0003800000 */
.L_x_7416:
[----:B------:R-:W-:-:S13]  /*6f00*/  ISETP.NE.AND P0, PT, R0, 0x7, PT ;  /* 0x000000070000780c */ /* 0x000fda0003f05270 */
[----:B------:R-:W-:Y:S05]  /*6f10*/  @!P0 BRA `(.L_x_7418) ;  /* 0x0000000000348947 */ /* 0x000fea0003800000 */
        /* <DEDUP_REMOVED lines=8> */
.L_x_7419:
[----:B------:R-:W3:Y:S02]  /*6fa0*/  LDG.E.U16 R4, desc[UR36][R4.64] ;  /* 0x0000002404047981 */ /* 0x000ee4000c1e1500 */
[----:B---3--:R-:W-:-:S06]  /*6fb0*/  HADD2.F32 R2, -RZ, R4.H0_H0 ;  /* 0x20000004ff027230 */ /* 0x008fcc0000004100 */
[----:B------:R-:W0:Y:S02]  /*6fc0*/  F2I.S64.TRUNC R2, R2 ;  /* 0x0000000200027311 */ /* 0x000e24000020d900 */
[----:B0-----:R-:W-:Y:S01]  /*6fd0*/  PRMT R0, R2, 0x7610, R0 ;  /* 0x0000761002007816 */ /* 0x001fe20000000000 */
[----:B------:R-:W-:Y:S06]  /*6fe0*/  BRA `(.L_x_7413) ;  /* 0x0000000800bc7947 */ /* 0x000fec0003800000 */
.L_x_7418:
[----:B------:R-:W3:Y:S02]  /*6ff0*/  LDG.E.64 R2, desc[UR36][R4.64] ;  /* 0x0000002404027981 */ /* 0x000ee4000c1e1b00 */
[----:B---3--:R-:W0:Y:S02]  /*7000*/  F2I.S64.F64.TRUNC R2, R2 ;  /* 0x0000000200027311 */ /* 0x008e24000030d900 */
[----:B0-----:R-:W-:Y:S01]  /*7010*/  PRMT R0, R2, 0x7610, R0 ;  /* 0x0000761002007816 */ /* 0x001fe20000000000 */
[----:B------:R-:W-:Y:S06]  /*7020*/  BRA `(.L_x_7413) ;  /* 0x0000000800ac7947 */ /* 0x000fec0003800000 */
.L_x_7408:
        /* <DEDUP_REMOVED lines=8> */
[----:B------:R-:W3:Y:S02]  /*70b0*/  LDG.E.U8 R4, desc[UR36][R4.64] ;  /* 0x0000002404047981 */ /* 0x000ee4000c1e1100 */
[----:B---3--:R-:W-:-:S04]  /*70c0*/  ISETP.NE.AND P0, PT, R4, RZ, PT ;  /* 0x000000ff0400720c */ /* 0x008fc80003f05270 */
[----:B------:R-:W-:Y:S01]  /*70d0*/  SEL R0, RZ, 0x1, !P0 ;  /* 0x00000001ff007807 */ /* 0x000fe20004000000 */
[----:B------:R-:W-:Y:S08]  /*70e0*/  BRA `(.L_x_7413) ;  /* 0x00000008007c7947 */ /* 0x000ff00003800000 */
.L_x_7422:
[----:B------:R-:W3:Y:S02]  /*70f0*/  LDG.E.64 R4, desc[UR36][R4.64] ;  /* 0x0000002404047981 */ /* 0x000ee4000c1e1b00 */
[----:B---3--:R-:W0:Y:S02]  /*7100*/  F2I.S64.F64.TRUNC R2, R4 ;  /* 0x0000000400027311 */ /* 0x008e24000030d900 */
[----:B0-----:R-:W-:Y:S01]  /*7110*/  PRMT R0, R2, 0x7610, R0 ;  /* 0x0000761002007816 */ /* 0x001fe20000000000 */
[----:B------:R-:W-:Y:S06]  /*7120*/  BRA `(.L_x_7413) ;  /* 0x00000008006c7947 */ /* 0x000fec0003800000 */
.L_x_7421:
[----:B------:R-:W-:-:S13]  /*7130*/  ISETP.NE.AND P0, PT, R0, 0xf, PT ;  /* 0x0000000f0000780c */ /* 0x000fda0003f05270 */
[----:B------:R-:W-:Y:S05]  /*7140*/  @!P0 BRA `(.L_x_7423) ;  /* 0x0000000000a48947 */ /* 0x000fea0003800000 */
[----:B------:R-:W-:-:S13]  /*7150*/  ISETP.NE.AND P0, PT, R0, 0x17, PT ;  /* 0x000000170000780c */ /* 0x000fda0003f05270 */
[----:B------:R-:W-:Y:S05]  /*7160*/  @!P0 BRA `(.L_x_7424) ;  /* 0x0000000000608947 */ /* 0x000fea0003800000 */
[----:B------:R-:W-:-:S13]  /*7170*/  ISETP.NE.AND P0, PT, R0, 0x18, PT ;  /* 0x000000180000780c */ /* 0x000fda0003f05270 */
[----:B------:R-:W-:Y:S05]  /*7180*/  @P0 BRA `(.L_x_7412) ;  /* 0x0000000800000947 */ /* 0x000fea0003800000 */
[----:B------:R-:W3:Y:S01]  /*7190*/  LDG.E.U8 R0, desc[UR36][R4.64] ;  /* 0x0000002404007981 */ /* 0x000ee2000c1e1100 */
[----:B------:R-:W-:Y:S02]  /*71a0*/  IMAD.MOV.U32 R8, RZ, RZ, -0x800000 ;  /* 0xff800000ff087424 */ /* 0x000fe400078e00ff */
[----:B---3--:R-:W-:-:S05]  /*71b0*/  IMAD.SHL.U32 R0, R0, 0x1000000, RZ ;  /* 0x0100000000007824 */ /* 0x008fca00078e00ff */
        /* <DEDUP_REMOVED lines=19> */
.L_x_7424:
[----:B------:R-:W3:Y:S02]  /*72f0*/  LDG.E.U8 R3, desc[UR36][R4.64] ;  /* 0x0000002404037981 */ /* 0x000ee4000c1e1100 */
[----:B---3--:R-:W-:-:S05]  /*7300*/  IMAD.SHL.U32 R0, R3, 0x2000000, RZ ;  /* 0x0200000003007824 */ /* 0x008fca00078e00ff */
        /* <DEDUP_REMOVED lines=13> */
.L_x_7423:
[----:B------:R-:W3:Y:S02]  /*73e0*/  LDG.E.U16 R2, desc[UR36][R4.64] ;  /* 0x0000002404027981 */ /* 0x000ee4000c1e1500 */
[----:B---3--:R-:W-:-:S06]  /*73f0*/  IMAD.U32 R2, R2, 0x10000, RZ ;  /* 0x0001000002027824 */ /* 0x008fcc00078e00ff */
[----:B------:R-:W0:Y:S02]  /*7400*/  F2I.S64.TRUNC R2, R2 ;  /* 0x0000000200027311 */ /* 0x000e24000020d900 */
[----:B0-----:R-:W-:Y:S01]  /*7410*/  PRMT R0, R2, 0x7610, R0 ;  /* 0x0000761002007816 */ /* 0x001fe20000000000 */
[----:B------:R-:W-:Y:S06]  /*7420*/  BRA `(.L_x_7413) ;  /* 0x0000000400ac7947 */ /* 0x000fec0003800000 */
.L_x_7420:
        /* <DEDUP_REMOVED lines=10> */
.L_x_7427:
[----:B------:R-:W3:Y:S01]  /*74d0*/  LDG.E.U8 R4, desc[UR36][R4.64] ;  /* 0x0000002404047981 */ /* 0x000ee2000c1e1100 */
[----:B------:R-:W-:Y:S01]  /*74e0*/  BSSY B0, `(.L_x_7428) ;  /* 0x0000018000007945 */ /* 0x000fe20003800000 */
[----:B------:R-:W-:Y:S01]  /*74f0*/  IMAD.MOV.U32 R2, RZ, RZ, RZ ;  /* 0x000000ffff027224 */ /* 0x000fe200078e00ff */
[----:B---3--:R-:W-:-:S13]  /*7500*/  ISETP.NE.AND P0, PT, R4, RZ, PT ;  /* 0x000000ff0400720c */ /* 0x008fda0003f05270 */
        /* <DEDUP_REMOVED lines=17> */
.L_x_7431:
[----:B------:R-:W-:Y:S05]  /*7620*/  BSYNC B1 ;  /* 0x0000000000017941 */ /* 0x000fea0003800000 */
.L_x_7430:
[----:B------:R-:W-:Y:S01]  /*7630*/  IMAD.SHL.U32 R2, R2, 0x100000, RZ ;  /* 0x0010000002027824 */ /* 0x000fe200078e00ff */
[----:B------:R-:W-:-:S04]  /*7640*/  LEA R3, R0, 0x3b800000, 0x17 ;  /* 0x3b80000000037811 */ /* 0x000fc800078eb8ff */
[----:B------:R-:W-:-:S07]  /*7650*/  LOP3.LUT R2, R3, R2, R4, 0xfe, !PT ;  /* 0x0000000203027212 */ /* 0x000fce00078efe04 */
.L_x_7429:
[----:B------:R-:W-:Y:S05]  /*7660*/  BSYNC B0 ;  /* 0x0000000000007941 */ /* 0x000fea0003800000 */
.L_x_7428:
[----:B------:R-:W0:Y:S02]  /*7670*/  F2I.S64.TRUNC R2, R2 ;  /* 0x0000000200027311 */ /* 0x000e24000020d900 */
[----:B0-----:R-:W-:Y:S01]  /*7680*/  PRMT R0, R2, 0x7610, R0 ;  /* 0x0000761002007816 */ /* 0x001fe20000000000 */
[----:B------:R-:W-:Y:S06]  /*7690*/  BRA `(.L_x_7413) ;  /* 0x0000000400107947 */ /* 0x000fec0003800000 */
.L_x_7426:
        /* <DEDUP_REMOVED lines=21> */
.L_x_7435:
[----:B------:R-:W-:Y:S05]  /*77f0*/  BSYNC B1 ;  /* 0x0000000000017941 */ /* 0x000fea0003800000 */
.L_x_7434:
[----:B------:R-:W-:Y:S01]  /*7800*/  IMAD.SHL.U32 R2, R2, 0x200000, RZ ;  /* 0x0020000002027824 */ /* 0x000fe200078e00ff */
[----:B------:R-:W-:-:S04]  /*7810*/  LEA R3, R0, 0x37800000, 0x17 ;  /* 0x3780000000037811 */ /* 0x000fc800078eb8ff */
[----:B------:R-:W-:-:S07]  /*7820*/  LOP3.LUT R2, R3, R2, R4, 0xfe, !PT ;  /* 0x0000000203027212 */ /* 0x000fce00078efe04 */
.L_x_7433:
[----:B------:R-:W-:Y:S05]  /*7830*/  BSYNC B0 ;  /* 0x0000000000007941 */ /* 0x000fea0003800000 */
.L_x_7432:
[----:B------:R-:W0:Y:S02]  /*7840*/  F2I.S64.TRUNC R2, R2 ;  /* 0x0000000200027311 */ /* 0x000e24000020d900 */
[----:B0-----:R-:W-:Y:S01]  /*7850*/  PRMT R0, R2, 0x7610, R0 ;  /* 0x0000761002007816 */ /* 0x001fe20000000000 */
[----:B------:R-:W-:Y:S06]  /*7860*/  BRA `(.L_x_7413) ;  /* 0x00000000009c7947 */ /* 0x000fec0003800000 */
.L_x_7425:
[----:B------:R-:W-:-:S13]  /*7870*/  ISETP.NE.AND P0, PT, R0, 0x1c, PT ;  /* 0x0000001c0000780c */ /* 0x000fda0003f05270 */
[----:B------:R-:W-:Y:S05]  /*7880*/  @!P0 BRA `(.L_x_7436) ;  /* 0x0000000000908947 */ /* 0x000fea0003800000 */
[----:B------:R-:W-:-:S13]  /*7890*/  ISETP.NE.AND P0, PT, R0, 0x1d, PT ;  /* 0x0000001d0000780c */ /* 0x000fda0003f05270 */
[----:B------:R-:W-:Y:S05]  /*78a0*/  @!P0 BRA `(.L_x_7437) ;  /* 0x0000000000808947 */ /* 0x000fea0003800000 */
[----:B------:R-:W-:-:S13]  /*78b0*/  ISETP.NE.AND P0, PT, R0, 0x2c, PT ;  /* 0x0000002c0000780c */ /* 0x000fda0003f05270 */
[----:B------:R-:W-:Y:S05]  /*78c0*/  @P0 BRA `(.L_x_7412) ;  /* 0x0000000000300947 */ /* 0x000fea0003800000 */
[----:B------:R-:W3:Y:S01]  /*78d0*/  LDG.E.U8 R4, desc[UR36][R4.64] ;  /* 0x0000002404047981 */ /* 0x000ee2000c1e1100 */
[----:B------:R-:W-:Y:S01]  /*78e0*/  BSSY B0, `(.L_x_7438) ;  /* 0x0000007000007945 */ /* 0x000fe20003800000 */
[----:B------:R-:W-:Y:S01]  /*78f0*/  IMAD.MOV.U32 R2, RZ, RZ, 0x400000 ;  /* 0x00400000ff027424 */ /* 0x000fe200078e00ff */
[----:B---3--:R-:W-:-:S13]  /*7900*/  ISETP.NE.AND P0, PT, R4, RZ, PT ;  /* 0x000000ff0400720c */ /* 0x008fda0003f05270 */
[----:B------:R-:W-:Y:S05]  /*7910*/  @!P0 BRA `(.L_x_7439) ;  /* 0x00000000000c8947 */ /* 0x000fea0003800000 */
[----:B------:R-:W-:-:S13]  /*7920*/  ISETP.NE.AND P0, PT, R4, 0xff, PT ;  /* 0x000000ff0400780c */ /* 0x000fda0003f05270 */
[----:B------:R-:W-:Y:S02]  /*7930*/  @!P0 IMAD.MOV.U32 R2, RZ, RZ, 0x7f800001 ;  /* 0x7f800001ff028424 */ /* 0x000fe400078e00ff */
[----:B------:R-:W-:-:S07]  /*7940*/  @P0 IMAD.SHL.U32 R2, R4, 0x800000, RZ ;  /* 0x0080000004020824 */ /* 0x000fce00078e00ff */
.L_x_7439:
[----:B------:R-:W-:Y:S05]  /*7950*/  BSYNC B0 ;  /* 0x0000000000007941 */ /* 0x000fea0003800000 */
.L_x_7438:
[----:B------:R-:W0:Y:S02]  /*7960*/  F2I.S64.TRUNC R2, R2 ;  /* 0x0000000200027311 */ /* 0x000e24000020d900 */
[----:B0-----:R-:W-:Y:S01]  /*7970*/  PRMT R0, R2, 0x7610, R0 ;  /* 0x0000761002007816 */ /* 0x001fe20000000000 */
[----:B------:R-:W-:Y:S06]  /*7980*/  BRA `(.L_x_7413) ;  /* 0x0000000000547947 */ /* 0x000fec0003800000 */
.L_x_7412:
        /* <DEDUP_REMOVED lines=16> */
.L_x_7440:
[----:B------:R-:W-:Y:S01]  /*7a90*/  PRMT R0, RZ, 0x7610, R0 ;  /* 0x00007610ff007816 */ /* 0x000fe20000000000 */
[----:B------:R-:W-:Y:S06]  /*7aa0*/  BRA `(.L_x_7413) ;  /* 0x00000000000c7947 */ /* 0x000fec0003800000 */
.L_x_7437:
[----:B------:R0:W5:Y:S01]  /*7ab0*/  LDG.E.U8 R0, desc[UR36][R4.64] ;  /* 0x0000002404007981 */ /* 0x000162000c1e1100 */
[----:B------:R-:W-:Y:S05]  /*7ac0*/  BRA `(.L_x_7413) ;  /* 0x0000000000047947 */ /* 0x000fea0003800000 */
.L_x_7436:
[----:B------:R0:W5:Y:S02]  /*7ad0*/  LDG.E.U8 R0, desc[UR36][R4.64] ;  /* 0x0000002404007981 */ /* 0x000164000c1e1100 */
.L_x_7413:
[----:B-----5:R-:W-:Y:S01]  /*7ae0*/  LOP3.LUT R0, R0, 0xff, RZ, 0xc0, !PT ;  /* 0x000000ff00007812 */ /* 0x020fe200078ec0ff */
[----:B------:R-:W2:Y:S01]  /*7af0*/  LDC.U8 R7, c[0x0][0x4a0] ;  /* 0x00012800ff077b82 */ /* 0x000ea20000000000 */
[----:B------:R-:W-:-:S04]  /*7b00*/  ULDC.64 UR4, c[0x0][0x490] ;  /* 0x0001240000047ab9 */ /* 0x000fc80000000a00 */
[----:B------:R-:W4:Y:S02]  /*7b10*/  I2F.U16 R0, R0 ;  /* 0x0000000000007306 */ /* 0x000f240000101000 */
[----:B----4-:R-:W-:-:S06]  /*7b20*/  FMUL.FTZ R6, R0, 1 ;  /* 0x3f80000000067820 */ /* 0x010fcc0000410000 */
[----:B------:R-:W4:Y:S01]  /*7b30*/  F2F.F64.F32 R2, R6 ;  /* 0x0000000600027310 */ /* 0x000f220000201800 */
[----:B--2---:R-:W-:-:S04]  /*7b40*/  PRMT R8, R7, 0x9910, RZ ;  /* 0x0000991007087816 */ /* 0x004fc800000000ff */
[----:B------:R-:W-:Y:S01]  /*7b50*/  ISETP.GT.AND P0, PT, R8, 0x9, PT ;  /* 0x000000090800780c */ /* 0x000fe20003f04270 */
[----:B----4-:R-:W-:-:S08]  /*7b60*/  DMUL R2, R2, R18 ;  /* 0x0000001202027228 */ /* 0x010fd00000000000 */
[----:B01-3--:R-:W-:-:S04]  /*7b70*/  DMUL R4, R2, UR4 ;  /* 0x0000000402047c28 */ /* 0x00bfc80008000000 */
        /* <DEDUP_REMOVED lines=12> */
.L_x_7444:
[----:B------:R-:W0:Y:S02]  /*7c40*/  F2I.S64.F64.TRUNC R4, R4 ;  /* 0x0000000400047311 */ /* 0x000e24000030d900 */
[----:B0-----:R-:W-:-:S05]  /*7c50*/  IMAD.MOV.U32 R3, RZ, RZ, R4 ;  /* 0x000000ffff037224 */ /* 0x001fca00078e0004 */
[----:B------:R0:W-:Y:S01]  /*7c60*/  STG.E.U8 desc[UR36][R16.64], R3 ;  /* 0x0000000310007986 */ /* 0x0001e2000c101124 */
[----:B------:R-:W-:Y:S05]  /*7c70*/  BRA `(.L_x_7446) ;  /* 0x0000000c00f87947 */ /* 0x000fea0003800000 */
.L_x_7443:
        /* <DEDUP_REMOVED lines=9> */
.L_x_7448:
[----:B------:R-:W0:Y:S02]  /*7d10*/  F2I.F64.TRUNC R5, R4 ;  /* 0x0000000400057311 */ /* 0x000e24000030d100 */
[----:B0-----:R3:W-:Y:S01]  /*7d20*/  STG.E desc[UR36][R16.64], R5 ;  /* 0x0000000510007986 */ /* 0x0017e2000c101924 */
[----:B------:R-:W-:Y:S05]  /*7d30*/  BRA `(.L_x_7446) ;  /* 0x0000000c00c87947 */ /* 0x000fea0003800000 */
.L_x_7447:
[----:B------:R-:W0:Y:S02]  /*7d40*/  F2I.F64.TRUNC R5, R4 ;  /* 0x0000000400057311 */ /* 0x000e24000030d100 */
[----:B0-----:R2:W-:Y:S01]  /*7d50*/  STG.E.U16 desc[UR36][R16.64], R5 ;  /* 0x0000000510007986 */ /* 0x0015e2000c101524 */
[----:B------:R-:W-:Y:S05]  /*7d60*/  BRA `(.L_x_7446) ;  /* 0x0000000c00bc7947 */ /* 0x000fea0003800000 */
.L_x_7442:
        /* <DEDUP_REMOVED lines=13> */
.L_x_7450:
        /* <DEDUP_REMOVED lines=8> */
.L_x_7449:
        /* <DEDUP_REMOVED lines=14> */
.L_x_7452:
        /* <DEDUP_REMOVED lines=9> */
.L_x_7451:
[----:B------:R0:W-:Y:S01]  /*8030*/  STG.E.64 desc[UR36][R16.64], R4 ;  /* 0x0000000410007986 */ /* 0x0001e2000c101b24 */
[----:B------:R-:W-:Y:S05]  /*8040*/  BRA `(.L_x_7446) ;  /* 0x0000000c00047947 */ /* 0x000fea0003800000 */
.L_x_7441:
        /* <DEDUP_REMOVED lines=12> */
.L_x_7455:
[----:B------:R-:W-:-:S05]  /*8110*/  CS2R R6, SRZ ;  /* 0x0000000000067805 */ /* 0x000fca000001ff00 */
[----:B------:R0:W-:Y:S01]  /*8120*/  STG.E.128 desc[UR36][R16.64], R4 ;  /* 0x0000000410007986 */ /* 0x0001e2000c101d24 */
[----:B------:R-:W-:Y:S05]  /*8130*/  BRA `(.L_x_7446) ;  /* 0x0000000800c87947 */ /* 0x000fea0003800000 */
.L_x_7454:
        /* <DEDUP_REMOVED lines=25> */
.L_x_7459:
[----:B------:R-:W-:Y:S05]  /*82d0*/  BSYNC B0 ;  /* 0x0000000000007941 */ /* 0x000fea0003800000 */
.L_x_7458:
[----:B------:R-:W-:-:S05]  /*82e0*/  LOP3.LUT R3, R0, R3, RZ, 0xfc, !PT ;  /* 0x0000000300037212 */ /* 0x000fca00078efcff */
[----:B------:R0:W-:Y:S01]  /*82f0*/  STG.E.U8 desc[UR36][R16.64], R3 ;  /* 0x0000000310007986 */ /* 0x0001e2000c101124 */
[----:B------:R-:W-:Y:S05]  /*8300*/  BRA `(.L_x_7446) ;  /* 0x0000000800547947 */ /* 0x000fea0003800000 */
.L_x_7457:
        /* <DEDUP_REMOVED lines=17> */
.L_x_7461:
[----:B------:R-:W-:Y:S01]  /*8420*/  IMAD.MOV.U32 R0, RZ, RZ, 0x7f ;  /* 0x0000007fff007424 */ /* 0x000fe200078e00ff */
[----:B------:R-:W-:-:S04]  /*8430*/  ISETP.GT.U32.AND P0, PT, R2, 0x7f800000, PT ;  /* 0x7f8000000200780c */ /* 0x000fc80003f04070 */
[----:B------:R-:W-:-:S09]  /*8440*/  SEL R0, R0, 0x7c, P0 ;  /* 0x0000007c00007807 */ /* 0x000fd20000000000 */
.L_x_7462:
[----:B------:R-:W-:Y:S05]  /*8450*/  BSYNC B0 ;  /* 0x0000000000007941 */ /* 0x000fea0003800000 */
.L_x_7460:
[----:B------:R-:W-:-:S04]  /*8460*/  LOP3.LUT R2, R3, 0x80000000, RZ, 0xc0, !PT ;  /* 0x8000000003027812 */ /* 0x000fc800078ec0ff */
[----:B------:R-:W-:-:S04]  /*8470*/  SHF.R.U32.HI R3, RZ, 0x18, R2 ;  /* 0x00000018ff037819 */ /* 0x000fc80000011602 */
[----:B------:R-:W-:-:S05]  /*8480*/  LOP3.LUT R3, R0, R3, RZ, 0xfc, !PT ;  /* 0x0000000300037212 */ /* 0x000fca00078efcff */
[----:B------:R0:W-:Y:S01]  /*8490*/  STG.E.U8 desc[UR36][R16.64], R3 ;  /* 0x0000000310007986 */ /* 0x0001e2000c101124 */
[----:B------:R-:W-:Y:S05]  /*84a0*/  BRA `(.L_x_7446) ;  /* 0x0000000400ec7947 */ /* 0x000fea0003800000 */
.L_x_7456:
        /* <DEDUP_REMOVED lines=8> */
.L_x_7453:
        /* <DEDUP_REMOVED lines=11> */
.L_x_7465:
        /* <DEDUP_REMOVED lines=21> */
.L_x_7468:
[----:B------:R-:W-:-:S04]  /*8730*/  LOP3.LUT R2, R3, 0x80000000, RZ, 0xc0, !PT ;  /* 0x8000000003027812 */ /* 0x000fc800078ec0ff */
[----:B------:R-:W-:-:S04]  /*8740*/  SHF.R.U32.HI R3, RZ, 0x18, R2 ;  /* 0x00000018ff037819 */ /* 0x000fc80000011602 */
[----:B------:R-:W-:-:S04]  /*8750*/  LOP3.LUT R0, R0, R3, RZ, 0xfc, !PT ;  /* 0x0000000300007212 */ /* 0x000fc800078efcff */
[----:B------:R-:W-:-:S07]  /*8760*/  PRMT R8, R0, 0x7610, R8 ;  /* 0x0000761000087816 */ /* 0x000fce0000000008 */
.L_x_7467:
[----:B------:R-:W-:Y:S05]  /*8770*/  BSYNC B0 ;  /* 0x0000000000007941 */ /* 0x000fea0003800000 */
.L_x_7466:
[----:B------:R0:W-:Y:S01]  /*8780*/  STG.E.U8 desc[UR36][R16.64], R8 ;  /* 0x0000000810007986 */ /* 0x0001e2000c101124 */
[----:B------:R-:W-:Y:S05]  /*8790*/  BRA `(.L_x_7446) ;  /* 0x0000000400307947 */ /* 0x000fea0003800000 */
.L_x_7464:
        /* <DEDUP_REMOVED lines=21> */
.L_x_7471:
[----:B------:R-:W-:-:S04]  /*88f0*/  LOP3.LUT R2, R3, 0x80000000, RZ, 0xc0, !PT ;  /* 0x8000000003027812 */ /* 0x000fc800078ec0ff */
[----:B------:R-:W-:-:S04]  /*8900*/  SHF.R.U32.HI R3, RZ, 0x18, R2 ;  /* 0x00000018ff037819 */ /* 0x000fc80000011602 */
[----:B------:R-:W-:-:S04]  /*8910*/  LOP3.LUT R0, R0, R3, RZ, 0xfc, !PT ;  /* 0x0000000300007212 */ /* 0x000fc800078efcff */
[----:B------:R-:W-:-:S07]  /*8920*/  PRMT R8, R0, 0x7610, R8 ;  /* 0x0000761000087816 */ /* 0x000fce0000000008 */
.L_x_7470:
[----:B------:R-:W-:Y:S05]  /*8930*/  BSYNC B0 ;  /* 0x0000000000007941 */ /* 0x000fea0003800000 */
.L_x_7469:
[----:B------:R0:W-:Y:S01]  /*8940*/  STG.E.U8 desc[UR36][R16.64], R8 ;  /* 0x0000000810007986 */ /* 0x0001e2000c101124 */
[----:B------:R-:W-:Y:S05]  /*8950*/  BRA `(.L_x_7446) ;  /* 0x0000000000c07947 */ /* 0x000fea0003800000 */
.L_x_7463:
        /* <DEDUP_REMOVED lines=26> */
.L_x_7445:
        /* <DEDUP_REMOVED lines=16> */
.L_x_7474:
[----:B------:R-:W-:Y:S05]  /*8c00*/  BRA `(.L_x_7446) ;  /* 0x0000000000147947 */ /* 0x000fea0003800000 */
.L_x_7473:
[----:B------:R-:W0:Y:S02]  /*8c10*/  F2I.U64.F64.TRUNC R4, R4 ;  /* 0x0000000400047311 */ /* 0x000e24000030d800 */
[----:B0-----:R0:W-:Y:S01]  /*8c20*/  STG.E.64 desc[UR36][R16.64], R4 ;  /* 0x0000000410007986 */ /* 0x0011e2000c101b24 */
[----:B------:R-:W-:Y:S05]  /*8c30*/  BRA `(.L_x_7446) ;  /* 0x0000000000087947 */ /* 0x000fea0003800000 */
.L_x_7472:
[----:B------:R-:W0:Y:S02]  /*8c40*/  F2I.U32.F64.TRUNC R5, R4 ;  /* 0x0000000400057311 */ /* 0x000e24000030d000 */
[----:B0-----:R0:W-:Y:S02]  /*8c50*/  STG.E desc[UR36][R16.64], R5 ;  /* 0x0000000510007986 */ /* 0x0011e4000c101924 */
.L_x_7446:
[----:B------:R-:W-:-:S07]  /*8c60*/  VIADD R23, R23, 0x80 ;  /* 0x0000008017177836 */ /* 0x000fce0000000000 */
.L_x_7373:
[----:B------:R-:W-:Y:S05]  /*8c70*/  BSYNC B6 ;  /* 0x0000000000067941 */ /* 0x000fea0003800000 */
.L_x_7372:
        /* <DEDUP_REMOVED lines=358> */
.L_x_7477:
        /* <DEDUP_REMOVED lines=21> */
.L_x_7481:
[----:B------:R-:W2:Y:S02]  /*a430*/  LDG.E.U8 R2, desc[UR36][R2.64] ;  /* 0x0000002402027981 */ /* 0x000ea4000c1e1100 */
[----:B--2---:R0:W1:Y:S01]  /*a440*/  I2F.F64.U16 R18, R2 ;  /* 0x0000000200127312 */ /* 0x0040620000101800 */
[----:B------:R-:W-:Y:S05]  /*a450*/  BRA `(.L_x_7483) ;  /* 0x0000000c00707947 */ /* 0x000fea0003800000 */
.L_x_7480:
        /* <DEDUP_REMOVED lines=9> */
.L_x_7485:
[----:B------:R-:W2:Y:S02]  /*a4f0*/  LDG.E R2, desc[UR36][R2.64] ;  /* 0x0000002402027981 */ /* 0x000ea4000c1e1900 */
[----:B--2---:R0:W1:Y:S01]  /*a500*/  I2F.F64 R18, R2 ;  /* 0x0000000200127312 */ /* 0x0040620000201c00 */
[----:B------:R-:W-:Y:S05]  /*a510*/  BRA `(.L_x_7483) ;  /* 0x0000000c00407947 */ /* 0x000fea0003800000 */
.L_x_7484:
[----:B------:R-:W2:Y:S02]  /*a520*/  LDG.E.U16 R2, desc[UR36][R2.64] ;  /* 0x0000002402027981 */ /* 0x000ea4000c1e1500 */
[----:B--2---:R0:W1:Y:S01]  /*a530*/  I2F.F64.S16 R18, R2 ;  /* 0x0000000200127312 */ /* 0x0040620000101c00 */
[----:B------:R-:W-:Y:S05]  /*a540*/  BRA `(.L_x_7483) ;  /* 0x0000000c00347947 */ /* 0x000fea0003800000 */
.L_x_7479:
        /* <DEDUP_REMOVED lines=10> */
.L_x_7487:
[----:B------:R-:W2:Y:S02]  /*a5f0*/  LDG.E.U16 R0, desc[UR36][R2.64] ;  /* 0x0000002402007981 */ /* 0x000ea4000c1e1500 */
[----:B--2---:R-:W-:-:S05]  /*a600*/  HADD2.F32 R0, -RZ, R0.H0_H0 ;  /* 0x20000000ff007230 */ /* 0x004fca0000004100 */
[----:B------:R-:W-:-:S04]  /*a610*/  FMUL.FTZ R0, R0, 1 ;  /* 0x3f80000000007820 */ /* 0x000fc80000410000 */
[----:B------:R1:W2:Y:S01]  /*a620*/  F2F.F64.F32 R18, R0 ;  /* 0x0000000000127310 */ /* 0x0002a20000201800 */
[----:B------:R-:W-:Y:S05]  /*a630*/  BRA `(.L_x_7483) ;  /* 0x0000000800f87947 */ /* 0x000fea0003800000 */
.L_x_7486:
        /* <DEDUP_REMOVED lines=8> */
[----:B------:R-:W4:Y:S01]  /*a6c0*/  F2F.F64.F32 R18, R18 ;  /* 0x0000001200127310 */ /* 0x000f220000201800 */
[----:B------:R-:W-:Y:S05]  /*a6d0*/  BRA `(.L_x_7483) ;  /* 0x0000000800d07947 */ /* 0x000fea0003800000 */
.L_x_7489:
[----:B------:R-:W2:Y:S02]  /*a6e0*/  LDG.E.U16 R2, desc[UR36][R2.64] ;  /* 0x0000002402027981 */ /* 0x000ea4000c1e1500 */
[----:B--2---:R-:W-:-:S05]  /*a6f0*/  HADD2.F32 R0, -RZ, R2.H0_H0 ;  /* 0x20000002ff007230 */ /* 0x004fca0000004100 */
[----:B------:R-:W-:-:S04]  /*a700*/  FMUL.FTZ R0, R0, 1 ;  /* 0x3f80000000007820 */ /* 0x000fc80000410000 */
[----:B------:R0:W1:Y:S01]  /*a710*/  F2F.F64.F32 R18, R0 ;  /* 0x0000000000127310 */ /* 0x0000620000201800 */
[----:B------:R-:W-:Y:S05]  /*a720*/  BRA `(.L_x_7483) ;  /* 0x0000000800bc7947 */ /* 0x000fea0003800000 */
.L_x_7488:
[----:B------:R3:W5:Y:S01]  /*a730*/  LDG.E.64 R18, desc[UR36][R2.64] ;  /* 0x0000002402127981 */ /* 0x000762000c1e1b00 */
[----:B------:R-:W-:Y:S05]  /*a740*/  BRA `(.L_x_7483) ;  /* 0x0000000800b47947 */ /* 0x000fea0003800000 */
.L_x_7478:
        /* <DEDUP_REMOVED lines=13> */
.L_x_7492:
[----:B------:R0:W5:Y:S01]  /*a820*/  LDG.E.64 R18, desc[UR36][R2.64] ;  /* 0x0000002402127981 */ /* 0x000162000c1e1b00 */
[----:B------:R-:W-:Y:S05]  /*a830*/  BRA `(.L_x_7483) ;  /* 0x0000000800787947 */ /* 0x000fea0003800000 */
.L_x_7491:
        /* <DEDUP_REMOVED lines=28> */
.L_x_7494:
        /* <DEDUP_REMOVED lines=15> */
.L_x_7493:
[----:B------:R-:W2:Y:S02]  /*aaf0*/  LDG.E.U16 R0, desc[UR36][R2.64] ;  /* 0x0000002402007981 */ /* 0x000ea4000c1e1500 */
[----:B--2---:R-:W-:-:S04]  /*ab00*/  IMAD.U32 R0, R0, 0x10000, RZ ;  /* 0x0001000000007824 */ /* 0x004fc800078e00ff */
[----:B------:R-:W-:-:S04]  /*ab10*/  FMUL.FTZ R0, R0, 1 ;  /* 0x3f80000000007820 */ /* 0x000fc80000410000 */
[----:B------:R0:W1:Y:S01]  /*ab20*/  F2F.F64.F32 R18, R0 ;  /* 0x0000000000127310 */ /* 0x0000620000201800 */
[----:B------:R-:W-:Y:S05]  /*ab30*/  BRA `(.L_x_7483) ;  /* 0x0000000400b87947 */ /* 0x000fea0003800000 */
.L_x_7490:
        /* <DEDUP_REMOVED lines=11> */
.L_x_7497:
        /* <DEDUP_REMOVED lines=21> */
.L_x_7501:
[----:B------:R-:W-:Y:S05]  /*ad40*/  BSYNC B1 ;  /* 0x0000000000017941 */ /* 0x000fea0003800000 */
.L_x_7500:
[----:B------:R-:W-:Y:S01]  /*ad50*/  LEA R3, R0, 0x3b800000, 0x17 ;  /* 0x3b80000000037811 */ /* 0x000fe200078eb8ff */
[----:B------:R-:W-:-:S05]  /*ad60*/  IMAD.SHL.U32 R0, R2, 0x100000, RZ ;  /* 0x0010000002007824 */ /* 0x000fca00078e00ff */
[----:B------:R-:W-:-:S07]  /*ad70*/  LOP3.LUT R0, R3, R0, R4, 0xfe, !PT ;  /* 0x0000000003007212 */ /* 0x000fce00078efe04 */
.L_x_7499:
[----:B------:R-:W-:Y:S05]  /*ad80*/  BSYNC B0 ;  /* 0x0000000000007941 */ /* 0x000fea0003800000 */
.L_x_7498:
[----:B------:R-:W-:-:S04]  /*ad90*/  FMUL.FTZ R0, R0, 1 ;  /* 0x3f80000000007820 */ /* 0x000fc80000410000 */
[----:B------:R0:W1:Y:S01]  /*ada0*/  F2F.F64.F32 R18, R0 ;  /* 0x0000000000127310 */ /* 0x0000620000201800 */
[----:B------:R-:W-:Y:S05]  /*adb0*/  BRA `(.L_x_7483) ;  /* 0x0000000400187947 */ /* 0x000fea0003800000 */
.L_x_7496:
        /* <DEDUP_REMOVED lines=21> */
.L_x_7505:
[----:B------:R-:W-:Y:S05]  /*af10*/  BSYNC B1 ;  /* 0x0000000000017941 */ /* 0x000fea0003800000 */
.L_x_7504:
[----:B------:R-:W-:Y:S01]  /*af20*/  LEA R3, R0, 0x37800000, 0x17 ;  /* 0x3780000000037811 */ /* 0x000fe200078eb8ff */
[----:B------:R-:W-:-:S05]  /*af30*/  IMAD.SHL.U32 R0, R2, 0x200000, RZ ;  /* 0x0020000002007824 */ /* 0x000fca00078e00ff */
[----:B------:R-:W-:-:S07]  /*af40*/  LOP3.LUT R0, R3, R0, R4, 0xfe, !PT ;  /* 0x0000000003007212 */ /* 0x000fce00078efe04 */
.L_x_7503:
[----:B------:R-:W-:Y:S05]  /*af50*/  BSYNC B0 ;  /* 0x0000000000007941 */ /* 0x000fea0003800000 */
.L_x_7502:
[----:B------:R-:W-:-:S04]  /*af60*/  FMUL.FTZ R0, R0, 1 ;  /* 0x3f80000000007820 */ /* 0x000fc80000410000 */
[----:B------:R0:W1:Y:S01]  /*af70*/  F2F.F64.F32 R18, R0 ;  /* 0x0000000000127310 */ /* 0x0000620000201800 */
[----:B------:R-:W-:Y:S05]  /*af80*/  BRA `(.L_x_7483) ;  /* 0x0000000000a47947 */ /* 0x000fea0003800000 */
.L_x_7495:
        /* <DEDUP_REMOVED lines=14> */
.L_x_7509:
[----:B------:R-:W-:Y:S05]  /*b070*/  BSYNC B0 ;  /* 0x0000000000007941 */ /* 0x000fea0003800000 */
.L_x_7508:
[----:B------:R-:W-:-:S04]  /*b080*/  FMUL.FTZ R0, R0, 1 ;  /* 0x3f80000000007820 */ /* 0x000fc80000410000 */
[----:B------:R0:W1:Y:S01]  /*b090*/  F2F.F64.F32 R18, R0 ;  /* 0x0000000000127310 */ /* 0x0000620000201800 */
[----:B------:R-:W-:Y:S05]  /*b0a0*/  BRA `(.L_x_7483) ;  /* 0x00000000005c7947 */ /* 0x000fea0003800000 */
.L_x_7482:
        /* <DEDUP_REMOVED lines=16> */
.L_x_7510:
[----:B------:R-:W-:Y:S01]  /*b1b0*/  CS2R R18, SRZ ;  /* 0x0000000000127805 */ /* 0x000fe2000001ff00 */
[----:B------:R-:W-:Y:S06]  /*b1c0*/  BRA `(.L_x_7483) ;  /* 0x0000000000147947 */ /* 0x000fec0003800000 */
.L_x_7507:
[----:B------:R-:W2:Y:S02]  /*b1d0*/  LDG.E.64 R18, desc[UR36][R2.64] ;  /* 0x0000002402127981 */ /* 0x000ea4000c1e1b00 */
[----:B--2---:R-:W0:Y:S01]  /*b1e0*/  I2F.F64.U64 R18, R18 ;  /* 0x0000001200127312 */ /* 0x004e220000301800 */
[----:B------:R-:W-:Y:S05]  /*b1f0*/  BRA `(.L_x_7483) ;  /* 0x0000000000087947 */ /* 0x000fea0003800000 */
.L_x_7506:
[----:B------:R-:W2:Y:S02]  /*b200*/  LDG.E R2, desc[UR36][R2.64] ;  /* 0x0000002402027981 */ /* 0x000ea4000c1e1900 */
[----:B--2---:R0:W1:Y:S02]  /*b210*/  I2F.F64.U32 R18, R2 ;  /* 0x0000000200127312 */ /* 0x0040640000201800 */
.L_x_7483:
[----:B0--3--:R-:W1:Y:S01]  /*b220*/  LDC.U8 R2, c[0x0][0x4a2] ;  /* 0x00012880ff027b82 */ /* 0x009e620000000000 */
[----:B------:R-:W-:Y:S02]  /*b230*/  ULDC.64 UR4, c[0x0][0x488] ;  /* 0x0001220000047ab9 */ /* 0x000fe40000000a00 */
[----:B------:R-:W-:-:S05]  /*b240*/  IADD3 R4, P0, R22, UR4, RZ ;  /* 0x0000000416047c10 */ /* 0x000fca000ff1e0ff */
[----:B------:R-:W-:Y:S01]  /*b250*/  IMAD.X R5, RZ, RZ, UR5, P0 ;  /* 0x00000005ff057e24 */ /* 0x000fe200080e06ff */
[----:B-1----:R-:W-:-:S04]  /*b260*/  PRMT R0, R2, 0x9910, RZ ;  /* 0x0000991002007816 */ /* 0x002fc800000000ff */
        /* <DEDUP_REMOVED lines=12> */
.L_x_7514:
[----:B------:R0:W5:Y:S01]  /*b330*/  LDG.E.U8 R0, desc[UR36][R4.64] ;  /* 0x0000002404007981 */ /* 0x000162000c1e1100 */
[----:B------:R-:W-:Y:S05]  /*b340*/  BRA `(.L_x_7516) ;  /* 0x0000000c00647947 */ /* 0x000fea0003800000 */
.L_x_7513:
        /* <DEDUP_REMOVED lines=8> */
.L_x_7518:
[----:B------:R0:W5:Y:S01]  /*b3d0*/  LDG.E.U8 R0, desc[UR36][R4.64] ;  /* 0x0000002404007981 */ /* 0x000162000c1e1100 */
[----:B------:R-:W-:Y:S05]  /*b3e0*/  BRA `(.L_x_7516) ;  /* 0x0000000c003c7947 */ /* 0x000fea0003800000 */
.L_x_7517:
[----:B------:R0:W5:Y:S01]  /*b3f0*/  LDG.E.U16 R0, desc[UR36][R4.64] ;  /* 0x0000002404007981 */ /* 0x000162000c1e1500 */
[----:B------:R-:W-:Y:S05]  /*b400*/  BRA `(.L_x_7516) ;  /* 0x0000000c00347947 */ /* 0x000fea0003800000 */
.L_x_7512:
        /* <DEDUP_REMOVED lines=10> */
.L_x_7520:
[----:B------:R-:W3:Y:S02]  /*b4b0*/  LDG.E.U16 R2, desc[UR36][R4.64] ;  /* 0x0000002404027981 */ /* 0x000ee4000c1e1500 */
[----:B---3--:R-:W-:-:S06]  /*b4c0*/  HADD2.F32 R2, -RZ, R2.H0_H0 ;  /* 0x20000002ff027230 */ /* 0x008fcc0000004100 */
[----:B------:R-:W0:Y:S02]  /*b4d0*/  F2I.S64.TRUNC R2, R2 ;  /* 0x0000000200027311 */ /* 0x000e24000020d900 */
[----:B0-----:R-:W-:Y:S01]  /*b4e0*/  PRMT R0, R2, 0x7610, R0 ;  /* 0x0000761002007816 */ /* 0x001fe20000000000 */
[----:B------:R-:W-:Y:S06]  /*b4f0*/  BRA `(.L_x_7516) ;  /* 0x0000000800f87947 */ /* 0x000fec0003800000 */
.L_x_7519:
        /* <DEDUP_REMOVED lines=10> */
.L_x_7522:
[----:B------:R-:W3:Y:S02]  /*b5a0*/  LDG.E.U16 R4, desc[UR36][R4.64] ;  /* 0x0000002404047981 */ /* 0x000ee4000c1e1500 */
[----:B---3--:R-:W-:-:S06]  /*b5b0*/  HADD2.F32 R2, -RZ, R4.H0_H0 ;  /* 0x20000004ff027230 */ /* 0x008fcc0000004100 */
[----:B------:R-:W0:Y:S02]  /*b5c0*/  F2I.S64.TRUNC R2, R2 ;  /* 0x0000000200027311 */ /* 0x000e24000020d900 */
[----:B0-----:R-:W-:Y:S01]  /*b5d0*/  PRMT R0, R2, 0x7610, R0 ;  /* 0x0000761002007816 */ /* 0x001fe20000000000 */
[----:B------:R-:W-:Y:S06]  /*b5e0*/  BRA `(.L_x_7516) ;  /* 0x0000000800bc7947 */ /* 0x000fec0003800000 */
.L_x_7521:
[----:B------:R-:W3:Y:S02]  /*b5f0*/  LDG.E.64 R2, desc[UR36][R4.64] ;  /* 0x0000002404027981 */ /* 0x000ee4000c1e1b00 */
[----:B---3--:R-:W0:Y:S02]  /*b600*/  F2I.S64.F64.TRUNC R2, R2 ;  /* 0x0000000200027311 */ /* 0x008e24000030d900 */
[----:B0-----:R-:W-:Y:S01]  /*b610*/  PRMT R0, R2, 0x7610, R0 ;  /* 0x0000761002007816 */ /* 0x001fe20000000000 */
[----:B------:R-:W-:Y:S06]  /*b620*/  BRA `(.L_x_7516) ;  /* 0x0000000800ac7947 */ /* 0x000fec0003800000 */
.L_x_7511:
        /* <DEDUP_REMOVED lines=12> */
.L_x_7525:
[----:B------:R-:W3:Y:S02]  /*b6f0*/  LDG.E.64 R4, desc[UR36][R4.64] ;  /* 0x0000002404047981 */ /* 0x000ee4000c1e1b00 */
[----:B---3--:R-:W0:Y:S02]  /*b700*/  F2I.S64.F64.TRUNC R2, R4 ;  /* 0x0000000400027311 */ /* 0x008e24000030d900 */
[----:B0-----:R-:W-:Y:S01]  /*b710*/  PRMT R0, R2, 0x7610, R0 ;  /* 0x0000761002007816 */ /* 0x001fe20000000000 */
[----:B------:R-:W-:Y:S06]  /*b720*/  BRA `(.L_x_7516) ;  /* 0x00000008006c7947 */ /* 0x000fec0003800000 */
.L_x_7524:
        /* <DEDUP_REMOVED lines=28> */
.L_x_7527:
        /* <DEDUP_REMOVED lines=15> */
.L_x_7526:
[----:B------:R-:W3:Y:S02]  /*b9e0*/  LDG.E.U16 R2, desc[UR36][R4.64] ;  /* 0x0000002404027981 */ /* 0x000ee4000c1e1500 */
[----:B---3--:R-:W-:-:S06]  /*b9f0*/  IMAD.U32 R2, R2, 0x10000, RZ ;  /* 0x0001000002027824 */ /* 0x008fcc00078e00ff */
[----:B------:R-:W0:Y:S02]  /*ba00*/  F2I.S64.TRUNC R2, R2 ;  /* 0x0000000200027311 */ /* 0x000e24000020d900 */
[----:B0-----:R-:W-:Y:S01]  /*ba10*/  PRMT R0, R2, 0x7610, R0 ;  /* 0x0000761002007816 */ /* 0x001fe20000000000 */
[----:B------:R-:W-:Y:S06]  /*ba20*/  BRA `(.L_x_7516) ;  /* 0x0000000400ac7947 */ /* 0x000fec0003800000 */
.L_x_7523:
        /* <DEDUP_REMOVED lines=10> */
.L_x_7530:
        /* <DEDUP_REMOVED lines=21> */
.L_x_7534:
[----:B------:R-:W-:Y:S05]  /*bc20*/  BSYNC B1 ;  /* 0x0000000000017941 */ /* 0x000fea0003800000 */
.L_x_7533:
[----:B------:R-:W-:Y:S01]  /*bc30*/  IMAD.SHL.U32 R2, R2, 0x100000, RZ ;  /* 0x0010000002027824 */ /* 0x000fe200078e00ff */
[----:B------:R-:W-:-:S04]  /*bc40*/  LEA R3, R0, 0x3b800000, 0x17 ;  /* 0x3b80000000037811 */ /* 0x000fc800078eb8ff */
[----:B------:R-:W-:-:S07]  /*bc50*/  LOP3.LUT R2, R3, R2, R4, 0xfe, !PT ;  /* 0x0000000203027212 */ /* 0x000fce00078efe04 */
.L_x_7532:
[----:B------:R-:W-:Y:S05]  /*bc60*/  BSYNC B0 ;  /* 0x0000000000007941 */ /* 0x000fea0003800000 */
.L_x_7531:
[----:B------:R-:W0:Y:S02]  /*bc70*/  F2I.S64.TRUNC R2, R2 ;  /* 0x0000000200027311 */ /* 0x000e24000020d900 */
[----:B0-----:R-:W-:Y:S01]  /*bc80*/  PRMT R0, R2, 0x7610, R0 ;  /* 0x0000761002007816 */ /* 0x001fe20000000000 */
[----:B------:R-:W-:Y:S06]  /*bc90*/  BRA `(.L_x_7516) ;  /* 0x0000000400107947 */ /* 0x000fec0003800000 */
.L_x_7529:
        /* <DEDUP_REMOVED lines=21> */
.L_x_7538:
[----:B------:R-:W-:Y:S05]  /*bdf0*/  BSYNC B1 ;  /* 0x0000000000017941 */ /* 0x000fea0003800000 */
.L_x_7537:
[----:B------:R-:W-:Y:S01]  /*be00*/  IMAD.SHL.U32 R2, R2, 0x200000, RZ ;  /* 0x0020000002027824 */ /* 0x000fe200078e00ff */
[----:B------:R-:W-:-:S04]  /*be10*/  LEA R3, R0, 0x37800000, 0x17 ;  /* 0x3780000000037811 */ /* 0x000fc800078eb8ff */
[----:B------:R-:W-:-:S07]  /*be20*/  LOP3.LUT R2, R3, R2, R4, 0xfe, !PT ;  /* 0x0000000203027212 */ /* 0x000fce00078efe04 */
.L_x_7536:
[----:B------:R-:W-:Y:S05]  /*be30*/  BSYNC B0 ;  /* 0x0000000000007941 */ /* 0x000fea0003800000 */
.L_x_7535:
[----:B------:R-:W0:Y:S02]  /*be40*/  F2I.S64.TRUNC R2, R2 ;  /* 0x0000000200027311 */ /* 0x000e24000020d900 */
[----:B0-----:R-:W-:Y:S01]  /*be50*/  PRMT R0, R2, 0x7610, R0 ;  /* 0x0000761002007816 */ /* 0x001fe20000000000 */
[----:B------:R-:W-:Y:S06]  /*be60*/  BRA `(.L_x_7516) ;  /* 0x00000000009c7947 */ /* 0x000fec0003800000 */
.L_x_7528:
        /* <DEDUP_REMOVED lines=14> */
.L_x_7542:
[----:B------:R-:W-:Y:S05]  /*bf50*/  BSYNC B0 ;  /* 0x0000000000007941 */ /* 0x000fea0003800000 */
.L_x_7541:
[----:B------:R-:W0:Y:S02]  /*bf60*/  F2I.S64.TRUNC R2, R2 ;  /* 0x0000000200027311 */ /* 0x000e24000020d900 */
[----:B0-----:R-:W-:Y:S01]  /*bf70*/  PRMT R0, R2, 0x7610, R0 ;  /* 0x0000761002007816 */ /* 0x001fe20000000000 */
[----:B------:R-:W-:Y:S06]  /*bf80*/  BRA `(.L_x_7516) ;  /* 0x0000000000547947 */ /* 0x000fec0003800000 */
.L_x_7515:
        /* <DEDUP_REMOVED lines=16> */
.L_x_7543:
[----:B------:R-:W-:Y:S01]  /*c090*/  PRMT R0, RZ, 0x7610, R0 ;  /* 0x00007610ff007816 */ /* 0x000fe20000000000 */
[----:B------:R-:W-:Y:S06]  /*c0a0*/  BRA `(.L_x_7516) ;  /* 0x00000000000c7947 */ /* 0x000fec0003800000 */
.L_x_7540:
[----:B------:R0:W5:Y:S01]  /*c0b0*/  LDG.E.U8 R0, desc[UR36][R4.64] ;  /* 0x0000002404007981 */ /* 0x000162000c1e1100 */
[----:B------:R-:W-:Y:S05]  /*c0c0*/  BRA `(.L_x_7516) ;  /* 0x0000000000047947 */ /* 0x000fea0003800000 */
.L_x_7539:
[----:B------:R0:W5:Y:S02]  /*c0d0*/  LDG.E.U8 R0, desc[UR36][R4.64] ;  /* 0x0000002404007981 */ /* 0x000164000c1e1100 */
.L_x_7516:
        /* <DEDUP_REMOVED lines=22> */
.L_x_7547:
[----:B------:R-:W0:Y:S02]  /*c240*/  F2I.S64.F64.TRUNC R4, R4 ;  /* 0x0000000400047311 */ /* 0x000e24000030d900 */
[----:B0-----:R-:W-:-:S05]  /*c250*/  IMAD.MOV.U32 R3, RZ, RZ, R4 ;  /* 0x000000ffff037224 */ /* 0x001fca00078e0004 */
[----:B------:R0:W-:Y:S01]  /*c260*/  STG.E.U8 desc[UR36][R16.64], R3 ;  /* 0x0000000310007986 */ /* 0x0001e2000c101124 */
[----:B------:R-:W-:Y:S05]  /*c270*/  BRA `(.L_x_7549) ;  /* 0x0000000c00f87947 */ /* 0x000fea0003800000 */
.L_x_7546:
        /* <DEDUP_REMOVED lines=9> */
.L_x_7551:
[----:B------:R-:W0:Y:S02]  /*c310*/  F2I.F64.TRUNC R5, R4 ;  /* 0x0000000400057311 */ /* 0x000e24000030d100 */
[----:B0-----:R0:W-:Y:S01]  /*c320*/  STG.E desc[UR36][R16.64], R5 ;  /* 0x0000000510007986 */ /* 0x0011e2000c101924 */
[----:B------:R-:W-:Y:S05]  /*c330*/  BRA `(.L_x_7549) ;  /* 0x0000000c00c87947 */ /* 0x000fea0003800000 */
.L_x_7550:
[----:B------:R-:W0:Y:S02]  /*c340*/  F2I.F64.TRUNC R5, R4 ;  /* 0x0000000400057311 */ /* 0x000e24000030d100 */
[----:B0-----:R0:W-:Y:S01]  /*c350*/  STG.E.U16 desc[UR36][R16.64], R5 ;  /* 0x0000000510007986 */ /* 0x0011e2000c101524 */
[----:B------:R-:W-:Y:S05]  /*c360*/  BRA `(.L_x_7549) ;  /* 0x0000000c00bc7947 */ /* 0x000fea0003800000 */
.L_x_7545:
        /* <DEDUP_REMOVED lines=13> */
.L_x_7553:
        /* <DEDUP_REMOVED lines=8> */
.L_x_7552:
        /* <DEDUP_REMOVED lines=14> */
.L_x_7555:
        /* <DEDUP_REMOVED lines=9> */
.L_x_7554:
[----:B------:R0:W-:Y:S01]  /*c630*/  STG.E.64 desc[UR36][R16.64], R4 ;  /* 0x0000000410007986 */ /* 0x0001e2000c101b24 */
[----:B------:R-:W-:Y:S05]  /*c640*/  BRA `(.L_x_7549) ;  /* 0x0000000c00047947 */ /* 0x000fea0003800000 */
.L_x_7544:
        /* <DEDUP_REMOVED lines=12> */
.L_x_7558:
[----:B------:R-:W-:-:S05]  /*c710*/  CS2R R6, SRZ ;  /* 0x0000000000067805 */ /* 0x000fca000001ff00 */
[----:B------:R0:W-:Y:S01]  /*c720*/  STG.E.128 desc[UR36][R16.64], R4 ;  /* 0x0000000410007986 */ /* 0x0001e2000c101d24 */
[----:B------:R-:W-:Y:S05]  /*c730*/  BRA `(.L_x_7549) ;  /* 0x0000000800c87947 */ /* 0x000fea0003800000 */
.L_x_7557:
        /* <DEDUP_REMOVED lines=25> */
.L_x_7562:
[----:B------:R-:W-:Y:S05]  /*c8d0*/  BSYNC B0 ;  /* 0x0000000000007941 */ /* 0x000fea0003800000 */
.L_x_7561:
[----:B------:R-:W-:-:S05]  /*c8e0*/  LOP3.LUT R3, R0, R3, RZ, 0xfc, !PT ;  /* 0x0000000300037212 */ /* 0x000fca00078efcff */
[----:B------:R0:W-:Y:S01]  /*c8f0*/  STG.E.U8 desc[UR36][R16.64], R3 ;  /* 0x0000000310007986 */ /* 0x0001e2000c101124 */
[----:B------:R-:W-:Y:S05]  /*c900*/  BRA `(.L_x_7549) ;  /* 0x0000000800547947 */ /* 0x000fea0003800000 */
.L_x_7560:
        /* <DEDUP_REMOVED lines=17> */
.L_x_7564:
[----:B------:R-:W-:Y:S01]  /*ca20*/  IMAD.MOV.U32 R0, RZ, RZ, 0x7f ;  /* 0x0000007fff007424 */ /* 0x000fe200078e00ff */
[----:B------:R-:W-:-:S04]  /*ca30*/  ISETP.GT.U32.AND P0, PT, R2, 0x7f800000, PT ;  /* 0x7f8000000200780c */ /* 0x000fc80003f04070 */
[----:B------:R-:W-:-:S09]  /*ca40*/  SEL R0, R0, 0x7c, P0 ;  /* 0x0000007c00007807 */ /* 0x000fd20000000000 */
.L_x_7565:
[----:B------:R-:W-:Y:S05]  /*ca50*/  BSYNC B0 ;  /* 0x0000000000007941 */ /* 0x000fea0003800000 */
.L_x_7563:
[----:B------:R-:W-:-:S04]  /*ca60*/  LOP3.LUT R2, R3, 0x80000000, RZ, 0xc0, !PT ;  /* 0x8000000003027812 */ /* 0x000fc800078ec0ff */
[----:B------:R-:W-:-:S04]  /*ca70*/  SHF.R.U32.HI R3, RZ, 0x18, R2 ;  /* 0x00000018ff037819 */ /* 0x000fc80000011602 */
[----:B------:R-:W-:-:S05]  /*ca80*/  LOP3.LUT R3, R0, R3, RZ, 0xfc, !PT ;  /* 0x0000000300037212 */ /* 0x000fca00078efcff */
[----:B------:R0:W-:Y:S01]  /*ca90*/  STG.E.U8 desc[UR36][R16.64], R3 ;  /* 0x0000000310007986 */ /* 0x0001e2000c101124 */
[----:B------:R-:W-:Y:S05]  /*caa0*/  BRA `(.L_x_7549) ;  /* 0x0000000400ec7947 */ /* 0x000fea0003800000 */
.L_x_7559:
        /* <DEDUP_REMOVED lines=8> */
.L_x_7556:
        /* <DEDUP_REMOVED lines=11> */
.L_x_7568:
        /* <DEDUP_REMOVED lines=21> */
.L_x_7571:
[----:B------:R-:W-:-:S04]  /*cd30*/  LOP3.LUT R2, R3, 0x80000000, RZ, 0xc0, !PT ;  /* 0x8000000003027812 */ /* 0x000fc800078ec0ff */
[----:B------:R-:W-:-:S04]  /*cd40*/  SHF.R.U32.HI R3, RZ, 0x18, R2 ;  /* 0x00000018ff037819 */ /* 0x000fc80000011602 */
[----:B------:R-:W-:-:S04]  /*cd50*/  LOP3.LUT R0, R0, R3, RZ, 0xfc, !PT ;  /* 0x0000000300007212 */ /* 0x000fc800078efcff */
[----:B------:R-:W-:-:S07]  /*cd60*/  PRMT R8, R0, 0x7610, R8 ;  /* 0x0000761000087816 */ /* 0x000fce0000000008 */
.L_x_7570:
[----:B------:R-:W-:Y:S05]  /*cd70*/  BSYNC B0 ;  /* 0x0000000000007941 */ /* 0x000fea0003800000 */
.L_x_7569:
[----:B------:R3:W-:Y:S01]  /*cd80*/  STG.E.U8 desc[UR36][R16.64], R8 ;  /* 0x0000000810007986 */ /* 0x0007e2000c101124 */
[----:B------:R-:W-:Y:S05]  /*cd90*/  BRA `(.L_x_7549) ;  /* 0x0000000400307947 */ /* 0x000fea0003800000 */
.L_x_7567:
        /* <DEDUP_REMOVED lines=21> */
.L_x_7574:
[----:B------:R-:W-:-:S04]  /*cef0*/  LOP3.LUT R2, R3, 0x80000000, RZ, 0xc0, !PT ;  /* 0x8000000003027812 */ /* 0x000fc800078ec0ff */
[----:B------:R-:W-:-:S04]  /*cf00*/  SHF.R.U32.HI R3, RZ, 0x18, R2 ;  /* 0x00000018ff037819 */ /* 0x000fc80000011602 */
[----:B------:R-:W-:-:S04]  /*cf10*/  LOP3.LUT R0, R0, R3, RZ, 0xfc, !PT ;  /* 0x0000000300007212 */ /* 0x000fc800078efcff */
[----:B------:R-:W-:-:S07]  /*cf20*/  PRMT R8, R0, 0x7610, R8 ;  /* 0x0000761000087816 */ /* 0x000fce0000000008 */
.L_x_7573:
[----:B------:R-:W-:Y:S05]  /*cf30*/  BSYNC B0 ;  /* 0x0000000000007941 */ /* 0x000fea0003800000 */
.L_x_7572:
[----:B------:R0:W-:Y:S01]  /*cf40*/  STG.E.U8 desc[UR36][R16.64], R8 ;  /* 0x0000000810007986 */ /* 0x0001e2000c101124 */
[----:B------:R-:W-:Y:S05]  /*cf50*/  BRA `(.L_x_7549) ;  /* 0x0000000000c07947 */ /* 0x000fea0003800000 */
.L_x_7566:
        /* <DEDUP_REMOVED lines=26> */
.L_x_7548:
        /* <DEDUP_REMOVED lines=16> */
.L_x_7577:
[----:B------:R-:W-:Y:S05]  /*d200*/  BRA `(.L_x_7549) ;  /* 0x0000000000147947 */ /* 0x000fea0003800000 */
.L_x_7576:
[----:B------:R-:W0:Y:S02]  /*d210*/  F2I.U64.F64.TRUNC R4, R4 ;  /* 0x0000000400047311 */ /* 0x000e24000030d800 */
[----:B0-----:R1:W-:Y:S01]  /*d220*/  STG.E.64 desc[UR36][R16.64], R4 ;  /* 0x0000000410007986 */ /* 0x0013e2000c101b24 */
[----:B------:R-:W-:Y:S05]  /*d230*/  BRA `(.L_x_7549) ;  /* 0x0000000000087947 */ /* 0x000fea0003800000 */
.L_x_7575:
[----:B------:R-:W0:Y:S02]  /*d240*/  F2I.U32.F64.TRUNC R5, R4 ;  /* 0x0000000400057311 */ /* 0x000e24000030d000 */
[----:B0-----:R0:W-:Y:S02]  /*d250*/  STG.E desc[UR36][R16.64], R5 ;  /* 0x0000000510007986 */ /* 0x0011e4000c101924 */
.L_x_7549:
[----:B------:R-:W-:-:S07]  /*d260*/  VIADD R23, R23, 0x80 ;  /* 0x0000008017177836 */ /* 0x000fce0000000000 */
.L_x_7476:
[----:B------:R-:W-:Y:S05]  /*d270*/  BSYNC B6 ;  /* 0x0000000000067941 */ /* 0x000fea0003800000 */
.L_x_7475:
        /* <DEDUP_REMOVED lines=357> */
.L_x_7578:
        /* <DEDUP_REMOVED lines=21> */
.L_x_7582:
[----:B------:R-:W2:Y:S02]  /*ea20*/  LDG.E.U8 R2, desc[UR36][R2.64] ;  /* 0x0000002402027981 */ /* 0x000ea4000c1e1100 */
[----:B--2---:R0:W1:Y:S01]  /*ea30*/  I2F.F64.U16 R18, R2 ;  /* 0x0000000200127312 */ /* 0x0040620000101800 */
[----:B------:R-:W-:Y:S05]  /*ea40*/  BRA `(.L_x_7584) ;  /* 0x0000000c00707947 */ /* 0x000fea0003800000 */
.L_x_7581:
        /* <DEDUP_REMOVED lines=9> */
.L_x_7586:
[----:B------:R-:W2:Y:S02]  /*eae0*/  LDG.E R2, desc[UR36][R2.64] ;  /* 0x0000002402027981 */ /* 0x000ea4000c1e1900 */
[----:B--2---:R0:W1:Y:S01]  /*eaf0*/  I2F.F64 R18, R2 ;  /* 0x0000000200127312 */ /* 0x0040620000201c00 */
[----:B------:R-:W-:Y:S05]  /*eb00*/  BRA `(.L_x_7584) ;  /* 0x0000000c00407947 */ /* 0x000fea0003800000 */
.L_x_7585:
[----:B------:R-:W2:Y:S02]  /*eb10*/  LDG.E.U16 R2, desc[UR36][R2.64] ;  /* 0x0000002402027981 */ /* 0x000ea4000c1e1500 */
[----:B--2---:R0:W1:Y:S01]  /*eb20*/  I2F.F64.S16 R18, R2 ;  /* 0x0000000200127312 */ /* 0x0040620000101c00 */
[----:B------:R-:W-:Y:S05]  /*eb30*/  BRA `(.L_x_7584) ;  /* 0x0000000c00347947 */ /* 0x000fea0003800000 */
.L_x_7580:
        /* <DEDUP_REMOVED lines=10> */
.L_x_7588:
[----:B------:R-:W2:Y:S02]  /*ebe0*/  LDG.E.U16 R0, desc[UR36][R2.64] ;  /* 0x0000002402007981 */ /* 0x000ea4000c1e1500 */
[----:B--2---:R-:W-:-:S05]  /*ebf0*/  HADD2.F32 R0, -RZ, R0.H0_H0 ;  /* 0x20000000ff007230 */ /* 0x004fca0000004100 */
[----:B------:R-:W-:-:S04]  /*ec00*/  FMUL.FTZ R0, R0, 1 ;  /* 0x3f80000000007820 */ /* 0x000fc80000410000 */
[----:B------:R0:W1:Y:S01]  /*ec10*/  F2F.F64.F32 R18, R0 ;  /* 0x0000000000127310 */ /* 0x0000620000201800 */
[----:B------:R-:W-:Y:S05]  /*ec20*/  BRA `(.L_x_7584) ;  /* 0x0000000800f87947 */ /* 0x000fea0003800000 */
.L_x_7587:
        /* <DEDUP_REMOVED lines=10> */
.L_x_7590:
[----:B------:R-:W2:Y:S02]  /*ecd0*/  LDG.E.U16 R2, desc[UR36][R2.64] ;  /* 0x0000002402027981 */ /* 0x000ea4000c1e1500 */
[----:B--2---:R-:W-:-:S05]  /*ece0*/  HADD2.F32 R0, -RZ, R2.H0_H0 ;  /* 0x20000002ff007230 */ /* 0x004fca0000004100 */
[----:B------:R-:W-:-:S04]  /*ecf0*/  FMUL.FTZ R0, R0, 1 ;  /* 0x3f80000000007820 */ /* 0x000fc80000410000 */
[----:B------:R0:W1:Y:S01]  /*ed00*/  F2F.F64.F32 R18, R0 ;  /* 0x0000000000127310 */ /* 0x0000620000201800 */
[----:B------:R-:W-:Y:S05]  /*ed10*/  BRA `(.L_x_7584) ;  /* 0x0000000800bc7947 */ /* 0x000fea0003800000 */
.L_x_7589:
[----:B------:R0:W5:Y:S01]  /*ed20*/  LDG.E.64 R18, desc[UR36][R2.64] ;  /* 0x0000002402127981 */ /* 0x000162000c1e1b00 */
[----:B------:R-:W-:Y:S05]  /*ed30*/  BRA `(.L_x_7584) ;  /* 0x0000000800b47947 */ /* 0x000fea0003800000 */
.L_x_7579:
        /* <DEDUP_REMOVED lines=13> */
.L_x_7593:
[----:B------:R0:W5:Y:S01]  /*ee10*/  LDG.E.64 R18, desc[UR36][R2.64] ;  /* 0x0000002402127981 */ /* 0x000162000c1e1b00 */
[----:B------:R-:W-:Y:S05]  /*ee20*/  BRA `(.L_x_7584) ;  /* 0x0000000800787947 */ /* 0x000fea0003800000 */
.L_x_7592:
        /* <DEDUP_REMOVED lines=28> */
.L_x_7595:
        /* <DEDUP_REMOVED lines=13> */
[----:B------:R2:W3:Y:S01]  /*f0c0*/  F2F.F64.F32 R18, R4 ;  /* 0x0000000400127310 */ /* 0x0004e20000201800 */
[----:B------:R-:W-:Y:S05]  /*f0d0*/  BRA `(.L_x_7584) ;  /* 0x0000000400cc7947 */ /* 0x000fea0003800000 */
.L_x_7594:
[----:B------:R-:W2:Y:S02]  /*f0e0*/  LDG.E.U16 R0, desc[UR36][R2.64] ;  /* 0x0000002402007981 */ /* 0x000ea4000c1e1500 */
[----:B--2---:R-:W-:-:S04]  /*f0f0*/  IMAD.U32 R0, R0, 0x10000, RZ ;  /* 0x0001000000007824 */ /* 0x004fc800078e00ff */
[----:B------:R-:W-:-:S04]  /*f100*/  FMUL.FTZ R0, R0, 1 ;  /* 0x3f80000000007820 */ /* 0x000fc80000410000 */
[----:B------:R4:W0:Y:S01]  /*f110*/  F2F.F64.F32 R18, R0 ;  /* 0x0000000000127310 */ /* 0x0008220000201800 */
[----:B------:R-:W-:Y:S05]  /*f120*/  BRA `(.L_x_7584) ;  /* 0x0000000400b87947 */ /* 0x000fea0003800000 */
.L_x_7591:
        /* <DEDUP_REMOVED lines=11> */
.L_x_7598:
        /* <DEDUP_REMOVED lines=21> */
.L_x_7602:
[----:B------:R-:W-:Y:S05]  /*f330*/  BSYNC B1 ;  /* 0x0000000000017941 */ /* 0x000fea0003800000 */
.L_x_7601:
[----:B------:R-:W-:Y:S01]  /*f340*/  LEA R3, R0, 0x3b800000, 0x17 ;  /* 0x3b80000000037811 */ /* 0x000fe200078eb8ff */
[----:B------:R-:W-:-:S05]  /*f350*/  IMAD.SHL.U32 R0, R2, 0x100000, RZ ;  /* 0x0010000002007824 */ /* 0x000fca00078e00ff */
[----:B------:R-:W-:-:S07]  /*f360*/  LOP3.LUT R0, R3, R0, R4, 0xfe, !PT ;  /* 0x0000000003007212 */ /* 0x000fce00078efe04 */
.L_x_7600:
[----:B------:R-:W-:Y:S05]  /*f370*/  BSYNC B0 ;  /* 0x0000000000007941 */ /* 0x000fea0003800000 */
.L_x_7599:
[----:B------:R-:W-:-:S04]  /*f380*/  FMUL.FTZ R0, R0, 1 ;  /* 0x3f80000000007820 */ /* 0x000fc80000410000 */
[----:B------:R0:W1:Y:S01]  /*f390*/  F2F.F64.F32 R18, R0 ;  /* 0x0000000000127310 */ /* 0x0000620000201800 */
[----:B------:R-:W-:Y:S05]  /*f3a0*/  BRA `(.L_x_7584) ;  /* 0x0000000400187947 */ /* 0x000fea0003800000 */
.L_x_7597:
        /* <DEDUP_REMOVED lines=21> */
.L_x_7606:
[----:B------:R-:W-:Y:S05]  /*f500*/  BSYNC B1 ;  /* 0x0000000000017941 */ /* 0x000fea0003800000 */
.L_x_7605:
[----:B------:R-:W-:Y:S01]  /*f510*/  LEA R3, R0, 0x37800000, 0x17 ;  /* 0x3780000000037811 */ /* 0x000fe200078eb8ff */
[----:B------:R-:W-:-:S05]  /*f520*/  IMAD.SHL.U32 R0, R2, 0x200000, RZ ;  /* 0x0020000002007824 */ /* 0x000fca00078e00ff */
[----:B------:R-:W-:-:S07]  /*f530*/  LOP3.LUT R0, R3, R0, R4, 0xfe, !PT ;  /* 0x0000000003007212 */ /* 0x000fce00078efe04 */
.L_x_7604:
[----:B------:R-:W-:Y:S05]  /*f540*/  BSYNC B0 ;  /* 0x0000000000007941 */ /* 0x000fea0003800000 */
.L_x_7603:
[----:B------:R-:W-:-:S04]  /*f550*/  FMUL.FTZ R0, R0, 1 ;  /* 0x3f80000000007820 */ /* 0x000fc80000410000 */
[----:B------:R0:W1:Y:S01]  /*f560*/  F2F.F64.F32 R18, R0 ;  /* 0x0000000000127310 */ /* 0x0000620000201800 */
[----:B------:R-:W-:Y:S05]  /*f570*/  BRA `(.L_x_7584) ;  /* 0x0000000000a47947 */ /* 0x000fea0003800000 */
.L_x_7596:
        /* <DEDUP_REMOVED lines=14> */
.L_x_7610:
[----:B------:R-:W-:Y:S05]  /*f660*/  BSYNC B0 ;  /* 0x0000000000007941 */ /* 0x000fea0003800000 */
.L_x_7609:
[----:B------:R-:W-:-:S04]  /*f670*/  FMUL.FTZ R0, R0, 1 ;  /* 0x3f80000000007820 */ /* 0x000fc80000410000 */
[----:B------:R0:W1:Y:S01]  /*f680*/  F2F.F64.F32 R18, R0 ;  /* 0x0000000000127310 */ /* 0x0000620000201800 */
[----:B------:R-:W-:Y:S05]  /*f690*/  BRA `(.L_x_7584) ;  /* 0x00000000005c7947 */ /* 0x000fea0003800000 */
.L_x_7583:
        /* <DEDUP_REMOVED lines=16> */
.L_x_7611:
[----:B------:R-:W-:Y:S01]  /*f7a0*/  CS2R R18, SRZ ;  /* 0x0000000000127805 */ /* 0x000fe2000001ff00 */
[----:B------:R-:W-:Y:S06]  /*f7b0*/  BRA `(.L_x_7584) ;  /* 0x0000000000147947 */ /* 0x000fec0003800000 */
.L_x_7608:
[----:B------:R-:W2:Y:S02]  /*f7c0*/  LDG.E.64 R18, desc[UR36][R2.64] ;  /* 0x0000002402127981 */ /* 0x000ea4000c1e1b00 */
[----:B--2---:R-:W0:Y:S01]  /*f7d0*/  I2F.F64.U64 R18, R18 ;  /* 0x0000001200127312 */ /* 0x004e220000301800 */
[----:B------:R-:W-:Y:S05]  /*f7e0*/  BRA `(.L_x_7584) ;  /* 0x0000000000087947 */ /* 0x000fea0003800000 */
.L_x_7607:
[----:B------:R-:W2:Y:S02]  /*f7f0*/  LDG.E R2, desc[UR36][R2.64] ;  /* 0x0000002402027981 */ /* 0x000ea4000c1e1900 */
[----:B--2---:R0:W1:Y:S02]  /*f800*/  I2F.F64.U32 R18, R2 ;  /* 0x0000000200127312 */ /* 0x0040640000201800 */
.L_x_7584:
[----:B0-----:R-:W4:Y:S01]  /*f810*/  LDC.U8 R2, c[0x0][0x4a2] ;  /* 0x00012880ff027b82 */ /* 0x001f220000000000 */
[----:B------:R-:W-:Y:S02]  /*f820*/  ULDC.64 UR4, c[0x0][0x488] ;  /* 0x0001220000047ab9 */ /* 0x000fe40000000a00 */
[----:B------:R-:W-:-:S05]  /*f830*/  IADD3 R22, P0, R22, UR4, RZ ;  /* 0x0000000416167c10 */ /* 0x000fca000ff1e0ff */
[----:B------:R-:W-:Y:S01]  /*f840*/  IMAD.X R23, RZ, RZ, UR5, P0 ;  /* 0x00000005ff177e24 */ /* 0x000fe200080e06ff */
[----:B----4-:R-:W-:-:S04]  /*f850*/  PRMT R0, R2, 0x9910, RZ ;  /* 0x0000991002007816 */ /* 0x010fc800000000ff */
        /* <DEDUP_REMOVED lines=12> */
.L_x_7615:
[----:B------:R4:W5:Y:S01]  /*f920*/  LDG.E.U8 R0, desc[UR36][R22.64] ;  /* 0x0000002416007981 */ /* 0x000962000c1e1100 */
[----:B------:R-:W-:Y:S05]  /*f930*/  BRA `(.L_x_7617) ;  /* 0x0000000c00647947 */ /* 0x000fea0003800000 */
.L_x_7614:
        /* <DEDUP_REMOVED lines=8> */
.L_x_7619:
[----:B------:R0:W5:Y:S01]  /*f9c0*/  LDG.E.U8 R0, desc[UR36][R22.64] ;  /* 0x0000002416007981 */ /* 0x000162000c1e1100 */
[----:B------:R-:W-:Y:S05]  /*f9d0*/  BRA `(.L_x_7617) ;  /* 0x0000000c003c7947 */ /* 0x000fea0003800000 */
.L_x_7618:
[----:B------:R0:W5:Y:S01]  /*f9e0*/  LDG.E.U16 R0, desc[UR36][R22.64] ;  /* 0x0000002416007981 */ /* 0x000162000c1e1500 */
[----:B------:R-:W-:Y:S05]  /*f9f0*/  BRA `(.L_x_7617) ;  /* 0x0000000c00347947 */ /* 0x000fea0003800000 */
.L_x_7613:
        /* <DEDUP_REMOVED lines=10> */
.L_x_7621:
[----:B------:R-:W4:Y:S02]  /*faa0*/  LDG.E.U16 R2, desc[UR36][R22.64] ;  /* 0x0000002416027981 */ /* 0x000f24000c1e1500 */
[----:B----4-:R-:W-:-:S06]  /*fab0*/  HADD2.F32 R2, -RZ, R2.H0_H0 ;  /* 0x20000002ff027230 */ /* 0x010fcc0000004100 */
[----:B------:R-:W0:Y:S02]  /*fac0*/  F2I.S64.TRUNC R2, R2 ;  /* 0x0000000200027311 */ /* 0x000e24000020d900 */
[----:B0-----:R-:W-:Y:S01]  /*fad0*/  PRMT R0, R2, 0x7610, R0 ;  /* 0x0000761002007816 */ /* 0x001fe20000000000 */
[----:B------:R-:W-:Y:S06]  /*fae0*/  BRA `(.L_x_7617) ;  /* 0x0000000800f87947 */ /* 0x000fec0003800000 */
.L_x_7620:
        /* <DEDUP_REMOVED lines=10> */
.L_x_7623:
[----:B------:R-:W4:Y:S02]  /*fb90*/  LDG.E.U16 R22, desc[UR36][R22.64] ;  /* 0x0000002416167981 */ /* 0x000f24000c1e1500 */
[----:B----4-:R-:W-:-:S06]  /*fba0*/  HADD2.F32 R2, -RZ, R22.H0_H0 ;  /* 0x20000016ff027230 */ /* 0x010fcc0000004100 */
[----:B------:R-:W0:Y:S02]  /*fbb0*/  F2I.S64.TRUNC R2, R2 ;  /* 0x0000000200027311 */ /* 0x000e24000020d900 */
[----:B0-----:R-:W-:Y:S01]  /*fbc0*/  PRMT R0, R2, 0x7610, R0 ;  /* 0x0000761002007816 */ /* 0x001fe20000000000 */
[----:B------:R-:W-:Y:S06]  /*fbd0*/  BRA `(.L_x_7617) ;  /* 0x0000000800bc7947 */ /* 0x000fec0003800000 */
.L_x_7622:
[----:B------:R-:W4:Y:S02]  /*fbe0*/  LDG.E.64 R2, desc[UR36][R22.64] ;  /* 0x0000002416027981 */ /* 0x000f24000c1e1b00 */
[----:B----4-:R-:W0:Y:S02]  /*fbf0*/  F2I.S64.F64.TRUNC R2, R2 ;  /* 0x0000000200027311 */ /* 0x010e24000030d900 */
[----:B0-----:R-:W-:Y:S01]  /*fc00*/  PRMT R0, R2, 0x7610, R0 ;  /* 0x0000761002007816 */ /* 0x001fe20000000000 */
[----:B------:R-:W-:Y:S06]  /*fc10*/  BRA `(.L_x_7617) ;  /* 0x0000000800ac7947 */ /* 0x000fec0003800000 */
.L_x_7612:
        /* <DEDUP_REMOVED lines=12> */
.L_x_7626:
[----:B------:R-:W4:Y:S02]  /*fce0*/  LDG.E.64 R22, desc[UR36][R22.64] ;  /* 0x0000002416167981 */ /* 0x000f24000c1e1b00 */
[----:B----4-:R-:W0:Y:S02]  /*fcf0*/  F2I.S64.F64.TRUNC R2, R22 ;  /* 0x0000001600027311 */ /* 0x010e24000030d900 */
[----:B0-----:R-:W-:Y:S01]  /*fd00*/  PRMT R0, R2, 0x7610, R0 ;  /* 0x0000761002007816 */ /* 0x001fe20000000000 */
[----:B------:R-:W-:Y:S06]  /*fd10*/  BRA `(.L_x_7617) ;  /* 0x00000008006c7947 */ /* 0x000fec0003800000 */
.L_x_7625:
        /* <DEDUP_REMOVED lines=28> */
.L_x_7628:
[----:B------:R-:W4:Y:S02]  /*fee0*/  LDG.E.U8 R3, desc[UR36][R22.64] ;  /* 0x0000002416037981 */ /* 0x000f24000c1e1100 */
[----:B----4-:R-:W-:-:S05]  /*fef0*/  IMAD.SHL.U32 R0, R3, 0x2000000, RZ ;  /* 0x0200000003007824 */ /* 0x010fca00078e00ff */
        /* <DEDUP_REMOVED lines=13> */
.L_x_7627:
[----:B------:R-:W4:Y:S02]  /*ffd0*/  LDG.E.U16 R2, desc[UR36][R22.64] ;  /* 0x0000002416027981 */ /* 0x000f24000c1e1500 */
[----:B----4-:R-:W-:-:S06]  /*ffe0*/  IMAD.U32 R2, R2, 0x10000, RZ ;  /* 0x0001000002027824 */ /* 0x010fcc00078e00ff */
[----:B------:R-:W0:Y:S02]  /*fff0*/  F2I.S64.TRUNC R2, R2 ;  /* 0x0000000200027311 */ /* 0x000e24000020d900 */
[----:B0-----:R-:W-:Y:S01]  /*10000*/  PRMT R0, R2, 0x7610, R0 ;  /* 0x0000761002007816 */ /* 0x001fe20000000000 */
[----:B------:R-:W-:Y:S06]  /*10010*/  BRA `(.L_x_7617) ;  /* 0x0000000400ac7947 */ /* 0x000fec0003800000 */
.L_x_7624:
        /* <DEDUP_REMOVED lines=10> */
.L_x_7631:
        /* <DEDUP_REMOVED lines=13> */
[----:B--2---:R-:W-:-:S06]  /*10190*/  IMAD.U32 R4, R3, -0x80000000, RZ ;  /* 0x8000000003047824 */ /* 0x004fcc00078e00ff */
[----:B------:R-:W-:Y:S05]  /*101a0*/  @P0 BRA `(.L_x_7635) ;  /* 0x0000000000180947 */ /* 0x000fea0003800000 */
[----:B------:R-:W0:Y:S02]  /*101b0*/  FLO.U32 R3, R2 ;  /* 0x0000000200037300 */ /* 0x000e2400000e0000 */
[----:B0-----:R-:W-:-:S04]  /*101c0*/  IADD3 R3, -R3, 0x1f, RZ ;  /* 0x0000001f03037810 */ /* 0x001fc80007ffe1ff */
[----:B------:R-:W-:Y:S01]  /*101d0*/  IADD3 R0, R0, 0x1d, -R3 ;  /* 0x0000001d00007810 */ /* 0x000fe20007ffe803 */
[----:B------:R-:W-:-:S05]  /*101e0*/  VIADD R5, R3, 0xffffffe4 ;  /* 0xffffffe403057836 */ /* 0x000fca0000000000 */
[----:B------:R-:W-:-:S04]  /*101f0*/  SHF.L.U32 R5, R2, R5, RZ ;  /* 0x0000000502057219 */ /* 0x000fc800000006ff */
[----:B------:R-:W-:-:S07]  /*10200*/  LOP3.LUT R2, R5, 0x7, RZ, 0xc0, !PT ;  /* 0x0000000705027812 */ /* 0x000fce00078ec0ff */
.L_x_7635:
[----:B------:R-:W-:Y:S05]  /*10210*/  BSYNC B1 ;  /* 0x0000000000017941 */ /* 0x000fea0003800000 */
.L_x_7634:
[----:B------:R-:W-:Y:S01]  /*10220*/  IMAD.SHL.U32 R2, R2, 0x100000, RZ ;  /* 0x0010000002027824 */ /* 0x000fe200078e00ff */
[----:B------:R-:W-:-:S04]  /*10230*/  LEA R3, R0, 0x3b800000, 0x17 ;  /* 0x3b80000000037811 */ /* 0x000fc800078eb8ff */
[----:B------:R-:W-:-:S07]  /*10240*/  LOP3.LUT R2, R3, R2, R4, 0xfe, !PT ;  /* 0x0000000203027212 */ /* 0x000fce00078efe04 */
.L_x_7633:
[----:B------:R-:W-:Y:S05]  /*10250*/  BSYNC B0 ;  /* 0x0000000000007941 */ /* 0x000fea0003800000 */
.L_x_7632:
[----:B------:R-:W0:Y:S02]  /*10260*/  F2I.S64.TRUNC R2, R2 ;  /* 0x0000000200027311 */ /* 0x000e24000020d900 */
[----:B0-----:R-:W-:Y:S01]  /*10270*/  PRMT R0, R2, 0x7610, R0 ;  /* 0x0000761002007816 */ /* 0x001fe20000000000 */
[----:B------:R-:W-:Y:S06]  /*10280*/  BRA `(.L_x_7617) ;  /* 0x0000000400107947 */ /* 0x000fec0003800000 */
.L_x_7630:
        /* <DEDUP_REMOVED lines=21> */
.L_x_7639:
[----:B------:R-:W-:Y:S05]  /*103e0*/  BSYNC B1 ;  /* 0x0000000000017941 */ /* 0x000fea0003800000 */
.L_x_7638:
[----:B------:R-:W-:Y:S01]  /*103f0*/  IMAD.SHL.U32 R2, R2, 0x200000, RZ ;  /* 0x0020000002027824 */ /* 0x000fe200078e00ff */
[----:B------:R-:W-:-:S04]  /*10400*/  LEA R3, R0, 0x37800000, 0x17 ;  /* 0x3780000000037811 */ /* 0x000fc800078eb8ff */
[----:B------:R-:W-:-:S07]  /*10410*/  LOP3.LUT R2, R3, R2, R4, 0xfe, !PT ;  /* 0x0000000203027212 */ /* 0x000fce00078efe04 */
.L_x_7637:
[----:B------:R-:W-:Y:S05]  /*10420*/  BSYNC B0 ;  /* 0x0000000000007941 */ /* 0x000fea0003800000 */
.L_x_7636:
[----:B------:R-:W0:Y:S02]  /*10430*/  F2I.S64.TRUNC R2, R2 ;  /* 0x0000000200027311 */ /* 0x000e24000020d900 */
[----:B0-----:R-:W-:Y:S01]  /*10440*/  PRMT R0, R2, 0x7610, R0 ;  /* 0x0000761002007816 */ /* 0x001fe20000000000 */
[----:B------:R-:W-:Y:S06]  /*10450*/  BRA `(.L_x_7617) ;  /* 0x00000000009c7947 */ /* 0x000fec0003800000 */
.L_x_7629:
        /* <DEDUP_REMOVED lines=14> */
.L_x_7643:
[----:B------:R-:W-:Y:S05]  /*10540*/  BSYNC B0 ;  /* 0x0000000000007941 */ /* 0x000fea0003800000 */
.L_x_7642:
[----:B------:R-:W0:Y:S02]  /*10550*/  F2I.S64.TRUNC R2, R2 ;  /* 0x0000000200027311 */ /* 0x000e24000020d900 */
[----:B0-----:R-:W-:Y:S01]  /*10560*/  PRMT R0, R2, 0x7610, R0 ;  /* 0x0000761002007816 */ /* 0x001fe20000000000 */
[----:B------:R-:W-:Y:S06]  /*10570*/  BRA `(.L_x_7617) ;  /* 0x0000000000547947 */ /* 0x000fec0003800000 */
.L_x_7616:
[----:B------:R-:W-:Y:S01]  /*10580*/  MOV R2, 0x180 ;  /* 0x0000018000027802 */ /* 0x000fe20000000f00 */
[----:B------:R-:W-:Y:S01]  /*10590*/  ULDC.64 UR4, c[0x4][0x170] ;  /* 0x01005c0000047ab9 */ /* 0x000fe20000000a00 */
[----:B------:R-:W-:Y:S01]  /*105a0*/  ULDC.64 UR6, c[0x4][0x88] ;  /* 0x0100220000067ab9 */ /* 0x000fe20000000a00 */
[----:B--2---:R-:W-:Y:S02]  /*105b0*/  IMAD.U32 R4, RZ, RZ, UR4 ;  /* 0x00000004ff047e24 */ /* 0x004fe4000f8e00ff */
        /* <DEDUP_REMOVED lines=12> */
.L_x_7644:
[----:B------:R-:W-:Y:S01]  /*10680*/  PRMT R0, RZ, 0x7610, R0 ;  /* 0x00007610ff007816 */ /* 0x000fe20000000000 */
[----:B------:R-:W-:Y:S06]  /*10690*/  BRA `(.L_x_7617) ;  /* 0x00000000000c7947 */ /* 0x000fec0003800000 */
.L_x_7641:
[----:B------:R0:W5:Y:S01]  /*106a0*/  LDG.E.U8 R0, desc[UR36][R22.64] ;  /* 0x0000002416007981 */ /* 0x000162000c1e1100 */
[----:B------:R-:W-:Y:S05]  /*106b0*/  BRA `(.L_x_7617) ;  /* 0x0000000000047947 */ /* 0x000fea0003800000 */
.L_x_7640:
[----:B------:R0:W5:Y:S02]  /*106c0*/  LDG.E.U8 R0, desc[UR36][R22.64] ;  /* 0x0000002416007981 */ /* 0x000164000c1e1100 */
.L_x_7617:
[----:B-----5:R-:W-:Y:S01]  /*106d0*/  LOP3.LUT R0, R0, 0xff, RZ, 0xc0, !PT ;  /* 0x000000ff00007812 */ /* 0x020fe200078ec0ff */
[----:B------:R-:W1:Y:S01]  /*106e0*/  LDC.U8 R7, c[0x0][0x4a0] ;  /* 0x00012800ff077b82 */ /* 0x000e620000000000 */
[----:B------:R-:W-:-:S04]  /*106f0*/  ULDC.64 UR4, c[0x0][0x490] ;  /* 0x0001240000047ab9 */ /* 0x000fc80000000a00 */
[----:B------:R-:W2:Y:S02]  /*10700*/  I2F.U16 R0, R0 ;  /* 0x0000000000007306 */ /* 0x000ea40000101000 */
[----:B--2---:R-:W-:-:S06]  /*10710*/  FMUL.FTZ R6, R0, 1 ;  /* 0x3f80000000067820 */ /* 0x004fcc0000410000 */
[----:B------:R-:W3:Y:S01]  /*10720*/  F2F.F64.F32 R2, R6 ;  /* 0x0000000600027310 */ /* 0x000ee20000201800 */
[----:B-1----:R-:W-:-:S04]  /*10730*/  PRMT R8, R7, 0x9910, RZ ;  /* 0x0000991007087816 */ /* 0x002fc800000000ff */
[----:B------:R-:W-:Y:S01]  /*10740*/  ISETP.GT.AND P0, PT, R8, 0x9, PT ;  /* 0x000000090800780c */ /* 0x000fe20003f04270 */
[----:B---3--:R-:W-:-:S08]  /*10750*/  DMUL R2, R2, R18 ;  /* 0x0000001202027228 */ /* 0x008fd00000000000 */
[----:B------:R-:W-:-:S04]  /*10760*/  DMUL R4, R2, UR4 ;  /* 0x0000000402047c28 */ /* 0x000fc80008000000 */
        /* <DEDUP_REMOVED lines=9> */
[----:B------:R-:W1:Y:S02]  /*10800*/  F2I.F64.TRUNC R5, R4 ;  /* 0x0000000400057311 */ /* 0x000e64000030d100 */
[----:B-1----:R-:W-:Y:S01]  /*10810*/  STG.E.U8 desc[UR36][R16.64], R5 ;  /* 0x0000000510007986 */ /* 0x002fe2000c101124 */
[----:B------:R-:W-:Y:S05]  /*10820*/  EXIT ;  /* 0x000000000000794d */ /* 0x000fea0003800000 */
.L_x_7648:
[----:B------:R-:W1:Y:S02]  /*10830*/  F2I.S64.F64.TRUNC R4, R4 ;  /* 0x0000000400047311 */ /* 0x000e64000030d900 */
[----:B-1----:R-:W-:-:S05]  /*10840*/  IMAD.MOV.U32 R3, RZ, RZ, R4 ;  /* 0x000000ffff037224 */ /* 0x002fca00078e0004 */
[----:B------:R-:W-:Y:S01]  /*10850*/  STG.E.U8 desc[UR36][R16.64], R3 ;  /* 0x0000000310007986 */ /* 0x000fe2000c101124 */
[----:B------:R-:W-:Y:S05]  /*10860*/  EXIT ;  /* 0x000000000000794d */ /* 0x000fea0003800000 */
.L_x_7647:
[----:B------:R-:W-:-:S13]  /*10870*/  ISETP.NE.AND P0, PT, R8, 0x2, PT ;  /* 0x000000020800780c */ /* 0x000fda0003f05270 */
[----:B------:R-:W-:Y:S05]  /*10880*/  @!P0 BRA `(.L_x_7650) ;  /* 0x0000000000288947 */ /* 0x000fea0003800000 */
[----:B------:R-:W-:-:S13]  /*10890*/  ISETP.NE.AND P0, PT, R8, 0x3, PT ;  /* 0x000000030800780c */ /* 0x000fda0003f05270 */
[----:B------:R-:W-:Y:S05]  /*108a0*/  @!P0 BRA `(.L_x_7651) ;  /* 0x0000000000148947 */ /* 0x000fea0003800000 */
[----:B------:R-:W-:-:S13]  /*108b0*/  ISETP.NE.AND P0, PT, R8, 0x4, PT ;  /* 0x000000040800780c */ /* 0x000fda0003f05270 */
[----:B------:R-:W-:Y:S05]  /*108c0*/  @P0 BRA `(.L_x_7649) ;  /* 0x0000000c00880947 */ /* 0x000fea0003800000 */
[----:B------:R-:W1:Y:S02]  /*108d0*/  F2I.S64.F64.TRUNC R4, R4 ;  /* 0x0000000400047311 */ /* 0x000e64000030d900 */
[----:B-1----:R-:W-:Y:S01]  /*108e0*/  STG.E.64 desc[UR36][R16.64], R4 ;  /* 0x0000000410007986 */ /* 0x002fe2000c101b24 */
[----:B------:R-:W-:Y:S05]  /*108f0*/  EXIT ;  /* 0x000000000000794d */ /* 0x000fea0003800000 */
.L_x_7651:
[----:B------:R-:W1:Y:S02]  /*10900*/  F2I.F64.TRUNC R5, R4 ;  /* 0x0000000400057311 */ /* 0x000e64000030d100 */
[----:B-1----:R-:W-:Y:S01]  /*10910*/  STG.E desc[UR36][R16.64], R5 ;  /* 0x0000000510007986 */ /* 0x002fe2000c101924 */
[----:B------:R-:W-:Y:S05]  /*10920*/  EXIT ;  /* 0x000000000000794d */ /* 0x000fea0003800000 */
.L_x_7650:
[----:B------:R-:W1:Y:S02]  /*10930*/  F2I.F64.TRUNC R5, R4 ;  /* 0x0000000400057311 */ /* 0x000e64000030d100 */
[----:B-1----:R-:W-:Y:S01]  /*10940*/  STG.E.U16 desc[UR36][R16.64], R5 ;  /* 0x0000000510007986 */ /* 0x002fe2000c101524 */
[----:B------:R-:W-:Y:S05]  /*10950*/  EXIT ;  /* 0x000000000000794d */ /* 0x000fea0003800000 */
.L_x_7646:
        /* <DEDUP_REMOVED lines=8> */
[----:B------:R-:W1:Y:S01]  /*109e0*/  F2F.F32.F64 R3, R4 ;  /* 0x0000000400037310 */ /* 0x000e620000301000 */
[----:B------:R-:W-:-:S14]  /*109f0*/  DSETP.GEU.AND P0, PT, |R4|, UR4, PT ;  /* 0x0000000404007e2a */ /* 0x000fdc000bf0e200 */
[----:B-1----:R-:W-:-:S05]  /*10a00*/  @!P0 FMUL R3, R3, 1.175494350822287508e-38 ;  /* 0x0080000003038820 */ /* 0x002fca0000400000 */
[----:B------:R-:W-:Y:S01]  /*10a10*/  STG.E desc[UR36][R16.64], R3 ;  /* 0x0000000310007986 */ /* 0x000fe2000c101924 */
[----:B------:R-:W-:Y:S05]  /*10a20*/  EXIT ;  /* 0x000000000000794d */ /* 0x000fea0003800000 */
.L_x_7653:
[----:B------:R-:W-:Y:S01]  /*10a30*/  UMOV UR4, 0xf0000000 ;  /* 0xf000000000047882 */ /* 0x000fe20000000000 */
[----:B------:R-:W-:Y:S01]  /*10a40*/  UMOV UR5, 0x380fffff ;  /* 0x380fffff00057882 */ /* 0x000fe20000000000 */
[----:B------:R-:W1:Y:S01]  /*10a50*/  F2F.F32.F64 R0, R4 ;  /* 0x0000000400007310 */ /* 0x000e620000301000 */
[----:B------:R-:W-:-:S14]  /*10a60*/  DSETP.GEU.AND P0, PT, |R4|, UR4, PT ;  /* 0x0000000404007e2a */ /* 0x000fdc000bf0e200 */
[----:B-1----:R-:W-:-:S05]  /*10a70*/  @!P0 FMUL R0, R0, 1.175494350822287508e-38 ;  /* 0x0080000000008820 */ /* 0x002fca0000400000 */
[----:B------:R-:W-:-:S05]  /*10a80*/  F2FP.F16.F32.PACK_AB R0, RZ, R0 ;  /* 0x00000000ff00723e */ /* 0x000fca00000000ff */
[----:B------:R-:W-:Y:S01]  /*10a90*/  STG.E.U16 desc[UR36][R16.64], R0 ;  /* 0x0000000010007986 */ /* 0x000fe2000c101524 */
[----:B------:R-:W-:Y:S05]  /*10aa0*/  EXIT ;  /* 0x000000000000794d */ /* 0x000fea0003800000 */
.L_x_7652:
        /* <DEDUP_REMOVED lines=8> */
[----:B------:R-:W1:Y:S01]  /*10b30*/  F2F.F32.F64 R2, R4 ;  /* 0x0000000400027310 */ /* 0x000e620000301000 */
[----:B------:R-:W-:Y:S01]  /*10b40*/  DSETP.GEU.AND P0, PT, |R4|, UR4, PT ;  /* 0x0000000404007e2a */ /* 0x000fe2000bf0e200 */
[----:B------:R-:W-:-:S13]  /*10b50*/  IMAD.MOV.U32 R3, RZ, RZ, RZ ;  /* 0x000000ffff037224 */ /* 0x000fda00078e00ff */
[----:B-1----:R-:W-:-:S05]  /*10b60*/  @!P0 FMUL R2, R2, 1.175494350822287508e-38 ;  /* 0x0080000002028820 */ /* 0x002fca0000400000 */
[----:B------:R-:W-:Y:S01]  /*10b70*/  STG.E.64 desc[UR36][R16.64], R2 ;  /* 0x0000000210007986 */ /* 0x000fe2000c101b24 */
[----:B------:R-:W-:Y:S05]  /*10b80*/  EXIT ;  /* 0x000000000000794d */ /* 0x000fea0003800000 */
.L_x_7655:
[----:B------:R-:W-:Y:S01]  /*10b90*/  UMOV UR4, 0xf0000000 ;  /* 0xf000000000047882 */ /* 0x000fe20000000000 */
[----:B------:R-:W-:Y:S01]  /*10ba0*/  UMOV UR5, 0x380fffff ;  /* 0x380fffff00057882 */ /* 0x000fe20000000000 */
[----:B------:R-:W1:Y:S01]  /*10bb0*/  F2F.F32.F64 R0, R4 ;  /* 0x0000000400007310 */ /* 0x000e620000301000 */
[----:B------:R-:W-:-:S14]  /*10bc0*/  DSETP.GEU.AND P0, PT, |R4|, UR4, PT ;  /* 0x0000000404007e2a */ /* 0x000fdc000bf0e200 */
[----:B-1----:R-:W-:-:S05]  /*10bd0*/  @!P0 FMUL R0, R0, 1.175494350822287508e-38 ;  /* 0x0080000000008820 */ /* 0x002fca0000400000 */
[----:B------:R-:W-:-:S04]  /*10be0*/  F2FP.F16.F32.PACK_AB R3, RZ, R0 ;  /* 0x00000000ff03723e */ /* 0x000fc800000000ff */
[----:B------:R-:W-:-:S05]  /*10bf0*/  PRMT R3, R3, 0x5410, RZ ;  /* 0x0000541003037816 */ /* 0x000fca00000000ff */
[----:B------:R-:W-:Y:S01]  /*10c00*/  STG.E desc[UR36][R16.64], R3 ;  /* 0x0000000310007986 */ /* 0x000fe2000c101924 */
[----:B------:R-:W-:Y:S05]  /*10c10*/  EXIT ;  /* 0x000000000000794d */ /* 0x000fea0003800000 */
.L_x_7654:
[----:B------:R-:W-:Y:S01]  /*10c20*/  STG.E.64 desc[UR36][R16.64], R4 ;  /* 0x0000000410007986 */ /* 0x000fe2000c101b24 */
[----:B------:R-:W-:Y:S05]  /*10c30*/  EXIT ;  /* 0x000000000000794d */ /* 0x000fea0003800000 */
.L_x_7645:
        /* <DEDUP_REMOVED lines=10> */
[----:B------:R-:W-:Y:S01]  /*10ce0*/  STG.E.U8 desc[UR36][R16.64], R3 ;  /* 0x0000000310007986 */ /* 0x000fe2000c101124 */
[----:B------:R-:W-:Y:S05]  /*10cf0*/  EXIT ;  /* 0x000000000000794d */ /* 0x000fea0003800000 */
.L_x_7658:
[----:B------:R-:W-:-:S05]  /*10d00*/  CS2R R6, SRZ ;  /* 0x0000000000067805 */ /* 0x000fca000001ff00 */
[----:B------:R-:W-:Y:S01]  /*10d10*/  STG.E.128 desc[UR36][R16.64], R4 ;  /* 0x0000000410007986 */ /* 0x000fe2000c101d24 */
[----:B------:R-:W-:Y:S05]  /*10d20*/  EXIT ;  /* 0x000000000000794d */ /* 0x000fea0003800000 */
.L_x_7657:
        /* <DEDUP_REMOVED lines=10> */
[----:B------:R-:W-:-:S13]  /*10dd0*/  BSSY B0, `(.L_x_7661) ;  /* 0x000000f000007945 */ /* 0x000fda0003800000 */
[----:B-1----:R-:W-:-:S05]  /*10de0*/  @!P0 FMUL R7, R7, 1.175494350822287508e-38 ;  /* 0x0080000007078820 */ /* 0x002fca0000400000 */
        /* <DEDUP_REMOVED lines=13> */
.L_x_7662:
[----:B------:R-:W-:Y:S05]  /*10ec0*/  BSYNC B0 ;  /* 0x0000000000007941 */ /* 0x000fea0003800000 */
.L_x_7661:
[----:B------:R-:W-:-:S05]  /*10ed0*/  LOP3.LUT R3, R0, R3, RZ, 0xfc, !PT ;  /* 0x0000000300037212 */ /* 0x000fca00078efcff */
[----:B------:R-:W-:Y:S01]  /*10ee0*/  STG.E.U8 desc[UR36][R16.64], R3 ;  /* 0x0000000310007986 */ /* 0x000fe2000c101124 */
[----:B------:R-:W-:Y:S05]  /*10ef0*/  EXIT ;  /* 0x000000000000794d */ /* 0x000fea0003800000 */
.L_x_7660:
[----:B------:R-:W-:Y:S01]  /*10f00*/  UMOV UR4, 0xf0000000 ;  /* 0xf000000000047882 */ /* 0x000fe20000000000 */
[----:B------:R-:W-:Y:S01]  /*10f10*/  UMOV UR5, 0x380fffff ;  /* 0x380fffff00057882 */ /* 0x000fe20000000000 */
[----:B------:R-:W1:Y:S01]  /*10f20*/  F2F.F32.F64 R3, R4 ;  /* 0x0000000400037310 */ /* 0x000e620000301000 */
[----:B------:R-:W-:Y:S01]  /*10f30*/  DSETP.GEU.AND P0, PT, |R4|, UR4, PT ;  /* 0x0000000404007e2a */ /* 0x000fe2000bf0e200 */
[----:B------:R-:W-:-:S13]  /*10f40*/  BSSY B0, `(.L_x_7663) ;  /* 0x0000010000007945 */ /* 0x000fda0003800000 */
[----:B-1----:R-:W-:-:S05]  /*10f50*/  @!P0 FMUL R3, R3, 1.175494350822287508e-38 ;  /* 0x0080000003038820 */ /* 0x002fca0000400000 */
        /* <DEDUP_REMOVED lines=11> */
.L_x_7664:
[----:B------:R-:W-:Y:S01]  /*11010*/  IMAD.MOV.U32 R0, RZ, RZ, 0x7f ;  /* 0x0000007fff007424 */ /* 0x000fe200078e00ff */
[----:B------:R-:W-:-:S04]  /*11020*/  ISETP.GT.U32.AND P0, PT, R2, 0x7f800000, PT ;  /* 0x7f8000000200780c */ /* 0x000fc80003f04070 */
[----:B------:R-:W-:-:S09]  /*11030*/  SEL R0, R0, 0x7c, P0 ;  /* 0x0000007c00007807 */ /* 0x000fd20000000000 */
.L_x_7665:
[----:B------:R-:W-:Y:S05]  /*11040*/  BSYNC B0 ;  /* 0x0000000000007941 */ /* 0x000fea0003800000 */
.L_x_7663:
[----:B------:R-:W-:-:S04]  /*11050*/  LOP3.LUT R2, R3, 0x80000000, RZ, 0xc0, !PT ;  /* 0x8000000003027812 */ /* 0x000fc800078ec0ff */
[----:B------:R-:W-:-:S04]  /*11060*/  SHF.R.U32.HI R3, RZ, 0x18, R2 ;  /* 0x00000018ff037819 */ /* 0x000fc80000011602 */
[----:B------:R-:W-:-:S05]  /*11070*/  LOP3.LUT R3, R0, R3, RZ, 0xfc, !PT ;  /* 0x0000000300037212 */ /* 0x000fca00078efcff */
[----:B------:R-:W-:Y:S01]  /*11080*/  STG.E.U8 desc[UR36][R16.64], R3 ;  /* 0x0000000310007986 */ /* 0x000fe2000c101124 */
[----:B------:R-:W-:Y:S05]  /*11090*/  EXIT ;  /* 0x000000000000794d */ /* 0x000fea0003800000 */
.L_x_7659:
[----:B------:R-:W-:Y:S01]  /*110a0*/  UMOV UR4, 0xf0000000 ;  /* 0xf000000000047882 */ /* 0x000fe20000000000 */
[----:B------:R-:W-:Y:S01]  /*110b0*/  UMOV UR5, 0x380fffff ;  /* 0x380fffff00057882 */ /* 0x000fe20000000000 */
[----:B------:R-:W1:Y:S01]  /*110c0*/  F2F.F32.F64 R0, R4 ;  /* 0x0000000400007310 */ /* 0x000e620000301000 */
[----:B------:R-:W-:-:S14]  /*110d0*/  DSETP.GEU.AND P0, PT, |R4|, UR4, PT ;  /* 0x0000000404007e2a */ /* 0x000fdc000bf0e200 */
[----:B-1----:R-:W-:-:S05]  /*110e0*/  @!P0 FMUL R0, R0, 1.175494350822287508e-38 ;  /* 0x0080000000008820 */ /* 0x002fca0000400000 */
[----:B------:R-:W-:-:S05]  /*110f0*/  F2FP.BF16.F32.PACK_AB R0, RZ, R0 ;  /* 0x00000000ff00723e */ /* 0x000fca00000010ff */
[----:B------:R-:W-:Y:S01]  /*11100*/  STG.E.U16 desc[UR36][R16.64], R0 ;  /* 0x0000000010007986 */ /* 0x000fe2000c101524 */
[----:B------:R-:W-:Y:S05]  /*11110*/  EXIT ;  /* 0x000000000000794d */ /* 0x000fea0003800000 */
.L_x_7656:
        /* <DEDUP_REMOVED lines=8> */
[----:B------:R-:W1:Y:S02]  /*111a0*/  F2I.U32.F64.TRUNC R5, R4 ;  /* 0x0000000400057311 */ /* 0x000e64000030d000 */
[----:B-1----:R-:W-:Y:S01]  /*111b0*/  STG.E.U16 desc[UR36][R16.64], R5 ;  /* 0x0000000510007986 */ /* 0x002fe2000c101524 */
[----:B------:R-:W-:Y:S05]  /*111c0*/  EXIT ;  /* 0x000000000000794d */ /* 0x000fea0003800000 */
.L_x_7668:
[----:B------:R-:W-:Y:S01]  /*111d0*/  UMOV UR4, 0xf0000000 ;  /* 0xf000000000047882 */ /* 0x000fe20000000000 */
[----:B------:R-:W-:Y:S01]  /*111e0*/  UMOV UR5, 0x380fffff ;  /* 0x380fffff00057882 */ /* 0x000fe20000000000 */
[----:B------:R-:W1:Y:S01]  /*111f0*/  F2F.F32.F64 R3, R4 ;  /* 0x0000000400037310 */ /* 0x000e620000301000 */
[----:B------:R-:W-:Y:S01]  /*11200*/  DSETP.GEU.AND P0, PT, |R4|, UR4, PT ;  /* 0x0000000404007e2a */ /* 0x000fe2000bf0e200 */
[----:B------:R-:W-:Y:S01]  /*11210*/  BSSY B0, `(.L_x_7669) ;  /* 0x0000015000007945 */ /* 0x000fe20003800000 */
[----:B------:R-:W-:-:S12]  /*11220*/  IMAD.MOV.U32 R8, RZ, RZ, 0x80 ;  /* 0x00000080ff087424 */ /* 0x000fd800078e00ff */
[----:B-1----:R-:W-:-:S05]  /*11230*/  @!P0 FMUL R3, R3, 1.175494350822287508e-38 ;  /* 0x0080000003038820 */ /* 0x002fca0000400000 */
        /* <DEDUP_REMOVED lines=14> */
.L_x_7671:
[----:B------:R-:W-:-:S04]  /*11320*/  LOP3.LUT R2, R3, 0x80000000, RZ, 0xc0, !PT ;  /* 0x8000000003027812 */ /* 0x000fc800078ec0ff */
[----:B------:R-:W-:-:S04]  /*11330*/  SHF.R.U32.HI R3, RZ, 0x18, R2 ;  /* 0x00000018ff037819 */ /* 0x000fc80000011602 */
[----:B------:R-:W-:-:S04]  /*11340*/  LOP3.LUT R0, R0, R3, RZ, 0xfc, !PT ;  /* 0x0000000300007212 */ /* 0x000fc800078efcff */
[----:B------:R-:W-:-:S07]  /*11350*/  PRMT R8, R0, 0x7610, R8 ;  /* 0x0000761000087816 */ /* 0x000fce0000000008 */
.L_x_7670:
[----:B------:R-:W-:Y:S05]  /*11360*/  BSYNC B0 ;  /* 0x0000000000007941 */ /* 0x000fea0003800000 */
.L_x_7669:
[----:B------:R-:W-:Y:S01]  /*11370*/  STG.E.U8 desc[UR36][R16.64], R8 ;  /* 0x0000000810007986 */ /* 0x000fe2000c101124 */
[----:B------:R-:W-:Y:S05]  /*11380*/  EXIT ;  /* 0x000000000000794d */ /* 0x000fea0003800000 */
.L_x_7667:
        /* <DEDUP_REMOVED lines=21> */
.L_x_7674:
[----:B------:R-:W-:-:S04]  /*114e0*/  LOP3.LUT R2, R3, 0x80000000, RZ, 0xc0, !PT ;  /* 0x8000000003027812 */ /* 0x000fc800078ec0ff */
[----:B------:R-:W-:-:S04]  /*114f0*/  SHF.R.U32.HI R3, RZ, 0x18, R2 ;  /* 0x00000018ff037819 */ /* 0x000fc80000011602 */
[----:B------:R-:W-:-:S04]  /*11500*/  LOP3.LUT R0, R0, R3, RZ, 0xfc, !PT ;  /* 0x0000000300007212 */ /* 0x000fc800078efcff */
[----:B------:R-:W-:-:S07]  /*11510*/  PRMT R8, R0, 0x7610, R8 ;  /* 0x0000761000087816 */ /* 0x000fce0000000008 */
.L_x_7673:
[----:B------:R-:W-:Y:S05]  /*11520*/  BSYNC B0 ;  /* 0x0000000000007941 */ /* 0x000fea0003800000 */
.L_x_7672:
[----:B------:R-:W-:Y:S01]  /*11530*/  STG.E.U8 desc[UR36][R16.64], R8 ;  /* 0x0000000810007986 */ /* 0x000fe2000c101124 */
[----:B------:R-:W-:Y:S05]  /*11540*/  EXIT ;  /* 0x000000000000794d */ /* 0x000fea0003800000 */
.L_x_7666:
        /* <DEDUP_REMOVED lines=26> */
.L_x_7649:
[----:B------:R-:W-:Y:S01]  /*116f0*/  MOV R0, 0x180 ;  /* 0x0000018000007802 */ /* 0x000fe20000000f00 */
[----:B------:R-:W-:Y:S01]  /*11700*/  ULDC.64 UR4, c[0x4][0x170] ;  /* 0x01005c0000047ab9 */ /* 0x000fe20000000a00 */
[----:B------:R-:W-:Y:S01]  /*11710*/  ULDC.64 UR6, c[0x4][0x50] ;  /* 0x0100140000067ab9 */ /* 0x000fe20000000a00 */
[----:B------:R-:W-:Y:S01]  /*11720*/  IMAD.U32 R4, RZ, RZ, UR4 ;  /* 0x00000004ff047e24 */ /* 0x000fe2000f8e00ff */
        /* <DEDUP_REMOVED lines=9> */
[----:B-1----:R-:W-:-:S07]  /*117c0*/  IMAD.MOV.U32 R13, RZ, RZ, RZ ;  /* 0x000000ffff0d7224 */ /* 0x002fce00078e00ff */
[----:B------:R-:W-:-:S07]  /*117d0*/  LEPC R20, `(.L_x_7677) ;  /* 0x000000001014794e */ /* 0x000fce0000000000 */
[----:B0-2-4-:R-:W-:Y:S05]  /*117e0*/  CALL.ABS.NOINC R2 ;  /* 0x0000000002007343 */ /* 0x015fea0003c00000 */
.L_x_7677:
[----:B------:R-:W-:Y:S05]  /*117f0*/  EXIT ;  /* 0x000000000000794d */ /* 0x000fea0003800000 */
.L_x_7676:
[----:B------:R-:W1:Y:S02]  /*11800*/  F2I.U64.F64.TRUNC R4, R4 ;  /* 0x0000000400047311 */ /* 0x000e64000030d800 */
[----:B-1----:R-:W-:Y:S01]  /*11810*/  STG.E.64 desc[UR36][R16.64], R4 ;  /* 0x0000000410007986 */ /* 0x002fe2000c101b24 */
[----:B------:R-:W-:Y:S05]  /*11820*/  EXIT ;  /* 0x000000000000794d */ /* 0x000fea0003800000 */
.L_x_7675:
[----:B------:R-:W1:Y:S02]  /*11830*/  F2I.U32.F64.TRUNC R5, R4 ;  /* 0x0000000400057311 */ /* 0x000e64000030d000 */
[----:B-1----:R-:W-:Y:S01]  /*11840*/  STG.E desc[UR36][R16.64], R5 ;  /* 0x0000000510007986 */ /* 0x002fe2000c101924 */
[----:B------:R-:W-:Y:S05]  /*11850*/  EXIT ;  /* 0x000000000000794d */ /* 0x000fea0003800000 */
.L_x_7678:
        /* <DEDUP_REMOVED lines=10> */
.L_x_11785:


//--------------------- .text._ZN2at6native27unrolled_elementwise_kernelIZNS0_43_GLOBAL__N__7cc8d1ed_10_Dropout_cu_0e96ed3819masked_scale_kernelIhddEEvRNS_6TensorERKS4_S7_T1_EUldhE_St5arrayIPcLm3EELi4E23TrivialOffsetCalculatorILi2EjESD_ILi1EjENS0_6memory12LoadWithCastILi2EEENSG_13StoreWithCastILi1EEEEEviT_T0_T2_T3_T4_T5_ --------------------------
	.section	.text._ZN2at6native27unrolled_elementwise_kernelIZNS0_43_GLOBAL__N__7cc8d1ed_10_Dropout_cu_0e96ed3819masked_scale_kernelIhddEEvRNS_6TensorERKS4_S7_T1_EUldhE_St5arrayIPcLm3EELi4E23TrivialOffsetCalculatorILi2EjESD_ILi1EjENS0_6memory12LoadWithCastILi2EEENSG_13StoreWithCastILi1EEEEEviT_T0_T2_T3_T4_T5_,"ax",@progbits
	.align	128
        .global         _ZN2at6native27unrolled_elementwise_kernelIZNS0_43_GLOBAL__N__7cc8d1ed_10_Dropout_cu_0e96ed3819masked_scale_kernelIhddEEvRNS_6TensorERKS4_S7_T1_EUldhE_St5arrayIPcLm3EELi4E23TrivialOffsetCalculatorILi2EjESD_ILi1EjENS0_6memory12LoadWithCastILi2EEENSG_13StoreWithCastILi1EEEEEviT_T0_T2_T3_T4_T5_
        .type           _ZN2at6native27unrolled_elementwise_kernelIZNS0_43_GLOBAL__N__7cc8d1ed_10_Dropout_cu_0e96ed3819masked_scale_kernelIhddEEvRNS_6TensorERKS4_S7_T1_EUldhE_St5arrayIPcLm3EELi4E23TrivialOffsetCalculatorILi2EjESD_ILi1EjENS0_6memory12LoadWithCastILi2EEENSG_13StoreWithCastILi1EEEEEviT_T0_T2_T3_T4_T5_,@function
        .size           _ZN2at6native27unrolled_elementwise_kernelIZNS0_43_GLOBAL__N__7cc8d1ed_10_Dropout_cu_0e96ed3819masked_scale_kernelIhddEEvRNS_6TensorERKS4_S7_T1_EUldhE_St5arrayIPcLm3EELi4E23TrivialOffsetCalculatorILi2EjESD_ILi1EjENS0_6memory12LoadWithCastILi2EEENSG_13StoreWithCastILi1EEEEEviT_T0_T2_T3_T4_T5_,(.L_x_11786 - _ZN2at6native27unrolled_elementwise_kernelIZNS0_43_GLOBAL__N__7cc8d1ed_10_Dropout_cu_0e96ed3819masked_scale_kernelIhddEEvRNS_6TensorERKS4_S7_T1_EUldhE_St5arrayIPcLm3EELi4E23TrivialOffsetCalculatorILi2EjESD_ILi1EjENS0_6memory12LoadWithCastILi2EEENSG_13StoreWithCastILi1EEEEEviT_T0_T2_T3_T4_T5_)
        .other          _ZN2at6native27unrolled_elementwise_kernelIZNS0_43_GLOBAL__N__7cc8d1ed_10_Dropout_cu_0e96ed3819masked_scale_kernelIhddEEvRNS_6TensorERKS4_S7_T1_EUldhE_St5arrayIPcLm3EELi4E23TrivialOffsetCalculatorILi2EjESD_ILi1EjENS0_6memory12LoadWithCastILi2EEENSG_13StoreWithCastILi1EEEEEviT_T0_T2_T3_T4_T5_,@"STO_CUDA_ENTRY STV_DEFAULT"
_ZN2at6native27unrolled_elementwise_kernelIZNS0_43_GLOBAL__N__7cc8d1ed_10_Dropout_cu_0e96ed3819masked_scale_kernelIhddEEvRNS_6TensorERKS4_S7_T1_EUldhE_St5arrayIPcLm3EELi4E23TrivialOffsetCalculatorILi2EjESD_ILi1EjENS0_6memory12LoadWithCastILi2EEENSG_13StoreWithCastILi1EEEEEviT_T0_T2_T3_T4_T5_:
.text._ZN2at6native27unrolled_elementwise_kernelIZNS0_43_GLOBAL__N__7cc8d1ed_10_Dropout_cu_0e96ed3819masked_scale_kernelIhddEEvRNS_6TensorERKS4_S7_T1_EUldhE_St5arrayIPcLm3EELi4E23TrivialOffsetCalculatorILi2EjESD_ILi1EjENS0_6memory12LoadWithCastILi2EEENSG_13StoreWithCastILi1EEEEEviT_T0_T2_T3_T4_T5_:
[----:B------:R-:W0:Y:S01]  /*0000*/  LDC R1, c[0x0][0x28] ;  /* 0x00000a00ff017b82 */ /* 0x000e220000000800 */
[----:B------:R-:W1:Y:S07]  /*0010*/  S2R R18, SR_CTAID.X ;  /* 0x0000000000127919 */ /* 0x000e6e0000002500 */
[----:B------:R-:W1:Y:S01]  /*0020*/  LDC R19, c[0x0][0x210] ;  /* 0x00008400ff137b82 */ /* 0x000e620000000800 */
[----:B------:R-:W-:Y:S01]  /*0030*/  ULDC.64 UR36, c[0x0][0x208] ;  /* 0x0000820000247ab9 */ /* 0x000fe20000000a00 */
[----:B------:R-:W-:Y:S01]  /*0040*/  BSSY B6, `(.L_x_7679) ;  /* 0x00001ee000067945 */ /* 0x000fe20003800000 */
[----:B------:R-:W2:Y:S01]  /*0050*/  S2R R26, SR_TID.X ;  /* 0x00000000001a7919 */ /* 0x000ea20000002100 */
[----:B------:R-:W-:-:S02]  /*0060*/  PRMT R24, RZ, 0x7610, R24 ;  /* 0x00007610ff187816 */ /* 0x000fc40000000018 */
[----:B------:R-:W-:Y:S02]  /*0070*/  CS2R R30, SRZ ;  /* 0x00000000001e7805 */ /* 0x000fe4000001ff00 */
[----:B------:R-:W-:Y:S02]  /*0080*/  PRMT R23, RZ, 0x7610, R23 ;  /* 0x00007610ff177816 */ /* 0x000fe40000000017 */
[----:B------:R-:W-:Y:S01]  /*0090*/  CS2R R32, SRZ ;  /* 0x0000000000207805 */ /* 0x000fe2000001ff00 */
[----:B------:R-:W3:Y:S08]  /*00a0*/  LDC.U8 R25, c[0x0][0x244] ;  /* 0x00009100ff197b82 */ /* 0x000ef00000000000 */
[----:B------:R-:W4:Y:S01]  /*00b0*/  LDC.U8 R2, c[0x0][0x245] ;  /* 0x00009140ff027b82 */ /* 0x000f220000000000 */
[----:B-1----:R-:W-:-:S05]  /*00c0*/  IMAD R19, R18, -0x200, R19 ;  /* 0xfffffe0012137824 */ /* 0x002fca00078e0213 */
[----:B--2---:R-:W-:-:S13]  /*00d0*/  ISETP.GE.AND P0, PT, R26, R19, PT ;  /* 0x000000131a00720c */ /* 0x004fda0003f06270 */
[----:B0--3--:R-:W-:Y:S05]  /*00e0*/  @P0 BRA `(.L_x_7680) ;  /* 0x0000001c008c0947 */ /* 0x009fea0003800000 */
        /* <DEDUP_REMOVED lines=20> */
.L_x_7684:
[----:B------:R-:W2:Y:S02]  /*0230*/  LDG.E.U8 R4, desc[UR36][R4.64] ;  /* 0x0000002404047981 */ /* 0x000ea4000c1e1100 */
[----:B--2---:R0:W1:Y:S01]  /*0240*/  I2F.F64.U16 R32, R4 ;  /* 0x0000000400207312 */ /* 0x0040620000101800 */
[----:B------:R-:W-:Y:S05]  /*0250*/  BRA `(.L_x_7686) ;  /* 0x0000000c00747947 */ /* 0x000fea0003800000 */
.L_x_7683:
        /* <DEDUP_REMOVED lines=9> */
.L_x_7688:
[----:B------:R-:W2:Y:S02]  /*02f0*/  LDG.E R4, desc[UR36][R4.64] ;  /* 0x0000002404047981 */ /* 0x000ea4000c1e1900 */
[----:B--2---:R1:W2:Y:S01]  /*0300*/  I2F.F64 R32, R4 ;  /* 0x0000000400207312 */ /* 0x0042a20000201c00 */
[----:B------:R-:W-:Y:S05]  /*0310*/  BRA `(.L_x_7686) ;  /* 0x0000000c00447947 */ /* 0x000fea0003800000 */
.L_x_7687:
[----:B------:R-:W2:Y:S02]  /*0320*/  LDG.E.U16 R4, desc[UR36][R4.64] ;  /* 0x0000002404047981 */ /* 0x000ea4000c1e1500 */
[----:B--2---:R3:W0:Y:S01]  /*0330*/  I2F.F64.S16 R32, R4 ;  /* 0x0000000400207312 */ /* 0x0046220000101c00 */
[----:B------:R-:W-:Y:S05]  /*0340*/  BRA `(.L_x_7686) ;  /* 0x0000000c00387947 */ /* 0x000fea0003800000 */
.L_x_7682:
        /* <DEDUP_REMOVED lines=10> */
.L_x_7690:
[----:B------:R-:W2:Y:S02]  /*03f0*/  LDG.E.U16 R0, desc[UR36][R4.64] ;  /* 0x0000002404007981 */ /* 0x000ea4000c1e1500 */
[----:B--2---:R-:W-:-:S05]  /*0400*/  HADD2.F32 R0, -RZ, R0.H0_H0 ;  /* 0x20000000ff007230 */ /* 0x004fca0000004100 */
[----:B------:R-:W-:-:S04]  /*0410*/  FMUL.FTZ R0, R0, 1 ;  /* 0x3f80000000007820 */ /* 0x000fc80000410000 */
[----:B------:R0:W1:Y:S01]  /*0420*/  F2F.F64.F32 R32, R0 ;  /* 0x0000000000207310 */ /* 0x0000620000201800 */
[----:B------:R-:W-:Y:S05]  /*0430*/  BRA `(.L_x_7686) ;  /* 0x0000000800fc7947 */ /* 0x000fea0003800000 */
.L_x_7689:
        /* <DEDUP_REMOVED lines=10> */
.L_x_7692:
[----:B------:R-:W2:Y:S02]  /*04e0*/  LDG.E.U16 R4, desc[UR36][R4.64] ;  /* 0x0000002404047981 */ /* 0x000ea4000c1e1500 */
[----:B--2---:R-:W-:-:S05]  /*04f0*/  HADD2.F32 R0, -RZ, R4.H0_H0 ;  /* 0x20000004ff007230 */ /* 0x004fca0000004100 */
[----:B------:R-:W-:-:S04]  /*0500*/  FMUL.FTZ R0, R0, 1 ;  /* 0x3f80000000007820 */ /* 0x000fc80000410000 */
[----:B------:R0:W1:Y:S01]  /*0510*/  F2F.F64.F32 R32, R0 ;  /* 0x0000000000207310 */ /* 0x0000620000201800 */
[----:B------:R-:W-:Y:S05]  /*0520*/  BRA `(.L_x_7686) ;  /* 0x0000000800c07947 */ /* 0x000fea0003800000 */
.L_x_7691:
[----:B------:R0:W5:Y:S01]  /*0530*/  LDG.E.64 R32, desc[UR36][R4.64] ;  /* 0x0000002404207981 */ /* 0x000162000c1e1b00 */
[----:B------:R-:W-:Y:S05]  /*0540*/  BRA `(.L_x_7686) ;  /* 0x0000000800b87947 */ /* 0x000fea0003800000 */
.L_x_7681:
        /* <DEDUP_REMOVED lines=13> */
.L_x_7695:
[----:B------:R0:W5:Y:S01]  /*0620*/  LDG.E.64 R32, desc[UR36][R4.64] ;  /* 0x0000002404207981 */ /* 0x000162000c1e1b00 */
[----:B------:R-:W-:Y:S05]  /*0630*/  BRA `(.L_x_7686) ;  /* 0x00000008007c7947 */ /* 0x000fea0003800000 */
.L_x_7694:
        /* <DEDUP_REMOVED lines=28> */
.L_x_7697:
        /* <DEDUP_REMOVED lines=12> */
[----:B------:R-:W-:-:S05]  /*08c0*/  LOP3.LUT R0, R3, 0x80000000, R0, 0xf8, !PT ;  /* 0x8000000003007812 */ /* 0x000fca00078ef800 */
[----:B------:R-:W-:-:S04]  /*08d0*/  FMUL.FTZ R0, R0, 1 ;  /* 0x3f80000000007820 */ /* 0x000fc80000410000 */
[----:B------:R0:W1:Y:S01]  /*08e0*/  F2F.F64.F32 R32, R0 ;  /* 0x0000000000207310 */ /* 0x0000620000201800 */
[----:B------:R-:W-:Y:S05]  /*08f0*/  BRA `(.L_x_7686) ;  /* 0x0000000400cc7947 */ /* 0x000fea0003800000 */
.L_x_7696:
[----:B------:R-:W2:Y:S02]  /*0900*/  LDG.E.U16 R0, desc[UR36][R4.64] ;  /* 0x0000002404007981 */ /* 0x000ea4000c1e1500 */
[----:B--2---:R-:W-:-:S04]  /*0910*/  IMAD.U32 R0, R0, 0x10000, RZ ;  /* 0x0001000000007824 */ /* 0x004fc800078e00ff */
[----:B------:R-:W-:-:S04]  /*0920*/  FMUL.FTZ R0, R0, 1 ;  /* 0x3f80000000007820 */ /* 0x000fc80000410000 */
[----:B------:R0:W1:Y:S01]  /*0930*/  F2F.F64.F32 R32, R0 ;  /* 0x0000000000207310 */ /* 0x0000620000201800 */
[----:B------:R-:W-:Y:S05]  /*0940*/  BRA `(.L_x_7686) ;  /* 0x0000000400b87947 */ /* 0x000fea0003800000 */
.L_x_7693:
        /* <DEDUP_REMOVED lines=11> */
.L_x_7700:
        /* <DEDUP_REMOVED lines=21> */
.L_x_7704:
[----:B------:R-:W-:Y:S05]  /*0b50*/  BSYNC B1 ;  /* 0x0000000000017941 */ /* 0x000fea0003800000 */
.L_x_7703:
[----:B------:R-:W-:Y:S01]  /*0b60*/  LEA R5, R0, 0x3b800000, 0x17 ;  /* 0x3b80000000057811 */ /* 0x000fe200078eb8ff */
[----:B------:R-:W-:-:S05]  /*0b70*/  IMAD.SHL.U32 R0, R3, 0x100000, RZ ;  /* 0x0010000003007824 */ /* 0x000fca00078e00ff */
[----:B------:R-:W-:-:S07]  /*0b80*/  LOP3.LUT R0, R5, R0, R6, 0xfe, !PT ;  /* 0x0000000005007212 */ /* 0x000fce00078efe06 */
.L_x_7702:
[----:B------:R-:W-:Y:S05]  /*0b90*/  BSYNC B0 ;  /* 0x0000000000007941 */ /* 0x000fea0003800000 */
.L_x_7701:
[----:B------:R-:W-:-:S04]  /*0ba0*/  FMUL.FTZ R0, R0, 1 ;  /* 0x3f80000000007820 */ /* 0x000fc80000410000 */
[----:B------:R0:W1:Y:S01]  /*0bb0*/  F2F.F64.F32 R32, R0 ;  /* 0x0000000000207310 */ /* 0x0000620000201800 */
[----:B------:R-:W-:Y:S05]  /*0bc0*/  BRA `(.L_x_7686) ;  /* 0x0000000400187947 */ /* 0x000fea0003800000 */
.L_x_7699:
        /* <DEDUP_REMOVED lines=21> */
.L_x_7708:
[----:B------:R-:W-:Y:S05]  /*0d20*/  BSYNC B1 ;  /* 0x0000000000017941 */ /* 0x000fea0003800000 */
.L_x_7707:
[----:B------:R-:W-:Y:S01]  /*0d30*/  LEA R5, R0, 0x37800000, 0x17 ;  /* 0x3780000000057811 */ /* 0x000fe200078eb8ff */
[----:B------:R-:W-:-:S05]  /*0d40*/  IMAD.SHL.U32 R0, R3, 0x200000, RZ ;  /* 0x0020000003007824 */ /* 0x000fca00078e00ff */
[----:B------:R-:W-:-:S07]  /*0d50*/  LOP3.LUT R0, R5, R0, R6, 0xfe, !PT ;  /* 0x0000000005007212 */ /* 0x000fce00078efe06 */
.L_x_7706:
[----:B------:R-:W-:Y:S05]  /*0d60*/  BSYNC B0 ;  /* 0x0000000000007941 */ /* 0x000fea0003800000 */
.L_x_7705:
[----:B------:R-:W-:-:S04]  /*0d70*/  FMUL.FTZ R0, R0, 1 ;  /* 0x3f80000000007820 */ /* 0x000fc80000410000 */
[----:B------:R0:W1:Y:S01]  /*0d80*/  F2F.F64.F32 R32, R0 ;  /* 0x0000000000207310 */ /* 0x0000620000201800 */
[----:B------:R-:W-:Y:S05]  /*0d90*/  BRA `(.L_x_7686) ;  /* 0x0000000000a47947 */ /* 0x000fea0003800000 */
.L_x_7698:
        /* <DEDUP_REMOVED lines=14> */
.L_x_7712:
[----:B------:R-:W-:Y:S05]  /*0e80*/  BSYNC B0 ;  /* 0x0000000000007941 */ /* 0x000fea0003800000 */
.L_x_7711:
[----:B------:R-:W-:-:S04]  /*0e90*/  FMUL.FTZ R0, R0, 1 ;  /* 0x3f80000000007820 */ /* 0x000fc80000410000 */
[----:B------:R0:W1:Y:S01]  /*0ea0*/  F2F.F64.F32 R32, R0 ;  /* 0x0000000000207310 */ /* 0x0000620000201800 */
[----:B------:R-:W-:Y:S05]  /*0eb0*/  BRA `(.L_x_7686) ;  /* 0x00000000005c7947 */ /* 0x000fea0003800000 */
.L_x_7685:
        /* <DEDUP_REMOVED lines=16> */
.L_x_7713:
[----:B------:R-:W-:Y:S01]  /*0fc0*/  CS2R R32, SRZ ;  /* 0x0000000000207805 */ /* 0x000fe2000001ff00 */
[----:B------:R-:W-:Y:S06]  /*0fd0*/  BRA `(.L_x_7686) ;  /* 0x0000000000147947 */ /* 0x000fec0003800000 */
.L_x_7710:
[----:B------:R-:W2:Y:S02]  /*0fe0*/  LDG.E.64 R32, desc[UR36][R4.64] ;  /* 0x0000002404207981 */ /* 0x000ea4000c1e1b00 */
[----:B--2---:R-:W0:Y:S01]  /*0ff0*/  I2F.F64.U64 R32, R32 ;  /* 0x0000002000207312 */ /* 0x004e220000301800 */
[----:B------:R-:W-:Y:S05]  /*1000*/  BRA `(.L_x_7686) ;  /* 0x0000000000087947 */ /* 0x000fea0003800000 */
.L_x_7709:
[----:B------:R-:W2:Y:S02]  /*1010*/  LDG.E R4, desc[UR36][R4.64] ;  /* 0x0000002404047981 */ /* 0x000ea4000c1e1900 */
[----:B--2---:R0:W1:Y:S02]  /*1020*/  I2F.F64.U32 R32, R4 ;  /* 0x0000000400207312 */ /* 0x0040640000201800 */
.L_x_7686:
[----:B0-----:R-:W0:Y:S01]  /*1030*/  LDC.64 R6, c[0x0][0x238] ;  /* 0x00008e00ff067b82 */ /* 0x001e220000000a00 */
[----:B----4-:R-:W-:Y:S01]  /*1040*/  PRMT R0, R2, 0x9910, RZ ;  /* 0x0000991002007816 */ /* 0x010fe200000000ff */
[----:B------:R-:W-:Y:S02]  /*1050*/  ULDC UR4, c[0x0][0x24c] ;  /* 0x0000930000047ab9 */ /* 0x000fe40000000800 */
[----:B------:R-:W-:Y:S01]  /*1060*/  IMAD R3, R26, UR4, RZ ;  /* 0x000000041a037c24 */ /* 0x000fe2000f8e02ff */
[----:B------:R-:W-:-:S04]  /*1070*/  ISETP.GT.AND P0, PT, R0, 0x9, PT ;  /* 0x000000090000780c */ /* 0x000fc80003f04270 */
[----:B0-----:R-:W-:-:S05]  /*1080*/  IADD3 R6, P1, R3, R6, RZ ;  /* 0x0000000603067210 */ /* 0x001fca0007f3e0ff */
        /* <DEDUP_REMOVED lines=12> */
.L_x_7717:
[----:B------:R4:W5:Y:S01]  /*1150*/  LDG.E.U8 R23, desc[UR36][R6.64] ;  /* 0x0000002406177981 */ /* 0x000962000c1e1100 */
[----:B------:R-:W-:Y:S05]  /*1160*/  BRA `(.L_x_7719) ;  /* 0x0000000c00647947 */ /* 0x000fea0003800000 */
.L_x_7716:
        /* <DEDUP_REMOVED lines=8> */
.L_x_7721:
[----:B------:R0:W5:Y:S01]  /*11f0*/  LDG.E.U8 R23, desc[UR36][R6.64] ;  /* 0x0000002406177981 */ /* 0x000162000c1e1100 */
[----:B------:R-:W-:Y:S05]  /*1200*/  BRA `(.L_x_7719) ;  /* 0x0000000c003c7947 */ /* 0x000fea0003800000 */
.L_x_7720:
[----:B------:R0:W5:Y:S01]  /*1210*/  LDG.E.U16 R23, desc[UR36][R6.64] ;  /* 0x0000002406177981 */ /* 0x000162000c1e1500 */
[----:B------:R-:W-:Y:S05]  /*1220*/  BRA `(.L_x_7719) ;  /* 0x0000000c00347947 */ /* 0x000fea0003800000 */
.L_x_7715:
[----:B------:R-:W-:-:S13]  /*1230*/  ISETP.GT.AND P0, PT, R0, 0x6, PT ;  /* 0x000000060000780c */ /* 0x000fda0003f04270 */
[----:B------:R-:W-:Y:S05]  /*1240*/  @P0 BRA `(.L_x_7722) ;  /* 0x0000000000340947 */ /* 0x000fea0003800000 */
[----:B------:R-:W-:-:S13]  /*1250*/  ISETP.NE.AND P0, PT, R0, 0x5, PT ;  /* 0x000000050000780c */ /* 0x000fda0003f05270 */
[----:B------:R-:W-:Y:S05]  /*1260*/  @!P0 BRA `(.L_x_7723) ;  /* 0x0000000000188947 */ /* 0x000fea0003800000 */
[----:B------:R-:W-:-:S13]  /*1270*/  ISETP.NE.AND P0, PT, R0, 0x6, PT ;  /* 0x000000060000780c */ /* 0x000fda0003f05270 */
[----:B------:R-:W-:Y:S05]  /*1280*/  @P0 BRA `(.L_x_7718) ;  /* 0x0000000800c80947 */ /* 0x000fea0003800000 */
[----:B-1-3--:R-:W3:Y:S02]  /*1290*/  LDG.E R4, desc[UR36][R6.64] ;  /* 0x0000002406047981 */ /* 0x00aee4000c1e1900 */
[----:B---3--:R-:W0:Y:S02]  /*12a0*/  F2I.S64.TRUNC R4, R4 ;  /* 0x0000000400047311 */ /* 0x008e24000020d900 */
[----:B0-----:R-:W-:Y:S01]  /*12b0*/  PRMT R23, R4, 0x7610, R23 ;  /* 0x0000761004177816 */ /* 0x001fe20000000017 */
[----:B------:R-:W-:Y:S06]  /*12c0*/  BRA `(.L_x_7719) ;  /* 0x0000000c000c7947 */ /* 0x000fec0003800000 */
.L_x_7723:
[----:B-1-3--:R-:W3:Y:S02]  /*12d0*/  LDG.E.U16 R4, desc[UR36][R6.64] ;  /* 0x0000002406047981 */ /* 0x00aee4000c1e1500 */
[----:B---3--:R-:W-:-:S06]  /*12e0*/  HADD2.F32 R4, -RZ, R4.H0_H0 ;  /* 0x20000004ff047230 */ /* 0x008fcc0000004100 */
[----:B------:R-:W0:Y:S02]  /*12f0*/  F2I.S64.TRUNC R4, R4 ;  /* 0x0000000400047311 */ /* 0x000e24000020d900 */
[----:B0-----:R-:W-:Y:S01]  /*1300*/  PRMT R23, R4, 0x7610, R23 ;  /* 0x0000761004177816 */ /* 0x001fe20000000017 */
[----:B------:R-:W-:Y:S06]  /*1310*/  BRA `(.L_x_7719) ;  /* 0x0000000800f87947 */ /* 0x000fec0003800000 */
.L_x_7722:
[----:B------:R-:W-:-:S13]  /*1320*/  ISETP.NE.AND P0, PT, R0, 0x7, PT ;  /* 0x000000070000780c */ /* 0x000fda0003f05270 */
[----:B------:R-:W-:Y:S05]  /*1330*/  @!P0 BRA `(.L_x_7724) ;  /* 0x0000000000348947 */ /* 0x000fea0003800000 */
        /* <DEDUP_REMOVED lines=8> */
.L_x_7725:
[----:B------:R-:W1:Y:S02]  /*13c0*/  LDG.E.U16 R6, desc[UR36][R6.64] ;  /* 0x0000002406067981 */ /* 0x000e64000c1e1500 */
[----:B-1-3--:R-:W-:-:S06]  /*13d0*/  HADD2.F32 R4, -RZ, R6.H0_H0 ;  /* 0x20000006ff047230 */ /* 0x00afcc0000004100 */
[----:B------:R-:W0:Y:S02]  /*13e0*/  F2I.S64.TRUNC R4, R4 ;  /* 0x0000000400047311 */ /* 0x000e24000020d900 */
[----:B0-----:R-:W-:Y:S01]  /*13f0*/  PRMT R23, R4, 0x7610, R23 ;  /* 0x0000761004177816 */ /* 0x001fe20000000017 */
[----:B------:R-:W-:Y:S06]  /*1400*/  BRA `(.L_x_7719) ;  /* 0x0000000800bc7947 */ /* 0x000fec0003800000 */
.L_x_7724:
[----:B-1-3--:R-:W3:Y:S02]  /*1410*/  LDG.E.64 R4, desc[UR36][R6.64] ;  /* 0x0000002406047981 */ /* 0x00aee4000c1e1b00 */
[----:B---3--:R-:W0:Y:S02]  /*1420*/  F2I.S64.F64.TRUNC R4, R4 ;  /* 0x0000000400047311 */ /* 0x008e24000030d900 */
[----:B0-----:R-:W-:Y:S01]  /*1430*/  PRMT R23, R4, 0x7610, R23 ;  /* 0x0000761004177816 */ /* 0x001fe20000000017 */
[----:B------:R-:W-:Y:S06]  /*1440*/  BRA `(.L_x_7719) ;  /* 0x0000000800ac7947 */ /* 0x000fec0003800000 */
.L_x_7714:
        /* <DEDUP_REMOVED lines=12> */
.L_x_7728:
[----:B------:R-:W1:Y:S02]  /*1510*/  LDG.E.64 R6, desc[UR36][R6.64] ;  /* 0x0000002406067981 */ /* 0x000e64000c1e1b00 */
[----:B-1-3--:R-:W0:Y:S02]  /*1520*/  F2I.S64.F64.TRUNC R4, R6 ;  /* 0x0000000600047311 */ /* 0x00ae24000030d900 */
[----:B0-----:R-:W-:Y:S01]  /*1530*/  PRMT R23, R4, 0x7610, R23 ;  /* 0x0000761004177816 */ /* 0x001fe20000000017 */
[----:B------:R-:W-:Y:S06]  /*1540*/  BRA `(.L_x_7719) ;  /* 0x00000008006c7947 */ /* 0x000fec0003800000 */
.L_x_7727:
        /* <DEDUP_REMOVED lines=10> */
[----:B-1-3--:R-:W0:Y:S01]  /*15f0*/  FLO.U32 R4, R3 ;  /* 0x0000000300047300 */ /* 0x00ae2200000e0000 */
        /* <DEDUP_REMOVED lines=17> */
.L_x_7730:
        /* <DEDUP_REMOVED lines=12> */
[----:B-1-3--:R-:W0:Y:S02]  /*17d0*/  F2I.S64.TRUNC R4, R0 ;  /* 0x0000000000047311 */ /* 0x00ae24000020d900 */
[----:B0-----:R-:W-:Y:S01]  /*17e0*/  PRMT R23, R4, 0x7610, R23 ;  /* 0x0000761004177816 */ /* 0x001fe20000000017 */
[----:B------:R-:W-:Y:S06]  /*17f0*/  BRA `(.L_x_7719) ;  /* 0x0000000400c07947 */ /* 0x000fec0003800000 */
.L_x_7729:
[----:B-1-3--:R-:W3:Y:S02]  /*1800*/  LDG.E.U16 R4, desc[UR36][R6.64] ;  /* 0x0000002406047981 */ /* 0x00aee4000c1e1500 */
[----:B---3--:R-:W-:-:S06]  /*1810*/  IMAD.U32 R4, R4, 0x10000, RZ ;  /* 0x0001000004047824 */ /* 0x008fcc00078e00ff */
[----:B------:R-:W0:Y:S02]  /*1820*/  F2I.S64.TRUNC R4, R4 ;  /* 0x0000000400047311 */ /* 0x000e24000020d900 */
[----:B0-----:R-:W-:Y:S01]  /*1830*/  PRMT R23, R4, 0x7610, R23 ;  /* 0x0000761004177816 */ /* 0x001fe20000000017 */
[----:B------:R-:W-:Y:S06]  /*1840*/  BRA `(.L_x_7719) ;  /* 0x0000000400ac7947 */ /* 0x000fec0003800000 */
.L_x_7726:
        /* <DEDUP_REMOVED lines=10> */
.L_x_7733:
[----:B------:R-:W4:Y:S01]  /*18f0*/  LDG.E.U8 R3, desc[UR36][R6.64] ;  /* 0x0000002406037981 */ /* 0x000f22000c1e1100 */
[----:B------:R-:W-:Y:S01]  /*1900*/  BSSY B0, `(.L_x_7734) ;  /* 0x0000018000007945 */ /* 0x000fe20003800000 */
[----:B-1-3--:R-:W-:Y:S01]  /*1910*/  IMAD.MOV.U32 R4, RZ, RZ, RZ ;  /* 0x000000ffff047224 */ /* 0x00afe200078e00ff */
        /* <DEDUP_REMOVED lines=18> */
.L_x_7737:
[----:B------:R-:W-:Y:S05]  /*1a40*/  BSYNC B1 ;  /* 0x0000000000017941 */ /* 0x000fea0003800000 */
.L_x_7736:
[----:B------:R-:W-:Y:S01]  /*1a50*/  IMAD.SHL.U32 R3, R3, 0x100000, RZ ;  /* 0x0010000003037824 */ /* 0x000fe200078e00ff */
[----:B------:R-:W-:-:S04]  /*1a60*/  LEA R5, R0, 0x3b800000, 0x17 ;  /* 0x3b80000000057811 */ /* 0x000fc800078eb8ff */
[----:B------:R-:W-:-:S07]  /*1a70*/  LOP3.LUT R4, R5, R3, R6, 0xfe, !PT ;  /* 0x0000000305047212 */ /* 0x000fce00078efe06 */
.L_x_7735:
[----:B------:R-:W-:Y:S05]  /*1a80*/  BSYNC B0 ;  /* 0x0000000000007941 */ /* 0x000fea0003800000 */
.L_x_7734:
[----:B------:R-:W0:Y:S02]  /*1a90*/  F2I.S64.TRUNC R4, R4 ;  /* 0x0000000400047311 */ /* 0x000e24000020d900 */
[----:B0-----:R-:W-:Y:S01]  /*1aa0*/  PRMT R23, R4, 0x7610, R23 ;  /* 0x0000761004177816 */ /* 0x001fe20000000017 */
[----:B------:R-:W-:Y:S06]  /*1ab0*/  BRA `(.L_x_7719) ;  /* 0x0000000400107947 */ /* 0x000fec0003800000 */
.L_x_7732:
        /* <DEDUP_REMOVED lines=21> */
.L_x_7741:
[----:B------:R-:W-:Y:S05]  /*1c10*/  BSYNC B1 ;  /* 0x0000000000017941 */ /* 0x000fea0003800000 */
.L_x_7740:
[----:B------:R-:W-:Y:S01]  /*1c20*/  IMAD.SHL.U32 R3, R3, 0x200000, RZ ;  /* 0x0020000003037824 */ /* 0x000fe200078e00ff */
[----:B------:R-:W-:-:S04]  /*1c30*/  LEA R5, R0, 0x37800000, 0x17 ;  /* 0x3780000000057811 */ /* 0x000fc800078eb8ff */
[----:B------:R-:W-:-:S07]  /*1c40*/  LOP3.LUT R4, R5, R3, R6, 0xfe, !PT ;  /* 0x0000000305047212 */ /* 0x000fce00078efe06 */
.L_x_7739:
[----:B------:R-:W-:Y:S05]  /*1c50*/  BSYNC B0 ;  /* 0x0000000000007941 */ /* 0x000fea0003800000 */
.L_x_7738:
[----:B------:R-:W0:Y:S02]  /*1c60*/  F2I.S64.TRUNC R4, R4 ;  /* 0x0000000400047311 */ /* 0x000e24000020d900 */
[----:B0-----:R-:W-:Y:S01]  /*1c70*/  PRMT R23, R4, 0x7610, R23 ;  /* 0x0000761004177816 */ /* 0x001fe20000000017 */
[----:B------:R-:W-:Y:S06]  /*1c80*/  BRA `(.L_x_7719) ;  /* 0x00000000009c7947 */ /* 0x000fec0003800000 */
.L_x_7731:
        /* <DEDUP_REMOVED lines=8> */
[----:B-1-3--:R-:W-:Y:S01]  /*1d10*/  IMAD.MOV.U32 R4, RZ, RZ, 0x400000 ;  /* 0x00400000ff047424 */ /* 0x00afe200078e00ff */
[----:B----4-:R-:W-:-:S13]  /*1d20*/  ISETP.NE.AND P0, PT, R6, RZ, PT ;  /* 0x000000ff0600720c */ /* 0x010fda0003f05270 */
[----:B------:R-:W-:Y:S05]  /*1d30*/  @!P0 BRA `(.L_x_7745) ;  /* 0x00000000000c8947 */ /* 0x000fea0003800000 */
[----:B------:R-:W-:-:S13]  /*1d40*/  ISETP.NE.AND P0, PT, R6, 0xff, PT ;  /* 0x000000ff0600780c */ /* 0x000fda0003f05270 */
[----:B------:R-:W-:Y:S02]  /*1d50*/  @!P0 IMAD.MOV.U32 R4, RZ, RZ, 0x7f800001 ;  /* 0x7f800001ff048424 */ /* 0x000fe400078e00ff */
[----:B------:R-:W-:-:S07]  /*1d60*/  @P0 IMAD.SHL.U32 R4, R6, 0x800000, RZ ;  /* 0x0080000006040824 */ /* 0x000fce00078e00ff */
.L_x_7745:
[----:B------:R-:W-:Y:S05]  /*1d70*/  BSYNC B0 ;  /* 0x0000000000007941 */ /* 0x000fea0003800000 */
.L_x_7744:
[----:B------:R-:W0:Y:S02]  /*1d80*/  F2I.S64.TRUNC R4, R4 ;  /* 0x0000000400047311 */ /* 0x000e24000020d900 */
[----:B0-----:R-:W-:Y:S01]  /*1d90*/  PRMT R23, R4, 0x7610, R23 ;  /* 0x0000761004177816 */ /* 0x001fe20000000017 */
[----:B------:R-:W-:Y:S06]  /*1da0*/  BRA `(.L_x_7719) ;  /* 0x0000000000547947 */ /* 0x000fec0003800000 */
.L_x_7718:
[----:B------:R-:W-:Y:S01]  /*1db0*/  MOV R14, 0x180 ;  /* 0x00000180000e7802 */ /* 0x000fe20000000f00 */
[----:B------:R-:W-:Y:S01]  /*1dc0*/  ULDC.64 UR4, c[0x4][0x170] ;  /* 0x01005c0000047ab9 */ /* 0x000fe20000000a00 */
[----:B------:R-:W-:Y:S01]  /*1dd0*/  ULDC.64 UR6, c[0x4][0x178] ;  /* 0x01005e0000067ab9 */ /* 0x000fe20000000a00 */
[----:B-1-3--:R-:W-:Y:S02]  /*1de0*/  IMAD.U32 R4, RZ, RZ, UR4 ;  /* 0x00000004ff047e24 */ /* 0x00afe4000f8e00ff */
        /* <DEDUP_REMOVED lines=11> */
[----:B0-2--5:R-:W-:Y:S05]  /*1ea0*/  CALL.ABS.NOINC R14 ;  /* 0x000000000e007343 */ /* 0x025fea0003c00000 */
.L_x_7746:
[----:B------:R-:W-:Y:S01]  /*1eb0*/  PRMT R23, RZ, 0x7610, R23 ;  /* 0x00007610ff177816 */ /* 0x000fe20000000017 */
[----:B------:R-:W-:Y:S06]  /*1ec0*/  BRA `(.L_x_7719) ;  /* 0x00000000000c7947 */ /* 0x000fec0003800000 */
.L_x_7743:
[----:B------:R0:W5:Y:S01]  /*1ed0*/  LDG.E.U8 R23, desc[UR36][R6.64] ;  /* 0x0000002406177981 */ /* 0x000162000c1e1100 */
[----:B------:R-:W-:Y:S05]  /*1ee0*/  BRA `(.L_x_7719) ;  /* 0x0000000000047947 */ /* 0x000fea0003800000 */
.L_x_7742:
[----:B------:R0:W5:Y:S02]  /*1ef0*/  LDG.E.U8 R23, desc[UR36][R6.64] ;  /* 0x0000002406177981 */ /* 0x000164000c1e1100 */
.L_x_7719:
[----:B------:R-:W1:Y:S02]  /*1f00*/  S2R R26, SR_TID.X ;  /* 0x00000000001a7919 */ /* 0x000e640000002100 */
[----:B-1----:R-:W-:-:S07]  /*1f10*/  VIADD R26, R26, 0x80 ;  /* 0x000000801a1a7836 */ /* 0x002fce0000000000 */
.L_x_7680:
[----:B------:R-:W-:Y:S05]  /*1f20*/  BSYNC B6 ;  /* 0x0000000000067941 */ /* 0x000fea0003800000 */
.L_x_7679:
[----:B------:R-:W-:Y:S01]  /*1f30*/  ISETP.GE.AND P0, PT, R26, R19, PT ;  /* 0x000000131a00720c */ /* 0x000fe20003f06270 */
[----:B------:R-:W-:-:S12]  /*1f40*/  BSSY B6, `(.L_x_7747) ;  /* 0x00001e3000067945 */ /* 0x000fd80003800000 */
[----:B------:R-:W-:Y:S05]  /*1f50*/  @P0 BRA `(.L_x_7748) ;  /* 0x0000001c00840947 */ /* 0x000fea0003800000 */
[----:B---3--:R-:W1:Y:S01]  /*1f60*/  LDC.64 R4, c[0x0][0x230] ;  /* 0x00008c00ff047b82 */ /* 0x008e620000000a00 */
[----:B------:R-:W-:Y:S01]  /*1f70*/  PRMT R0, R25, 0x9910, RZ ;  /* 0x0000991019007816 */ /* 0x000fe200000000ff */
[----:B------:R-:W-:Y:S01]  /*1f80*/  IMAD R16, R18, 0x200, R26 ;  /* 0x0000020012107824 */ /* 0x000fe200078e021a */
[----:B------:R-:W-:Y:S02]  /*1f90*/  ULDC UR4, c[0x0][0x248] ;  /* 0x0000920000047ab9 */ /* 0x000fe40000000800 */
[----:B------:R-:W-:Y:S01]  /*1fa0*/  ISETP.GT.AND P1, PT, R0, 0x9, PT ;  /* 0x000000090000780c */ /* 0x000fe20003f24270 */
[----:B------:R-:W-:-:S05]  /*1fb0*/  IMAD R3, R16, UR4, RZ ;  /* 0x0000000410037c24 */ /* 0x000fca000f8e02ff */
[----:B-1----:R-:W-:-:S05]  /*1fc0*/  IADD3 R4, P0, R3, R4, RZ ;  /* 0x0000000403047210 */ /* 0x002fca0007f1e0ff */
        /* <DEDUP_REMOVED lines=10> */
[----:B------:R-:W3:Y:S02]  /*2070*/  LDG.E.S8 R4, desc[UR36][R4.64] ;  /* 0x0000002404047981 */ /* 0x000ee4000c1e1300 */
[----:B---3--:R1:W3:Y:S01]  /*2080*/  I2F.F64.S16 R30, R4 ;  /* 0x00000004001e7312 */ /* 0x0082e20000101c00 */
[----:B------:R-:W-:Y:S05]  /*2090*/  BRA `(.L_x_7754) ;  /* 0x0000000c007c7947 */ /* 0x000fea0003800000 */
.L_x_7752:
[----:B------:R-:W3:Y:S02]  /*20a0*/  LDG.E.U8 R4, desc[UR36][R4.64] ;  /* 0x0000002404047981 */ /* 0x000ee4000c1e1100 */
[----:B---3--:R1:W3:Y:S01]  /*20b0*/  I2F.F64.U16 R30, R4 ;  /* 0x00000004001e7312 */ /* 0x0082e20000101800 */
[----:B------:R-:W-:Y:S05]  /*20c0*/  BRA `(.L_x_7754) ;  /* 0x0000000c00707947 */ /* 0x000fea0003800000 */
.L_x_7751:
[----:B------:R-:W-:-:S13]  /*20d0*/  ISETP.NE.AND P0, PT, R0, 0x2, PT ;  /* 0x000000020000780c */ /* 0x000fda0003f05270 */
[----:B------:R-:W-:Y:S05]  /*20e0*/  @!P0 BRA `(.L_x_7755) ;  /* 0x0000000000288947 */ /* 0x000fea0003800000 */
[----:B------:R-:W-:-:S13]  /*20f0*/  ISETP.NE.AND P0, PT, R0, 0x3, PT ;  /* 0x000000030000780c */ /* 0x000fda0003f05270 */
[----:B------:R-:W-:Y:S05]  /*2100*/  @!P0 BRA `(.L_x_7756) ;  /* 0x0000000000148947 */ /* 0x000fea0003800000 */
[----:B------:R-:W-:-:S13]  /*2110*/  ISETP.NE.AND P0, PT, R0, 0x4, PT ;  /* 0x000000040000780c */ /* 0x000fda0003f05270 */
[----:B------:R-:W-:Y:S05]  /*2120*/  @P0 BRA `(.L_x_7753) ;  /* 0x0000000800fc0947 */ /* 0x000fea0003800000 */
[----:B------:R-:W3:Y:S02]  /*2130*/  LDG.E.64 R30, desc[UR36][R4.64] ;  /* 0x00000024041e7981 */ /* 0x000ee4000c1e1b00 */
[----:B---3--:R-:W1:Y:S01]  /*2140*/  I2F.F64.S64 R30, R30 ;  /* 0x0000001e001e7312 */ /* 0x008e620000301c00 */
[----:B------:R-:W-:Y:S05]  /*2150*/  BRA `(.L_x_7754) ;  /* 0x0000000c004c7947 */ /* 0x000fea0003800000 */
.L_x_7756:
[----:B------:R-:W3:Y:S02]  /*2160*/  LDG.E R4, desc[UR36][R4.64] ;  /* 0x0000002404047981 */ /* 0x000ee4000c1e1900 */
[----:B---3--:R1:W3:Y:S01]  /*2170*/  I2F.F64 R30, R4 ;  /* 0x00000004001e7312 */ /* 0x0082e20000201c00 */
[----:B------:R-:W-:Y:S05]  /*2180*/  BRA `(.L_x_7754) ;  /* 0x0000000c00407947 */ /* 0x000fea0003800000 */
.L_x_7755:
[----:B------:R-:W3:Y:S02]  /*2190*/  LDG.E.U16 R4, desc[UR36][R4.64] ;  /* 0x0000002404047981 */ /* 0x000ee4000c1e1500 */
[----:B---3--:R1:W3:Y:S01]  /*21a0*/  I2F.F64.S16 R30, R4 ;  /* 0x00000004001e7312 */ /* 0x0082e20000101c00 */
[----:B------:R-:W-:Y:S05]  /*21b0*/  BRA `(.L_x_7754) ;  /* 0x0000000c00347947 */ /* 0x000fea0003800000 */
.L_x_7750:
[----:B------:R-:W-:-:S13]  /*21c0*/  ISETP.GT.AND P0, PT, R0, 0x6, PT ;  /* 0x000000060000780c */ /* 0x000fda0003f04270 */
[----:B------:R-:W-:Y:S05]  /*21d0*/  @P0 BRA `(.L_x_7757) ;  /* 0x0000000000340947 */ /* 0x000fea0003800000 */
[----:B------:R-:W-:-:S13]  /*21e0*/  ISETP.NE.AND P0, PT, R0, 0x5, PT ;  /* 0x000000050000780c */ /* 0x000fda0003f05270 */
[----:B------:R-:W-:Y:S05]  /*21f0*/  @!P0 BRA `(.L_x_7758) ;  /* 0x0000000000188947 */ /* 0x000fea0003800000 */
[----:B------:R-:W-:-:S13]  /*2200*/  ISETP.NE.AND P0, PT, R0, 0x6, PT ;  /* 0x000000060000780c */ /* 0x000fda0003f05270 */
[----:B------:R-:W-:Y:S05]  /*2210*/  @P0 BRA `(.L_x_7753) ;  /* 0x0000000800c00947 */ /* 0x000fea0003800000 */
[----:B------:R-:W3:Y:S02]  /*2220*/  LDG.E R30, desc[UR36][R4.64] ;  /* 0x00000024041e7981 */ /* 0x000ee4000c1e1900 */
[----:B---3--:R-:W-:-:S06]  /*2230*/  FMUL.FTZ R30, R30, 1 ;  /* 0x3f8000001e1e7820 */ /* 0x008fcc0000410000 */
[----:B------:R-:W1:Y:S01]  /*2240*/  F2F.F64.F32 R30, R30 ;  /* 0x0000001e001e7310 */ /* 0x000e620000201800 */
[----:B------:R-:W-:Y:S05]  /*2250*/  BRA `(.L_x_7754) ;  /* 0x0000000c000c7947 */ /* 0x000fea0003800000 */
.L_x_7758:
[----:B------:R-:W3:Y:S02]  /*2260*/  LDG.E.U16 R0, desc[UR36][R4.64] ;  /* 0x0000002404007981 */ /* 0x000ee4000c1e1500 */
[----:B---3--:R-:W-:-:S05]  /*2270*/  HADD2.F32 R0, -RZ, R0.H0_H0 ;  /* 0x20000000ff007230 */ /* 0x008fca0000004100 */
[----:B------:R-:W-:-:S04]  /*2280*/  FMUL.FTZ R0, R0, 1 ;  /* 0x3f80000000007820 */ /* 0x000fc80000410000 */
[----:B------:R1:W3:Y:S01]  /*2290*/  F2F.F64.F32 R30, R0 ;  /* 0x00000000001e7310 */ /* 0x0002e20000201800 */
[----:B------:R-:W-:Y:S05]  /*22a0*/  BRA `(.L_x_7754) ;  /* 0x0000000800f87947 */ /* 0x000fea0003800000 */
.L_x_7757:
[----:B------:R-:W-:-:S13]  /*22b0*/  ISETP.NE.AND P0, PT, R0, 0x7, PT ;  /* 0x000000070000780c */ /* 0x000fda0003f05270 */
[----:B------:R-:W-:Y:S05]  /*22c0*/  @!P0 BRA `(.L_x_7759) ;  /* 0x0000000000348947 */ /* 0x000fea0003800000 */
        /* <DEDUP_REMOVED lines=8> */
.L_x_7760:
[----:B------:R-:W3:Y:S02]  /*2350*/  LDG.E.U16 R4, desc[UR36][R4.64] ;  /* 0x0000002404047981 */ /* 0x000ee4000c1e1500 */
[----:B---3--:R-:W-:-:S05]  /*2360*/  HADD2.F32 R0, -RZ, R4.H0_H0 ;  /* 0x20000004ff007230 */ /* 0x008fca0000004100 */
[----:B------:R-:W-:-:S04]  /*2370*/  FMUL.FTZ R0, R0, 1 ;  /* 0x3f80000000007820 */ /* 0x000fc80000410000 */
[----:B------:R1:W3:Y:S01]  /*2380*/  F2F.F64.F32 R30, R0 ;  /* 0x00000000001e7310 */ /* 0x0002e20000201800 */
[----:B------:R-:W-:Y:S05]  /*2390*/  BRA `(.L_x_7754) ;  /* 0x0000000800bc7947 */ /* 0x000fea0003800000 */
.L_x_7759:
[----:B------:R1:W5:Y:S01]  /*23a0*/  LDG.E.64 R30, desc[UR36][R4.64] ;  /* 0x00000024041e7981 */ /* 0x000362000c1e1b00 */
[----:B------:R-:W-:Y:S05]  /*23b0*/  BRA `(.L_x_7754) ;  /* 0x0000000800b47947 */ /* 0x000fea0003800000 */
.L_x_7749:
        /* <DEDUP_REMOVED lines=8> */
[----:B------:R-:W3:Y:S01]  /*2440*/  LDG.E.U8 R4, desc[UR36][R4.64] ;  /* 0x0000002404047981 */ /* 0x000ee2000c1e1100 */
[----:B------:R-:W-:Y:S01]  /*2450*/  IMAD.MOV.U32 R30, RZ, RZ, RZ ;  /* 0x000000ffff1e7224 */ /* 0x000fe200078e00ff */
[----:B---3--:R-:W-:-:S04]  /*2460*/  ISETP.NE.AND P0, PT, R4, RZ, PT ;  /* 0x000000ff0400720c */ /* 0x008fc80003f05270 */
[----:B------:R-:W-:Y:S01]  /*2470*/  FSEL R31, RZ, 1.875, !P0 ;  /* 0x3ff00000ff1f7808 */ /* 0x000fe20004000000 */
[----:B------:R-:W-:Y:S08]  /*2480*/  BRA `(.L_x_7754) ;  /* 0x0000000800807947 */ /* 0x000ff00003800000 */
.L_x_7763:
[----:B------:R1:W5:Y:S01]  /*2490*/  LDG.E.64 R30, desc[UR36][R4.64] ;  /* 0x00000024041e7981 */ /* 0x000362000c1e1b00 */
[----:B------:R-:W-:Y:S05]  /*24a0*/  BRA `(.L_x_7754) ;  /* 0x0000000800787947 */ /* 0x000fea0003800000 */
.L_x_7762:
        /* <DEDUP_REMOVED lines=10> */
[----:B0---4-:R-:W0:Y:S01]  /*2550*/  FLO.U32 R6, R3 ;  /* 0x0000000300067300 */ /* 0x011e2200000e0000 */
        /* <DEDUP_REMOVED lines=17> */
.L_x_7765:
[----:B------:R-:W3:Y:S02]  /*2670*/  LDG.E.U8 R4, desc[UR36][R4.64] ;  /* 0x0000002404047981 */ /* 0x000ee4000c1e1100 */
[----:B---3--:R-:W-:-:S05]  /*2680*/  IMAD.SHL.U32 R0, R4, 0x2000000, RZ ;  /* 0x0200000004007824 */ /* 0x008fca00078e00ff */
        /* <DEDUP_REMOVED lines=11> */
[----:B------:R1:W3:Y:S01]  /*2740*/  F2F.F64.F32 R30, R0 ;  /* 0x00000000001e7310 */ /* 0x0002e20000201800 */
[----:B------:R-:W-:Y:S05]  /*2750*/  BRA `(.L_x_7754) ;  /* 0x0000000400cc7947 */ /* 0x000fea0003800000 */
.L_x_7764:
[----:B------:R-:W3:Y:S02]  /*2760*/  LDG.E.U16 R0, desc[UR36][R4.64] ;  /* 0x0000002404007981 */ /* 0x000ee4000c1e1500 */
[----:B---3--:R-:W-:-:S04]  /*2770*/  IMAD.U32 R0, R0, 0x10000, RZ ;  /* 0x0001000000007824 */ /* 0x008fc800078e00ff */
[----:B------:R-:W-:-:S04]  /*2780*/  FMUL.FTZ R0, R0, 1 ;  /* 0x3f80000000007820 */ /* 0x000fc80000410000 */
[----:B------:R3:W1:Y:S01]  /*2790*/  F2F.F64.F32 R30, R0 ;  /* 0x00000000001e7310 */ /* 0x0006620000201800 */
[----:B------:R-:W-:Y:S05]  /*27a0*/  BRA `(.L_x_7754) ;  /* 0x0000000400b87947 */ /* 0x000fea0003800000 */
.L_x_7761:
        /* <DEDUP_REMOVED lines=8> */
[----:B------:R-:W3:Y:S02]  /*2830*/  LDG.E.U16 R4, desc[UR36][R4.64] ;  /* 0x0000002404047981 */ /* 0x000ee4000c1e1500 */
[----:B---3--:R1:W3:Y:S01]  /*2840*/  I2F.F64.U16 R30, R4 ;  /* 0x00000004001e7312 */ /* 0x0082e20000101800 */
[----:B------:R-:W-:Y:S05]  /*2850*/  BRA `(.L_x_7754) ;  /* 0x00000004008c7947 */ /* 0x000fea0003800000 */
.L_x_7768:
        /* <DEDUP_REMOVED lines=13> */
[----:B0---4-:R-:W-:-:S06]  /*2930*/  IMAD.U32 R6, R4, -0x80000000, RZ ;  /* 0x8000000004067824 */ /* 0x011fcc00078e00ff */
[----:B------:R-:W-:Y:S05]  /*2940*/  @P0 BRA `(.L_x_7772) ;  /* 0x0000000000180947 */ /* 0x000fea0003800000 */
[----:B------:R-:W0:Y:S02]  /*2950*/  FLO.U32 R4, R3 ;  /* 0x0000000300047300 */ /* 0x000e2400000e0000 */
[----:B0-----:R-:W-:-:S04]  /*2960*/  IADD3 R5, -R4, 0x1f, RZ ;  /* 0x0000001f04057810 */ /* 0x001fc80007ffe1ff */
[----:B------:R-:W-:Y:S01]  /*2970*/  IADD3 R0, R0, 0x1d, -R5 ;  /* 0x0000001d00007810 */ /* 0x000fe20007ffe805 */
[----:B------:R-:W-:-:S05]  /*2980*/  VIADD R4, R5, 0xffffffe4 ;  /* 0xffffffe405047836 */ /* 0x000fca0000000000 */
[----:B------:R-:W-:-:S04]  /*2990*/  SHF.L.U32 R4, R3, R4, RZ ;  /* 0x0000000403047219 */ /* 0x000fc800000006ff */
[----:B------:R-:W-:-:S07]  /*29a0*/  LOP3.LUT R3, R4, 0x7, RZ, 0xc0, !PT ;  /* 0x0000000704037812 */ /* 0x000fce00078ec0ff */
.L_x_7772:
[----:B------:R-:W-:Y:S05]  /*29b0*/  BSYNC B1 ;  /* 0x0000000000017941 */ /* 0x000fea0003800000 */
.L_x_7771:
[----:B------:R-:W-:Y:S01]  /*29c0*/  LEA R5, R0, 0x3b800000, 0x17 ;  /* 0x3b80000000057811 */ /* 0x000fe200078eb8ff */
[----:B------:R-:W-:-:S05]  /*29d0*/  IMAD.SHL.U32 R0, R3, 0x100000, RZ ;  /* 0x0010000003007824 */ /* 0x000fca00078e00ff */
[----:B------:R-:W-:-:S07]  /*29e0*/  LOP3.LUT R0, R5, R0, R6, 0xfe, !PT ;  /* 0x0000000005007212 */ /* 0x000fce00078efe06 */
.L_x_7770:
[----:B------:R-:W-:Y:S05]  /*29f0*/  BSYNC B0 ;  /* 0x0000000000007941 */ /* 0x000fea0003800000 */
.L_x_7769:
[----:B------:R-:W-:-:S04]  /*2a00*/  FMUL.FTZ R0, R0, 1 ;  /* 0x3f80000000007820 */ /* 0x000fc80000410000 */
[----:B------:R1:W3:Y:S01]  /*2a10*/  F2F.F64.F32 R30, R0 ;  /* 0x00000000001e7310 */ /* 0x0002e20000201800 */
[----:B------:R-:W-:Y:S05]  /*2a20*/  BRA `(.L_x_7754) ;  /* 0x0000000400187947 */ /* 0x000fea0003800000 */
.L_x_7767:
        /* <DEDUP_REMOVED lines=21> */
.L_x_7776:
[----:B------:R-:W-:Y:S05]  /*2b80*/  BSYNC B1 ;  /* 0x0000000000017941 */ /* 0x000fea0003800000 */
.L_x_7775:
[----:B------:R-:W-:Y:S01]  /*2b90*/  LEA R5, R0, 0x37800000, 0x17 ;  /* 0x3780000000057811 */ /* 0x000fe200078eb8ff */
[----:B------:R-:W-:-:S05]  /*2ba0*/  IMAD.SHL.U32 R0, R3, 0x200000, RZ ;  /* 0x0020000003007824 */ /* 0x000fca00078e00ff */
[----:B------:R-:W-:-:S07]  /*2bb0*/  LOP3.LUT R0, R5, R0, R6, 0xfe, !PT ;  /* 0x0000000005007212 */ /* 0x000fce00078efe06 */
.L_x_7774:
[----:B------:R-:W-:Y:S05]  /*2bc0*/  BSYNC B0 ;  /* 0x0000000000007941 */ /* 0x000fea0003800000 */
.L_x_7773:
[----:B------:R-:W-:-:S04]  /*2bd0*/  FMUL.FTZ R0, R0, 1 ;  /* 0x3f80000000007820 */ /* 0x000fc80000410000 */
[----:B------:R1:W3:Y:S01]  /*2be0*/  F2F.F64.F32 R30, R0 ;  /* 0x00000000001e7310 */ /* 0x0002e20000201800 */
[----:B------:R-:W-:Y:S05]  /*2bf0*/  BRA `(.L_x_7754) ;  /* 0x0000000000a47947 */ /* 0x000fea0003800000 */
.L_x_7766:
        /* <DEDUP_REMOVED lines=14> */
.L_x_7780:
[----:B------:R-:W-:Y:S05]  /*2ce0*/  BSYNC B0 ;  /* 0x0000000000007941 */ /* 0x000fea0003800000 */
.L_x_7779:
[----:B------:R-:W-:-:S04]  /*2cf0*/  FMUL.FTZ R0, R0, 1 ;  /* 0x3f80000000007820 */ /* 0x000fc80000410000 */
[----:B------:R1:W3:Y:S01]  /*2d00*/  F2F.F64.F32 R30, R0 ;  /* 0x00000000001e7310 */ /* 0x0002e20000201800 */
[----:B------:R-:W-:Y:S05]  /*2d10*/  BRA `(.L_x_7754) ;  /* 0x00000000005c7947 */ /* 0x000fea0003800000 */
.L_x_7753:
        /* <DEDUP_REMOVED lines=8> */
[----:B0---4-:R-:W-:-:S02]  /*2da0*/  IMAD.U32 R6, RZ, RZ, UR4 ;  /* 0x00000004ff067e24 */ /* 0x011fc4000f8e00ff */
[----:B------:R-:W-:Y:S02]  /*2db0*/  IMAD.U32 R7, RZ, RZ, UR5 ;  /* 0x00000005ff077e24 */ /* 0x000fe4000f8e00ff */
[----:B------:R-:W-:Y:S02]  /*2dc0*/  IMAD.U32 R11, RZ, RZ, UR7 ;  /* 0x00000007ff0b7e24 */ /* 0x000fe4000f8e00ff */
[----:B------:R-:W-:Y:S02]  /*2dd0*/  IMAD.MOV.U32 R8, RZ, RZ, 0x4e ;  /* 0x0000004eff087424 */ /* 0x000fe400078e00ff */
[----:B------:R-:W-:Y:S02]  /*2de0*/  IMAD.MOV.U32 R12, RZ, RZ, 0x1 ;  /* 0x00000001ff0c7424 */ /* 0x000fe400078e00ff */
[----:B------:R-:W-:-:S07]  /*2df0*/  IMAD.MOV.U32 R13, RZ, RZ, RZ ;  /* 0x000000ffff0d7224 */ /* 0x000fce00078e00ff */
[----:B------:R-:W-:-:S07]  /*2e00*/  LEPC R20, `(.L_x_7781) ;  /* 0x000000001014794e */ /* 0x000fce0000000000 */
[----:B-12--5:R-:W-:Y:S05]  /*2e10*/  CALL.ABS.NOINC R14 ;  /* 0x000000000e007343 */ /* 0x026fea0003c00000 */
.L_x_7781:
[----:B------:R-:W-:Y:S01]  /*2e20*/  CS2R R30, SRZ ;  /* 0x00000000001e7805 */ /* 0x000fe2000001ff00 */
[----:B------:R-:W-:Y:S06]  /*2e30*/  BRA `(.L_x_7754) ;  /* 0x0000000000147947 */ /* 0x000fec0003800000 */
.L_x_7778:
[----:B------:R-:W3:Y:S02]  /*2e40*/  LDG.E.64 R30, desc[UR36][R4.64] ;  /* 0x00000024041e7981 */ /* 0x000ee4000c1e1b00 */
[----:B---3--:R-:W1:Y:S01]  /*2e50*/  I2F.F64.U64 R30, R30 ;  /* 0x0000001e001e7312 */ /* 0x008e620000301800 */
[----:B------:R-:W-:Y:S05]  /*2e60*/  BRA `(.L_x_7754) ;  /* 0x0000000000087947 */ /* 0x000fea0003800000 */
.L_x_7777:
[----:B------:R-:W3:Y:S02]  /*2e70*/  LDG.E R4, desc[UR36][R4.64] ;  /* 0x0000002404047981 */ /* 0x000ee4000c1e1900 */
[----:B---3--:R1:W3:Y:S02]  /*2e80*/  I2F.F64.U32 R30, R4 ;  /* 0x00000004001e7312 */ /* 0x0082e40000201800 */
.L_x_7754:
[----:B-1----:R-:W1:Y:S01]  /*2e90*/  LDC.64 R4, c[0x0][0x238] ;  /* 0x00008e00ff047b82 */ /* 0x002e620000000a00 */
[----:B---34-:R-:W-:Y:S01]  /*2ea0*/  PRMT R0, R2, 0x9910, RZ ;  /* 0x0000991002007816 */ /* 0x018fe200000000ff */
        /* <DEDUP_REMOVED lines=16> */
.L_x_7785:
[----:B------:R1:W5:Y:S01]  /*2fb0*/  LDG.E.U8 R24, desc[UR36][R4.64] ;  /* 0x0000002404187981 */ /* 0x000362000c1e1100 */
[----:B------:R-:W-:Y:S05]  /*2fc0*/  BRA `(.L_x_7787) ;  /* 0x0000000c00647947 */ /* 0x000fea0003800000 */
.L_x_7784:
        /* <DEDUP_REMOVED lines=8> */
.L_x_7789:
[----:B------:R1:W5:Y:S01]  /*3050*/  LDG.E.U8 R24, desc[UR36][R4.64] ;  /* 0x0000002404187981 */ /* 0x000362000c1e1100 */
[----:B------:R-:W-:Y:S05]  /*3060*/  BRA `(.L_x_7787) ;  /* 0x0000000c003c7947 */ /* 0x000fea0003800000 */
.L_x_7788:
[----:B------:R1:W5:Y:S01]  /*3070*/  LDG.E.U16 R24, desc[UR36][R4.64] ;  /* 0x0000002404187981 */ /* 0x000362000c1e1500 */
[----:B------:R-:W-:Y:S05]  /*3080*/  BRA `(.L_x_7787) ;  /* 0x0000000c00347947 */ /* 0x000fea0003800000 */
.L_x_7783:
[----:B------:R-:W-:-:S13]  /*3090*/  ISETP.GT.AND P0, PT, R0, 0x6, PT ;  /* 0x000000060000780c */ /* 0x000fda0003f04270 */
[----:B------:R-:W-:Y:S05]  /*30a0*/  @P0 BRA `(.L_x_7790) ;  /* 0x0000000000340947 */ /* 0x000fea0003800000 */
[----:B------:R-:W-:-:S13]  /*30b0*/  ISETP.NE.AND P0, PT, R0, 0x5, PT ;  /* 0x000000050000780c */ /* 0x000fda0003f05270 */
[----:B------:R-:W-:Y:S05]  /*30c0*/  @!P0 BRA `(.L_x_7791) ;  /* 0x0000000000188947 */ /* 0x000fea0003800000 */
[----:B------:R-:W-:-:S13]  /*30d0*/  ISETP.NE.AND P0, PT, R0, 0x6, PT ;  /* 0x000000060000780c */ /* 0x000fda0003f05270 */
[----:B------:R-:W-:Y:S05]  /*30e0*/  @P0 BRA `(.L_x_7786) ;  /* 0x0000000800c80947 */ /* 0x000fea0003800000 */
[----:B------:R-:W3:Y:S02]  /*30f0*/  LDG.E R2, desc[UR36][R4.64] ;  /* 0x0000002404027981 */ /* 0x000ee4000c1e1900 */
[----:B---3--:R-:W1:Y:S02]  /*3100*/  F2I.S64.TRUNC R2, R2 ;  /* 0x0000000200027311 */ /* 0x008e64000020d900 */
[----:B-1----:R-:W-:Y:S01]  /*3110*/  PRMT R24, R2, 0x7610, R24 ;  /* 0x0000761002187816 */ /* 0x002fe20000000018 */
[----:B------:R-:W-:Y:S06]  /*3120*/  BRA `(.L_x_7787) ;  /* 0x0000000c000c7947 */ /* 0x000fec0003800000 */
.L_x_7791:
[----:B------:R-:W3:Y:S02]  /*3130*/  LDG.E.U16 R2, desc[UR36][R4.64] ;  /* 0x0000002404027981 */ /* 0x000ee4000c1e1500 */
[----:B---3--:R-:W-:-:S06]  /*3140*/  HADD2.F32 R2, -RZ, R2.H0_H0 ;  /* 0x20000002ff027230 */ /* 0x008fcc0000004100 */
[----:B------:R-:W1:Y:S02]  /*3150*/  F2I.S64.TRUNC R2, R2 ;  /* 0x0000000200027311 */ /* 0x000e64000020d900 */
[----:B-1----:R-:W-:Y:S01]  /*3160*/  PRMT R24, R2, 0x7610, R24 ;  /* 0x0000761002187816 */ /* 0x002fe20000000018 */
[----:B------:R-:W-:Y:S06]  /*3170*/  BRA `(.L_x_7787) ;  /* 0x0000000800f87947 */ /* 0x000fec0003800000 */
.L_x_7790:
[----:B------:R-:W-:-:S13]  /*3180*/  ISETP.NE.AND P0, PT, R0, 0x7, PT ;  /* 0x000000070000780c */ /* 0x000fda0003f05270 */
[----:B------:R-:W-:Y:S05]  /*3190*/  @!P0 BRA `(.L_x_7792) ;  /* 0x0000000000348947 */ /* 0x000fea0003800000 */
        /* <DEDUP_REMOVED lines=8> */
.L_x_7793:
[----:B------:R-:W3:Y:S02]  /*3220*/  LDG.E.U16 R4, desc[UR36][R4.64] ;  /* 0x0000002404047981 */ /* 0x000ee4000c1e1500 */
[----:B---3--:R-:W-:-:S06]  /*3230*/  HADD2.F32 R2, -RZ, R4.H0_H0 ;  /* 0x20000004ff027230 */ /* 0x008fcc0000004100 */
[----:B------:R-:W1:Y:S02]  /*3240*/  F2I.S64.TRUNC R2, R2 ;  /* 0x0000000200027311 */ /* 0x000e64000020d900 */
[----:B-1----:R-:W-:Y:S01]  /*3250*/  PRMT R24, R2, 0x7610, R24 ;  /* 0x0000761002187816 */ /* 0x002fe20000000018 */
[----:B------:R-:W-:Y:S06]  /*3260*/  BRA `(.L_x_7787) ;  /* 0x0000000800bc7947 */ /* 0x000fec0003800000 */
.L_x_7792:
[----:B------:R-:W3:Y:S02]  /*3270*/  LDG.E.64 R2, desc[UR36][R4.64] ;  /* 0x0000002404027981 */ /* 0x000ee4000c1e1b00 */
[----:B---3--:R-:W1:Y:S02]  /*3280*/  F2I.S64.F64.TRUNC R2, R2 ;  /* 0x0000000200027311 */ /* 0x008e64000030d900 */
[----:B-1----:R-:W-:Y:S01]  /*3290*/  PRMT R24, R2, 0x7610, R24 ;  /* 0x0000761002187816 */ /* 0x002fe20000000018 */
[----:B------:R-:W-:Y:S06]  /*32a0*/  BRA `(.L_x_7787) ;  /* 0x0000000800ac7947 */ /* 0x000fec0003800000 */
.L_x_7782:
        /* <DEDUP_REMOVED lines=12> */
.L_x_7796:
[----:B------:R-:W3:Y:S02]  /*3370*/  LDG.E.64 R4, desc[UR36][R4.64] ;  /* 0x0000002404047981 */ /* 0x000ee4000c1e1b00 */
[----:B---3--:R-:W1:Y:S02]  /*3380*/  F2I.S64.F64.TRUNC R2, R4 ;  /* 0x0000000400027311 */ /* 0x008e64000030d900 */
[----:B-1----:R-:W-:Y:S01]  /*3390*/  PRMT R24, R2, 0x7610, R24 ;  /* 0x0000761002187816 */ /* 0x002fe20000000018 */
[----:B------:R-:W-:Y:S06]  /*33a0*/  BRA `(.L_x_7787) ;  /* 0x00000008006c7947 */ /* 0x000fec0003800000 */
.L_x_7795:
        /* <DEDUP_REMOVED lines=10> */
[----:B------:R-:W1:Y:S01]  /*3450*/  FLO.U32 R3, R2 ;  /* 0x0000000200037300 */ /* 0x000e6200000e0000 */
[----:B0-----:R-:W-:-:S05]  /*3460*/  VIADD R6, R2, 0x1000000 ;  /* 0x0100000002067836 */ /* 0x001fca0000000000 */
[----:B------:R-:W-:Y:S02]  /*3470*/  SHF.R.S32.HI R6, RZ, 0x8, R6 ;  /* 0x00000008ff067819 */ /* 0x000fe40000011406 */
[----:B-1----:R-:W-:-:S04]  /*3480*/  IADD3 R3, -R3, 0x1f, RZ ;  /* 0x0000001f03037810 */ /* 0x002fc80007ffe1ff */
        /* <DEDUP_REMOVED lines=14> */
.L_x_7798:
        /* <DEDUP_REMOVED lines=12> */
[----:B------:R-:W1:Y:S02]  /*3630*/  F2I.S64.TRUNC R2, R2 ;  /* 0x0000000200027311 */ /* 0x000e64000020d900 */
[----:B-1----:R-:W-:Y:S01]  /*3640*/  PRMT R24, R2, 0x7610, R24 ;  /* 0x0000761002187816 */ /* 0x002fe20000000018 */
[----:B------:R-:W-:Y:S06]  /*3650*/  BRA `(.L_x_7787) ;  /* 0x0000000400c07947 */ /* 0x000fec0003800000 */
.L_x_7797:
[----:B------:R-:W3:Y:S02]  /*3660*/  LDG.E.U16 R2, desc[UR36][R4.64] ;  /* 0x0000002404027981 */ /* 0x000ee4000c1e1500 */
[----:B---3--:R-:W-:-:S06]  /*3670*/  IMAD.U32 R2, R2, 0x10000, RZ ;  /* 0x0001000002027824 */ /* 0x008fcc00078e00ff */
[----:B------:R-:W1:Y:S02]  /*3680*/  F2I.S64.TRUNC R2, R2 ;  /* 0x0000000200027311 */ /* 0x000e64000020d900 */
[----:B-1----:R-:W-:Y:S01]  /*3690*/  PRMT R24, R2, 0x7610, R24 ;  /* 0x0000761002187816 */ /* 0x002fe20000000018 */
[----:B------:R-:W-:Y:S06]  /*36a0*/  BRA `(.L_x_7787) ;  /* 0x0000000400ac7947 */ /* 0x000fec0003800000 */
.L_x_7794:
        /* <DEDUP_REMOVED lines=10> */
.L_x_7801:
        /* <DEDUP_REMOVED lines=15> */
[----:B------:R-:W1:Y:S02]  /*3840*/  FLO.U32 R3, R2 ;  /* 0x0000000200037300 */ /* 0x000e6400000e0000 */
[----:B-1----:R-:W-:-:S04]  /*3850*/  IADD3 R3, -R3, 0x1f, RZ ;  /* 0x0000001f03037810 */ /* 0x002fc80007ffe1ff */
[----:B------:R-:W-:Y:S01]  /*3860*/  IADD3 R0, R0, 0x1d, -R3 ;  /* 0x0000001d00007810 */ /* 0x000fe20007ffe803 */
[----:B------:R-:W-:-:S05]  /*3870*/  VIADD R5, R3, 0xffffffe4 ;  /* 0xffffffe403057836 */ /* 0x000fca0000000000 */
[----:B------:R-:W-:-:S04]  /*3880*/  SHF.L.U32 R5, R2, R5, RZ ;  /* 0x0000000502057219 */ /* 0x000fc800000006ff */
[----:B------:R-:W-:-:S07]  /*3890*/  LOP3.LUT R2, R5, 0x7, RZ, 0xc0, !PT ;  /* 0x0000000705027812 */ /* 0x000fce00078ec0ff */
.L_x_7805:
[----:B------:R-:W-:Y:S05]  /*38a0*/  BSYNC B1 ;  /* 0x0000000000017941 */ /* 0x000fea0003800000 */
.L_x_7804:
[----:B------:R-:W-:Y:S01]  /*38b0*/  IMAD.SHL.U32 R2, R2, 0x100000, RZ ;  /* 0x0010000002027824 */ /* 0x000fe200078e00ff */
[----:B------:R-:W-:-:S04]  /*38c0*/  LEA R3, R0, 0x3b800000, 0x17 ;  /* 0x3b80000000037811 */ /* 0x000fc800078eb8ff */
[----:B------:R-:W-:-:S07]  /*38d0*/  LOP3.LUT R2, R3, R2, R4, 0xfe, !PT ;  /* 0x0000000203027212 */ /* 0x000fce00078efe04 */
.L_x_7803:
[----:B------:R-:W-:Y:S05]  /*38e0*/  BSYNC B0 ;  /* 0x0000000000007941 */ /* 0x000fea0003800000 */
.L_x_7802:
[----:B------:R-:W1:Y:S02]  /*38f0*/  F2I.S64.TRUNC R2, R2 ;  /* 0x0000000200027311 */ /* 0x000e64000020d900 */
[----:B-1----:R-:W-:Y:S01]  /*3900*/  PRMT R24, R2, 0x7610, R24 ;  /* 0x0000761002187816 */ /* 0x002fe20000000018 */
[----:B------:R-:W-:Y:S06]  /*3910*/  BRA `(.L_x_7787) ;  /* 0x0000000400107947 */ /* 0x000fec0003800000 */
.L_x_7800:
        /* <DEDUP_REMOVED lines=21> */
.L_x_7809:
[----:B------:R-:W-:Y:S05]  /*3a70*/  BSYNC B1 ;  /* 0x0000000000017941 */ /* 0x000fea0003800000 */
.L_x_7808:
[----:B------:R-:W-:Y:S01]  /*3a80*/  IMAD.SHL.U32 R2, R2, 0x200000, RZ ;  /* 0x0020000002027824 */ /* 0x000fe200078e00ff */
[----:B------:R-:W-:-:S04]  /*3a90*/  LEA R3, R0, 0x37800000, 0x17 ;  /* 0x3780000000037811 */ /* 0x000fc800078eb8ff */
[----:B------:R-:W-:-:S07]  /*3aa0*/  LOP3.LUT R2, R3, R2, R4, 0xfe, !PT ;  /* 0x0000000203027212 */ /* 0x000fce00078efe04 */
.L_x_7807:
[----:B------:R-:W-:Y:S05]  /*3ab0*/  BSYNC B0 ;  /* 0x0000000000007941 */ /* 0x000fea0003800000 */
.L_x_7806:
[----:B------:R-:W1:Y:S02]  /*3ac0*/  F2I.S64.TRUNC R2, R2 ;  /* 0x0000000200027311 */ /* 0x000e64000020d900 */
[----:B-1----:R-:W-:Y:S01]  /*3ad0*/  PRMT R24, R2, 0x7610, R24 ;  /* 0x0000761002187816 */ /* 0x002fe20000000018 */
[----:B------:R-:W-:Y:S06]  /*3ae0*/  BRA `(.L_x_7787) ;  /* 0x00000000009c7947 */ /* 0x000fec0003800000 */
.L_x_7799:
        /* <DEDUP_REMOVED lines=14> */
.L_x_7813:
[----:B------:R-:W-:Y:S05]  /*3bd0*/  BSYNC B0 ;  /* 0x0000000000007941 */ /* 0x000fea0003800000 */
.L_x_7812:
[----:B------:R-:W1:Y:S02]  /*3be0*/  F2I.S64.TRUNC R2, R2 ;  /* 0x0000000200027311 */ /* 0x000e64000020d900 */
[----:B-1----:R-:W-:Y:S01]  /*3bf0*/  PRMT R24, R2, 0x7610, R24 ;  /* 0x0000761002187816 */ /* 0x002fe20000000018 */
[----:B------:R-:W-:Y:S06]  /*3c00*/  BRA `(.L_x_7787) ;  /* 0x0000000000547947 */ /* 0x000fec0003800000 */
.L_x_7786:
        /* <DEDUP_REMOVED lines=8> */
[----:B0-----:R-:W-:-:S02]  /*3c90*/  IMAD.U32 R6, RZ, RZ, UR4 ;  /* 0x00000004ff067e24 */ /* 0x001fc4000f8e00ff */
[----:B------:R-:W-:Y:S02]  /*3ca0*/  IMAD.U32 R7, RZ, RZ, UR5 ;  /* 0x00000005ff077e24 */ /* 0x000fe4000f8e00ff */
[----:B------:R-:W-:Y:S02]  /*3cb0*/  IMAD.U32 R11, RZ, RZ, UR7 ;  /* 0x00000007ff0b7e24 */ /* 0x000fe4000f8e00ff */
[----:B------:R-:W-:Y:S02]  /*3cc0*/  IMAD.MOV.U32 R8, RZ, RZ, 0x4e ;  /* 0x0000004eff087424 */ /* 0x000fe400078e00ff */
[----:B------:R-:W-:Y:S02]  /*3cd0*/  IMAD.MOV.U32 R12, RZ, RZ, 0x1 ;  /* 0x00000001ff0c7424 */ /* 0x000fe400078e00ff */
[----:B------:R-:W-:-:S07]  /*3ce0*/  IMAD.MOV.U32 R13, RZ, RZ, RZ ;  /* 0x000000ffff0d7224 */ /* 0x000fce00078e00ff */
[----:B------:R-:W-:-:S07]  /*3cf0*/  LEPC R20, `(.L_x_7814) ;  /* 0x000000001014794e */ /* 0x000fce0000000000 */
[----:B-12--5:R-:W-:Y:S05]  /*3d00*/  CALL.ABS.NOINC R2 ;  /* 0x0000000002007343 */ /* 0x026fea0003c00000 */
.L_x_7814:
[----:B------:R-:W-:Y:S01]  /*3d10*/  PRMT R24, RZ, 0x7610, R24 ;  /* 0x00007610ff187816 */ /* 0x000fe20000000018 */
[----:B------:R-:W-:Y:S06]  /*3d20*/  BRA `(.L_x_7787) ;  /* 0x00000000000c7947 */ /* 0x000fec0003800000 */
.L_x_7811:
[----:B------:R3:W5:Y:S01]  /*3d30*/  LDG.E.U8 R24, desc[UR36][R4.64] ;  /* 0x0000002404187981 */ /* 0x000762000c1e1100 */
[----:B------:R-:W-:Y:S05]  /*3d40*/  BRA `(.L_x_7787) ;  /* 0x0000000000047947 */ /* 0x000fea0003800000 */
.L_x_7810:
[----:B------:R4:W5:Y:S02]  /*3d50*/  LDG.E.U8 R24, desc[UR36][R4.64] ;  /* 0x0000002404187981 */ /* 0x000964000c1e1100 */
.L_x_7787:
[----:B------:R-:W-:-:S07]  /*3d60*/  VIADD R26, R26, 0x80 ;  /* 0x000000801a1a7836 */ /* 0x000fce0000000000 */
.L_x_7748:
[----:B------:R-:W-:Y:S05]  /*3d70*/  BSYNC B6 ;  /* 0x0000000000067941 */ /* 0x000fea0003800000 */
.L_x_7747:
[----:B------:R-:W-:Y:S01]  /*3d80*/  ISETP.GE.AND P0, PT, R26, R19, PT ;  /* 0x000000131a00720c */ /* 0x000fe20003f06270 */
[----:B------:R-:W-:Y:S01]  /*3d90*/  BSSY B6, `(.L_x_7815) ;  /* 0x00001dd000067945 */ /* 0x000fe20003800000 */
[----:B------:R-:W-:Y:S02]  /*3da0*/  PRMT R22, RZ, 0x7610, R22 ;  /* 0x00007610ff167816 */ /* 0x000fe40000000016 */
[----:B------:R-:W-:Y:S02]  /*3db0*/  CS2R R28, SRZ ;  /* 0x00000000001c7805 */ /* 0x000fe4000001ff00 */
[----:B----4-:R-:W-:Y:S02]  /*3dc0*/  PRMT R2, RZ, 0x7610, R2 ;  /* 0x00007610ff027816 */ /* 0x010fe40000000002 */
[----:B------:R-:W-:-:S05]  /*3dd0*/  CS2R R16, SRZ ;  /* 0x0000000000107805 */ /* 0x000fca000001ff00 */
[----:B------:R-:W-:Y:S05]  /*3de0*/  @P0 BRA `(.L_x_7816) ;  /* 0x0000001c005c0947 */ /* 0x000fea0003800000 */
[----:B-1-3--:R-:W1:Y:S01]  /*3df0*/  LDC.64 R4, c[0x0][0x230] ;  /* 0x00008c00ff047b82 */ /* 0x00ae620000000a00 */
        /* <DEDUP_REMOVED lines=19> */
.L_x_7820:
[----:B------:R-:W3:Y:S02]  /*3f30*/  LDG.E.U8 R4, desc[UR36][R4.64] ;  /* 0x0000002404047981 */ /* 0x000ee4000c1e1100 */
[----:B---3--:R1:W3:Y:S01]  /*3f40*/  I2F.F64.U16 R16, R4 ;  /* 0x0000000400107312 */ /* 0x0082e20000101800 */
[----:B------:R-:W-:Y:S05]  /*3f50*/  BRA `(.L_x_7822) ;  /* 0x0000000c00707947 */ /* 0x000fea0003800000 */
.L_x_7819:
        /* <DEDUP_REMOVED lines=9> */
.L_x_7824:
[----:B------:R-:W3:Y:S02]  /*3ff0*/  LDG.E R4, desc[UR36][R4.64] ;  /* 0x0000002404047981 */ /* 0x000ee4000c1e1900 */
[----:B---3--:R1:W3:Y:S01]  /*4000*/  I2F.F64 R16, R4 ;  /* 0x0000000400107312 */ /* 0x0082e20000201c00 */
[----:B------:R-:W-:Y:S05]  /*4010*/  BRA `(.L_x_7822) ;  /* 0x0000000c00407947 */ /* 0x000fea0003800000 */
.L_x_7823:
[----:B------:R-:W3:Y:S02]  /*4020*/  LDG.E.U16 R4, desc[UR36][R4.64] ;  /* 0x0000002404047981 */ /* 0x000ee4000c1e1500 */
[----:B---3--:R1:W3:Y:S01]  /*4030*/  I2F.F64.S16 R16, R4 ;  /* 0x0000000400107312 */ /* 0x0082e20000101c00 */
[----:B------:R-:W-:Y:S05]  /*4040*/  BRA `(.L_x_7822) ;  /* 0x0000000c00347947 */ /* 0x000fea0003800000 */
.L_x_7818:
        /* <DEDUP_REMOVED lines=10> */
.L_x_7826:
[----:B------:R-:W3:Y:S02]  /*40f0*/  LDG.E.U16 R0, desc[UR36][R4.64] ;  /* 0x0000002404007981 */ /* 0x000ee4000c1e1500 */
[----:B---3--:R-:W-:-:S05]  /*4100*/  HADD2.F32 R0, -RZ, R0.H0_H0 ;  /* 0x20000000ff007230 */ /* 0x008fca0000004100 */
[----:B------:R-:W-:-:S04]  /*4110*/  FMUL.FTZ R0, R0, 1 ;  /* 0x3f80000000007820 */ /* 0x000fc80000410000 */
[----:B------:R1:W3:Y:S01]  /*4120*/  F2F.F64.F32 R16, R0 ;  /* 0x0000000000107310 */ /* 0x0002e20000201800 */
[----:B------:R-:W-:Y:S05]  /*4130*/  BRA `(.L_x_7822) ;  /* 0x0000000800f87947 */ /* 0x000fea0003800000 */
.L_x_7825:
        /* <DEDUP_REMOVED lines=10> */
.L_x_7828:
[----:B------:R-:W3:Y:S02]  /*41e0*/  LDG.E.U16 R4, desc[UR36][R4.64] ;  /* 0x0000002404047981 */ /* 0x000ee4000c1e1500 */
[----:B---3--:R-:W-:-:S05]  /*41f0*/  HADD2.F32 R0, -RZ, R4.H0_H0 ;  /* 0x20000004ff007230 */ /* 0x008fca0000004100 */
[----:B------:R-:W-:-:S04]  /*4200*/  FMUL.FTZ R0, R0, 1 ;  /* 0x3f80000000007820 */ /* 0x000fc80000410000 */
[----:B------:R1:W3:Y:S01]  /*4210*/  F2F.F64.F32 R16, R0 ;  /* 0x0000000000107310 */ /* 0x0002e20000201800 */
[----:B------:R-:W-:Y:S05]  /*4220*/  BRA `(.L_x_7822) ;  /* 0x0000000800bc7947 */ /* 0x000fea0003800000 */
.L_x_7827:
[----:B------:R1:W5:Y:S01]  /*4230*/  LDG.E.64 R16, desc[UR36][R4.64] ;  /* 0x0000002404107981 */ /* 0x000362000c1e1b00 */
[----:B------:R-:W-:Y:S05]  /*4240*/  BRA `(.L_x_7822) ;  /* 0x0000000800b47947 */ /* 0x000fea0003800000 */
.L_x_7817:
        /* <DEDUP_REMOVED lines=13> */
.L_x_7831:
[----:B------:R1:W5:Y:S01]  /*4320*/  LDG.E.64 R16, desc[UR36][R4.64] ;  /* 0x0000002404107981 */ /* 0x000362000c1e1b00 */
[----:B------:R-:W-:Y:S05]  /*4330*/  BRA `(.L_x_7822) ;  /* 0x0000000800787947 */ /* 0x000fea0003800000 */
.L_x_7830:
        /* <DEDUP_REMOVED lines=10> */
[----:B0-----:R-:W0:Y:S01]  /*43e0*/  FLO.U32 R6, R3 ;  /* 0x0000000300067300 */ /* 0x001e2200000e0000 */
        /* <DEDUP_REMOVED lines=17> */
.L_x_7833:
        /* <DEDUP_REMOVED lines=15> */
.L_x_7832:
[----:B------:R-:W3:Y:S02]  /*45f0*/  LDG.E.U16 R0, desc[UR36][R4.64] ;  /* 0x0000002404007981 */ /* 0x000ee4000c1e1500 */
[----:B---3--:R-:W-:-:S04]  /*4600*/  IMAD.U32 R0, R0, 0x10000, RZ ;  /* 0x0001000000007824 */ /* 0x008fc800078e00ff */
[----:B------:R-:W-:-:S04]  /*4610*/  FMUL.FTZ R0, R0, 1 ;  /* 0x3f80000000007820 */ /* 0x000fc80000410000 */
[----:B------:R3:W4:Y:S01]  /*4620*/  F2F.F64.F32 R16, R0 ;  /* 0x0000000000107310 */ /* 0x0007220000201800 */
[----:B------:R-:W-:Y:S05]  /*4630*/  BRA `(.L_x_7822) ;  /* 0x0000000400b87947 */ /* 0x000fea0003800000 */
.L_x_7829:
        /* <DEDUP_REMOVED lines=11> */
.L_x_7836:
        /* <DEDUP_REMOVED lines=13> */
[----:B0-----:R-:W-:-:S06]  /*47c0*/  IMAD.U32 R6, R4, -0x80000000, RZ ;  /* 0x8000000004067824 */ /* 0x001fcc00078e00ff */
[----:B------:R-:W-:Y:S05]  /*47d0*/  @P0 BRA `(.L_x_7840) ;  /* 0x0000000000180947 */ /* 0x000fea0003800000 */
[----:B------:R-:W0:Y:S02]  /*47e0*/  FLO.U32 R4, R3 ;  /* 0x0000000300047300 */ /* 0x000e2400000e0000 */
[----:B0-----:R-:W-:-:S04]  /*47f0*/  IADD3 R5, -R4, 0x1f, RZ ;  /* 0x0000001f04057810 */ /* 0x001fc80007ffe1ff */
[----:B------:R-:W-:Y:S01]  /*4800*/  IADD3 R0, R0, 0x1d, -R5 ;  /* 0x0000001d00007810 */ /* 0x000fe20007ffe805 */
[----:B------:R-:W-:-:S05]  /*4810*/  VIADD R4, R5, 0xffffffe4 ;  /* 0xffffffe405047836 */ /* 0x000fca0000000000 */
[----:B------:R-:W-:-:S04]  /*4820*/  SHF.L.U32 R4, R3, R4, RZ ;  /* 0x0000000403047219 */ /* 0x000fc800000006ff */
[----:B------:R-:W-:-:S07]  /*4830*/  LOP3.LUT R3, R4, 0x7, RZ, 0xc0, !PT ;  /* 0x0000000704037812 */ /* 0x000fce00078ec0ff */
.L_x_7840:
[----:B------:R-:W-:Y:S05]  /*4840*/  BSYNC B1 ;  /* 0x0000000000017941 */ /* 0x000fea0003800000 */
.L_x_7839:
[----:B------:R-:W-:Y:S01]  /*4850*/  LEA R5, R0, 0x3b800000, 0x17 ;  /* 0x3b80000000057811 */ /* 0x000fe200078eb8ff */
[----:B------:R-:W-:-:S05]  /*4860*/  IMAD.SHL.U32 R0, R3, 0x100000, RZ ;  /* 0x0010000003007824 */ /* 0x000fca00078e00ff */
[----:B------:R-:W-:-:S07]  /*4870*/  LOP3.LUT R0, R5, R0, R6, 0xfe, !PT ;  /* 0x0000000005007212 */ /* 0x000fce00078efe06 */
.L_x_7838:
[----:B------:R-:W-:Y:S05]  /*4880*/  BSYNC B0 ;  /* 0x0000000000007941 */ /* 0x000fea0003800000 */
.L_x_7837:
[----:B------:R-:W-:-:S04]  /*4890*/  FMUL.FTZ R0, R0, 1 ;  /* 0x3f80000000007820 */ /* 0x000fc80000410000 */
[----:B------:R1:W3:Y:S01]  /*48a0*/  F2F.F64.F32 R16, R0 ;  /* 0x0000000000107310 */ /* 0x0002e20000201800 */
[----:B------:R-:W-:Y:S05]  /*48b0*/  BRA `(.L_x_7822) ;  /* 0x0000000400187947 */ /* 0x000fea0003800000 */
.L_x_7835:
        /* <DEDUP_REMOVED lines=21> */
.L_x_7844:
[----:B------:R-:W-:Y:S05]  /*4a10*/  BSYNC B1 ;  /* 0x0000000000017941 */ /* 0x000fea0003800000 */
.L_x_7843:
[----:B------:R-:W-:Y:S01]  /*4a20*/  LEA R5, R0, 0x37800000, 0x17 ;  /* 0x3780000000057811 */ /* 0x000fe200078eb8ff */
[----:B------:R-:W-:-:S05]  /*4a30*/  IMAD.SHL.U32 R0, R3, 0x200000, RZ ;  /* 0x0020000003007824 */ /* 0x000fca00078e00ff */
[----:B------:R-:W-:-:S07]  /*4a40*/  LOP3.LUT R0, R5, R0, R6, 0xfe, !PT ;  /* 0x0000000005007212 */ /* 0x000fce00078efe06 */
.L_x_7842:
[----:B------:R-:W-:Y:S05]  /*4a50*/  BSYNC B0 ;  /* 0x0000000000007941 */ /* 0x000fea0003800000 */
.L_x_7841:
[----:B------:R-:W-:-:S04]  /*4a60*/  FMUL.FTZ R0, R0, 1 ;  /* 0x3f80000000007820 */ /* 0x000fc80000410000 */
[----:B------:R1:W3:Y:S01]  /*4a70*/  F2F.F64.F32 R16, R0 ;  /* 0x0000000000107310 */ /* 0x0002e20000201800 */
[----:B------:R-:W-:Y:S05]  /*4a80*/  BRA `(.L_x_7822) ;  /* 0x0000000000a47947 */ /* 0x000fea0003800000 */
.L_x_7834:
        /* <DEDUP_REMOVED lines=14> */
.L_x_7848:
[----:B------:R-:W-:Y:S05]  /*4b70*/  BSYNC B0 ;  /* 0x0000000000007941 */ /* 0x000fea0003800000 */
.L_x_7847:
[----:B------:R-:W-:-:S04]  /*4b80*/  FMUL.FTZ R0, R0, 1 ;  /* 0x3f80000000007820 */ /* 0x000fc80000410000 */
[----:B------:R1:W3:Y:S01]  /*4b90*/  F2F.F64.F32 R16, R0 ;  /* 0x0000000000107310 */ /* 0x0002e20000201800 */
[----:B------:R-:W-:Y:S05]  /*4ba0*/  BRA `(.L_x_7822) ;  /* 0x00000000005c7947 */ /* 0x000fea0003800000 */
.L_x_7821:
        /* <DEDUP_REMOVED lines=16> */
.L_x_7849:
[----:B------:R-:W-:Y:S01]  /*4cb0*/  CS2R R16, SRZ ;  /* 0x0000000000107805 */ /* 0x000fe2000001ff00 */
[----:B------:R-:W-:Y:S06]  /*4cc0*/  BRA `(.L_x_7822) ;  /* 0x0000000000147947 */ /* 0x000fec0003800000 */
.L_x_7846:
[----:B------:R-:W3:Y:S02]  /*4cd0*/  LDG.E.64 R16, desc[UR36][R4.64] ;  /* 0x0000002404107981 */ /* 0x000ee4000c1e1b00 */
[----:B---3--:R-:W1:Y:S01]  /*4ce0*/  I2F.F64.U64 R16, R16 ;  /* 0x0000001000107312 */ /* 0x008e620000301800 */
[----:B------:R-:W-:Y:S05]  /*4cf0*/  BRA `(.L_x_7822) ;  /* 0x0000000000087947 */ /* 0x000fea0003800000 */
.L_x_7845:
[----:B------:R-:W3:Y:S02]  /*4d00*/  LDG.E R4, desc[UR36][R4.64] ;  /* 0x0000002404047981 */ /* 0x000ee4000c1e1900 */
[----:B---3--:R1:W3:Y:S02]  /*4d10*/  I2F.F64.U32 R16, R4 ;  /* 0x0000000400107312 */ /* 0x0082e40000201800 */
.L_x_7822:
[----:B------:R-:W3:Y:S01]  /*4d20*/  LDC.U8 R3, c[0x0][0x245] ;  /* 0x00009140ff037b82 */ /* 0x000ee20000000000 */
[----:B------:R-:W-:Y:S02]  /*4d30*/  ULDC UR4, c[0x0][0x24c] ;  /* 0x0000930000047ab9 */ /* 0x000fe40000000800 */
[----:B0-----:R-:W-:-:S05]  /*4d40*/  IMAD R7, R2, UR4, RZ ;  /* 0x0000000402077c24 */ /* 0x001fca000f8e02ff */
[----:B-1----:R-:W0:Y:S01]  /*4d50*/  LDC.64 R4, c[0x0][0x238] ;  /* 0x00008e00ff047b82 */ /* 0x002e220000000a00 */
[----:B---3--:R-:W-:-:S04]  /*4d60*/  PRMT R0, R3, 0x9910, RZ ;  /* 0x0000991003007816 */ /* 0x008fc800000000ff */
        /* <DEDUP_REMOVED lines=14> */
.L_x_7853:
[----:B------:R0:W5:Y:S01]  /*4e50*/  LDG.E.U8 R2, desc[UR36][R6.64] ;  /* 0x0000002406027981 */ /* 0x000162000c1e1100 */
[----:B------:R-:W-:Y:S05]  /*4e60*/  BRA `(.L_x_7855) ;  /* 0x0000000c00387947 */ /* 0x000fea0003800000 */
.L_x_7852:
        /* <DEDUP_REMOVED lines=8> */
.L_x_7857:
[----:B------:R0:W5:Y:S01]  /*4ef0*/  LDG.E.U8 R2, desc[UR36][R6.64] ;  /* 0x0000002406027981 */ /* 0x000162000c1e1100 */
[----:B------:R-:W-:Y:S05]  /*4f00*/  BRA `(.L_x_7855) ;  /* 0x0000000c00107947 */ /* 0x000fea0003800000 */
.L_x_7856:
[----:B------:R0:W5:Y:S01]  /*4f10*/  LDG.E.U16 R2, desc[UR36][R6.64] ;  /* 0x0000002406027981 */ /* 0x000162000c1e1500 */
[----:B------:R-:W-:Y:S05]  /*4f20*/  BRA `(.L_x_7855) ;  /* 0x0000000c00087947 */ /* 0x000fea0003800000 */
.L_x_7851:
[----:B------:R-:W-:-:S13]  /*4f30*/  ISETP.GT.AND P0, PT, R0, 0x6, PT ;  /* 0x000000060000780c */ /* 0x000fda0003f04270 */
[----:B------:R-:W-:Y:S05]  /*4f40*/  @P0 BRA `(.L_x_7858) ;  /* 0x00000000002c0947 */ /* 0x000fea0003800000 */
[----:B------:R-:W-:-:S13]  /*4f50*/  ISETP.NE.AND P0, PT, R0, 0x5, PT ;  /* 0x000000050000780c */ /* 0x000fda0003f05270 */
[----:B------:R-:W-:Y:S05]  /*4f60*/  @!P0 BRA `(.L_x_7859) ;  /* 0x0000000000148947 */ /* 0x000fea0003800000 */
[----:B------:R-:W-:-:S13]  /*4f70*/  ISETP.NE.AND P0, PT, R0, 0x6, PT ;  /* 0x000000060000780c */ /* 0x000fda0003f05270 */
[----:B------:R-:W-:Y:S05]  /*4f80*/  @P0 BRA `(.L_x_7854) ;  /* 0x00000008009c0947 */ /* 0x000fea0003800000 */
[----:B------:R-:W3:Y:S02]  /*4f90*/  LDG.E R3, desc[UR36][R6.64] ;  /* 0x0000002406037981 */ /* 0x000ee4000c1e1900 */
[----:B---3--:R-:W0:Y:S01]  /*4fa0*/  F2I.S64.TRUNC R2, R3 ;  /* 0x0000000300027311 */ /* 0x008e22000020d900 */
[----:B------:R-:W-:Y:S05]  /*4fb0*/  BRA `(.L_x_7855) ;  /* 0x0000000800e47947 */ /* 0x000fea0003800000 */
.L_x_7859:
[----:B------:R-:W3:Y:S02]  /*4fc0*/  LDG.E.U16 R3, desc[UR36][R6.64] ;  /* 0x0000002406037981 */ /* 0x000ee4000c1e1500 */
[----:B---3--:R-:W-:-:S06]  /*4fd0*/  HADD2.F32 R3, -RZ, R3.H0_H0 ;  /* 0x20000003ff037230 */ /* 0x008fcc0000004100 */
[----:B------:R-:W0:Y:S01]  /*4fe0*/  F2I.S64.TRUNC R2, R3 ;  /* 0x0000000300027311 */ /* 0x000e22000020d900 */
[----:B------:R-:W-:Y:S05]  /*4ff0*/  BRA `(.L_x_7855) ;  /* 0x0000000800d47947 */ /* 0x000fea0003800000 */
.L_x_7858:
[----:B------:R-:W-:-:S13]  /*5000*/  ISETP.NE.AND P0, PT, R0, 0x7, PT ;  /* 0x000000070000780c */ /* 0x000fda0003f05270 */
[----:B------:R-:W-:Y:S05]  /*5010*/  @!P0 BRA `(.L_x_7860) ;  /* 0x00000000002c8947 */ /* 0x000fea0003800000 */
[----:B------:R-:W-:-:S13]  /*5020*/  ISETP.NE.AND P0, PT, R0, 0x8, PT ;  /* 0x000000080000780c */ /* 0x000fda0003f05270 */
[----:B------:R-:W-:Y:S05]  /*5030*/  @!P0 BRA `(.L_x_7861) ;  /* 0x0000000000148947 */ /* 0x000fea0003800000 */
[----:B------:R-:W-:-:S13]  /*5040*/  ISETP.NE.AND P0, PT, R0, 0x9, PT ;  /* 0x000000090000780c */ /* 0x000fda0003f05270 */
[----:B------:R-:W-:Y:S05]  /*5050*/  @P0 BRA `(.L_x_7854) ;  /* 0x0000000800680947 */ /* 0x000fea0003800000 */
[----:B------:R-:W3:Y:S02]  /*5060*/  LDG.E R3, desc[UR36][R6.64] ;  /* 0x0000002406037981 */ /* 0x000ee4000c1e1900 */
[----:B---3--:R-:W0:Y:S01]  /*5070*/  F2I.S64.TRUNC R2, R3 ;  /* 0x0000000300027311 */ /* 0x008e22000020d900 */
[----:B------:R-:W-:Y:S05]  /*5080*/  BRA `(.L_x_7855) ;  /* 0x0000000800b07947 */ /* 0x000fea0003800000 */
.L_x_7861:
[----:B------:R-:W3:Y:S02]  /*5090*/  LDG.E.U16 R6, desc[UR36][R6.64] ;  /* 0x0000002406067981 */ /* 0x000ee4000c1e1500 */
[----:B---3--:R-:W-:-:S06]  /*50a0*/  HADD2.F32 R3, -RZ, R6.H0_H0 ;  /* 0x20000006ff037230 */ /* 0x008fcc0000004100 */
[----:B------:R-:W0:Y:S01]  /*50b0*/  F2I.S64.TRUNC R2, R3 ;  /* 0x0000000300027311 */ /* 0x000e22000020d900 */
[----:B------:R-:W-:Y:S05]  /*50c0*/  BRA `(.L_x_7855) ;  /* 0x0000000800a07947 */ /* 0x000fea0003800000 */
.L_x_7860:
[----:B------:R-:W3:Y:S02]  /*50d0*/  LDG.E.64 R4, desc[UR36][R6.64] ;  /* 0x0000002406047981 */ /* 0x000ee4000c1e1b00 */
[----:B---3--:R-:W0:Y:S02]  /*50e0*/  F2I.S64.F64.TRUNC R4, R4 ;  /* 0x0000000400047311 */ /* 0x008e24000030d900 */
[----:B0-----:R-:W-:Y:S01]  /*50f0*/  PRMT R2, R4, 0x7610, R2 ;  /* 0x0000761004027816 */ /* 0x001fe20000000002 */
[----:B------:R-:W-:Y:S06]  /*5100*/  BRA `(.L_x_7855) ;  /* 0x0000000800907947 */ /* 0x000fec0003800000 */
.L_x_7850:
        /* <DEDUP_REMOVED lines=12> */
.L_x_7864:
[----:B------:R-:W3:Y:S02]  /*51d0*/  LDG.E.64 R6, desc[UR36][R6.64] ;  /* 0x0000002406067981 */ /* 0x000ee4000c1e1b00 */
[----:B---3--:R0:W1:Y:S01]  /*51e0*/  F2I.S64.F64.TRUNC R2, R6 ;  /* 0x0000000600027311 */ /* 0x008062000030d900 */
[----:B------:R-:W-:Y:S05]  /*51f0*/  BRA `(.L_x_7855) ;  /* 0x0000000800547947 */ /* 0x000fea0003800000 */
.L_x_7863:
        /* <DEDUP_REMOVED lines=25> */
[----:B------:R-:W0:Y:S01]  /*5390*/  F2I.S64.TRUNC R2, R3 ;  /* 0x0000000300027311 */ /* 0x000e22000020d900 */
[----:B------:R-:W-:Y:S05]  /*53a0*/  BRA `(.L_x_7855) ;  /* 0x0000000400e87947 */ /* 0x000fea0003800000 */
.L_x_7866:
        /* <DEDUP_REMOVED lines=12> */
[----:B------:R-:W0:Y:S01]  /*5470*/  F2I.S64.TRUNC R2, R3 ;  /* 0x0000000300027311 */ /* 0x000e22000020d900 */
[----:B------:R-:W-:Y:S05]  /*5480*/  BRA `(.L_x_7855) ;  /* 0x0000000400b07947 */ /* 0x000fea0003800000 */
.L_x_7865:
[----:B------:R-:W3:Y:S02]  /*5490*/  LDG.E.U16 R3, desc[UR36][R6.64] ;  /* 0x0000002406037981 */ /* 0x000ee4000c1e1500 */
[----:B---3--:R-:W-:-:S06]  /*54a0*/  IMAD.U32 R3, R3, 0x10000, RZ ;  /* 0x0001000003037824 */ /* 0x008fcc00078e00ff */
[----:B------:R-:W0:Y:S01]  /*54b0*/  F2I.S64.TRUNC R2, R3 ;  /* 0x0000000300027311 */ /* 0x000e22000020d900 */
[----:B------:R-:W-:Y:S05]  /*54c0*/  BRA `(.L_x_7855) ;  /* 0x0000000400a07947 */ /* 0x000fea0003800000 */
.L_x_7862:
        /* <DEDUP_REMOVED lines=10> */
.L_x_7869:
        /* <DEDUP_REMOVED lines=21> */
.L_x_7873:
[----:B------:R-:W-:Y:S05]  /*56c0*/  BSYNC B1 ;  /* 0x0000000000017941 */ /* 0x000fea0003800000 */
.L_x_7872:
[----:B------:R-:W-:Y:S01]  /*56d0*/  IMAD.SHL.U32 R2, R2, 0x100000, RZ ;  /* 0x0010000002027824 */ /* 0x000fe200078e00ff */
[----:B------:R-:W-:-:S04]  /*56e0*/  LEA R3, R0, 0x3b800000, 0x17 ;  /* 0x3b80000000037811 */ /* 0x000fc800078eb8ff */
[----:B------:R-:W-:-:S07]  /*56f0*/  LOP3.LUT R3, R3, R2, R4, 0xfe, !PT ;  /* 0x0000000203037212 */ /* 0x000fce00078efe04 */
.L_x_7871:
[----:B------:R-:W-:Y:S05]  /*5700*/  BSYNC B0 ;  /* 0x0000000000007941 */ /* 0x000fea0003800000 */
.L_x_7870:
[----:B------:R-:W1:Y:S01]  /*5710*/  F2I.S64.TRUNC R2, R3 ;  /* 0x0000000300027311 */ /* 0x000e62000020d900 */
[----:B------:R-:W-:Y:S05]  /*5720*/  BRA `(.L_x_7855) ;  /* 0x0000000400087947 */ /* 0x000fea0003800000 */
.L_x_7868:
        /* <DEDUP_REMOVED lines=21> */
.L_x_7877:
[----:B------:R-:W-:Y:S05]  /*5880*/  BSYNC B1 ;  /* 0x0000000000017941 */ /* 0x000fea0003800000 */
.L_x_7876:
[----:B------:R-:W-:Y:S01]  /*5890*/  IMAD.SHL.U32 R2, R2, 0x200000, RZ ;  /* 0x0020000002027824 */ /* 0x000fe200078e00ff */
[----:B------:R-:W-:-:S04]  /*58a0*/  LEA R3, R0, 0x37800000, 0x17 ;  /* 0x3780000000037811 */ /* 0x000fc800078eb8ff */
[----:B------:R-:W-:-:S07]  /*58b0*/  LOP3.LUT R3, R3, R2, R4, 0xfe, !PT ;  /* 0x0000000203037212 */ /* 0x000fce00078efe04 */
.L_x_7875:
[----:B------:R-:W-:Y:S05]  /*58c0*/  BSYNC B0 ;  /* 0x0000000000007941 */ /* 0x000fea0003800000 */
.L_x_7874:
[----:B------:R-:W3:Y:S01]  /*58d0*/  F2I.S64.TRUNC R2, R3 ;  /* 0x0000000300027311 */ /* 0x000ee2000020d900 */
[----:B------:R-:W-:Y:S05]  /*58e0*/  BRA `(.L_x_7855) ;  /* 0x0000000000987947 */ /* 0x000fea0003800000 */
.L_x_7867:
        /* <DEDUP_REMOVED lines=14> */
.L_x_7881:
[----:B------:R-:W-:Y:S05]  /*59d0*/  BSYNC B0 ;  /* 0x0000000000007941 */ /* 0x000fea0003800000 */
.L_x_7880:
[----:B------:R-:W0:Y:S01]  /*59e0*/  F2I.S64.TRUNC R2, R3 ;  /* 0x0000000300027311 */ /* 0x000e22000020d900 */
[----:B------:R-:W-:Y:S05]  /*59f0*/  BRA `(.L_x_7855) ;  /* 0x0000000000547947 */ /* 0x000fea0003800000 */
.L_x_7854:
        /* <DEDUP_REMOVED lines=16> */
.L_x_7882:
[----:B------:R-:W-:Y:S01]  /*5b00*/  PRMT R2, RZ, 0x7610, R2 ;  /* 0x00007610ff027816 */ /* 0x000fe20000000002 */
[----:B------:R-:W-:Y:S06]  /*5b10*/  BRA `(.L_x_7855) ;  /* 0x00000000000c7947 */ /* 0x000fec0003800000 */
.L_x_7879:
[----:B------:R0:W5:Y:S01]  /*5b20*/  LDG.E.U8 R2, desc[UR36][R6.64] ;  /* 0x0000002406027981 */ /* 0x000162000c1e1100 */
[----:B------:R-:W-:Y:S05]  /*5b30*/  BRA `(.L_x_7855) ;  /* 0x0000000000047947 */ /* 0x000fea0003800000 */
.L_x_7878:
[----:B------:R0:W5:Y:S02]  /*5b40*/  LDG.E.U8 R2, desc[UR36][R6.64] ;  /* 0x0000002406027981 */ /* 0x000164000c1e1100 */
.L_x_7855:
[----:B------:R-:W-:-:S07]  /*5b50*/  VIADD R26, R26, 0x80 ;  /* 0x000000801a1a7836 */ /* 0x000fce0000000000 */
.L_x_7816:
[----:B------:R-:W-:Y:S05]  /*5b60*/  BSYNC B6 ;  /* 0x0000000000067941 */ /* 0x000fea0003800000 */
.L_x_7815:
[----:B------:R-:W-:Y:S01]  /*5b70*/  ISETP.GE.AND P0, PT, R26, R19, PT ;  /* 0x000000131a00720c */ /* 0x000fe20003f06270 */
[----:B------:R-:W-:-:S12]  /*5b80*/  BSSY B6, `(.L_x_7883) ;  /* 0x00001e3000067945 */ /* 0x000fd80003800000 */
[----:B------:R-:W-:Y:S05]  /*5b90*/  @P0 BRA `(.L_x_7884) ;  /* 0x0000001c00840947 */ /* 0x000fea0003800000 */
[----:B0-----:R-:W0:Y:S01]  /*5ba0*/  LDC.U8 R6, c[0x0][0x244] ;  /* 0x00009100ff067b82 */ /* 0x001e220000000000 */
[----:B------:R-:W-:Y:S01]  /*5bb0*/  IMAD R26, R18, 0x200, R26 ;  /* 0x00000200121a7824 */ /* 0x000fe200078e021a */
[----:B------:R-:W-:-:S03]  /*5bc0*/  ULDC UR4, c[0x0][0x248] ;  /* 0x0000920000047ab9 */ /* 0x000fc60000000800 */
[----:B-1-3--:R-:W-:-:S03]  /*5bd0*/  IMAD R3, R26, UR4, RZ ;  /* 0x000000041a037c24 */ /* 0x00afc6000f8e02ff */
[----:B------:R-:W1:Y:S01]  /*5be0*/  LDC.64 R4, c[0x0][0x230] ;  /* 0x00008c00ff047b82 */ /* 0x000e620000000a00 */
[----:B0-----:R-:W-:-:S04]  /*5bf0*/  PRMT R0, R6, 0x9910, RZ ;  /* 0x0000991006007816 */ /* 0x001fc800000000ff */
        /* <DEDUP_REMOVED lines=13> */
[----:B---3--:R3:W0:Y:S01]  /*5cd0*/  I2F.F64.S16 R28, R4 ;  /* 0x00000004001c7312 */ /* 0x0086220000101c00 */
[----:B------:R-:W-:Y:S05]  /*5ce0*/  BRA `(.L_x_7890) ;  /* 0x0000000c007c7947 */ /* 0x000fea0003800000 */
.L_x_7888:
[----:B------:R-:W3:Y:S02]  /*5cf0*/  LDG.E.U8 R4, desc[UR36][R4.64] ;  /* 0x0000002404047981 */ /* 0x000ee4000c1e1100 */
[----:B---3--:R0:W1:Y:S01]  /*5d00*/  I2F.F64.U16 R28, R4 ;  /* 0x00000004001c7312 */ /* 0x0080620000101800 */
[----:B------:R-:W-:Y:S05]  /*5d10*/  BRA `(.L_x_7890) ;  /* 0x0000000c00707947 */ /* 0x000fea0003800000 */
.L_x_7887:
[----:B------:R-:W-:-:S13]  /*5d20*/  ISETP.NE.AND P0, PT, R0, 0x2, PT ;  /* 0x000000020000780c */ /* 0x000fda0003f05270 */
[----:B------:R-:W-:Y:S05]  /*5d30*/  @!P0 BRA `(.L_x_7891) ;  /* 0x0000000000288947 */ /* 0x000fea0003800000 */
[----:B------:R-:W-:-:S13]  /*5d40*/  ISETP.NE.AND P0, PT, R0, 0x3, PT ;  /* 0x000000030000780c */ /* 0x000fda0003f05270 */
[----:B------:R-:W-:Y:S05]  /*5d50*/  @!P0 BRA `(.L_x_7892) ;  /* 0x0000000000148947 */ /* 0x000fea0003800000 */
[----:B------:R-:W-:-:S13]  /*5d60*/  ISETP.NE.AND P0, PT, R0, 0x4, PT ;  /* 0x000000040000780c */ /* 0x000fda0003f05270 */
[----:B------:R-:W-:Y:S05]  /*5d70*/  @P0 BRA `(.L_x_7889) ;  /* 0x0000000800fc0947 */ /* 0x000fea0003800000 */
[----:B------:R-:W3:Y:S02]  /*5d80*/  LDG.E.64 R28, desc[UR36][R4.64] ;  /* 0x00000024041c7981 */ /* 0x000ee4000c1e1b00 */
[----:B---3--:R-:W0:Y:S01]  /*5d90*/  I2F.F64.S64 R28, R28 ;  /* 0x0000001c001c7312 */ /* 0x008e220000301c00 */
[----:B------:R-:W-:Y:S05]  /*5da0*/  BRA `(.L_x_7890) ;  /* 0x0000000c004c7947 */ /* 0x000fea0003800000 */
.L_x_7892:
[----:B------:R-:W3:Y:S02]  /*5db0*/  LDG.E R4, desc[UR36][R4.64] ;  /* 0x0000002404047981 */ /* 0x000ee4000c1e1900 */
[----:B---3--:R0:W1:Y:S01]  /*5dc0*/  I2F.F64 R28, R4 ;  /* 0x00000004001c7312 */ /* 0x0080620000201c00 */
[----:B------:R-:W-:Y:S05]  /*5dd0*/  BRA `(.L_x_7890) ;  /* 0x0000000c00407947 */ /* 0x000fea0003800000 */
.L_x_7891:
[----:B------:R-:W3:Y:S02]  /*5de0*/  LDG.E.U16 R4, desc[UR36][R4.64] ;  /* 0x0000002404047981 */ /* 0x000ee4000c1e1500 */
[----:B---3--:R0:W1:Y:S01]  /*5df0*/  I2F.F64.S16 R28, R4 ;  /* 0x00000004001c7312 */ /* 0x0080620000101c00 */
[----:B------:R-:W-:Y:S05]  /*5e00*/  BRA `(.L_x_7890) ;  /* 0x0000000c00347947 */ /* 0x000fea0003800000 */
.L_x_7886:
        /* <DEDUP_REMOVED lines=8> */
[----:B------:R-:W0:Y:S01]  /*5e90*/  F2F.F64.F32 R28, R28 ;  /* 0x0000001c001c7310 */ /* 0x000e220000201800 */
[----:B------:R-:W-:Y:S05]  /*5ea0*/  BRA `(.L_x_7890) ;  /* 0x0000000c000c7947 */ /* 0x000fea0003800000 */
.L_x_7894:
[----:B------:R-:W3:Y:S02]  /*5eb0*/  LDG.E.U16 R0, desc[UR36][R4.64] ;  /* 0x0000002404007981 */ /* 0x000ee4000c1e1500 */
[----:B---3--:R-:W-:-:S05]  /*5ec0*/  HADD2.F32 R0, -RZ, R0.H0_H0 ;  /* 0x20000000ff007230 */ /* 0x008fca0000004100 */
[----:B------:R-:W-:-:S04]  /*5ed0*/  FMUL.FTZ R0, R0, 1 ;  /* 0x3f80000000007820 */ /* 0x000fc80000410000 */
[----:B------:R0:W1:Y:S01]  /*5ee0*/  F2F.F64.F32 R28, R0 ;  /* 0x00000000001c7310 */ /* 0x0000620000201800 */
[----:B------:R-:W-:Y:S05]  /*5ef0*/  BRA `(.L_x_7890) ;  /* 0x0000000800f87947 */ /* 0x000fea0003800000 */
.L_x_7893:
        /* <DEDUP_REMOVED lines=10> */
.L_x_7896:
[----:B------:R-:W3:Y:S02]  /*5fa0*/  LDG.E.U16 R4, desc[UR36][R4.64] ;  /* 0x0000002404047981 */ /* 0x000ee4000c1e1500 */
[----:B---3--:R-:W-:-:S05]  /*5fb0*/  HADD2.F32 R0, -RZ, R4.H0_H0 ;  /* 0x20000004ff007230 */ /* 0x008fca0000004100 */
[----:B------:R-:W-:-:S04]  /*5fc0*/  FMUL.FTZ R0, R0, 1 ;  /* 0x3f80000000007820 */ /* 0x000fc80000410000 */
[----:B------:R0:W1:Y:S01]  /*5fd0*/  F2F.F64.F32 R28, R0 ;  /* 0x00000000001c7310 */ /* 0x0000620000201800 */
[----:B------:R-:W-:Y:S05]  /*5fe0*/  BRA `(.L_x_7890) ;  /* 0x0000000800bc7947 */ /* 0x000fea0003800000 */
.L_x_7895:
[----:B------:R0:W5:Y:S01]  /*5ff0*/  LDG.E.64 R28, desc[UR36][R4.64] ;  /* 0x00000024041c7981 */ /* 0x000162000c1e1b00 */
[----:B------:R-:W-:Y:S05]  /*6000*/  BRA `(.L_x_7890) ;  /* 0x0000000800b47947 */ /* 0x000fea0003800000 */
.L_x_7885:
        /* <DEDUP_REMOVED lines=13> */
.L_x_7899:
[----:B------:R0:W5:Y:S01]  /*60e0*/  LDG.E.64 R28, desc[UR36][R4.64] ;  /* 0x00000024041c7981 */ /* 0x000162000c1e1b00 */
[----:B------:R-:W-:Y:S05]  /*60f0*/  BRA `(.L_x_7890) ;  /* 0x0000000800787947 */ /* 0x000fea0003800000 */
.L_x_7898:
        /* <DEDUP_REMOVED lines=28> */
.L_x_7901:
        /* <DEDUP_REMOVED lines=15> */
.L_x_7900:
[----:B------:R-:W3:Y:S02]  /*63b0*/  LDG.E.U16 R0, desc[UR36][R4.64] ;  /* 0x0000002404007981 */ /* 0x000ee4000c1e1500 */
[----:B---3--:R-:W-:-:S04]  /*63c0*/  IMAD.U32 R0, R0, 0x10000, RZ ;  /* 0x0001000000007824 */ /* 0x008fc800078e00ff */
[----:B------:R-:W-:-:S04]  /*63d0*/  FMUL.FTZ R0, R0, 1 ;  /* 0x3f80000000007820 */ /* 0x000fc80000410000 */
[----:B------:R0:W1:Y:S01]  /*63e0*/  F2F.F64.F32 R28, R0 ;  /* 0x00000000001c7310 */ /* 0x0000620000201800 */
[----:B------:R-:W-:Y:S05]  /*63f0*/  BRA `(.L_x_7890) ;  /* 0x0000000400b87947 */ /* 0x000fea0003800000 */
.L_x_7897:
        /* <DEDUP_REMOVED lines=9> */
[----:B---3--:R0:W1:Y:S01]  /*6490*/  I2F.F64.U16 R28, R4 ;  /* 0x00000004001c7312 */ /* 0x0080620000101800 */
[----:B------:R-:W-:Y:S05]  /*64a0*/  BRA `(.L_x_7890) ;  /* 0x00000004008c7947 */ /* 0x000fea0003800000 */
.L_x_7904:
        /* <DEDUP_REMOVED lines=21> */
.L_x_7908:
[----:B------:R-:W-:Y:S05]  /*6600*/  BSYNC B1 ;  /* 0x0000000000017941 */ /* 0x000fea0003800000 */
.L_x_7907:
[----:B------:R-:W-:Y:S01]  /*6610*/  LEA R5, R0, 0x3b800000, 0x17 ;  /* 0x3b80000000057811 */ /* 0x000fe200078eb8ff */
[----:B------:R-:W-:-:S05]  /*6620*/  IMAD.SHL.U32 R0, R3, 0x100000, RZ ;  /* 0x0010000003007824 */ /* 0x000fca00078e00ff */
[----:B------:R-:W-:-:S07]  /*6630*/  LOP3.LUT R0, R5, R0, R6, 0xfe, !PT ;  /* 0x0000000005007212 */ /* 0x000fce00078efe06 */
.L_x_7906:
[----:B------:R-:W-:Y:S05]  /*6640*/  BSYNC B0 ;  /* 0x0000000000007941 */ /* 0x000fea0003800000 */
.L_x_7905:
[----:B------:R-:W-:-:S04]  /*6650*/  FMUL.FTZ R0, R0, 1 ;  /* 0x3f80000000007820 */ /* 0x000fc80000410000 */
[----:B------:R0:W1:Y:S01]  /*6660*/  F2F.F64.F32 R28, R0 ;  /* 0x00000000001c7310 */ /* 0x0000620000201800 */
[----:B------:R-:W-:Y:S05]  /*6670*/  BRA `(.L_x_7890) ;  /* 0x0000000400187947 */ /* 0x000fea0003800000 */
.L_x_7903:
        /* <DEDUP_REMOVED lines=21> */
.L_x_7912:
[----:B------:R-:W-:Y:S05]  /*67d0*/  BSYNC B1 ;  /* 0x0000000000017941 */ /* 0x000fea0003800000 */
.L_x_7911:
[----:B------:R-:W-:Y:S01]  /*67e0*/  LEA R5, R0, 0x37800000, 0x17 ;  /* 0x3780000000057811 */ /* 0x000fe200078eb8ff */
[----:B------:R-:W-:-:S05]  /*67f0*/  IMAD.SHL.U32 R0, R3, 0x200000, RZ ;  /* 0x0020000003007824 */ /* 0x000fca00078e00ff */
[----:B------:R-:W-:-:S07]  /*6800*/  LOP3.LUT R0, R5, R0, R6, 0xfe, !PT ;  /* 0x0000000005007212 */ /* 0x000fce00078efe06 */
.L_x_7910:
[----:B------:R-:W-:Y:S05]  /*6810*/  BSYNC B0 ;  /* 0x0000000000007941 */ /* 0x000fea0003800000 */
.L_x_7909:
[----:B------:R-:W-:-:S04]  /*6820*/  FMUL.FTZ R0, R0, 1 ;  /* 0x3f80000000007820 */ /* 0x000fc80000410000 */
[----:B------:R0:W1:Y:S01]  /*6830*/  F2F.F64.F32 R28, R0 ;  /* 0x00000000001c7310 */ /* 0x0000620000201800 */
[----:B------:R-:W-:Y:S05]  /*6840*/  BRA `(.L_x_7890) ;  /* 0x0000000000a47947 */ /* 0x000fea0003800000 */
.L_x_7902:
        /* <DEDUP_REMOVED lines=14> */
.L_x_7916:
[----:B------:R-:W-:Y:S05]  /*6930*/  BSYNC B0 ;  /* 0x0000000000007941 */ /* 0x000fea0003800000 */
.L_x_7915:
[----:B------:R-:W-:-:S04]  /*6940*/  FMUL.FTZ R0, R0, 1 ;  /* 0x3f80000000007820 */ /* 0x000fc80000410000 */
[----:B------:R0:W1:Y:S01]  /*6950*/  F2F.F64.F32 R28, R0 ;  /* 0x00000000001c7310 */ /* 0x0000620000201800 */
[----:B------:R-:W-:Y:S05]  /*6960*/  BRA `(.L_x_7890) ;  /* 0x00000000005c7947 */ /* 0x000fea0003800000 */
.L_x_7889:
        /* <DEDUP_REMOVED lines=16> */
.L_x_7917:
[----:B------:R-:W-:Y:S01]  /*6a70*/  CS2R R28, SRZ ;  /* 0x00000000001c7805 */ /* 0x000fe2000001ff00 */
[----:B------:R-:W-:Y:S06]  /*6a80*/  BRA `(.L_x_7890) ;  /* 0x0000000000147947 */ /* 0x000fec0003800000 */
.L_x_7914:
[----:B------:R-:W3:Y:S02]  /*6a90*/  LDG.E.64 R28, desc[UR36][R4.64] ;  /* 0x00000024041c7981 */ /* 0x000ee4000c1e1b00 */
[----:B---3--:R-:W0:Y:S01]  /*6aa0*/  I2F.F64.U64 R28, R28 ;  /* 0x0000001c001c7312 */ /* 0x008e220000301800 */
[----:B------:R-:W-:Y:S05]  /*6ab0*/  BRA `(.L_x_7890) ;  /* 0x0000000000087947 */ /* 0x000fea0003800000 */
.L_x_7913:
[----:B------:R-:W3:Y:S02]  /*6ac0*/  LDG.E R4, desc[UR36][R4.64] ;  /* 0x0000002404047981 */ /* 0x000ee4000c1e1900 */
[----:B---3--:R0:W1:Y:S02]  /*6ad0*/  I2F.F64.U32 R28, R4 ;  /* 0x00000004001c7312 */ /* 0x0080640000201800 */
.L_x_7890:
[----:B------:R-:W2:Y:S01]  /*6ae0*/  LDC.U8 R3, c[0x0][0x245] ;  /* 0x00009140ff037b82 */ /* 0x000ea20000000000 */
[----:B------:R-:W-:Y:S02]  /*6af0*/  ULDC UR4, c[0x0][0x24c] ;  /* 0x0000930000047ab9 */ /* 0x000fe40000000800 */
[----:B0-----:R-:W-:-:S05]  /*6b00*/  IMAD R7, R26, UR4, RZ ;  /* 0x000000041a077c24 */ /* 0x001fca000f8e02ff */
[----:B---3--:R-:W0:Y:S01]  /*6b10*/  LDC.64 R4, c[0x0][0x238] ;  /* 0x00008e00ff047b82 */ /* 0x008e220000000a00 */
        /* <DEDUP_REMOVED lines=15> */
.L_x_7921:
[----:B------:R0:W5:Y:S01]  /*6c10*/  LDG.E.U8 R22, desc[UR36][R6.64] ;  /* 0x0000002406167981 */ /* 0x000162000c1e1100 */
[----:B------:R-:W-:Y:S05]  /*6c20*/  BRA `(.L_x_7884) ;  /* 0x0000000c00607947 */ /* 0x000fea0003800000 */
.L_x_7920:
        /* <DEDUP_REMOVED lines=8> */
.L_x_7924:
[----:B------:R0:W5:Y:S01]  /*6cb0*/  LDG.E.U8 R22, desc[UR36][R6.64] ;  /* 0x0000002406167981 */ /* 0x000162000c1e1100 */
[----:B------:R-:W-:Y:S05]  /*6cc0*/  BRA `(.L_x_7884) ;  /* 0x0000000c00387947 */ /* 0x000fea0003800000 */
.L_x_7923:
[----:B------:R0:W5:Y:S01]  /*6cd0*/  LDG.E.U16 R22, desc[UR36][R6.64] ;  /* 0x0000002406167981 */ /* 0x000162000c1e1500 */
[----:B------:R-:W-:Y:S05]  /*6ce0*/  BRA `(.L_x_7884) ;  /* 0x0000000c00307947 */ /* 0x000fea0003800000 */
.L_x_7919:
        /* <DEDUP_REMOVED lines=10> */
.L_x_7926:
[----:B------:R-:W2:Y:S02]  /*6d90*/  LDG.E.U16 R4, desc[UR36][R6.64] ;  /* 0x0000002406047981 */ /* 0x000ea4000c1e1500 */
[----:B--2---:R-:W-:-:S06]  /*6da0*/  HADD2.F32 R4, -RZ, R4.H0_H0 ;  /* 0x20000004ff047230 */ /* 0x004fcc0000004100 */
[----:B------:R-:W0:Y:S02]  /*6db0*/  F2I.S64.TRUNC R4, R4 ;  /* 0x0000000400047311 */ /* 0x000e24000020d900 */
[----:B0-----:R-:W-:Y:S01]  /*6dc0*/  PRMT R22, R4, 0x7610, R22 ;  /* 0x0000761004167816 */ /* 0x001fe20000000016 */
[----:B------:R-:W-:Y:S06]  /*6dd0*/  BRA `(.L_x_7884) ;  /* 0x0000000800f47947 */ /* 0x000fec0003800000 */
.L_x_7925:
        /* <DEDUP_REMOVED lines=10> */
.L_x_7928:
[----:B------:R-:W2:Y:S02]  /*6e80*/  LDG.E.U16 R6, desc[UR36][R6.64] ;  /* 0x0000002406067981 */ /* 0x000ea4000c1e1500 */
[----:B--2---:R-:W-:-:S06]  /*6e90*/  HADD2.F32 R4, -RZ, R6.H0_H0 ;  /* 0x20000006ff047230 */ /* 0x004fcc0000004100 */
[----:B------:R-:W0:Y:S02]  /*6ea0*/  F2I.S64.TRUNC R4, R4 ;  /* 0x0000000400047311 */ /* 0x000e24000020d900 */
[----:B0-----:R-:W-:Y:S01]  /*6eb0*/  PRMT R22, R4, 0x7610, R22 ;  /* 0x0000761004167816 */ /* 0x001fe20000000016 */
[----:B------:R-:W-:Y:S06]  /*6ec0*/  BRA `(.L_x_7884) ;  /* 0x0000000800b87947 */ /* 0x000fec0003800000 */
.L_x_7927:
[----:B------:R-:W2:Y:S02]  /*6ed0*/  LDG.E.64 R4, desc[UR36][R6.64] ;  /* 0x0000002406047981 */ /* 0x000ea4000c1e1b00 */
[----:B--2---:R-:W0:Y:S02]  /*6ee0*/  F2I.S64.F64.TRUNC R4, R4 ;  /* 0x0000000400047311 */ /* 0x004e24000030d900 */
[----:B0-----:R-:W-:Y:S01]  /*6ef0*/  PRMT R22, R4, 0x7610, R22 ;  /* 0x0000761004167816 */ /* 0x001fe20000000016 */
[----:B------:R-:W-:Y:S06]  /*6f00*/  BRA `(.L_x_7884) ;  /* 0x0000000800a87947 */ /* 0x000fec0003800000 */
.L_x_7918:
        /* <DEDUP_REMOVED lines=12> */
.L_x_7931:
[----:B------:R-:W2:Y:S02]  /*6fd0*/  LDG.E.64 R6, desc[UR36][R6.64] ;  /* 0x0000002406067981 */ /* 0x000ea4000c1e1b00 */
[----:B--2---:R-:W0:Y:S02]  /*6fe0*/  F2I.S64.F64.TRUNC R4, R6 ;  /* 0x0000000600047311 */ /* 0x004e24000030d900 */
[----:B0-----:R-:W-:Y:S01]  /*6ff0*/  PRMT R22, R4, 0x7610, R22 ;  /* 0x0000761004167816 */ /* 0x001fe20000000016 */
[----:B------:R-:W-:Y:S06]  /*7000*/  BRA `(.L_x_7884) ;  /* 0x0000000800687947 */ /* 0x000fec0003800000 */
.L_x_7930:
        /* <DEDUP_REMOVED lines=28> */
.L_x_7933:
        /* <DEDUP_REMOVED lines=15> */
.L_x_7932:
[----:B------:R-:W2:Y:S02]  /*72c0*/  LDG.E.U16 R4, desc[UR36][R6.64] ;  /* 0x0000002406047981 */ /* 0x000ea4000c1e1500 */
[----:B--2---:R-:W-:-:S06]  /*72d0*/  IMAD.U32 R4, R4, 0x10000, RZ ;  /* 0x0001000004047824 */ /* 0x004fcc00078e00ff */
[----:B------:R-:W0:Y:S02]  /*72e0*/  F2I.S64.TRUNC R4, R4 ;  /* 0x0000000400047311 */ /* 0x000e24000020d900 */
[----:B0-----:R-:W-:Y:S01]  /*72f0*/  PRMT R22, R4, 0x7610, R22 ;  /* 0x0000761004167816 */ /* 0x001fe20000000016 */
[----:B------:R-:W-:Y:S06]  /*7300*/  BRA `(.L_x_7884) ;  /* 0x0000000400a87947 */ /* 0x000fec0003800000 */
.L_x_7929:
        /* <DEDUP_REMOVED lines=10> */
.L_x_7936:
        /* <DEDUP_REMOVED lines=21> */
.L_x_7940:
[----:B------:R-:W-:Y:S05]  /*7500*/  BSYNC B1 ;  /* 0x0000000000017941 */ /* 0x000fea0003800000 */
.L_x_7939:
[----:B------:R-:W-:Y:S01]  /*7510*/  IMAD.SHL.U32 R3, R3, 0x100000, RZ ;  /* 0x0010000003037824 */ /* 0x000fe200078e00ff */
[----:B------:R-:W-:-:S04]  /*7520*/  LEA R5, R0, 0x3b800000, 0x17 ;  /* 0x3b80000000057811 */ /* 0x000fc800078eb8ff */
[----:B------:R-:W-:-:S07]  /*7530*/  LOP3.LUT R4, R5, R3, R6, 0xfe, !PT ;  /* 0x0000000305047212 */ /* 0x000fce00078efe06 */
.L_x_7938:
[----:B------:R-:W-:Y:S05]  /*7540*/  BSYNC B0 ;  /* 0x0000000000007941 */ /* 0x000fea0003800000 */
.L_x_7937:
[----:B------:R-:W0:Y:S02]  /*7550*/  F2I.S64.TRUNC R4, R4 ;  /* 0x0000000400047311 */ /* 0x000e24000020d900 */
[----:B0-----:R-:W-:Y:S01]  /*7560*/  PRMT R22, R4, 0x7610, R22 ;  /* 0x0000761004167816 */ /* 0x001fe20000000016 */
[----:B------:R-:W-:Y:S06]  /*7570*/  BRA `(.L_x_7884) ;  /* 0x00000004000c7947 */ /* 0x000fec0003800000 */
.L_x_7935:
        /* <DEDUP_REMOVED lines=21> */
.L_x_7944:
[----:B------:R-:W-:Y:S05]  /*76d0*/  BSYNC B1 ;  /* 0x0000000000017941 */ /* 0x000fea0003800000 */
.L_x_7943:
[----:B------:R-:W-:Y:S01]  /*76e0*/  IMAD.SHL.U32 R3, R3, 0x200000, RZ ;  /* 0x0020000003037824 */ /* 0x000fe200078e00ff */
[----:B------:R-:W-:-:S04]  /*76f0*/  LEA R5, R0, 0x37800000, 0x17 ;  /* 0x3780000000057811 */ /* 0x000fc800078eb8ff */
[----:B------:R-:W-:-:S07]  /*7700*/  LOP3.LUT R4, R5, R3, R6, 0xfe, !PT ;  /* 0x0000000305047212 */ /* 0x000fce00078efe06 */
.L_x_7942:
[----:B------:R-:W-:Y:S05]  /*7710*/  BSYNC B0 ;  /* 0x0000000000007941 */ /* 0x000fea0003800000 */
.L_x_7941:
[----:B------:R-:W0:Y:S02]  /*7720*/  F2I.S64.TRUNC R4, R4 ;  /* 0x0000000400047311 */ /* 0x000e24000020d900 */
[----:B0-----:R-:W-:Y:S01]  /*7730*/  PRMT R22, R4, 0x7610, R22 ;  /* 0x0000761004167816 */ /* 0x001fe20000000016 */
[----:B------:R-:W-:Y:S06]  /*7740*/  BRA `(.L_x_7884) ;  /* 0x0000000000987947 */ /* 0x000fec0003800000 */
.L_x_7934:
        /* <DEDUP_REMOVED lines=14> */
.L_x_7948:
[----:B------:R-:W-:Y:S05]  /*7830*/  BSYNC B0 ;  /* 0x0000000000007941 */ /* 0x000fea0003800000 */
.L_x_7947:
[----:B------:R-:W0:Y:S02]  /*7840*/  F2I.S64.TRUNC R4, R4 ;  /* 0x0000000400047311 */ /* 0x000e24000020d900 */
[----:B0-----:R-:W-:Y:S01]  /*7850*/  PRMT R22, R4, 0x7610, R22 ;  /* 0x0000761004167816 */ /* 0x001fe20000000016 */
[----:B------:R-:W-:Y:S06]  /*7860*/  BRA `(.L_x_7884) ;  /* 0x0000000000507947 */ /* 0x000fec0003800000 */
.L_x_7922:
        /* <DEDUP_REMOVED lines=15> */
[----:B01--45:R-:W-:Y:S05]  /*7960*/  CALL.ABS.NOINC R14 ;  /* 0x000000000e007343 */ /* 0x033fea0003c00000 */
.L_x_7949:
[----:B------:R-:W-:Y:S05]  /*7970*/  BRA `(.L_x_7884) ;  /* 0x00000000000c7947 */ /* 0x000fea0003800000 */
.L_x_7946:
[----:B------:R0:W5:Y:S01]  /*7980*/  LDG.E.U8 R22, desc[UR36][R6.64] ;  /* 0x0000002406167981 */ /* 0x000162000c1e1100 */
[----:B------:R-:W-:Y:S05]  /*7990*/  BRA `(.L_x_7884) ;  /* 0x0000000000047947 */ /* 0x000fea0003800000 */
.L_x_7945:
[----:B------:R0:W5:Y:S02]  /*79a0*/  LDG.E.U8 R22, desc[UR36][R6.64] ;  /* 0x0000002406167981 */ /* 0x000164000c1e1100 */
.L_x_7884:
[----:B------:R-:W-:Y:S05]  /*79b0*/  BSYNC B6 ;  /* 0x0000000000067941 */ /* 0x000fea0003800000 */
.L_x_7883:
[----:B-----5:R-:W-:Y:S01]  /*79c0*/  LOP3.LUT R23, R23, 0xff, RZ, 0xc0, !PT ;  /* 0x000000ff17177812 */ /* 0x020fe200078ec0ff */
[----:B------:R-:W-:Y:S01]  /*79d0*/  ULDC.64 UR4, c[0x0][0x218] ;  /* 0x0000860000047ab9 */ /* 0x000fe20000000a00 */
[----:B01-3--:R-:W-:Y:S01]  /*79e0*/  LOP3.LUT R4, R2, 0xff, RZ, 0xc0, !PT ;  /* 0x000000ff02047812 */ /* 0x00bfe200078ec0ff */
[----:B------:R-:W-:Y:S01]  /*79f0*/  BSSY B6, `(.L_x_7950) ;  /* 0x0000131000067945 */ /* 0x000fe20003800000 */
[----:B------:R-:W-:Y:S02]  /*7a00*/  LOP3.LUT R24, R24, 0xff, RZ, 0xc0, !PT ;  /* 0x000000ff18187812 */ /* 0x000fe400078ec0ff */
[----:B------:R-:W0:Y:S01]  /*7a10*/  I2F.U16 R23, R23 ;  /* 0x0000001700177306 */ /* 0x000e220000101000 */
[----:B------:R-:W-:Y:S02]  /*7a20*/  LOP3.LUT R11, R22, 0xff, RZ, 0xc0, !PT ;  /* 0x000000ff160b7812 */ /* 0x000fe400078ec0ff */
[----:B------:R-:W1:Y:S05]  /*7a30*/  S2R R22, SR_TID.X ;  /* 0x0000000000167919 */ /* 0x000e6a0000002100 */
[----:B------:R-:W3:Y:S01]  /*7a40*/  I2F.U16 R4, R4 ;  /* 0x0000000400047306 */ /* 0x000ee20000101000 */
[----:B0-----:R-:W-:-:S07]  /*7a50*/  FMUL.FTZ R3, R23, 1 ;  /* 0x3f80000017037820 */ /* 0x001fce0000410000 */
[----:B------:R-:W0:Y:S01]  /*7a60*/  I2F.U16 R24, R24 ;  /* 0x0000001800187306 */ /* 0x000e220000101000 */
[----:B---3--:R-:W-:-:S07]  /*7a70*/  FMUL.FTZ R10, R4, 1 ;  /* 0x3f800000040a7820 */ /* 0x008fce0000410000 */
[----:B------:R-:W3:Y:S01]  /*7a80*/  I2F.U16 R11, R11 ;  /* 0x0000000b000b7306 */ /* 0x000ee20000101000 */
[----:B0-----:R-:W-:-:S07]  /*7a90*/  FMUL.FTZ R0, R24, 1 ;  /* 0x3f80000018007820 */ /* 0x001fce0000410000 */
[----:B------:R-:W2:Y:S01]  /*7aa0*/  F2F.F64.F32 R2, R3 ;  /* 0x0000000300027310 */ /* 0x000ea20000201800 */
[----:B-1----:R-:W-:Y:S01]  /*7ab0*/  ISETP.GE.AND P0, PT, R22, R19, PT ;  /* 0x000000131600720c */ /* 0x002fe20003f06270 */
[----:B---3--:R-:W-:-:S06]  /*7ac0*/  FMUL.FTZ R12, R11, 1 ;  /* 0x3f8000000b0c7820 */ /* 0x008fcc0000410000 */
[----:B------:R-:W4:Y:S01]  /*7ad0*/  F2F.F64.F32 R8, R10 ;  /* 0x0000000a00087310 */ /* 0x000f220000201800 */
[----:B--2---:R-:W-:-:S07]  /*7ae0*/  DMUL R32, R2, R32 ;  /* 0x0000002002207228 */ /* 0x004fce0000000000 */
[----:B------:R-:W0:Y:S01]  /*7af0*/  F2F.F64.F32 R6, R0 ;  /* 0x0000000000067310 */ /* 0x000e220000201800 */
[----:B------:R-:W1:Y:S01]  /*7b00*/  LDC.U8 R2, c[0x0][0x250] ;  /* 0x00009400ff027b82 */ /* 0x000e620000000000 */
[----:B----4-:R-:W-:-:S06]  /*7b10*/  DMUL R8, R8, R16 ;  /* 0x0000001008087228 */ /* 0x010fcc0000000000 */
[----:B------:R-:W2:Y:S01]  /*7b20*/  F2F.F64.F32 R4, R12 ;  /* 0x0000000c00047310 */ /* 0x000ea20000201800 */
[----:B0-----:R-:W-:Y:S02]  /*7b30*/  DMUL R6, R6, R30 ;  /* 0x0000001e06067228 */ /* 0x001fe40000000000 */
[----:B------:R-:W-:Y:S02]  /*7b40*/  DMUL R24, R8, UR4 ;  /* 0x0000000408187c28 */ /* 0x000fe40008000000 */
[----:B--2---:R-:W-:Y:S02]  /*7b50*/  DMUL R16, R4, R28 ;  /* 0x0000001c04107228 */ /* 0x004fe40000000000 */
[----:B------:R-:W-:Y:S02]  /*7b60*/  DMUL R4, R32, UR4 ;  /* 0x0000000420047c28 */ /* 0x000fe40008000000 */
[----:B------:R-:W-:-:S04]  /*7b70*/  DMUL R28, R6, UR4 ;  /* 0x00000004061c7c28 */ /* 0x000fc80008000000 */
[----:B------:R-:W-:Y:S01]  /*7b80*/  DMUL R16, R16, UR4 ;  /* 0x0000000410107c28 */ /* 0x000fe20008000000 */
[----:B------:R-:W-:Y:S10]  /*7b90*/  @P0 BRA `(.L_x_7951) ;  /* 0x0000001000580947 */ /* 0x000ff40003800000 */
[----:B------:R-:W0:Y:S01]  /*7ba0*/  LDC.64 R8, c[0x0][0x228] ;  /* 0x00008a00ff087b82 */ /* 0x000e220000000a00 */
[----:B------:R-:W-:Y:S01]  /*7bb0*/  IMAD R0, R18, 0x200, R22 ;  /* 0x0000020012007824 */ /* 0x000fe200078e0216 */
[----:B-1----:R-:W-:Y:S01]  /*7bc0*/  PRMT R6, R2, 0x9910, RZ ;  /* 0x0000991002067816 */ /* 0x002fe200000000ff */
        /* <DEDUP_REMOVED lines=19> */
.L_x_7955:
[----:B------:R-:W0:Y:S02]  /*7d00*/  F2I.S64.F64.TRUNC R4, R4 ;  /* 0x0000000400047311 */ /* 0x000e24000030d900 */
[----:B0-----:R-:W-:-:S05]  /*7d10*/  IMAD.MOV.U32 R3, RZ, RZ, R4 ;  /* 0x000000ffff037224 */ /* 0x001fca00078e0004 */
[----:B------:R0:W-:Y:S01]  /*7d20*/  STG.E.U8 desc[UR36][R8.64], R3 ;  /* 0x0000000308007986 */ /* 0x0001e2000c101124 */
[----:B------:R-:W-:Y:S05]  /*7d30*/  BRA `(.L_x_7951) ;  /* 0x0000000c00f07947 */ /* 0x000fea0003800000 */
.L_x_7954:
        /* <DEDUP_REMOVED lines=9> */
.L_x_7958:
[----:B------:R-:W0:Y:S02]  /*7dd0*/  F2I.F64.TRUNC R5, R4 ;  /* 0x0000000400057311 */ /* 0x000e24000030d100 */
[----:B0-----:R0:W-:Y:S01]  /*7de0*/  STG.E desc[UR36][R8.64], R5 ;  /* 0x0000000508007986 */ /* 0x0011e2000c101924 */
[----:B------:R-:W-:Y:S05]  /*7df0*/  BRA `(.L_x_7951) ;  /* 0x0000000c00c07947 */ /* 0x000fea0003800000 */
.L_x_7957:
[----:B------:R-:W0:Y:S02]  /*7e00*/  F2I.F64.TRUNC R5, R4 ;  /* 0x0000000400057311 */ /* 0x000e24000030d100 */
[----:B0-----:R0:W-:Y:S01]  /*7e10*/  STG.E.U16 desc[UR36][R8.64], R5 ;  /* 0x0000000508007986 */ /* 0x0011e2000c101524 */
[----:B------:R-:W-:Y:S05]  /*7e20*/  BRA `(.L_x_7951) ;  /* 0x0000000c00b47947 */ /* 0x000fea0003800000 */
.L_x_7953:
        /* <DEDUP_REMOVED lines=13> */
.L_x_7960:
        /* <DEDUP_REMOVED lines=8> */
.L_x_7959:
        /* <DEDUP_REMOVED lines=14> */
.L_x_7962:
        /* <DEDUP_REMOVED lines=9> */
.L_x_7961:
[----:B------:R0:W-:Y:S01]  /*80f0*/  STG.E.64 desc[UR36][R8.64], R4 ;  /* 0x0000000408007986 */ /* 0x0001e2000c101b24 */
[----:B------:R-:W-:Y:S05]  /*8100*/  BRA `(.L_x_7951) ;  /* 0x0000000800fc7947 */ /* 0x000fea0003800000 */
.L_x_7952:
        /* <DEDUP_REMOVED lines=12> */
.L_x_7965:
[----:B------:R-:W-:-:S05]  /*81d0*/  CS2R R6, SRZ ;  /* 0x0000000000067805 */ /* 0x000fca000001ff00 */
[----:B------:R0:W-:Y:S01]  /*81e0*/  STG.E.128 desc[UR36][R8.64], R4 ;  /* 0x0000000408007986 */ /* 0x0001e2000c101d24 */
[----:B------:R-:W-:Y:S05]  /*81f0*/  BRA `(.L_x_7951) ;  /* 0x0000000800c07947 */ /* 0x000fea0003800000 */
.L_x_7964:
        /* <DEDUP_REMOVED lines=25> */
.L_x_7969:
[----:B------:R-:W-:Y:S05]  /*8390*/  BSYNC B0 ;  /* 0x0000000000007941 */ /* 0x000fea0003800000 */
.L_x_7968:
[----:B------:R-:W-:-:S05]  /*83a0*/  LOP3.LUT R7, R0, R7, RZ, 0xfc, !PT ;  /* 0x0000000700077212 */ /* 0x000fca00078efcff */
[----:B------:R0:W-:Y:S01]  /*83b0*/  STG.E.U8 desc[UR36][R8.64], R7 ;  /* 0x0000000708007986 */ /* 0x0001e2000c101124 */
[----:B------:R-:W-:Y:S05]  /*83c0*/  BRA `(.L_x_7951) ;  /* 0x00000008004c7947 */ /* 0x000fea0003800000 */
.L_x_7967:
        /* <DEDUP_REMOVED lines=17> */
.L_x_7971:
[----:B------:R-:W-:Y:S01]  /*84e0*/  IMAD.MOV.U32 R0, RZ, RZ, 0x7f ;  /* 0x0000007fff007424 */ /* 0x000fe200078e00ff */
[----:B------:R-:W-:-:S04]  /*84f0*/  ISETP.GT.U32.AND P0, PT, R3, 0x7f800000, PT ;  /* 0x7f8000000300780c */ /* 0x000fc80003f04070 */
[----:B------:R-:W-:-:S09]  /*8500*/  SEL R0, R0, 0x7c, P0 ;  /* 0x0000007c00007807 */ /* 0x000fd20000000000 */
.L_x_7972:
[----:B------:R-:W-:Y:S05]  /*8510*/  BSYNC B0 ;  /* 0x0000000000007941 */ /* 0x000fea0003800000 */
.L_x_7970:
[----:B------:R-:W-:-:S04]  /*8520*/  LOP3.LUT R3, R7, 0x80000000, RZ, 0xc0, !PT ;  /* 0x8000000007037812 */ /* 0x000fc800078ec0ff */
[----:B------:R-:W-:-:S04]  /*8530*/  SHF.R.U32.HI R3, RZ, 0x18, R3 ;  /* 0x00000018ff037819 */ /* 0x000fc80000011603 */
[----:B------:R-:W-:-:S05]  /*8540*/  LOP3.LUT R3, R0, R3, RZ, 0xfc, !PT ;  /* 0x0000000300037212 */ /* 0x000fca00078efcff */
[----:B------:R0:W-:Y:S01]  /*8550*/  STG.E.U8 desc[UR36][R8.64], R3 ;  /* 0x0000000308007986 */ /* 0x0001e2000c101124 */
[----:B------:R-:W-:Y:S05]  /*8560*/  BRA `(.L_x_7951) ;  /* 0x0000000400e47947 */ /* 0x000fea0003800000 */
.L_x_7966:
        /* <DEDUP_REMOVED lines=8> */
.L_x_7963:
        /* <DEDUP_REMOVED lines=11> */
.L_x_7975:
        /* <DEDUP_REMOVED lines=21> */
.L_x_7978:
[----:B------:R-:W-:-:S04]  /*87f0*/  LOP3.LUT R0, R7, 0x80000000, RZ, 0xc0, !PT ;  /* 0x8000000007007812 */ /* 0x000fc800078ec0ff */
[----:B------:R-:W-:-:S04]  /*8800*/  SHF.R.U32.HI R0, RZ, 0x18, R0 ;  /* 0x00000018ff007819 */ /* 0x000fc80000011600 */
[----:B------:R-:W-:-:S07]  /*8810*/  LOP3.LUT R0, R3, R0, RZ, 0xfc, !PT ;  /* 0x0000000003007212 */ /* 0x000fce00078efcff */
.L_x_7977:
[----:B------:R-:W-:Y:S05]  /*8820*/  BSYNC B0 ;  /* 0x0000000000007941 */ /* 0x000fea0003800000 */
.L_x_7976:
[----:B------:R0:W-:Y:S01]  /*8830*/  STG.E.U8 desc[UR36][R8.64], R0 ;  /* 0x0000000008007986 */ /* 0x0001e2000c101124 */
[----:B------:R-:W-:Y:S05]  /*8840*/  BRA `(.L_x_7951) ;  /* 0x00000004002c7947 */ /* 0x000fea0003800000 */
.L_x_7974:
        /* <DEDUP_REMOVED lines=21> */
.L_x_7981:
[----:B------:R-:W-:-:S04]  /*89a0*/  LOP3.LUT R0, R7, 0x80000000, RZ, 0xc0, !PT ;  /* 0x8000000007007812 */ /* 0x000fc800078ec0ff */
[----:B------:R-:W-:-:S04]  /*89b0*/  SHF.R.U32.HI R0, RZ, 0x18, R0 ;  /* 0x00000018ff007819 */ /* 0x000fc80000011600 */
[----:B------:R-:W-:-:S07]  /*89c0*/  LOP3.LUT R0, R3, R0, RZ, 0xfc, !PT ;  /* 0x0000000003007212 */ /* 0x000fce00078efcff */
.L_x_7980:
[----:B------:R-:W-:Y:S05]  /*89d0*/  BSYNC B0 ;  /* 0x0000000000007941 */ /* 0x000fea0003800000 */
.L_x_7979:
[----:B------:R0:W-:Y:S01]  /*89e0*/  STG.E.U8 desc[UR36][R8.64], R0 ;  /* 0x0000000008007986 */ /* 0x0001e2000c101124 */
[----:B------:R-:W-:Y:S05]  /*89f0*/  BRA `(.L_x_7951) ;  /* 0x0000000000c07947 */ /* 0x000fea0003800000 */
.L_x_7973:
        /* <DEDUP_REMOVED lines=26> */
.L_x_7956:
        /* <DEDUP_REMOVED lines=16> */
.L_x_7984:
[----:B------:R-:W-:Y:S05]  /*8ca0*/  BRA `(.L_x_7951) ;  /* 0x0000000000147947 */ /* 0x000fea0003800000 */
.L_x_7983:
[----:B------:R-:W0:Y:S02]  /*8cb0*/  F2I.U64.F64.TRUNC R4, R4 ;  /* 0x0000000400047311 */ /* 0x000e24000030d800 */
[----:B0-----:R0:W-:Y:S01]  /*8cc0*/  STG.E.64 desc[UR36][R8.64], R4 ;  /* 0x0000000408007986 */ /* 0x0011e2000c101b24 */
[----:B------:R-:W-:Y:S05]  /*8cd0*/  BRA `(.L_x_7951) ;  /* 0x0000000000087947 */ /* 0x000fea0003800000 */
.L_x_7982:
[----:B------:R-:W0:Y:S02]  /*8ce0*/  F2I.U32.F64.TRUNC R5, R4 ;  /* 0x0000000400057311 */ /* 0x000e24000030d000 */
[----:B0-----:R0:W-:Y:S02]  /*8cf0*/  STG.E desc[UR36][R8.64], R5 ;  /* 0x0000000508007986 */ /* 0x0011e4000c101924 */
.L_x_7951:
[----:B------:R-:W-:Y:S05]  /*8d00*/  BSYNC B6 ;  /* 0x0000000000067941 */ /* 0x000fea0003800000 */
.L_x_7950:
[----:B------:R-:W-:Y:S01]  /*8d10*/  ISETP.GE.AND P0, PT, R22, R19, PT ;  /* 0x000000131600720c */ /* 0x000fe20003f06270 */
[----:B------:R-:W-:-:S12]  /*8d20*/  BSSY B6, `(.L_x_7985) ;  /* 0x0000230000067945 */ /* 0x000fd80003800000 */
[----:B------:R-:W-:Y:S05]  /*8d30*/  @P0 BRA `(.L_x_7986) ;  /* 0x0000002000b80947 */ /* 0x000fea0003800000 */
[----:B0-----:R-:W0:Y:S01]  /*8d40*/  LDC.64 R4, c[0x0][0x228] ;  /* 0x00008a00ff047b82 */ /* 0x001e220000000a00 */
[----:B------:R-:W-:Y:S01]  /*8d50*/  IMAD R0, R18, 0x200, R22 ;  /* 0x0000020012007824 */ /* 0x000fe200078e0216 */
[----:B-1-3--:R-:W-:Y:S01]  /*8d60*/  PRMT R6, R2, 0x9910, RZ ;  /* 0x0000991002067816 */ /* 0x00afe200000000ff */
[----:B------:R-:W-:Y:S02]  /*8d70*/  ULDC UR4, c[0x0][0x254] ;  /* 0x0000950000047ab9 */ /* 0x000fe40000000800 */
[----:B--2-4-:R-:W-:Y:S02]  /*8d80*/  IMAD R3, R0, UR4, RZ ;  /* 0x0000000400037c24 */ /* 0x014fe4000f8e02ff */
        /* <DEDUP_REMOVED lines=16> */
.L_x_7990:
[----:B------:R-:W0:Y:S02]  /*8e90*/  F2I.S64.F64.TRUNC R28, R28 ;  /* 0x0000001c001c7311 */ /* 0x000e24000030d900 */
[----:B0-----:R-:W-:-:S05]  /*8ea0*/  IMAD.MOV.U32 R3, RZ, RZ, R28 ;  /* 0x000000ffff037224 */ /* 0x001fca00078e001c */
[----:B------:R0:W-:Y:S01]  /*8eb0*/  STG.E.U8 desc[UR36][R4.64], R3 ;  /* 0x0000000304007986 */ /* 0x0001e2000c101124 */
[----:B------:R-:W-:Y:S05]  /*8ec0*/  BRA `(.L_x_7992) ;  /* 0x0000000c00f07947 */ /* 0x000fea0003800000 */
.L_x_7989:
        /* <DEDUP_REMOVED lines=9> */
.L_x_7994:
[----:B------:R-:W0:Y:S02]  /*8f60*/  F2I.F64.TRUNC R29, R28 ;  /* 0x0000001c001d7311 */ /* 0x000e24000030d100 */
[----:B0-----:R0:W-:Y:S01]  /*8f70*/  STG.E desc[UR36][R4.64], R29 ;  /* 0x0000001d04007986 */ /* 0x0011e2000c101924 */
[----:B------:R-:W-:Y:S05]  /*8f80*/  BRA `(.L_x_7992) ;  /* 0x0000000c00c07947 */ /* 0x000fea0003800000 */
.L_x_7993:
[----:B------:R-:W0:Y:S02]  /*8f90*/  F2I.F64.TRUNC R29, R28 ;  /* 0x0000001c001d7311 */ /* 0x000e24000030d100 */
[----:B0-----:R0:W-:Y:S01]  /*8fa0*/  STG.E.U16 desc[UR36][R4.64], R29 ;  /* 0x0000001d04007986 */ /* 0x0011e2000c101524 */
[----:B------:R-:W-:Y:S05]  /*8fb0*/  BRA `(.L_x_7992) ;  /* 0x0000000c00b47947 */ /* 0x000fea0003800000 */
.L_x_7988:
        /* <DEDUP_REMOVED lines=13> */
.L_x_7996:
        /* <DEDUP_REMOVED lines=8> */
.L_x_7995:
        /* <DEDUP_REMOVED lines=14> */
.L_x_7998:
        /* <DEDUP_REMOVED lines=9> */
.L_x_7997:
[----:B------:R4:W-:Y:S01]  /*9280*/  STG.E.64 desc[UR36][R4.64], R28 ;  /* 0x0000001c04007986 */ /* 0x0009e2000c101b24 */
[----:B------:R-:W-:Y:S05]  /*9290*/  BRA `(.L_x_7992) ;  /* 0x0000000800fc7947 */ /* 0x000fea0003800000 */
.L_x_7987:
        /* <DEDUP_REMOVED lines=12> */
.L_x_8001:
[----:B------:R-:W-:-:S05]  /*9360*/  CS2R R30, SRZ ;  /* 0x00000000001e7805 */ /* 0x000fca000001ff00 */
[----:B------:R0:W-:Y:S01]  /*9370*/  STG.E.128 desc[UR36][R4.64], R28 ;  /* 0x0000001c04007986 */ /* 0x0001e2000c101d24 */
[----:B------:R-:W-:Y:S05]  /*9380*/  BRA `(.L_x_7992) ;  /* 0x0000000800c07947 */ /* 0x000fea0003800000 */
.L_x_8000:
        /* <DEDUP_REMOVED lines=25> */
.L_x_8005:
[----:B------:R-:W-:Y:S05]  /*9520*/  BSYNC B0 ;  /* 0x0000000000007941 */ /* 0x000fea0003800000 */
.L_x_8004:
[----:B------:R-:W-:-:S05]  /*9530*/  LOP3.LUT R7, R0, R7, RZ, 0xfc, !PT ;  /* 0x0000000700077212 */ /* 0x000fca00078efcff */
[----:B------:R0:W-:Y:S01]  /*9540*/  STG.E.U8 desc[UR36][R4.64], R7 ;  /* 0x0000000704007986 */ /* 0x0001e2000c101124 */
[----:B------:R-:W-:Y:S05]  /*9550*/  BRA `(.L_x_7992) ;  /* 0x00000008004c7947 */ /* 0x000fea0003800000 */
.L_x_8003:
        /* <DEDUP_REMOVED lines=17> */
.L_x_8007:
[----:B------:R-:W-:Y:S01]  /*9670*/  IMAD.MOV.U32 R0, RZ, RZ, 0x7f ;  /* 0x0000007fff007424 */ /* 0x000fe200078e00ff */
[----:B------:R-:W-:-:S04]  /*9680*/  ISETP.GT.U32.AND P0, PT, R3, 0x7f800000, PT ;  /* 0x7f8000000300780c */ /* 0x000fc80003f04070 */
[----:B------:R-:W-:-:S09]  /*9690*/  SEL R0, R0, 0x7c, P0 ;  /* 0x0000007c00007807 */ /* 0x000fd20000000000 */
.L_x_8008:
[----:B------:R-:W-:Y:S05]  /*96a0*/  BSYNC B0 ;  /* 0x0000000000007941 */ /* 0x000fea0003800000 */
.L_x_8006:
[----:B------:R-:W-:-:S04]  /*96b0*/  LOP3.LUT R3, R7, 0x80000000, RZ, 0xc0, !PT ;  /* 0x8000000007037812 */ /* 0x000fc800078ec0ff */
[----:B------:R-:W-:-:S04]  /*96c0*/  SHF.R.U32.HI R3, RZ, 0x18, R3 ;  /* 0x00000018ff037819 */ /* 0x000fc80000011603 */
[----:B------:R-:W-:-:S05]  /*96d0*/  LOP3.LUT R3, R0, R3, RZ, 0xfc, !PT ;  /* 0x0000000300037212 */ /* 0x000fca00078efcff */
[----:B------:R0:W-:Y:S01]  /*96e0*/  STG.E.U8 desc[UR36][R4.64], R3 ;  /* 0x0000000304007986 */ /* 0x0001e2000c101124 */
[----:B------:R-:W-:Y:S05]  /*96f0*/  BRA `(.L_x_7992) ;  /* 0x0000000400e47947 */ /* 0x000fea0003800000 */
.L_x_8002:
        /* <DEDUP_REMOVED lines=8> */
.L_x_7999:
        /* <DEDUP_REMOVED lines=11> */
.L_x_8011:
        /* <DEDUP_REMOVED lines=21> */
.L_x_8014:
[----:B------:R-:W-:-:S04]  /*9980*/  LOP3.LUT R0, R7, 0x80000000, RZ, 0xc0, !PT ;  /* 0x8000000007007812 */ /* 0x000fc800078ec0ff */
[----:B------:R-:W-:-:S04]  /*9990*/  SHF.R.U32.HI R0, RZ, 0x18, R0 ;  /* 0x00000018ff007819 */ /* 0x000fc80000011600 */
[----:B------:R-:W-:-:S07]  /*99a0*/  LOP3.LUT R0, R3, R0, RZ, 0xfc, !PT ;  /* 0x0000000003007212 */ /* 0x000fce00078efcff */
.L_x_8013:
[----:B------:R-:W-:Y:S05]  /*99b0*/  BSYNC B0 ;  /* 0x0000000000007941 */ /* 0x000fea0003800000 */
.L_x_8012:
[----:B------:R0:W-:Y:S01]  /*99c0*/  STG.E.U8 desc[UR36][R4.64], R0 ;  /* 0x0000000004007986 */ /* 0x0001e2000c101124 */
[----:B------:R-:W-:Y:S05]  /*99d0*/  BRA `(.L_x_7992) ;  /* 0x00000004002c7947 */ /* 0x000fea0003800000 */
.L_x_8010:
        /* <DEDUP_REMOVED lines=21> */
.L_x_8017:
[----:B------:R-:W-:-:S04]  /*9b30*/  LOP3.LUT R0, R7, 0x80000000, RZ, 0xc0, !PT ;  /* 0x8000000007007812 */ /* 0x000fc800078ec0ff */
[----:B------:R-:W-:-:S04]  /*9b40*/  SHF.R.U32.HI R0, RZ, 0x18, R0 ;  /* 0x00000018ff007819 */ /* 0x000fc80000011600 */
[----:B------:R-:W-:-:S07]  /*9b50*/  LOP3.LUT R0, R3, R0, RZ, 0xfc, !PT ;  /* 0x0000000003007212 */ /* 0x000fce00078efcff */
.L_x_8016:
[----:B------:R-:W-:Y:S05]  /*9b60*/  BSYNC B0 ;  /* 0x0000000000007941 */ /* 0x000fea0003800000 */
.L_x_8015:
[----:B------:R0:W-:Y:S01]  /*9b70*/  STG.E.U8 desc[UR36][R4.64], R0 ;  /* 0x0000000004007986 */ /* 0x0001e2000c101124 */
[----:B------:R-:W-:Y:S05]  /*9b80*/  BRA `(.L_x_7992) ;  /* 0x0000000000c07947 */ /* 0x000fea0003800000 */
.L_x_8009:
        /* <DEDUP_REMOVED lines=26> */
.L_x_7991:
        /* <DEDUP_REMOVED lines=16> */
.L_x_8020:
[----:B------:R-:W-:Y:S05]  /*9e30*/  BRA `(.L_x_7992) ;  /* 0x0000000000147947 */ /* 0x000fea0003800000 */
.L_x_8019:
[----:B------:R-:W0:Y:S02]  /*9e40*/  F2I.U64.F64.TRUNC R28, R28 ;  /* 0x0000001c001c7311 */ /* 0x000e24000030d800 */
[----:B0-----:R0:W-:Y:S01]  /*9e50*/  STG.E.64 desc[UR36][R4.64], R28 ;  /* 0x0000001c04007986 */ /* 0x0011e2000c101b24 */
[----:B------:R-:W-:Y:S05]  /*9e60*/  BRA `(.L_x_7992) ;  /* 0x0000000000087947 */ /* 0x000fea0003800000 */
.L_x_8018:
[----:B------:R-:W0:Y:S02]  /*9e70*/  F2I.U32.F64.TRUNC R29, R28 ;  /* 0x0000001c001d7311 */ /* 0x000e24000030d000 */
[----:B0-----:R0:W-:Y:S02]  /*9e80*/  STG.E desc[UR36][R4.64], R29 ;  /* 0x0000001d04007986 */ /* 0x0011e4000c101924 */
.L_x_7992:
        /* <DEDUP_REMOVED lines=24> */
.L_x_8024:
[----:B------:R-:W0:Y:S02]  /*a010*/  F2I.S64.F64.TRUNC R24, R24 ;  /* 0x0000001800187311 */ /* 0x000e24000030d900 */
[----:B0-----:R-:W-:-:S05]  /*a020*/  IMAD.MOV.U32 R3, RZ, RZ, R24 ;  /* 0x000000ffff037224 */ /* 0x001fca00078e0018 */
[----:B------:R0:W-:Y:S01]  /*a030*/  STG.E.U8 desc[UR36][R4.64], R3 ;  /* 0x0000000304007986 */ /* 0x0001e2000c101124 */
[----:B------:R-:W-:Y:S05]  /*a040*/  BRA `(.L_x_8026) ;  /* 0x0000000c00f07947 */ /* 0x000fea0003800000 */
.L_x_8023:
        /* <DEDUP_REMOVED lines=9> */
.L_x_8028:
[----:B------:R-:W0:Y:S02]  /*a0e0*/  F2I.F64.TRUNC R25, R24 ;  /* 0x0000001800197311 */ /* 0x000e24000030d100 */
[----:B0-----:R0:W-:Y:S01]  /*a0f0*/  STG.E desc[UR36][R4.64], R25 ;  /* 0x0000001904007986 */ /* 0x0011e2000c101924 */
[----:B------:R-:W-:Y:S05]  /*a100*/  BRA `(.L_x_8026) ;  /* 0x0000000c00c07947 */ /* 0x000fea0003800000 */
.L_x_8027:
[----:B------:R-:W0:Y:S02]  /*a110*/  F2I.F64.TRUNC R25, R24 ;  /* 0x0000001800197311 */ /* 0x000e24000030d100 */
[----:B0-----:R0:W-:Y:S01]  /*a120*/  STG.E.U16 desc[UR36][R4.64], R25 ;  /* 0x0000001904007986 */ /* 0x0011e2000c101524 */
[----:B------:R-:W-:Y:S05]  /*a130*/  BRA `(.L_x_8026) ;  /* 0x0000000c00b47947 */ /* 0x000fea0003800000 */
.L_x_8022:
        /* <DEDUP_REMOVED lines=13> */
.L_x_8030:
        /* <DEDUP_REMOVED lines=8> */
.L_x_8029:
        /* <DEDUP_REMOVED lines=14> */
.L_x_8032:
        /* <DEDUP_REMOVED lines=9> */
.L_x_8031:
[----:B------:R0:W-:Y:S01]  /*a400*/  STG.E.64 desc[UR36][R4.64], R24 ;  /* 0x0000001804007986 */ /* 0x0001e2000c101b24 */
[----:B------:R-:W-:Y:S05]  /*a410*/  BRA `(.L_x_8026) ;  /* 0x0000000800fc7947 */ /* 0x000fea0003800000 */
.L_x_8021:
        /* <DEDUP_REMOVED lines=12> */
.L_x_8035:
[----:B------:R-:W-:-:S05]  /*a4e0*/  CS2R R26, SRZ ;  /* 0x00000000001a7805 */ /* 0x000fca000001ff00 */
[----:B------:R0:W-:Y:S01]  /*a4f0*/  STG.E.128 desc[UR36][R4.64], R24 ;  /* 0x0000001804007986 */ /* 0x0001e2000c101d24 */
[----:B------:R-:W-:Y:S05]  /*a500*/  BRA `(.L_x_8026) ;  /* 0x0000000800c07947 */ /* 0x000fea0003800000 */
.L_x_8034:
        /* <DEDUP_REMOVED lines=25> */
.L_x_8039:
[----:B------:R-:W-:Y:S05]  /*a6a0*/  BSYNC B0 ;  /* 0x0000000000007941 */ /* 0x000fea0003800000 */
.L_x_8038:
[----:B------:R-:W-:-:S05]  /*a6b0*/  LOP3.LUT R7, R0, R7, RZ, 0xfc, !PT ;  /* 0x0000000700077212 */ /* 0x000fca00078efcff */
[----:B------:R0:W-:Y:S01]  /*a6c0*/  STG.E.U8 desc[UR36][R4.64], R7 ;  /* 0x0000000704007986 */ /* 0x0001e2000c101124 */
[----:B------:R-:W-:Y:S05]  /*a6d0*/  BRA `(.L_x_8026) ;  /* 0x00000008004c7947 */ /* 0x000fea0003800000 */
.L_x_8037:
        /* <DEDUP_REMOVED lines=17> */
.L_x_8041:
[----:B------:R-:W-:Y:S01]  /*a7f0*/  IMAD.MOV.U32 R0, RZ, RZ, 0x7f ;  /* 0x0000007fff007424 */ /* 0x000fe200078e00ff */
[----:B------:R-:W-:-:S04]  /*a800*/  ISETP.GT.U32.AND P0, PT, R3, 0x7f800000, PT ;  /* 0x7f8000000300780c */ /* 0x000fc80003f04070 */
[----:B------:R-:W-:-:S09]  /*a810*/  SEL R0, R0, 0x7c, P0 ;  /* 0x0000007c00007807 */ /* 0x000fd20000000000 */
.L_x_8042:
[----:B------:R-:W-:Y:S05]  /*a820*/  BSYNC B0 ;  /* 0x0000000000007941 */ /* 0x000fea0003800000 */
.L_x_8040:
[----:B------:R-:W-:-:S04]  /*a830*/  LOP3.LUT R3, R7, 0x80000000, RZ, 0xc0, !PT ;  /* 0x8000000007037812 */ /* 0x000fc800078ec0ff */
[----:B------:R-:W-:-:S04]  /*a840*/  SHF.R.U32.HI R3, RZ, 0x18, R3 ;  /* 0x00000018ff037819 */ /* 0x000fc80000011603 */
[----:B------:R-:W-:-:S05]  /*a850*/  LOP3.LUT R3, R0, R3, RZ, 0xfc, !PT ;  /* 0x0000000300037212 */ /* 0x000fca00078efcff */
[----:B------:R0:W-:Y:S01]  /*a860*/  STG.E.U8 desc[UR36][R4.64], R3 ;  /* 0x0000000304007986 */ /* 0x0001e2000c101124 */
[----:B------:R-:W-:Y:S05]  /*a870*/  BRA `(.L_x_8026) ;  /* 0x0000000400e47947 */ /* 0x000fea0003800000 */
.L_x_8036:
        /* <DEDUP_REMOVED lines=8> */
.L_x_8033:
        /* <DEDUP_REMOVED lines=11> */
.L_x_8045:
        /* <DEDUP_REMOVED lines=21> */
.L_x_8048:
[----:B------:R-:W-:-:S04]  /*ab00*/  LOP3.LUT R0, R7, 0x80000000, RZ, 0xc0, !PT ;  /* 0x8000000007007812 */ /* 0x000fc800078ec0ff */
[----:B------:R-:W-:-:S04]  /*ab10*/  SHF.R.U32.HI R0, RZ, 0x18, R0 ;  /* 0x00000018ff007819 */ /* 0x000fc80000011600 */
[----:B------:R-:W-:-:S07]  /*ab20*/  LOP3.LUT R0, R3, R0, RZ, 0xfc, !PT ;  /* 0x0000000003007212 */ /* 0x000fce00078efcff */
.L_x_8047:
[----:B------:R-:W-:Y:S05]  /*ab30*/  BSYNC B0 ;  /* 0x0000000000007941 */ /* 0x000fea0003800000 */
.L_x_8046:
[----:B------:R0:W-:Y:S01]  /*ab40*/  STG.E.U8 desc[UR36][R4.64], R0 ;  /* 0x0000000004007986 */ /* 0x0001e2000c101124 */
[----:B------:R-:W-:Y:S05]  /*ab50*/  BRA `(.L_x_8026) ;  /* 0x00000004002c7947 */ /* 0x000fea0003800000 */
.L_x_8044:
        /* <DEDUP_REMOVED lines=21> */
.L_x_8051:
[----:B------:R-:W-:-:S04]  /*acb0*/  LOP3.LUT R0, R7, 0x80000000, RZ, 0xc0, !PT ;  /* 0x8000000007007812 */ /* 0x000fc800078ec0ff */
[----:B------:R-:W-:-:S04]  /*acc0*/  SHF.R.U32.HI R0, RZ, 0x18, R0 ;  /* 0x00000018ff007819 */ /* 0x000fc80000011600 */
[----:B------:R-:W-:-:S07]  /*acd0*/  LOP3.LUT R0, R3, R0, RZ, 0xfc, !PT ;  /* 0x0000000003007212 */ /* 0x000fce00078efcff */
.L_x_8050:
[----:B------:R-:W-:Y:S05]  /*ace0*/  BSYNC B0 ;  /* 0x0000000000007941 */ /* 0x000fea0003800000 */
.L_x_8049:
[----:B------:R0:W-:Y:S01]  /*acf0*/  STG.E.U8 desc[UR36][R4.64], R0 ;  /* 0x0000000004007986 */ /* 0x0001e2000c101124 */
[----:B------:R-:W-:Y:S05]  /*ad00*/  BRA `(.L_x_8026) ;  /* 0x0000000000c07947 */ /* 0x000fea0003800000 */
.L_x_8043:
        /* <DEDUP_REMOVED lines=26> */
.L_x_8025:
        /* <DEDUP_REMOVED lines=16> */
.L_x_8054:
[----:B------:R-:W-:Y:S05]  /*afb0*/  BRA `(.L_x_8026) ;  /* 0x0000000000147947 */ /* 0x000fea0003800000 */
.L_x_8053:
[----:B------:R-:W0:Y:S02]  /*afc0*/  F2I.U64.F64.TRUNC R24, R24 ;  /* 0x0000001800187311 */ /* 0x000e24000030d800 */
[----:B0-----:R0:W-:Y:S01]  /*afd0*/  STG.E.64 desc[UR36][R4.64], R24 ;  /* 0x0000001804007986 */ /* 0x0011e2000c101b24 */
[----:B------:R-:W-:Y:S05]  /*afe0*/  BRA `(.L_x_8026) ;  /* 0x0000000000087947 */ /* 0x000fea0003800000 */
.L_x_8052:
[----:B------:R-:W0:Y:S02]  /*aff0*/  F2I.U32.F64.TRUNC R25, R24 ;  /* 0x0000001800197311 */ /* 0x000e24000030d000 */
[----:B0-----:R0:W-:Y:S02]  /*b000*/  STG.E desc[UR36][R4.64], R25 ;  /* 0x0000001904007986 */ /* 0x0011e4000c101924 */
.L_x_8026:
[----:B------:R-:W-:-:S07]  /*b010*/  VIADD R22, R22, 0x80 ;  /* 0x0000008016167836 */ /* 0x000fce0000000000 */
.L_x_7986:
[----:B------:R-:W-:Y:S05]  /*b020*/  BSYNC B6 ;  /* 0x0000000000067941 */ /* 0x000fea0003800000 */
.L_x_7985:
        /* <DEDUP_REMOVED lines=20> */
[----:B0-----:R-:W-:Y:S01]  /*b170*/  STG.E.U8 desc[UR36][R4.64], R17 ;  /* 0x0000001104007986 */ /* 0x001fe2000c101124 */
[----:B------:R-:W-:Y:S05]  /*b180*/  EXIT ;  /* 0x000000000000794d */ /* 0x000fea0003800000 */
.L_x_8058:
[----:B------:R-:W0:Y:S02]  /*b190*/  F2I.S64.F64.TRUNC R16, R16 ;  /* 0x0000001000107311 */ /* 0x000e24000030d900 */
[----:B0-----:R-:W-:-:S05]  /*b1a0*/  IMAD.MOV.U32 R3, RZ, RZ, R16 ;  /* 0x000000ffff037224 */ /* 0x001fca00078e0010 */
[----:B------:R-:W-:Y:S01]  /*b1b0*/  STG.E.U8 desc[UR36][R4.64], R3 ;  /* 0x0000000304007986 */ /* 0x000fe2000c101124 */
[----:B------:R-:W-:Y:S05]  /*b1c0*/  EXIT ;  /* 0x000000000000794d */ /* 0x000fea0003800000 */
.L_x_8057:
[----:B------:R-:W-:-:S13]  /*b1d0*/  ISETP.NE.AND P0, PT, R0, 0x2, PT ;  /* 0x000000020000780c */ /* 0x000fda0003f05270 */
[----:B------:R-:W-:Y:S05]  /*b1e0*/  @!P0 BRA `(.L_x_8060) ;  /* 0x0000000000288947 */ /* 0x000fea0003800000 */
[----:B------:R-:W-:-:S13]  /*b1f0*/  ISETP.NE.AND P0, PT, R0, 0x3, PT ;  /* 0x000000030000780c */ /* 0x000fda0003f05270 */
[----:B------:R-:W-:Y:S05]  /*b200*/  @!P0 BRA `(.L_x_8061) ;  /* 0x0000000000148947 */ /* 0x000fea0003800000 */
[----:B------:R-:W-:-:S13]  /*b210*/  ISETP.NE.AND P0, PT, R0, 0x4, PT ;  /* 0x000000040000780c */ /* 0x000fda0003f05270 */
[----:B------:R-:W-:Y:S05]  /*b220*/  @P0 BRA `(.L_x_8059) ;  /* 0x0000000c00880947 */ /* 0x000fea0003800000 */
[----:B------:R-:W0:Y:S02]  /*b230*/  F2I.S64.F64.TRUNC R16, R16 ;  /* 0x0000001000107311 */ /* 0x000e24000030d900 */
[----:B0-----:R-:W-:Y:S01]  /*b240*/  STG.E.64 desc[UR36][R4.64], R16 ;  /* 0x0000001004007986 */ /* 0x001fe2000c101b24 */
[----:B------:R-:W-:Y:S05]  /*b250*/  EXIT ;  /* 0x000000000000794d */ /* 0x000fea0003800000 */
.L_x_8061:
[----:B------:R-:W0:Y:S02]  /*b260*/  F2I.F64.TRUNC R17, R16 ;  /* 0x0000001000117311 */ /* 0x000e24000030d100 */
[----:B0-----:R-:W-:Y:S01]  /*b270*/  STG.E desc[UR36][R4.64], R17 ;  /* 0x0000001104007986 */ /* 0x001fe2000c101924 */
[----:B------:R-:W-:Y:S05]  /*b280*/  EXIT ;  /* 0x000000000000794d */ /* 0x000fea0003800000 */
.L_x_8060:
[----:B------:R-:W0:Y:S02]  /*b290*/  F2I.F64.TRUNC R17, R16 ;  /* 0x0000001000117311 */ /* 0x000e24000030d100 */
[----:B0-----:R-:W-:Y:S01]  /*b2a0*/  STG.E.U16 desc[UR36][R4.64], R17 ;  /* 0x0000001104007986 */ /* 0x001fe2000c101524 */
[----:B------:R-:W-:Y:S05]  /*b2b0*/  EXIT ;  /* 0x000000000000794d */ /* 0x000fea0003800000 */
.L_x_8056:
        /* <DEDUP_REMOVED lines=11> */
[----:B------:R-:W-:Y:S01]  /*b370*/  STG.E desc[UR36][R4.64], R3 ;  /* 0x0000000304007986 */ /* 0x000fe2000c101924 */
[----:B------:R-:W-:Y:S05]  /*b380*/  EXIT ;  /* 0x000000000000794d */ /* 0x000fea0003800000 */
.L_x_8063:
[----:B------:R-:W-:Y:S01]  /*b390*/  UMOV UR4, 0xf0000000 ;  /* 0xf000000000047882 */ /* 0x000fe20000000000 */
[----:B------:R-:W-:Y:S01]  /*b3a0*/  UMOV UR5, 0x380fffff ;  /* 0x380fffff00057882 */ /* 0x000fe20000000000 */
[----:B------:R-:W0:Y:S01]  /*b3b0*/  F2F.F32.F64 R0, R16 ;  /* 0x0000001000007310 */ /* 0x000e220000301000 */
[----:B------:R-:W-:-:S14]  /*b3c0*/  DSETP.GEU.AND P0, PT, |R16|, UR4, PT ;  /* 0x0000000410007e2a */ /* 0x000fdc000bf0e200 */
[----:B0-----:R-:W-:-:S05]  /*b3d0*/  @!P0 FMUL R0, R0, 1.175494350822287508e-38 ;  /* 0x0080000000008820 */ /* 0x001fca0000400000 */
[----:B------:R-:W-:-:S05]  /*b3e0*/  F2FP.F16.F32.PACK_AB R0, RZ, R0 ;  /* 0x00000000ff00723e */ /* 0x000fca00000000ff */
[----:B------:R-:W-:Y:S01]  /*b3f0*/  STG.E.U16 desc[UR36][R4.64], R0 ;  /* 0x0000000004007986 */ /* 0x000fe2000c101524 */
[----:B------:R-:W-:Y:S05]  /*b400*/  EXIT ;  /* 0x000000000000794d */ /* 0x000fea0003800000 */
.L_x_8062:
        /* <DEDUP_REMOVED lines=12> */
[----:B------:R-:W-:Y:S01]  /*b4d0*/  STG.E.64 desc[UR36][R4.64], R2 ;  /* 0x0000000204007986 */ /* 0x000fe2000c101b24 */
[----:B------:R-:W-:Y:S05]  /*b4e0*/  EXIT ;  /* 0x000000000000794d */ /* 0x000fea0003800000 */
.L_x_8065:
[----:B------:R-:W-:Y:S01]  /*b4f0*/  UMOV UR4, 0xf0000000 ;  /* 0xf000000000047882 */ /* 0x000fe20000000000 */
[----:B------:R-:W-:Y:S01]  /*b500*/  UMOV UR5, 0x380fffff ;  /* 0x380fffff00057882 */ /* 0x000fe20000000000 */
[----:B------:R-:W0:Y:S01]  /*b510*/  F2F.F32.F64 R0, R16 ;  /* 0x0000001000007310 */ /* 0x000e220000301000 */
[----:B------:R-:W-:-:S14]  /*b520*/  DSETP.GEU.AND P0, PT, |R16|, UR4, PT ;  /* 0x0000000410007e2a */ /* 0x000fdc000bf0e200 */
[----:B0-----:R-:W-:-:S05]  /*b530*/  @!P0 FMUL R0, R0, 1.175494350822287508e-38 ;  /* 0x0080000000008820 */ /* 0x001fca0000400000 */
[----:B------:R-:W-:-:S04]  /*b540*/  F2FP.F16.F32.PACK_AB R3, RZ, R0 ;  /* 0x00000000ff03723e */ /* 0x000fc800000000ff */
[----:B------:R-:W-:-:S05]  /*b550*/  PRMT R3, R3, 0x5410, RZ ;  /* 0x0000541003037816 */ /* 0x000fca00000000ff */
[----:B------:R-:W-:Y:S01]  /*b560*/  STG.E desc[UR36][R4.64], R3 ;  /* 0x0000000304007986 */ /* 0x000fe2000c101924 */
[----:B------:R-:W-:Y:S05]  /*b570*/  EXIT ;  /* 0x000000000000794d */ /* 0x000fea0003800000 */
.L_x_8064:
[----:B------:R-:W-:Y:S01]  /*b580*/  STG.E.64 desc[UR36][R4.64], R16 ;  /* 0x0000001004007986 */ /* 0x000fe2000c101b24 */
[----:B------:R-:W-:Y:S05]  /*b590*/  EXIT ;  /* 0x000000000000794d */ /* 0x000fea0003800000 */
.L_x_8055:
        /* <DEDUP_REMOVED lines=12> */
.L_x_8068:
[----:B------:R-:W-:-:S05]  /*b660*/  CS2R R18, SRZ ;  /* 0x0000000000127805 */ /* 0x000fca000001ff00 */
[----:B------:R-:W-:Y:S01]  /*b670*/  STG.E.128 desc[UR36][R4.64], R16 ;  /* 0x0000001004007986 */ /* 0x000fe2000c101d24 */
[----:B------:R-:W-:Y:S05]  /*b680*/  EXIT ;  /* 0x000000000000794d */ /* 0x000fea0003800000 */
.L_x_8067:
        /* <DEDUP_REMOVED lines=25> */
.L_x_8072:
[----:B------:R-:W-:Y:S05]  /*b820*/  BSYNC B0 ;  /* 0x0000000000007941 */ /* 0x000fea0003800000 */
.L_x_8071:
[----:B------:R-:W-:-:S05]  /*b830*/  LOP3.LUT R3, R0, R3, RZ, 0xfc, !PT ;  /* 0x0000000300037212 */ /* 0x000fca00078efcff */
[----:B------:R-:W-:Y:S01]  /*b840*/  STG.E.U8 desc[UR36][R4.64], R3 ;  /* 0x0000000304007986 */ /* 0x000fe2000c101124 */
[----:B------:R-:W-:Y:S05]  /*b850*/  EXIT ;  /* 0x000000000000794d */ /* 0x000fea0003800000 */
.L_x_8070:
        /* <DEDUP_REMOVED lines=17> */
.L_x_8074:
[----:B------:R-:W-:Y:S01]  /*b970*/  IMAD.MOV.U32 R0, RZ, RZ, 0x7f ;  /* 0x0000007fff007424 */ /* 0x000fe200078e00ff */
[----:B------:R-:W-:-:S04]  /*b980*/  ISETP.GT.U32.AND P0, PT, R2, 0x7f800000, PT ;  /* 0x7f8000000200780c */ /* 0x000fc80003f04070 */
[----:B------:R-:W-:-:S09]  /*b990*/  SEL R0, R0, 0x7c, P0 ;  /* 0x0000007c00007807 */ /* 0x000fd20000000000 */
.L_x_8075:
[----:B------:R-:W-:Y:S05]  /*b9a0*/  BSYNC B0 ;  /* 0x0000000000007941 */ /* 0x000fea0003800000 */
.L_x_8073:
[----:B------:R-:W-:-:S04]  /*b9b0*/  LOP3.LUT R2, R3, 0x80000000, RZ, 0xc0, !PT ;  /* 0x8000000003027812 */ /* 0x000fc800078ec0ff */
[----:B------:R-:W-:-:S04]  /*b9c0*/  SHF.R.U32.HI R3, RZ, 0x18, R2 ;  /* 0x00000018ff037819 */ /* 0x000fc80000011602 */
[----:B------:R-:W-:-:S05]  /*b9d0*/  LOP3.LUT R3, R0, R3, RZ, 0xfc, !PT ;  /* 0x0000000300037212 */ /* 0x000fca00078efcff */
[----:B------:R-:W-:Y:S01]  /*b9e0*/  STG.E.U8 desc[UR36][R4.64], R3 ;  /* 0x0000000304007986 */ /* 0x000fe2000c101124 */
[----:B------:R-:W-:Y:S05]  /*b9f0*/  EXIT ;  /* 0x000000000000794d */ /* 0x000fea0003800000 */
.L_x_8069:
[----:B------:R-:W-:Y:S01]  /*ba00*/  UMOV UR4, 0xf0000000 ;  /* 0xf000000000047882 */ /* 0x000fe20000000000 */
[----:B------:R-:W-:Y:S01]  /*ba10*/  UMOV UR5, 0x380fffff ;  /* 0x380fffff00057882 */ /* 0x000fe20000000000 */
[----:B------:R-:W0:Y:S01]  /*ba20*/  F2F.F32.F64 R0, R16 ;  /* 0x0000001000007310 */ /* 0x000e220000301000 */
[----:B------:R-:W-:-:S14]  /*ba30*/  DSETP.GEU.AND P0, PT, |R16|, UR4, PT ;  /* 0x0000000410007e2a */ /* 0x000fdc000bf0e200 */
[----:B0-----:R-:W-:-:S05]  /*ba40*/  @!P0 FMUL R0, R0, 1.175494350822287508e-38 ;  /* 0x0080000000008820 */ /* 0x001fca0000400000 */
[----:B------:R-:W-:-:S05]  /*ba50*/  F2FP.BF16.F32.PACK_AB R0, RZ, R0 ;  /* 0x00000000ff00723e */ /* 0x000fca00000010ff */
[----:B------:R-:W-:Y:S01]  /*ba60*/  STG.E.U16 desc[UR36][R4.64], R0 ;  /* 0x0000000004007986 */ /* 0x000fe2000c101524 */
[----:B------:R-:W-:Y:S05]  /*ba70*/  EXIT ;  /* 0x000000000000794d */ /* 0x000fea0003800000 */
.L_x_8066:
        /* <DEDUP_REMOVED lines=9> */
[----:B0-----:R-:W-:Y:S01]  /*bb10*/  STG.E.U16 desc[UR36][R4.64], R17 ;  /* 0x0000001104007986 */ /* 0x001fe2000c101524 */
[----:B------:R-:W-:Y:S05]  /*bb20*/  EXIT ;  /* 0x000000000000794d */ /* 0x000fea0003800000 */
.L_x_8078:
        /* <DEDUP_REMOVED lines=21> */
.L_x_8081:
[----:B------:R-:W-:-:S04]  /*bc80*/  LOP3.LUT R2, R7, 0x80000000, RZ, 0xc0, !PT ;  /* 0x8000000007027812 */ /* 0x000fc800078ec0ff */
[----:B------:R-:W-:-:S04]  /*bc90*/  SHF.R.U32.HI R3, RZ, 0x18, R2 ;  /* 0x00000018ff037819 */ /* 0x000fc80000011602 */
[----:B------:R-:W-:-:S04]  /*bca0*/  LOP3.LUT R0, R0, R3, RZ, 0xfc, !PT ;  /* 0x0000000300007212 */ /* 0x000fc800078efcff */
[----:B------:R-:W-:-:S07]  /*bcb0*/  PRMT R2, R0, 0x7610, R2 ;  /* 0x0000761000027816 */ /* 0x000fce0000000002 */
.L_x_8080:
[----:B------:R-:W-:Y:S05]  /*bcc0*/  BSYNC B0 ;  /* 0x0000000000007941 */ /* 0x000fea0003800000 */
.L_x_8079:
[----:B------:R-:W-:Y:S01]  /*bcd0*/  STG.E.U8 desc[UR36][R4.64], R2 ;  /* 0x0000000204007986 */ /* 0x000fe2000c101124 */
[----:B------:R-:W-:Y:S05]  /*bce0*/  EXIT ;  /* 0x000000000000794d */ /* 0x000fea0003800000 */
.L_x_8077:
        /* <DEDUP_REMOVED lines=21> */
.L_x_8084:
[----:B------:R-:W-:-:S04]  /*be40*/  LOP3.LUT R2, R7, 0x80000000, RZ, 0xc0, !PT ;  /* 0x8000000007027812 */ /* 0x000fc800078ec0ff */
[----:B------:R-:W-:-:S04]  /*be50*/  SHF.R.U32.HI R3, RZ, 0x18, R2 ;  /* 0x00000018ff037819 */ /* 0x000fc80000011602 */
[----:B------:R-:W-:-:S04]  /*be60*/  LOP3.LUT R0, R0, R3, RZ, 0xfc, !PT ;  /* 0x0000000300007212 */ /* 0x000fc800078efcff */
[----:B------:R-:W-:-:S07]  /*be70*/  PRMT R2, R0, 0x7610, R2 ;  /* 0x0000761000027816 */ /* 0x000fce0000000002 */
.L_x_8083:
[----:B------:R-:W-:Y:S05]  /*be80*/  BSYNC B0 ;  /* 0x0000000000007941 */ /* 0x000fea0003800000 */
.L_x_8082:
[----:B------:R-:W-:Y:S01]  /*be90*/  STG.E.U8 desc[UR36][R4.64], R2 ;  /* 0x0000000204007986 */ /* 0x000fe2000c101124 */
[----:B------:R-:W-:Y:S05]  /*bea0*/  EXIT ;  /* 0x000000000000794d */ /* 0x000fea0003800000 */
.L_x_8076:
        /* <DEDUP_REMOVED lines=26> */
.L_x_8059:
        /* <DEDUP_REMOVED lines=16> */
.L_x_8087:
[----:B------:R-:W-:Y:S05]  /*c150*/  EXIT ;  /* 0x000000000000794d */ /* 0x000fea0003800000 */
.L_x_8086:
[----:B------:R-:W0:Y:S02]  /*c160*/  F2I.U64.F64.TRUNC R16, R16 ;  /* 0x0000001000107311 */ /* 0x000e24000030d800 */
[----:B0-----:R-:W-:Y:S01]  /*c170*/  STG.E.64 desc[UR36][R4.64], R16 ;  /* 0x0000001004007986 */ /* 0x001fe2000c101b24 */
[----:B------:R-:W-:Y:S05]  /*c180*/  EXIT ;  /* 0x000000000000794d */ /* 0x000fea0003800000 */
.L_x_8085:
[----:B------:R-:W0:Y:S02]  /*c190*/  F2I.U32.F64.TRUNC R17, R16 ;  /* 0x0000001000117311 */ /* 0x000e24000030d000 */
[----:B0-----:R-:W-:Y:S01]  /*c1a0*/  STG.E desc[UR36][R4.64], R17 ;  /* 0x0000001104007986 */ /* 0x001fe2000c101924 */
[----:B------:R-:W-:Y:S05]  /*c1b0*/  EXIT ;  /* 0x000000000000794d */ /* 0x000fea0003800000 */
.L_x_8088:
        /* <DEDUP_REMOVED lines=12> */
.L_x_11786:


//--------------------- .text._ZN2at6native18elementwise_kernelILi128ELi2EZNS0_22gpu_kernel_impl_nocastIZNS0_43_GLOBAL__N__7cc8d1ed_10_Dropout_cu_0e96ed3819masked_scale_kernelIhddEEvRNS_6TensorERKS5_S8_T1_EUldhE_EEvRNS_18TensorIteratorBaseERKT_EUliE_EEviS9_ --------------------------
	.section	.text._ZN2at6native18elementwise_kernelILi128ELi2EZNS0_22gpu_kernel_impl_nocastIZNS0_43_GLOBAL__N__7cc8d1ed_10_Dropout_cu_0e96ed3819masked_scale_kernelIhddEEvRNS_6TensorERKS5_S8_T1_EUldhE_EEvRNS_18TensorIteratorBaseERKT_EUliE_EEviS9_,"ax",@progbits
	.align	128
        .global         _ZN2at6native18elementwise_kernelILi128ELi2EZNS0_22gpu_kernel_impl_nocastIZNS0_43_GLOBAL__N__7cc8d1ed_10_Dropout_cu_0e96ed3819masked_scale_kernelIhddEEvRNS_6TensorERKS5_S8_T1_EUldhE_EEvRNS_18TensorIteratorBaseERKT_EUliE_EEviS9_
        .type           _ZN2at6native18elementwise_kernelILi128ELi2EZNS0_22gpu_kernel_impl_nocastIZNS0_43_GLOBAL__N__7cc8d1ed_10_Dropout_cu_0e96ed3819masked_scale_kernelIhddEEvRNS_6TensorERKS5_S8_T1_EUldhE_EEvRNS_18TensorIteratorBaseERKT_EUliE_EEviS9_,@function
        .size           _ZN2at6native18elementwise_kernelILi128ELi2EZNS0_22gpu_kernel_impl_nocastIZNS0_43_GLOBAL__N__7cc8d1ed_10_Dropout_cu_0e96ed3819masked_scale_kernelIhddEEvRNS_6TensorERKS5_S8_T1_EUldhE_EEvRNS_18TensorIteratorBaseERKT_EUliE_EEviS9_,(.L_x_11787 - _ZN2at6native18elementwise_kernelILi128ELi2EZNS0_22gpu_kernel_impl_nocastIZNS0_43_GLOBAL__N__7cc8d1ed_10_Dropout_cu_0e96ed3819masked_scale_kernelIhddEEvRNS_6TensorERKS5_S8_T1_EUldhE_EEvRNS_18TensorIteratorBaseERKT_EUliE_EEviS9_)
        .other          _ZN2at6native18elementwise_kernelILi128ELi2EZNS0_22gpu_kernel_impl_nocastIZNS0_43_GLOBAL__N__7cc8d1ed_10_Dropout_cu_0e96ed3819masked_scale_kernelIhddEEvRNS_6TensorERKS5_S8_T1_EUldhE_EEvRNS_18TensorIteratorBaseERKT_EUliE_EEviS9_,@"STO_CUDA_ENTRY STV_DEFAULT"
_ZN2at6native18elementwise_kernelILi128ELi2EZNS0_22gpu_kernel_impl_nocastIZNS0_43_GLOBAL__N__7cc8d1ed_10_Dropout_cu_0e96ed3819masked_scale_kernelIhddEEvRNS_6TensorERKS5_S8_T1_EUldhE_EEvRNS_18TensorIteratorBaseERKT_EUliE_EEviS9_:
.text._ZN2at6native18elementwise_kernelILi128ELi2EZNS0_22gpu_kernel_impl_nocastIZNS0_43_GLOBAL__N__7cc8d1ed_10_Dropout_cu_0e96ed3819masked_scale_kernelIhddEEvRNS_6TensorERKS5_S8_T1_EUldhE_EEvRNS_18TensorIteratorBaseERKT_EUliE_EEviS9_:
        /* <DEDUP_REMOVED lines=363> */
.L_x_8091:
[----:B------:R-:W-:Y:S01]  /*16b0*/  ULDC.64 UR8, c[0x0][0x488] ;  /* 0x0001220000087ab9 */ /* 0x000fe20000000a00 */
[----:B------:R-:W-:Y:S01]  /*16c0*/  ULDC.64 UR10, c[0x0][0x490] ;  /* 0x00012400000a7ab9 */ /* 0x000fe20000000a00 */
[----:B------:R-:W-:-:S04]  /*16d0*/  IADD3 R8, P0, R4, UR8, RZ ;  /* 0x0000000804087c10 */ /* 0x000fc8000ff1e0ff */
[----:B------:R-:W-:Y:S01]  /*16e0*/  IADD3.X R9, RZ, UR9, RZ, P0, !PT ;  /* 0x00000009ff097c10 */ /* 0x000fe200087fe4ff */
[----:B------:R-:W-:-:S04]  /*16f0*/  ULDC.64 UR8, c[0x0][0x480] ;  /* 0x0001200000087ab9 */ /* 0x000fc80000000a00 */
[----:B------:R0:W2:Y:S01]  /*1700*/  LDG.E.U8 R8, desc[UR4][R8.64] ;  /* 0x0000000408087981 */ /* 0x0000a2000c1e1100 */
[----:B------:R-:W-:-:S04]  /*1710*/  IADD3 R6, P0, R2, UR8, RZ ;  /* 0x0000000802067c10 */ /* 0x000fc8000ff1e0ff */
[----:B------:R-:W-:Y:S01]  /*1720*/  IADD3.X R7, RZ, UR9, RZ, P0, !PT ;  /* 0x00000009ff077c10 */ /* 0x000fe200087fe4ff */
[----:B------:R-:W-:-:S05]  /*1730*/  ULDC.64 UR8, c[0x0][0x478] ;  /* 0x00011e0000087ab9 */ /* 0x000fca0000000a00 */
[----:B------:R-:W3:Y:S01]  /*1740*/  LDG.E.64 R6, desc[UR4][R6.64] ;  /* 0x0000000406067981 */ /* 0x000ee2000c1e1b00 */
[----:B0-----:R-:W-:Y:S02]  /*1750*/  IADD3 R9, R0, 0x80, RZ ;  /* 0x0000008000097810 */ /* 0x001fe40007ffe0ff */
[----:B--2---:R-:W-:-:S05]  /*1760*/  I2FP.F32.U32 R2, R8 ;  /* 0x0000000800027245 */ /* 0x004fca0000201000 */
[----:B------:R-:W-:Y:S01]  /*1770*/  FMUL.FTZ R10, R2, 1 ;  /* 0x3f800000020a7820 */ /* 0x000fe20000410000 */
[----:B------:R-:W-:-:S03]  /*1780*/  IADD3 R2, P0, R3, UR8, RZ ;  /* 0x0000000803027c10 */ /* 0x000fc6000ff1e0ff */
[----:B------:R-:W3:Y:S01]  /*1790*/  F2F.F64.F32 R4, R10 ;  /* 0x0000000a00047310 */ /* 0x000ee20000201800 */
[----:B------:R-:W-:Y:S01]  /*17a0*/  IADD3.X R3, RZ, UR9, RZ, P0, !PT ;  /* 0x00000009ff037c10 */ /* 0x000fe200087fe4ff */
[----:B---3--:R-:W-:-:S08]  /*17b0*/  DMUL R4, R4, R6 ;  /* 0x0000000604047228 */ /* 0x008fd00000000000 */
[----:B------:R-:W-:-:S07]  /*17c0*/  DMUL R4, R4, UR10 ;  /* 0x0000000a04047c28 */ /* 0x000fce0008000000 */
[----:B------:R0:W-:Y:S04]  /*17d0*/  STG.E.64 desc[UR4][R2.64], R4 ;  /* 0x0000000402007986 */ /* 0x0001e8000c101b04 */
.L_x_8090:
[----:B------:R-:W-:Y:S05]  /*17e0*/  BSYNC B0 ;  /* 0x0000000000007941 */ /* 0x000fea0003800000 */
.L_x_8089:
[----:B------:R-:W-:-:S13]  /*17f0*/  ISETP.GE.AND P0, PT, R9, UR6, PT ;  /* 0x0000000609007c0c */ /* 0x000fda000bf06270 */
[----:B------:R-:W-:Y:S05]  /*1800*/  @P0 EXIT ;  /* 0x000000000000094d */ /* 0x000fea0003800000 */
[----:B------:R-:W1:Y:S01]  /*1810*/  LDC R8, c[0x0][0x218] ;  /* 0x00008600ff087b82 */ /* 0x000e620000000800 */
[----:B0-----:R-:W-:Y:S02]  /*1820*/  CS2R R2, SRZ ;  /* 0x0000000000027805 */ /* 0x001fe4000001ff00 */
[----:B------:R-:W-:Y:S02]  /*1830*/  MOV R0, RZ ;  /* 0x000000ff00007202 */ /* 0x000fe40000000f00 */
[----:B-1----:R-:W-:-:S13]  /*1840*/  ISETP.NE.AND P0, PT, R8, RZ, PT ;  /* 0x000000ff0800720c */ /* 0x002fda0003f05270 */
[----:B------:R-:W-:Y:S05]  /*1850*/  @!P0 BRA `(.L_x_8092) ;  /* 0x0000001400708947 */ /* 0x000fea0003800000 */
[----:B------:R-:W-:Y:S01]  /*1860*/  HFMA2.MMA R2, -RZ, RZ, 0, 0 ;  /* 0x00000000ff027435 */ /* 0x000fe200000001ff */
[----:B------:R-:W-:Y:S01]  /*1870*/  MOV R3, R9 ;  /* 0x0000000900037202 */ /* 0x000fe20000000f00 */
[----:B------:R-:W-:Y:S01]  /*1880*/  ULDC.64 UR6, c[0x0][0x220] ;  /* 0x0000880000067ab9 */ /* 0x000fe20000000a00 */
[----:B------:R-:W-:Y:S01]  /*1890*/  ISETP.NE.AND P0, PT, R8, 0x1, PT ;  /* 0x000000010800780c */ /* 0x000fe20003f05270 */
[----:B------:R-:W-:-:S06]  /*18a0*/  ULDC UR8, c[0x0][0x350] ;  /* 0x0000d40000087ab9 */ /* 0x000fcc0000000800 */
        /* <DEDUP_REMOVED lines=343> */
.L_x_8092:
[----:B------:R-:W-:Y:S01]  /*2e20*/  ULDC.64 UR6, c[0x0][0x488] ;  /* 0x0001220000067ab9 */ /* 0x000fe20000000a00 */
[----:B------:R-:W-:Y:S01]  /*2e30*/  ULDC.64 UR8, c[0x0][0x490] ;  /* 0x0001240000087ab9 */ /* 0x000fe20000000a00 */
[----:B------:R-:W-:-:S04]  /*2e40*/  IADD3 R8, P0, R2, UR6, RZ ;  /* 0x0000000602087c10 */ /* 0x000fc8000ff1e0ff */
[----:B------:R-:W-:Y:S01]  /*2e50*/  IADD3.X R9, RZ, UR7, RZ, P0, !PT ;  /* 0x00000007ff097c10 */ /* 0x000fe200087fe4ff */
[----:B------:R-:W-:-:S04]  /*2e60*/  ULDC.64 UR6, c[0x0][0x480] ;  /* 0x0001200000067ab9 */ /* 0x000fc80000000a00 */
[----:B------:R-:W2:Y:S01]  /*2e70*/  LDG.E.U8 R8, desc[UR4][R8.64] ;  /* 0x0000000408087981 */ /* 0x000ea2000c1e1100 */
[----:B------:R-:W-:-:S04]  /*2e80*/  IADD3 R6, P0, R0, UR6, RZ ;  /* 0x0000000600067c10 */ /* 0x000fc8000ff1e0ff */
[----:B------:R-:W-:Y:S01]  /*2e90*/  IADD3.X R7, RZ, UR7, RZ, P0, !PT ;  /* 0x00000007ff077c10 */ /* 0x000fe200087fe4ff */
[----:B------:R-:W-:-:S05]  /*2ea0*/  ULDC.64 UR6, c[0x0][0x478] ;  /* 0x00011e0000067ab9 */ /* 0x000fca0000000a00 */
[----:B------:R-:W3:Y:S01]  /*2eb0*/  LDG.E.64 R6, desc[UR4][R6.64] ;  /* 0x0000000406067981 */ /* 0x000ee2000c1e1b00 */
[----:B------:R-:W-:-:S04]  /*2ec0*/  IADD3 R2, P0, R3, UR6, RZ ;  /* 0x0000000603027c10 */ /* 0x000fc8000ff1e0ff */
[----:B------:R-:W-:Y:S02]  /*2ed0*/  IADD3.X R3, RZ, UR7, RZ, P0, !PT ;  /* 0x00000007ff037c10 */ /* 0x000fe400087fe4ff */
[----:B--2---:R-:W-:-:S05]  /*2ee0*/  I2FP.F32.U32 R0, R8 ;  /* 0x0000000800007245 */ /* 0x004fca0000201000 */
[----:B------:R-:W-:-:S04]  /*2ef0*/  FMUL.FTZ R0, R0, 1 ;  /* 0x3f80000000007820 */ /* 0x000fc80000410000 */
[----:B------:R-:W3:Y:S02]  /*2f00*/  F2F.F64.F32 R4, R0 ;  /* 0x0000000000047310 */ /* 0x000ee40000201800 */
[----:B---3--:R-:W-:-:S08]  /*2f10*/  DMUL R4, R4, R6 ;  /* 0x0000000604047228 */ /* 0x008fd00000000000 */
[----:B------:R-:W-:-:S07]  /*2f20*/  DMUL R4, R4, UR8 ;  /* 0x0000000804047c28 */ /* 0x000fce0008000000 */
[----:B------:R-:W-:Y:S01]  /*2f30*/  STG.E.64 desc[UR4][R2.64], R4 ;  /* 0x0000000402007986 */ /* 0x000fe2000c101b04 */
[----:B------:R-:W-:Y:S05]  /*2f40*/  EXIT ;  /* 0x000000000000794d */ /* 0x000fea0003800000 */
.L_x_8093:
        /* <DEDUP_REMOVED lines=11> */
.L_x_11787:


//--------------------- .text._ZN2at6native27unrolled_elementwise_kernelIZNS0_43_GLOBAL__N__7cc8d1ed_10_Dropout_cu_0e96ed3819masked_scale_kernelIhddEEvRNS_6TensorERKS4_S7_T1_EUldhE_St5arrayIPcLm3EELi4E23TrivialOffsetCalculatorILi2EjESD_ILi1EjENS0_6memory15LoadWithoutCastENSG_16StoreWithoutCastEEEviT_T0_T2_T3_T4_T5_ --------------------------
	.section	.text._ZN2at6native27unrolled_elementwise_kernelIZNS0_43_GLOBAL__N__7cc8d1ed_10_Dropout_cu_0e96ed3819masked_scale_kernelIhddEEvRNS_6TensorERKS4_S7_T1_EUldhE_St5arrayIPcLm3EELi4E23TrivialOffsetCalculatorILi2EjESD_ILi1EjENS0_6memory15LoadWithoutCastENSG_16StoreWithoutCastEEEviT_T0_T2_T3_T4_T5_,"ax",@progbits
	.align	128
        .global         _ZN2at6native27unrolled_elementwise_kernelIZNS0_43_GLOBAL__N__7cc8d1ed_10_Dropout_cu_0e96ed3819masked_scale_kernelIhddEEvRNS_6TensorERKS4_S7_T1_EUldhE_St5arrayIPcLm3EELi4E23TrivialOffsetCalculatorILi2EjESD_ILi1EjENS0_6memory15LoadWithoutCastENSG_16StoreWithoutCastEEEviT_T0_T2_T3_T4_T5_
        .type           _ZN2at6native27unrolled_elementwise_kernelIZNS0_43_GLOBAL__N__7cc8d1ed_10_Dropout_cu_0e96ed3819masked_scale_kernelIhddEEvRNS_6TensorERKS4_S7_T1_EUldhE_St5arrayIPcLm3EELi4E23TrivialOffsetCalculatorILi2EjESD_ILi1EjENS0_6memory15LoadWithoutCastENSG_16StoreWithoutCastEEEviT_T0_T2_T3_T4_T5_,@function
        .size           _ZN2at6native27unrolled_elementwise_kernelIZNS0_43_GLOBAL__N__7cc8d1ed_10_Dropout_cu_0e96ed3819masked_scale_kernelIhddEEvRNS_6TensorERKS4_S7_T1_EUldhE_St5arrayIPcLm3EELi4E23TrivialOffsetCalculatorILi2EjESD_ILi1EjENS0_6memory15LoadWithoutCastENSG_16StoreWithoutCastEEEviT_T0_T2_T3_T4_T5_,(.L_x_11788 - _ZN2at6native27unrolled_elementwise_kernelIZNS0_43_GLOBAL__N__7cc8d1ed_10_Dropout_cu_0e96ed3819masked_scale_kernelIhddEEvRNS_6TensorERKS4_S7_T1_EUldhE_St5arrayIPcLm3EELi4E23TrivialOffsetCalculatorILi2EjESD_ILi1EjENS0_6memory15LoadWithoutCastENSG_16StoreWithoutCastEEEviT_T0_T2_T3_T4_T5_)
        .other          _ZN2at6native27unrolled_elementwise_kernelIZNS0_43_GLOBAL__N__7cc8d1ed_10_Dropout_cu_0e96ed3819masked_scale_kernelIhddEEvRNS_6TensorERKS4_S7_T1_EUldhE_St5arrayIPcLm3EELi4E23TrivialOffsetCalculatorILi2EjESD_ILi1EjENS0_6memory15LoadWithoutCastENSG_16StoreWithoutCastEEEviT_T0_T2_T3_T4_T5_,@"STO_CUDA_ENTRY STV_DEFAULT"
_ZN2at6native27unrolled_elementwise_kernelIZNS0_43_GLOBAL__N__7cc8d1ed_10_Dropout_cu_0e96ed3819masked_scale_kernelIhddEEvRNS_6TensorERKS4_S7_T1_EUldhE_St5arrayIPcLm3EELi4E23TrivialOffsetCalculatorILi2EjESD_ILi1EjENS0_6memory15LoadWithoutCastENSG_16StoreWithoutCastEEEviT_T0_T2_T3_T4_T5_:
.text._ZN2at6native27unrolled_elementwise_kernelIZNS0_43_GLOBAL__N__7cc8d1ed_10_Dropout_cu_0e96ed3819masked_scale_kernelIhddEEvRNS_6TensorERKS4_S7_T1_EUldhE_St5arrayIPcLm3EELi4E23TrivialOffsetCalculatorILi2EjESD_ILi1EjENS0_6memory15LoadWithoutCastENSG_16StoreWithoutCastEEEviT_T0_T2_T3_T4_T5_:
[----:B------:R-:W-:Y:S01]  /*0000*/  LDC R1, c[0x0][0x28] ;  /* 0x00000a00ff017b82 */ /* 0x000fe20000000800 */
[----:B------:R-:W0:Y:S07]  /*0010*/  S2R R0, SR_CTAID.X ;  /* 0x0000000000007919 */ /* 0x000e2e0000002500 */
[----:B------:R-:W0:Y:S01]  /*0020*/  LDC R3, c[0x0][0x210] ;  /* 0x00008400ff037b82 */ /* 0x000e220000000800 */
[----:B------:R-:W-:Y:S01]  /*0030*/  ULDC.64 UR4, c[0x0][0x208] ;  /* 0x0000820000047ab9 */ /* 0x000fe20000000a00 */
[----:B------:R-:W-:Y:S01]  /*0040*/  ULDC.64 UR6, c[0x0][0x218] ;  /* 0x0000860000067ab9 */ /* 0x000fe20000000a00 */
[----:B------:R-:W1:Y:S01]  /*0050*/  S2R R17, SR_TID.X ;  /* 0x0000000000117919 */ /* 0x000e620000002100 */
[----:B0-----:R-:W-:-:S02]  /*0060*/  IMAD R14, R0, -0x200, R3 ;  /* 0xfffffe00000e7824 */ /* 0x001fc400078e0203 */
[----:B-1----:R-:W-:-:S03]  /*0070*/  IMAD.MOV.U32 R7, RZ, RZ, R17 ;  /* 0x000000ffff077224 */ /* 0x002fc600078e0011 */
[----:B------:R-:W-:-:S13]  /*0080*/  ISETP.GE.AND P0, PT, R17, R14, PT ;  /* 0x0000000e1100720c */ /* 0x000fda0003f06270 */
[----:B------:R-:W-:Y:S01]  /*0090*/  @!P0 IMAD R25, R0, 0x200, R7 ;  /* 0x0000020000198824 */ /* 0x000fe200078e0207 */
[----:B------:R-:W0:Y:S01]  /*00a0*/  @!P0 LDC.64 R2, c[0x0][0x238] ;  /* 0x00008e00ff028b82 */ /* 0x000e220000000a00 */
[----:B------:R-:W-:-:S05]  /*00b0*/  @!P0 VIADD R7, R7, 0x80 ;  /* 0x0000008007078836 */ /* 0x000fca0000000000 */
[C---:B------:R-:W-:Y:S02]  /*00c0*/  ISETP.GE.AND P3, PT, R7.reuse, R14, PT ;  /* 0x0000000e0700720c */ /* 0x040fe40003f66270 */
[----:B------:R-:W1:Y:S11]  /*00d0*/  @!P0 LDC.64 R4, c[0x0][0x230] ;  /* 0x00008c00ff048b82 */ /* 0x000e760000000a00 */
[----:B------:R-:W-:Y:S01]  /*00e0*/  @!P3 LEA R11, R0, R7, 0x9 ;  /* 0x00000007000bb211 */ /* 0x000fe200078e48ff */
[----:B------:R-:W-:Y:S01]  /*00f0*/  @!P3 VIADD R7, R7, 0x80 ;  /* 0x000000800707b836 */ /* 0x000fe20000000000 */
[----:B------:R-:W2:Y:S01]  /*0100*/  @!P3 LDC.64 R28, c[0x0][0x238] ;  /* 0x00008e00ff1cbb82 */ /* 0x000ea20000000a00 */
[----:B0-----:R-:W-:-:S03]  /*0110*/  @!P0 IADD3 R2, P4, R25, R2, RZ ;  /* 0x0000000219028210 */ /* 0x001fc60007f9e0ff */
[----:B------:R-:W-:Y:S02]  /*0120*/  ISETP.GE.AND P2, PT, R7, R14, PT ;  /* 0x0000000e0700720c */ /* 0x000fe40003f46270 */
[----:B------:R-:W-:-:S05]  /*0130*/  @!P0 IMAD.X R3, RZ, RZ, R3, P4 ;  /* 0x000000ffff038224 */ /* 0x000fca00020e0603 */
[----:B------:R0:W3:Y:S06]  /*0140*/  @!P0 LDG.E.U8 R16, desc[UR4][R2.64] ;  /* 0x0000000402108981 */ /* 0x0000ec000c1e1100 */
[----:B------:R-:W-:Y:S01]  /*0150*/  @!P2 IMAD R9, R0, 0x200, R7 ;  /* 0x000002000009a824 */ /* 0x000fe200078e0207 */
[----:B------:R-:W-:Y:S01]  /*0160*/  @!P2 IADD3 R7, R7, 0x80, RZ ;  /* 0x000000800707a810 */ /* 0x000fe20007ffe0ff */
[----:B------:R-:W4:Y:S03]  /*0170*/  @!P2 LDC.64 R26, c[0x0][0x238] ;  /* 0x00008e00ff1aab82 */ /* 0x000f260000000a00 */
[----:B------:R-:W-:-:S02]  /*0180*/  ISETP.GE.AND P1, PT, R7, R14, PT ;  /* 0x0000000e0700720c */ /* 0x000fc40003f26270 */
[----:B--2---:R-:W-:-:S03]  /*0190*/  @!P3 IADD3 R28, P5, R11, R28, RZ ;  /* 0x0000001c0b1cb210 */ /* 0x004fc60007fbe0ff */
[----:B------:R-:W2:Y:S01]  /*01a0*/  @!P2 LDC.64 R12, c[0x0][0x230] ;  /* 0x00008c00ff0cab82 */ /* 0x000ea20000000a00 */
[----:B-1----:R-:W-:-:S07]  /*01b0*/  @!P0 IMAD.WIDE.U32 R24, R25, 0x8, R4 ;  /* 0x0000000819188825 */ /* 0x002fce00078e0004 */
[----:B------:R-:W1:Y:S01]  /*01c0*/  @!P1 LDC.64 R22, c[0x0][0x238] ;  /* 0x00008e00ff169b82 */ /* 0x000e620000000a00 */
[----:B------:R-:W-:Y:S02]  /*01d0*/  @!P1 IMAD R21, R0, 0x200, R7 ;  /* 0x0000020000159824 */ /* 0x000fe400078e0207 */
[----:B------:R-:W-:Y:S01]  /*01e0*/  @!P3 IMAD.X R29, RZ, RZ, R29, P5 ;  /* 0x000000ffff1db224 */ /* 0x000fe200028e061d */
[----:B----4-:R-:W-:-:S04]  /*01f0*/  @!P2 IADD3 R26, P4, R9, R26, RZ ;  /* 0x0000001a091aa210 */ /* 0x010fc80007f9e0ff */
[----:B------:R-:W4:Y:S01]  /*0200*/  @!P3 LDC.64 R6, c[0x0][0x230] ;  /* 0x00008c00ff06bb82 */ /* 0x000f220000000a00 */
[----:B------:R-:W-:Y:S01]  /*0210*/  CS2R R4, SRZ ;  /* 0x0000000000047805 */ /* 0x000fe2000001ff00 */
[----:B------:R-:W5:Y:S01]  /*0220*/  @!P3 LDG.E.U8 R15, desc[UR4][R28.64] ;  /* 0x000000041c0fb981 */ /* 0x000f62000c1e1100 */
[----:B------:R-:W-:-:S05]  /*0230*/  @!P2 IADD3.X R27, RZ, R27, RZ, P4, !PT ;  /* 0x0000001bff1ba210 */ /* 0x000fca00027fe4ff */
[----:B0-----:R-:W0:Y:S01]  /*0240*/  @!P1 LDC.64 R2, c[0x0][0x230] ;  /* 0x00008c00ff029b82 */ /* 0x001e220000000a00 */
[----:B------:R0:W5:Y:S01]  /*0250*/  @!P2 LDG.E.U8 R18, desc[UR4][R26.64] ;  /* 0x000000041a12a981 */ /* 0x000162000c1e1100 */
[----:B--2---:R-:W-:-:S03]  /*0260*/  @!P2 IMAD.WIDE.U32 R12, R9, 0x8, R12 ;  /* 0x00000008090ca825 */ /* 0x004fc600078e000c */
[----:B------:R-:W2:Y:S01]  /*0270*/  @!P0 LDG.E.64 R4, desc[UR4][R24.64] ;  /* 0x0000000418048981 */ /* 0x000ea2000c1e1b00 */
[----:B-1----:R-:W-:-:S05]  /*0280*/  @!P1 IADD3 R22, P4, R21, R22, RZ ;  /* 0x0000001615169210 */ /* 0x002fca0007f9e0ff */
[----:B------:R-:W-:-:S05]  /*0290*/  @!P1 IMAD.X R23, RZ, RZ, R23, P4 ;  /* 0x000000ffff179224 */ /* 0x000fca00020e0617 */
[----:B------:R-:W2:Y:S01]  /*02a0*/  @!P1 LDG.E.U8 R19, desc[UR4][R22.64] ;  /* 0x0000000416139981 */ /* 0x000ea2000c1e1100 */
[----:B----4-:R-:W-:Y:S01]  /*02b0*/  @!P3 IMAD.WIDE.U32 R6, R11, 0x8, R6 ;  /* 0x000000080b06b825 */ /* 0x010fe200078e0006 */
[----:B------:R-:W-:-:S06]  /*02c0*/  CS2R R10, SRZ ;  /* 0x00000000000a7805 */ /* 0x000fcc000001ff00 */
[----:B------:R-:W4:Y:S01]  /*02d0*/  @!P2 LDG.E.64 R10, desc[UR4][R12.64] ;  /* 0x000000040c0aa981 */ /* 0x000f22000c1e1b00 */
[----:B0-----:R-:W-:Y:S01]  /*02e0*/  @!P1 IMAD.WIDE.U32 R26, R21, 0x8, R2 ;  /* 0x00000008151a9825 */ /* 0x001fe200078e0002 */
[----:B------:R-:W-:Y:S02]  /*02f0*/  CS2R R8, SRZ ;  /* 0x0000000000087805 */ /* 0x000fe4000001ff00 */
[----:B------:R-:W-:-:S04]  /*0300*/  CS2R R2, SRZ ;  /* 0x0000000000027805 */ /* 0x000fc8000001ff00 */
[----:B------:R0:W4:Y:S04]  /*0310*/  @!P3 LDG.E.64 R8, desc[UR4][R6.64] ;  /* 0x000000040608b981 */ /* 0x000128000c1e1b00 */
[----:B------:R-:W4:Y:S01]  /*0320*/  @!P1 LDG.E.64 R2, desc[UR4][R26.64] ;  /* 0x000000041a029981 */ /* 0x000f22000c1e1b00 */
[----:B------:R-:W-:Y:S02]  /*0330*/  CS2R R20, SRZ ;  /* 0x0000000000147805 */ /* 0x000fe4000001ff00 */
[----:B0-----:R-:W-:Y:S02]  /*0340*/  CS2R R6, SRZ ;  /* 0x0000000000067805 */ /* 0x001fe4000001ff00 */
[----:B------:R-:W-:Y:S01]  /*0350*/  CS2R R22, SRZ ;  /* 0x0000000000167805 */ /* 0x000fe2000001ff00 */
[----:B------:R-:W-:Y:S01]  /*0360*/  BSSY B0, `(.L_x_8094) ;  /* 0x0000029000007945 */ /* 0x000fe20003800000 */
[----:B---3--:R-:W-:-:S05]  /*0370*/  @!P0 I2FP.F32.U32 R16, R16 ;  /* 0x0000001000108245 */ /* 0x008fca0000201000 */
[----:B------:R-:W-:-:S04]  /*0380*/  @!P0 FMUL.FTZ R16, R16, 1 ;  /* 0x3f80000010108820 */ /* 0x000fc80000410000 */
[----:B------:R-:W0:Y:S01]  /*0390*/  @!P0 F2F.F64.F32 R20, R16 ;  /* 0x0000001000148310 */ /* 0x000e220000201800 */
[----:B-----5:R-:W-:-:S05]  /*03a0*/  @!P2 I2FP.F32.U32 R18, R18 ;  /* 0x000000120012a245 */ /* 0x020fca0000201000 */
[----:B------:R-:W-:Y:S01]  /*03b0*/  @!P2 FMUL.FTZ R25, R18, 1 ;  /* 0x3f8000001219a820 */ /* 0x000fe20000410000 */
[----:B--2---:R-:W-:-:S03]  /*03c0*/  @!P1 I2FP.F32.U32 R12, R19 ;  /* 0x00000013000c9245 */ /* 0x004fc60000201000 */
[----:B------:R-:W4:Y:S02]  /*03d0*/  @!P2 F2F.F64.F32 R6, R25 ;  /* 0x000000190006a310 */ /* 0x000f240000201800 */
[----:B------:R-:W-:Y:S02]  /*03e0*/  @!P1 FMUL.FTZ R24, R12, 1 ;  /* 0x3f8000000c189820 */ /* 0x000fe40000410000 */
[----:B------:R-:W1:Y:S01]  /*03f0*/  @!P0 LDC.64 R12, c[0x0][0x228] ;  /* 0x00008a00ff0c8b82 */ /* 0x000e620000000a00 */
[----:B------:R-:W-:Y:S01]  /*0400*/  @!P3 I2FP.F32.U32 R15, R15 ;  /* 0x0000000f000fb245 */ /* 0x000fe20000201000 */
[----:B0-----:R-:W-:Y:S01]  /*0410*/  DMUL R4, R20, R4 ;  /* 0x0000000414047228 */ /* 0x001fe20000000000 */
[----:B------:R-:W-:-:S03]  /*0420*/  CS2R R18, SRZ ;  /* 0x0000000000127805 */ /* 0x000fc6000001ff00 */
[----:B------:R-:W-:Y:S01]  /*0430*/  @!P3 FMUL.FTZ R15, R15, 1 ;  /* 0x3f8000000f0fb820 */ /* 0x000fe20000410000 */
[----:B----4-:R-:W-:Y:S01]  /*0440*/  DMUL R6, R6, R10 ;  /* 0x0000000a06067228 */ /* 0x010fe20000000000 */
[----:B------:R-:W-:Y:S02]  /*0450*/  @!P0 LEA R11, R0, R17, 0x9 ;  /* 0x00000011000b8211 */ /* 0x000fe400078e48ff */
[----:B------:R-:W-:Y:S01]  /*0460*/  DMUL R4, R4, UR6 ;  /* 0x0000000604047c28 */ /* 0x000fe20008000000 */
[----:B------:R0:W2:Y:S01]  /*0470*/  @!P3 F2F.F64.F32 R22, R15 ;  /* 0x0000000f0016b310 */ /* 0x0000a20000201800 */
[----:B------:R-:W-:-:S07]  /*0480*/  IADD3 R16, R17, 0x80, RZ ;  /* 0x0000008011107810 */ /* 0x000fce0007ffe0ff */
[----:B------:R-:W3:Y:S01]  /*0490*/  @!P1 F2F.F64.F32 R18, R24 ;  /* 0x0000001800129310 */ /* 0x000ee20000201800 */
[----:B-1----:R-:W-:-:S04]  /*04a0*/  @!P0 IMAD.WIDE.U32 R12, R11, 0x8, R12 ;  /* 0x000000080b0c8825 */ /* 0x002fc800078e000c */
[----:B0-----:R-:W-:Y:S01]  /*04b0*/  IMAD.MOV.U32 R15, RZ, RZ, R17 ;  /* 0x000000ffff0f7224 */ /* 0x001fe200078e0011 */
[----:B------:R0:W-:Y:S01]  /*04c0*/  @!P0 STG.E.64 desc[UR4][R12.64], R4 ;  /* 0x000000040c008986 */ /* 0x0001e2000c101b04 */
[----:B------:R-:W-:Y:S01]  /*04d0*/  @!P0 IMAD.MOV.U32 R15, RZ, RZ, R16 ;  /* 0x000000ffff0f8224 */ /* 0x000fe200078e0010 */
[----:B--2---:R-:W-:-:S04]  /*04e0*/  DMUL R8, R22, R8 ;  /* 0x0000000816087228 */ /* 0x004fc80000000000 */
[----:B------:R-:W-:Y:S01]  /*04f0*/  ISETP.GE.AND P1, PT, R15, R14, PT ;  /* 0x0000000e0f00720c */ /* 0x000fe20003f26270 */
[----:B---3--:R-:W-:Y:S02]  /*0500*/  DMUL R2, R18, R2 ;  /* 0x0000000212027228 */ /* 0x008fe40000000000 */
[----:B------:R-:W-:Y:S02]  /*0510*/  DMUL R6, R6, UR6 ;  /* 0x0000000606067c28 */ /* 0x000fe40008000000 */
[----:B------:R-:W-:-:S04]  /*0520*/  DMUL R8, R8, UR6 ;  /* 0x0000000608087c28 */ /* 0x000fc80008000000 */
[----:B------:R-:W-:-:S04]  /*0530*/  DMUL R10, R2, UR6 ;  /* 0x00000006020a7c28 */ /* 0x000fc80008000000 */
[----:B0-----:R-:W-:Y:S07]  /*0540*/  @P1 BRA `(.L_x_8095) ;  /* 0x0000000000281947 */ /* 0x001fee0003800000 */
[----:B------:R-:W0:Y:S01]  /*0550*/  LDC.64 R4, c[0x0][0x228] ;  /* 0x00008a00ff047b82 */ /* 0x000e220000000a00 */
[----:B------:R-:W-:Y:S02]  /*0560*/  IMAD R3, R0, 0x200, R15 ;  /* 0x0000020000037824 */ /* 0x000fe400078e020f */
[----:B------:R-:W-:-:S05]  /*0570*/  VIADD R15, R15, 0x80 ;  /* 0x000000800f0f7836 */ /* 0x000fca0000000000 */
[----:B------:R-:W-:-:S13]  /*0580*/  ISETP.GE.AND P0, PT, R15, R14, PT ;  /* 0x0000000e0f00720c */ /* 0x000fda0003f06270 */
[----:B------:R-:W-:Y:S01]  /*0590*/  @!P0 LEA R13, R0, R15, 0x9 ;  /* 0x0000000f000d8211 */ /* 0x000fe200078e48ff */
[----:B------:R-:W-:Y:S02]  /*05a0*/  @!P0 VIADD R15, R15, 0x80 ;  /* 0x000000800f0f8836 */ /* 0x000fe40000000000 */
[----:B0-----:R-:W-:-:S04]  /*05b0*/  IMAD.WIDE.U32 R2, R3, 0x8, R4 ;  /* 0x0000000803027825 */ /* 0x001fc800078e0004 */
[----:B------:R-:W-:Y:S01]  /*05c0*/  @!P0 IMAD.WIDE.U32 R4, R13, 0x8, R4 ;  /* 0x000000080d048825 */ /* 0x000fe200078e0004 */
[----:B------:R0:W-:Y:S04]  /*05d0*/  STG.E.64 desc[UR4][R2.64], R8 ;  /* 0x0000000802007986 */ /* 0x0001e8000c101b04 */
[----:B------:R0:W-:Y:S02]  /*05e0*/  @!P0 STG.E.64 desc[UR4][R4.64], R6 ;  /* 0x0000000604008986 */ /* 0x0001e4000c101b04 */
.L_x_8095:
[----:B------:R-:W-:Y:S05]  /*05f0*/  BSYNC B0 ;  /* 0x0000000000007941 */ /* 0x000fea0003800000 */
.L_x_8094:
[----:B------:R-:W-:-:S13]  /*0600*/  ISETP.GE.AND P0, PT, R15, R14, PT ;  /* 0x0000000e0f00720c */ /* 0x000fda0003f06270 */
[----:B------:R-:W-:Y:S05]  /*0610*/  @P0 EXIT ;  /* 0x000000000000094d */ /* 0x000fea0003800000 */
[----:B0-----:R-:W0:Y:S01]  /*0620*/  LDC.64 R2, c[0x0][0x228] ;  /* 0x00008a00ff027b82 */ /* 0x001e220000000a00 */
[----:B------:R-:W-:-:S05]  /*0630*/  LEA R15, R0, R15, 0x9 ;  /* 0x0000000f000f7211 */ /* 0x000fca00078e48ff */
[----:B0-----:R-:W-:-:S05]  /*0640*/  IMAD.WIDE.U32 R2, R15, 0x8, R2 ;  /* 0x000000080f027825 */ /* 0x001fca00078e0002 */
[----:B------:R-:W-:Y:S01]  /*0650*/  STG.E.64 desc[UR4][R2.64], R10 ;  /* 0x0000000a02007986 */ /* 0x000fe2000c101b04 */
[----:B------:R-:W-:Y:S05]  /*0660*/  EXIT ;  /* 0x000000000000794d */ /* 0x000fea0003800000 */
.L_x_8096:
        /* <DEDUP_REMOVED lines=9> */
.L_x_11788:


//--------------------- .text._ZN2at6native29vectorized_elementwise_kernelILi2EZNS0_43_GLOBAL__N__7cc8d1ed_10_Dropout_cu_0e96ed3819masked_scale_kernelIhddEEvRNS_6TensorERKS4_S7_T1_EUldhE_St5arrayIPcLm3EEEEviT0_S8_ --------------------------
	.section	.text._ZN2at6native29vectorized_elementwise_kernelILi2EZNS0_43_GLOBAL__N__7cc8d1ed_10_Dropout_cu_0e96ed3819masked_scale_kernelIhddEEvRNS_6TensorERKS4_S7_T1_EUldhE_St5arrayIPcLm3EEEEviT0_S8_,"ax",@progbits
	.align	128
        .global         _ZN2at6native29vectorized_elementwise_kernelILi2EZNS0_43_GLOBAL__N__7cc8d1ed_10_Dropout_cu_0e96ed3819masked_scale_kernelIhddEEvRNS_6TensorERKS4_S7_T1_EUldhE_St5arrayIPcLm3EEEEviT0_S8_
        .type           _ZN2at6native29vectorized_elementwise_kernelILi2EZNS0_43_GLOBAL__N__7cc8d1ed_10_Dropout_cu_0e96ed3819masked_scale_kernelIhddEEvRNS_6TensorERKS4_S7_T1_EUldhE_St5arrayIPcLm3EEEEviT0_S8_,@function
        .size           _ZN2at6native29vectorized_elementwise_kernelILi2EZNS0_43_GLOBAL__N__7cc8d1ed_10_Dropout_cu_0e96ed3819masked_scale_kernelIhddEEvRNS_6TensorERKS4_S7_T1_EUldhE_St5arrayIPcLm3EEEEviT0_S8_,(.L_x_11789 - _ZN2at6native29vectorized_elementwise_kernelILi2EZNS0_43_GLOBAL__N__7cc8d1ed_10_Dropout_cu_0e96ed3819masked_scale_kernelIhddEEvRNS_6TensorERKS4_S7_T1_EUldhE_St5arrayIPcLm3EEEEviT0_S8_)
        .other          _ZN2at6native29vectorized_elementwise_kernelILi2EZNS0_43_GLOBAL__N__7cc8d1ed_10_Dropout_cu_0e96ed3819masked_scale_kernelIhddEEvRNS_6TensorERKS4_S7_T1_EUldhE_St5arrayIPcLm3EEEEviT0_S8_,@"STO_CUDA_ENTRY STV_DEFAULT"
_ZN2at6native29vectorized_elementwise_kernelILi2EZNS0_43_GLOBAL__N__7cc8d1ed_10_Dropout_cu_0e96ed3819masked_scale_kernelIhddEEvRNS_6TensorERKS4_S7_T1_EUldhE_St5arrayIPcLm3EEEEviT0_S8_:
.text._ZN2at6native29vectorized_elementwise_kernelILi2EZNS0_43_GLOBAL__N__7cc8d1ed_10_Dropout_cu_0e96ed3819masked_scale_kernelIhddEEvRNS_6TensorERKS4_S7_T1_EUldhE_St5arrayIPcLm3EEEEviT0_S8_:
        /* <DEDUP_REMOVED lines=10> */
[----:B------:R-:W-:-:S06]  /*00a0*/  ULDC.64 UR6, c[0x0][0x218] ;  /* 0x0000860000067ab9 */ /* 0x000fcc0000000a00 */
[----:B------:R-:W2:Y:S01]  /*00b0*/  LDC.64 R4, c[0x0][0x230] ;  /* 0x00008c00ff047b82 */ /* 0x000ea20000000a00 */
[----:B0-----:R-:W-:-:S04]  /*00c0*/  IADD3 R28, P0, R0, R28, RZ ;  /* 0x0000001c001c7210 */ /* 0x001fc80007f1e0ff */
[----:B------:R-:W-:-:S03]  /*00d0*/  LEA.HI.X.SX32 R29, R0, R29, 0x1, P0 ;  /* 0x0000001d001d7211 */ /* 0x000fc600000f0eff */
[----:B-1----:R-:W-:-:S05]  /*00e0*/  IMAD.WIDE.U32 R28, R2, 0x2, R28 ;  /* 0x00000002021c7825 */ /* 0x002fca00078e001c */
[----:B------:R-:W3:Y:S01]  /*00f0*/  LDG.E.U16 R20, desc[UR4][R28.64] ;  /* 0x000000041c147981 */ /* 0x000ee2000c1e1500 */
[----:B--2---:R-:W-:-:S03]  /*0100*/  IMAD.WIDE R4, R0, 0x8, R4 ;  /* 0x0000000800047825 */ /* 0x004fc600078e0204 */
[----:B------:R-:W2:Y:S01]  /*0110*/  LDG.E.U16 R25, desc[UR4][R28.64+0x100] ;  /* 0x000100041c197981 */ /* 0x000ea2000c1e1500 */
[----:B------:R-:W-:-:S03]  /*0120*/  IMAD.WIDE.U32 R26, R2, 0x10, R4 ;  /* 0x00000010021a7825 */ /* 0x000fc600078e0004 */
[----:B------:R-:W4:Y:S04]  /*0130*/  LDG.E.U16 R24, desc[UR4][R28.64+0x200] ;  /* 0x000200041c187981 */ /* 0x000f28000c1e1500 */
[----:B------:R-:W5:Y:S04]  /*0140*/  LDG.E.128 R16, desc[UR4][R26.64] ;  /* 0x000000041a107981 */ /* 0x000f68000c1e1d00 */
[----:B------:R-:W4:Y:S04]  /*0150*/  LDG.E.128 R4, desc[UR4][R26.64+0x800] ;  /* 0x000800041a047981 */ /* 0x000f28000c1e1d00 */
[----:B------:R2:W4:Y:S04]  /*0160*/  LDG.E.U16 R3, desc[UR4][R28.64+0x300] ;  /* 0x000300041c037981 */ /* 0x000528000c1e1500 */
[----:B------:R-:W4:Y:S04]  /*0170*/  LDG.E.128 R12, desc[UR4][R26.64+0x1000] ;  /* 0x001000041a0c7981 */ /* 0x000f28000c1e1d00 */
[----:B------:R0:W4:Y:S01]  /*0180*/  LDG.E.128 R8, desc[UR4][R26.64+0x1800] ;  /* 0x001800041a087981 */ /* 0x000122000c1e1d00 */
[----:B---3--:R-:W-:-:S02]  /*0190*/  PRMT R21, R20, 0x7770, RZ ;  /* 0x0000777014157816 */ /* 0x008fc400000000ff */
[----:B------:R-:W-:Y:S02]  /*01a0*/  PRMT R22, R20, 0x7771, RZ ;  /* 0x0000777114167816 */ /* 0x000fe400000000ff */
[----:B------:R-:W-:Y:S02]  /*01b0*/  I2FP.F32.U32 R21, R21 ;  /* 0x0000001500157245 */ /* 0x000fe40000201000 */
[----:B------:R-:W-:-:S03]  /*01c0*/  I2FP.F32.U32 R22, R22 ;  /* 0x0000001600167245 */ /* 0x000fc60000201000 */
[----:B------:R-:W-:Y:S02]  /*01d0*/  FMUL.FTZ R21, R21, 1 ;  /* 0x3f80000015157820 */ /* 0x000fe40000410000 */
[----:B------:R-:W-:Y:S01]  /*01e0*/  FMUL.FTZ R22, R22, 1 ;  /* 0x3f80000016167820 */ /* 0x000fe20000410000 */
[----:B--2---:R-:W-:-:S03]  /*01f0*/  PRMT R28, R25, 0x7770, RZ ;  /* 0x00007770191c7816 */ /* 0x004fc600000000ff */
[----:B------:R-:W5:Y:S01]  /*0200*/  F2F.F64.F32 R20, R21 ;  /* 0x0000001500147310 */ /* 0x000f620000201800 */
[----:B------:R-:W-:-:S07]  /*0210*/  I2FP.F32.U32 R28, R28 ;  /* 0x0000001c001c7245 */ /* 0x000fce0000201000 */
[----:B------:R-:W1:Y:S01]  /*0220*/  F2F.F64.F32 R22, R22 ;  /* 0x0000001600167310 */ /* 0x000e620000201800 */
[----:B------:R-:W-:Y:S01]  /*0230*/  PRMT R25, R25, 0x7771, RZ ;  /* 0x0000777119197816 */ /* 0x000fe200000000ff */
[----:B------:R-:W-:-:S03]  /*0240*/  FMUL.FTZ R28, R28, 1 ;  /* 0x3f8000001c1c7820 */ /* 0x000fc60000410000 */
[----:B------:R-:W-:Y:S01]  /*0250*/  I2FP.F32.U32 R25, R25 ;  /* 0x0000001900197245 */ /* 0x000fe20000201000 */
[----:B-----5:R-:W-:Y:S02]  /*0260*/  DMUL R16, R16, R20 ;  /* 0x0000001410107228 */ /* 0x020fe40000000000 */
[----:B------:R-:W2:Y:S01]  /*0270*/  F2F.F64.F32 R20, R28 ;  /* 0x0000001c00147310 */ /* 0x000ea20000201800 */
[----:B-1----:R-:W-:Y:S01]  /*0280*/  DMUL R18, R18, R22 ;  /* 0x0000001612127228 */ /* 0x002fe20000000000 */
[----:B------:R-:W-:Y:S01]  /*0290*/  FMUL.FTZ R23, R25, 1 ;  /* 0x3f80000019177820 */ /* 0x000fe20000410000 */
[----:B----4-:R-:W-:-:S04]  /*02a0*/  PRMT R25, R24, 0x7770, RZ ;  /* 0x0000777018197816 */ /* 0x010fc800000000ff */
[----:B------:R-:W-:Y:S01]  /*02b0*/  I2FP.F32.U32 R25, R25 ;  /* 0x0000001900197245 */ /* 0x000fe20000201000 */
[----:B--2---:R-:W-:-:S04]  /*02c0*/  DMUL R4, R4, R20 ;  /* 0x0000001404047228 */ /* 0x004fc80000000000 */
[----:B------:R-:W-:-:S04]  /*02d0*/  FMUL.FTZ R29, R25, 1 ;  /* 0x3f800000191d7820 */ /* 0x000fc80000410000 */
[----:B------:R-:W1:Y:S01]  /*02e0*/  F2F.F64.F32 R20, R29 ;  /* 0x0000001d00147310 */ /* 0x000e620000201800 */
[----:B------:R-:W-:Y:S02]  /*02f0*/  PRMT R24, R24, 0x7771, RZ ;  /* 0x0000777118187816 */ /* 0x000fe400000000ff */
[C---:B------:R-:W-:Y:S02]  /*0300*/  PRMT R25, R3.reuse, 0x7770, RZ ;  /* 0x0000777003197816 */ /* 0x040fe400000000ff */
[----:B------:R-:W-:-:S03]  /*0310*/  PRMT R3, R3, 0x7771, RZ ;  /* 0x0000777103037816 */ /* 0x000fc600000000ff */
[----:B------:R-:W2:Y:S01]  /*0320*/  F2F.F64.F32 R22, R23 ;  /* 0x0000001700167310 */ /* 0x000ea20000201800 */
[----:B------:R-:W-:Y:S02]  /*0330*/  I2FP.F32.U32 R24, R24 ;  /* 0x0000001800187245 */ /* 0x000fe40000201000 */
[----:B------:R-:W-:Y:S02]  /*0340*/  I2FP.F32.U32 R25, R25 ;  /* 0x0000001900197245 */ /* 0x000fe40000201000 */
[----:B------:R-:W-:Y:S01]  /*0350*/  I2FP.F32.U32 R3, R3 ;  /* 0x0000000300037245 */ /* 0x000fe20000201000 */
[----:B0-----:R-:W-:Y:S01]  /*0360*/  FMUL.FTZ R26, R24, 1 ;  /* 0x3f800000181a7820 */ /* 0x001fe20000410000 */
[----:B-1----:R-:W-:Y:S01]  /*0370*/  DMUL R12, R12, R20 ;  /* 0x000000140c0c7228 */ /* 0x002fe20000000000 */
[----:B------:R-:W-:Y:S01]  /*0380*/  FMUL.FTZ R25, R25, 1 ;  /* 0x3f80000019197820 */ /* 0x000fe20000410000 */
[----:B------:R-:W0:Y:S01]  /*0390*/  LDC.64 R20, c[0x0][0x228] ;  /* 0x00008a00ff147b82 */ /* 0x000e220000000a00 */
[----:B------:R-:W-:-:S02]  /*03a0*/  FMUL.FTZ R3, R3, 1 ;  /* 0x3f80000003037820 */ /* 0x000fc40000410000 */
[----:B------:R-:W1:Y:S01]  /*03b0*/  F2F.F64.F32 R26, R26 ;  /* 0x0000001a001a7310 */ /* 0x000e620000201800 */
[----:B--2---:R-:W-:-:S07]  /*03c0*/  DMUL R6, R6, R22 ;  /* 0x0000001606067228 */ /* 0x004fce0000000000 */
[----:B------:R-:W2:Y:S08]  /*03d0*/  F2F.F64.F32 R24, R25 ;  /* 0x0000001900187310 */ /* 0x000eb00000201800 */
[----:B------:R-:W3:Y:S01]  /*03e0*/  F2F.F64.F32 R22, R3 ;  /* 0x0000000300167310 */ /* 0x000ee20000201800 */
[----:B-1----:R-:W-:Y:S02]  /*03f0*/  DMUL R14, R14, R26 ;  /* 0x0000001a0e0e7228 */ /* 0x002fe40000000000 */
[----:B--2---:R-:W-:Y:S01]  /*0400*/  DMUL R8, R8, R24 ;  /* 0x0000001808087228 */ /* 0x004fe20000000000 */
[----:B0-----:R-:W-:Y:S01]  /*0410*/  IMAD.WIDE.U32 R20, R0, 0x8, R20 ;  /* 0x0000000800147825 */ /* 0x001fe200078e0014 */
[----:B---3--:R-:W-:-:S02]  /*0420*/  DMUL R10, R10, R22 ;  /* 0x000000160a0a7228 */ /* 0x008fc40000000000 */
        /* <DEDUP_REMOVED lines=8> */
[----:B------:R-:W-:-:S05]  /*04b0*/  IMAD.WIDE R20, R2, 0x10, R20 ;  /* 0x0000001002147825 */ /* 0x000fca00078e0214 */
[----:B------:R-:W-:Y:S04]  /*04c0*/  STG.E.128 desc[UR4][R20.64], R16 ;  /* 0x0000001014007986 */ /* 0x000fe8000c101d04 */
[----:B------:R-:W-:Y:S04]  /*04d0*/  STG.E.128 desc[UR4][R20.64+0x800], R4 ;  /* 0x0008000414007986 */ /* 0x000fe8000c101d04 */
[----:B------:R-:W-:Y:S04]  /*04e0*/  STG.E.128 desc[UR4][R20.64+0x1000], R12 ;  /* 0x0010000c14007986 */ /* 0x000fe8000c101d04 */
[----:B------:R-:W-:Y:S01]  /*04f0*/  STG.E.128 desc[UR4][R20.64+0x1800], R8 ;  /* 0x0018000814007986 */ /* 0x000fe2000c101d04 */
[----:B------:R-:W-:Y:S05]  /*0500*/  EXIT ;  /* 0x000000000000794d */ /* 0x000fea0003800000 */
.L_x_8097:
[----:B------:R-:W0:Y:S01]  /*0510*/  S2R R25, SR_TID.X ;  /* 0x0000000000197919 */ /* 0x000e220000002100 */
[----:B------:R-:W-:Y:S01]  /*0520*/  ULDC.64 UR6, c[0x0][0x218] ;  /* 0x0000860000067ab9 */ /* 0x000fe20000000a00 */
[----:B0-----:R-:W-:Y:S01]  /*0530*/  ISETP.GE.AND P0, PT, R25, R2, PT ;  /* 0x000000021900720c */ /* 0x001fe20003f06270 */
[----:B------:R-:W-:-:S12]  /*0540*/  IMAD.MOV.U32 R27, RZ, RZ, R25 ;  /* 0x000000ffff1b7224 */ /* 0x000fd800078e0019 */
[----:B------:R-:W0:Y:S01]  /*0550*/  @!P0 LDC.64 R12, c[0x0][0x238] ;  /* 0x00008e00ff0c8b82 */ /* 0x000e220000000a00 */
[----:B------:R-:W-:Y:S02]  /*0560*/  @!P0 IMAD.IADD R7, R0, 0x1, R27 ;  /* 0x0000000100078824 */ /* 0x000fe400078e021b */
[----:B------:R-:W-:-:S05]  /*0570*/  @!P0 VIADD R27, R27, 0x80 ;  /* 0x000000801b1b8836 */ /* 0x000fca0000000000 */
[----:B------:R-:W-:Y:S01]  /*0580*/  ISETP.GE.AND P3, PT, R27, R2, PT ;  /* 0x000000021b00720c */ /* 0x000fe20003f66270 */
[----:B------:R-:W1:-:S12]  /*0590*/  @!P0 LDC.64 R16, c[0x0][0x230] ;  /* 0x00008c00ff108b82 */ /* 0x000e580000000a00 */
[----:B------:R-:W-:Y:S01]  /*05a0*/  @!P3 IMAD.IADD R5, R0, 0x1, R27 ;  /* 0x000000010005b824 */ /* 0x000fe200078e021b */
[----:B------:R-:W2:Y:S01]  /*05b0*/  @!P3 LDC.64 R10, c[0x0][0x238] ;  /* 0x00008e00ff0abb82 */ /* 0x000ea20000000a00 */
[----:B------:R-:W-:Y:S02]  /*05c0*/  @!P3 IADD3 R27, R27, 0x80, RZ ;  /* 0x000000801b1bb810 */ /* 0x000fe40007ffe0ff */
[----:B0-----:R-:W-:Y:S02]  /*05d0*/  @!P0 IADD3 R12, P1, R7, R12, RZ ;  /* 0x0000000c070c8210 */ /* 0x001fe40007f3e0ff */
[----:B------:R-:W-:-:S03]  /*05e0*/  ISETP.GE.AND P4, PT, R27, R2, PT ;  /* 0x000000021b00720c */ /* 0x000fc60003f86270 */
[----:B------:R-:W-:-:S05]  /*05f0*/  @!P0 IMAD.X R13, RZ, RZ, R13, P1 ;  /* 0x000000ffff0d8224 */ /* 0x000fca00008e060d */
[----:B------:R-:W3:Y:S01]  /*0600*/  @!P0 LDG.E.U8 R4, desc[UR4][R12.64] ;  /* 0x000000040c048981 */ /* 0x000ee2000c1e1100 */
[----:B-1----:R-:W-:Y:S01]  /*0610*/  @!P0 IMAD.WIDE.U32 R16, R7, 0x8, R16 ;  /* 0x0000000807108825 */ /* 0x002fe200078e0010 */
[----:B------:R-:W-:-:S03]  /*0620*/  CS2R R6, SRZ ;  /* 0x0000000000067805 */ /* 0x000fc6000001ff00 */
[----:B------:R-:W-:Y:S01]  /*0630*/  @!P4 IMAD.IADD R3, R0, 0x1, R27 ;  /* 0x000000010003c824 */ /* 0x000fe200078e021b */
[----:B------:R-:W0:Y:S01]  /*0640*/  @!P4 LDC.64 R8, c[0x0][0x238] ;  /* 0x00008e00ff08cb82 */ /* 0x000e220000000a00 */
[----:B------:R-:W-:Y:S01]  /*0650*/  @!P4 VIADD R27, R27, 0x80 ;  /* 0x000000801b1bc836 */ /* 0x000fe20000000000 */
[----:B------:R1:W4:Y:S01]  /*0660*/  @!P0 LDG.E.64 R6, desc[UR4][R16.64] ;  /* 0x0000000410068981 */ /* 0x000322000c1e1b00 */
[----:B--2---:R-:W-:-:S03]  /*0670*/  @!P3 IADD3 R10, P1, R5, R10, RZ ;  /* 0x0000000a050ab210 */ /* 0x004fc60007f3e0ff */
[----:B------:R-:W-:Y:S02]  /*0680*/  ISETP.GE.AND P2, PT, R27, R2, PT ;  /* 0x000000021b00720c */ /* 0x000fe40003f46270 */
[----:B------:R-:W-:Y:S01]  /*0690*/  @!P3 IMAD.X R11, RZ, RZ, R11, P1 ;  /* 0x000000ffff0bb224 */ /* 0x000fe200008e060b */
[----:B-1----:R-:W1:Y:S04]  /*06a0*/  @!P4 LDC.64 R16, c[0x0][0x230] ;  /* 0x00008c00ff10cb82 */ /* 0x002e680000000a00 */
[----:B------:R-:W2:Y:S06]  /*06b0*/  @!P3 LDG.E.U8 R10, desc[UR4][R10.64] ;  /* 0x000000040a0ab981 */ /* 0x000eac000c1e1100 */
[----:B------:R-:W5:Y:S01]  /*06c0*/  @!P2 LDC.64 R14, c[0x0][0x238] ;  /* 0x00008e00ff0eab82 */ /* 0x000f620000000a00 */
[----:B------:R-:W-:-:S02]  /*06d0*/  @!P2 IADD3 R13, R0, R27, RZ ;  /* 0x0000001b000da210 */ /* 0x000fc40007ffe0ff */
[----:B0-----:R-:W-:-:S05]  /*06e0*/  @!P4 IADD3 R18, P1, R3, R8, RZ ;  /* 0x000000080312c210 */ /* 0x001fca0007f3e0ff */
[----:B------:R-:W0:Y:S01]  /*06f0*/  @!P2 LDC.64 R28, c[0x0][0x230] ;  /* 0x00008c00ff1cab82 */ /* 0x000e220000000a00 */
[----:B------:R-:W-:Y:S02]  /*0700*/  @!P4 IMAD.X R19, RZ, RZ, R9, P1 ;  /* 0x000000ffff13c224 */ /* 0x000fe400008e0609 */
[----:B------:R-:W-:Y:S01]  /*0710*/  @!P2 VIADD R27, R27, 0x80 ;  /* 0x000000801b1ba836 */ /* 0x000fe20000000000 */
[----:B------:R-:W-:Y:S02]  /*0720*/  CS2R R8, SRZ ;  /* 0x0000000000087805 */ /* 0x000fe4000001ff00 */
[----:B------:R1:W4:Y:S01]  /*0730*/  @!P4 LDG.E.U8 R12, desc[UR4][R18.64] ;  /* 0x00000004120cc981 */ /* 0x000322000c1e1100 */
[----:B-----5:R-:W-:-:S05]  /*0740*/  @!P2 IADD3 R22, P1, R13, R14, RZ ;  /* 0x0000000e0d16a210 */ /* 0x020fca0007f3e0ff */
[----:B------:R-:W-:Y:S02]  /*0750*/  @!P2 IMAD.X R23, RZ, RZ, R15, P1 ;  /* 0x000000ffff17a224 */ /* 0x000fe400008e060f */
[----:B------:R-:W5:Y:S03]  /*0760*/  @!P3 LDC.64 R14, c[0x0][0x230] ;  /* 0x00008c00ff0ebb82 */ /* 0x000f660000000a00 */
[----:B------:R-:W4:Y:S01]  /*0770*/  @!P2 LDG.E.U8 R22, desc[UR4][R22.64] ;  /* 0x000000041616a981 */ /* 0x000f22000c1e1100 */
[----:B------:R-:W-:-:S13]  /*0780*/  ISETP.GE.AND P1, PT, R27, R2, PT ;  /* 0x000000021b00720c */ /* 0x000fda0003f26270 */
[----:B-1----:R-:W1:Y:S08]  /*0790*/  @!P1 LDC.64 R18, c[0x0][0x238] ;  /* 0x00008e00ff129b82 */ /* 0x002e700000000a00 */
[----:B------:R-:W0:Y:S01]  /*07a0*/  @!P1 LDC.64 R20, c[0x0][0x230] ;  /* 0x00008c00ff149b82 */ /* 0x000e220000000a00 */
[----:B------:R-:W-:-:S04]  /*07b0*/  @!P4 IMAD.WIDE.U32 R16, R3, 0x8, R16 ;  /* 0x000000080310c825 */ /* 0x000fc800078e0010 */
[----:B-----5:R-:W-:-:S04]  /*07c0*/  @!P3 IMAD.WIDE.U32 R14, R5, 0x8, R14 ;  /* 0x00000008050eb825 */ /* 0x020fc800078e000e */
[----:B------:R-:W-:Y:S02]  /*07d0*/  @!P1 IMAD.IADD R3, R0, 0x1, R27 ;  /* 0x0000000100039824 */ /* 0x000fe400078e021b */
[----:B------:R-:W-:-:S03]  /*07e0*/  @!P1 VIADD R27, R27, 0x80 ;  /* 0x000000801b1b9836 */ /* 0x000fc60000000000 */
[----:B-1----:R-:W-:-:S05]  /*07f0*/  @!P1 IADD3 R18, P5, R3, R18, RZ ;  /* 0x0000001203129210 */ /* 0x002fca0007fbe0ff */
[----:B------:R-:W-:Y:S02]  /*0800*/  @!P1 IMAD.X R19, RZ, RZ, R19, P5 ;  /* 0x000000ffff139224 */ /* 0x000fe400028e0613 */
[----:B0-----:R-:W-:-:S03]  /*0810*/  @!P1 IMAD.WIDE.U32 R20, R3, 0x8, R20 ;  /* 0x0000000803149825 */ /* 0x001fc600078e0014 */
[----:B------:R0:W5:Y:S01]  /*0820*/  @!P1 LDG.E.U8 R3, desc[UR4][R18.64] ;  /* 0x0000000412039981 */ /* 0x000162000c1e1100 */
[----:B------:R-:W-:Y:S01]  /*0830*/  @!P2 IMAD.WIDE.U32 R28, R13, 0x8, R28 ;  /* 0x000000080d1ca825 */ /* 0x000fe200078e001c */
[----:B0-----:R-:W-:-:S06]  /*0840*/  CS2R R18, SRZ ;  /* 0x0000000000127805 */ /* 0x001fcc000001ff00 */
[----:B------:R0:W5:Y:S02]  /*0850*/  @!P1 LDG.E.64 R18, desc[UR4][R20.64] ;  /* 0x0000000414129981 */ /* 0x000164000c1e1b00 */
[----:B0-----:R-:W-:Y:S02]  /*0860*/  CS2R R20, SRZ ;  /* 0x0000000000147805 */ /* 0x001fe4000001ff00 */
[----:B---3--:R-:W-:-:S05]  /*0870*/  @!P0 I2FP.F32.U32 R4, R4 ;  /* 0x0000000400048245 */ /* 0x008fca0000201000 */
[----:B------:R-:W-:-:S04]  /*0880*/  @!P0 FMUL.FTZ R11, R4, 1 ;  /* 0x3f800000040b8820 */ /* 0x000fc80000410000 */
[----:B------:R-:W4:Y:S01]  /*0890*/  @!P0 F2F.F64.F32 R8, R11 ;  /* 0x0000000b00088310 */ /* 0x000f220000201800 */
[----:B------:R-:W-:-:S06]  /*08a0*/  CS2R R4, SRZ ;  /* 0x0000000000047805 */ /* 0x000fcc000001ff00 */
[----:B------:R0:W3:Y:S01]  /*08b0*/  @!P3 LDG.E.64 R4, desc[UR4][R14.64] ;  /* 0x000000040e04b981 */ /* 0x0000e2000c1e1b00 */
[----:B--2---:R-:W-:Y:S01]  /*08c0*/  @!P3 I2FP.F32.U32 R10, R10 ;  /* 0x0000000a000ab245 */ /* 0x004fe20000201000 */
[----:B----4-:R-:W-:Y:S01]  /*08d0*/  DMUL R6, R8, R6 ;  /* 0x0000000608067228 */ /* 0x010fe20000000000 */
[----:B------:R-:W-:-:S03]  /*08e0*/  CS2R R8, SRZ ;  /* 0x0000000000087805 */ /* 0x000fc6000001ff00 */
[----:B------:R-:W-:Y:S01]  /*08f0*/  @!P3 FMUL.FTZ R23, R10, 1 ;  /* 0x3f8000000a17b820 */ /* 0x000fe20000410000 */
[----:B------:R-:W-:-:S03]  /*0900*/  CS2R R10, SRZ ;  /* 0x00000000000a7805 */ /* 0x000fc6000001ff00 */
[----:B------:R-:W3:Y:S01]  /*0910*/  @!P3 F2F.F64.F32 R8, R23 ;  /* 0x000000170008b310 */ /* 0x000ee20000201800 */
[----:B------:R-:W-:Y:S02]  /*0920*/  ISETP.GE.AND P3, PT, R27, R2, PT ;  /* 0x000000021b00720c */ /* 0x000fe40003f66270 */
[----:B------:R1:W2:Y:S01]  /*0930*/  @!P4 LDG.E.64 R10, desc[UR4][R16.64] ;  /* 0x00000004100ac981 */ /* 0x0002a2000c1e1b00 */
[----:B0-----:R-:W-:-:S06]  /*0940*/  CS2R R14, SRZ ;  /* 0x00000000000e7805 */ /* 0x001fcc000001ff00 */
[----:B------:R0:W4:Y:S04]  /*0950*/  @!P2 LDG.E.64 R14, desc[UR4][R28.64] ;  /* 0x000000041c0ea981 */ /* 0x000128000c1e1b00 */
[----:B-1----:R-:W1:Y:S01]  /*0960*/  @!P3 LDC.64 R16, c[0x0][0x238] ;  /* 0x00008e00ff10bb82 */ /* 0x002e620000000a00 */
[----:B0-----:R-:W-:Y:S02]  /*0970*/  @!P3 IADD3 R29, R0, R27, RZ ;  /* 0x0000001b001db210 */ /* 0x001fe40007ffe0ff */
[----:B------:R-:W-:-:S05]  /*0980*/  @!P2 I2FP.F32.U32 R22, R22 ;  /* 0x000000160016a245 */ /* 0x000fca0000201000 */
[----:B------:R-:W-:-:S04]  /*0990*/  @!P2 FMUL.FTZ R26, R22, 1 ;  /* 0x3f800000161aa820 */ /* 0x000fc80000410000 */
[----:B------:R-:W-:Y:S01]  /*09a0*/  @!P2 F2F.F64.F32 R20, R26 ;  /* 0x0000001a0014a310 */ /* 0x000fe20000201800 */
[----:B-1----:R-:W-:-:S05]  /*09b0*/  @!P3 IADD3 R16, P2, R29, R16, RZ ;  /* 0x000000101d10b210 */ /* 0x002fca0007f5e0ff */
[----:B------:R-:W-:-:S05]  /*09c0*/  @!P3 IMAD.X R17, RZ, RZ, R17, P2 ;  /* 0x000000ffff11b224 */ /* 0x000fca00010e0611 */
[----:B------:R-:W4:Y:S01]  /*09d0*/  @!P3 LDG.E.U8 R16, desc[UR4][R16.64] ;  /* 0x000000041010b981 */ /* 0x000f22000c1e1100 */
[----:B------:R-:W-:Y:S02]  /*09e0*/  @!P4 I2FP.F32.U32 R24, R12 ;  /* 0x0000000c0018c245 */ /* 0x000fe40000201000 */
[----:B------:R-:W-:-:S03]  /*09f0*/  CS2R R12, SRZ ;  /* 0x00000000000c7805 */ /* 0x000fc6000001ff00 */
[----:B------:R-:W-:Y:S01]  /*0a00*/  @!P4 FMUL.FTZ R24, R24, 1 ;  /* 0x3f8000001818c820 */ /* 0x000fe20000410000 */
[----:B------:R-:W-:-:S03]  /*0a10*/  @!P3 VIADD R27, R27, 0x80 ;  /* 0x000000801b1bb836 */ /* 0x000fc60000000000 */
[----:B------:R0:W2:Y:S02]  /*0a20*/  @!P4 F2F.F64.F32 R12, R24 ;  /* 0x00000018000cc310 */ /* 0x0000a40000201800 */
[----:B------:R-:W-:Y:S02]  /*0a30*/  ISETP.GE.AND P4, PT, R27, R2, PT ;  /* 0x000000021b00720c */ /* 0x000fe40003f86270 */
[----:B-----5:R-:W-:-:S11]  /*0a40*/  @!P1 I2FP.F32.U32 R3, R3 ;  /* 0x0000000300039245 */ /* 0x020fd60000201000 */
[----:B0-----:R-:W-:Y:S01]  /*0a50*/  @!P4 IMAD.IADD R24, R0, 0x1, R27 ;  /* 0x000000010018c824 */ /* 0x001fe200078e021b */
[----:B------:R-:W0:Y:S01]  /*0a60*/  @!P4 LDC.64 R22, c[0x0][0x238] ;  /* 0x00008e00ff16cb82 */ /* 0x000e220000000a00 */
[----:B------:R-:W-:Y:S01]  /*0a70*/  @!P1 FMUL.FTZ R3, R3, 1 ;  /* 0x3f80000003039820 */ /* 0x000fe20000410000 */
[----:B------:R-:W-:Y:S02]  /*0a80*/  @!P4 IADD3 R27, R27, 0x80, RZ ;  /* 0x000000801b1bc810 */ /* 0x000fe40007ffe0ff */
[----:B0-----:R-:W-:-:S05]  /*0a90*/  @!P4 IADD3 R22, P2, R24, R22, RZ ;  /* 0x000000161816c210 */ /* 0x001fca0007f5e0ff */
[----:B------:R-:W-:-:S05]  /*0aa0*/  @!P4 IMAD.X R23, RZ, RZ, R23, P2 ;  /* 0x000000ffff17c224 */ /* 0x000fca00010e0617 */
[----:B------:R-:W5:Y:S01]  /*0ab0*/  @!P4 LDG.E.U8 R22, desc[UR4][R22.64] ;  /* 0x000000041616c981 */ /* 0x000f62000c1e1100 */
[----:B---3--:R-:W-:Y:S01]  /*0ac0*/  DMUL R4, R8, R4 ;  /* 0x0000000408047228 */ /* 0x008fe20000000000 */
[----:B------:R-:W0:Y:S01]  /*0ad0*/  @!P3 LDC.64 R8, c[0x0][0x230] ;  /* 0x00008c00ff08bb82 */ /* 0x000e220000000a00 */
[----:B--2---:R-:W-:Y:S01]  /*0ae0*/  DMUL R10, R12, R10 ;  /* 0x0000000a0c0a7228 */ /* 0x004fe20000000000 */
[----:B------:R-:W-:-:S06]  /*0af0*/  CS2R R12, SRZ ;  /* 0x00000000000c7805 */ /* 0x000fcc000001ff00 */
[----:B------:R-:W1:Y:S01]  /*0b00*/  @!P1 F2F.F64.F32 R12, R3 ;  /* 0x00000003000c9310 */ /* 0x000e620000201800 */
[----:B------:R-:W-:Y:S01]  /*0b10*/  ISETP.GE.AND P1, PT, R27, R2, PT ;  /* 0x000000021b00720c */ /* 0x000fe20003f26270 */
[----:B----4-:R-:W-:Y:S01]  /*0b20*/  DMUL R20, R20, R14 ;  /* 0x0000000e14147228 */ /* 0x010fe20000000000 */
[----:B------:R-:W2:Y:S01]  /*0b30*/  @!P4 LDC.64 R14, c[0x0][0x230] ;  /* 0x00008c00ff0ecb82 */ /* 0x000ea20000000a00 */
[----:B-1----:R-:W-:Y:S01]  /*0b40*/  DMUL R12, R12, R18 ;  /* 0x000000120c0c7228 */ /* 0x002fe20000000000 */
[----:B0-----:R-:W-:-:S09]  /*0b50*/  @!P3 IMAD.WIDE.U32 R18, R29, 0x8, R8 ;  /* 0x000000081d12b825 */ /* 0x001fd200078e0008 */
[----:B------:R-:W0:Y:S01]  /*0b60*/  @!P1 LDC.64 R8, c[0x0][0x230] ;  /* 0x00008c00ff089b82 */ /* 0x000e220000000a00 */
[----:B------:R-:W-:-:S06]  /*0b70*/  CS2R R28, SRZ ;  /* 0x00000000001c7805 */ /* 0x000fcc000001ff00 */
[----:B------:R1:W3:Y:S01]  /*0b80*/  @!P3 LDG.E.64 R28, desc[UR4][R18.64] ;  /* 0x00000004121cb981 */ /* 0x0002e2000c1e1b00 */
[----:B--2---:R-:W-:Y:S01]  /*0b90*/  @!P4 IMAD.WIDE.U32 R14, R24, 0x8, R14 ;  /* 0x00000008180ec825 */ /* 0x004fe200078e000e */
[----:B------:R-:W-:Y:S02]  /*0ba0*/  @!P3 I2FP.F32.U32 R3, R16 ;  /* 0x000000100003b245 */ /* 0x000fe40000201000 */
[----:B-1----:R-:W-:-:S03]  /*0bb0*/  CS2R R18, SRZ ;  /* 0x0000000000127805 */ /* 0x002fc6000001ff00 */
[----:B------:R-:W-:Y:S01]  /*0bc0*/  @!P3 FMUL.FTZ R24, R3, 1 ;  /* 0x3f8000000318b820 */ /* 0x000fe20000410000 */
[----:B------:R-:W-:Y:S02]  /*0bd0*/  @!P1 IMAD.IADD R3, R0, 0x1, R27 ;  /* 0x0000000100039824 */ /* 0x000fe400078e021b */
[----:B------:R0:W2:Y:S02]  /*0be0*/  @!P4 LDG.E.64 R18, desc[UR4][R14.64] ;  /* 0x000000040e12c981 */ /* 0x0000a4000c1e1b00 */
[C---:B0-----:R-:W-:Y:S02]  /*0bf0*/  @!P1 IMAD.WIDE.U32 R14, R3.reuse, 0x8, R8 ;  /* 0x00000008030e9825 */ /* 0x041fe400078e0008 */
[----:B------:R-:W0:Y:S02]  /*0c00*/  @!P1 LDC.64 R8, c[0x0][0x238] ;  /* 0x00008e00ff089b82 */ /* 0x000e240000000a00 */
[----:B0-----:R-:W-:-:S05]  /*0c10*/  @!P1 IADD3 R8, P2, R3, R8, RZ ;  /* 0x0000000803089210 */ /* 0x001fca0007f5e0ff */
[----:B------:R-:W-:-:S05]  /*0c20*/  @!P1 IMAD.X R9, RZ, RZ, R9, P2 ;  /* 0x000000ffff099224 */ /* 0x000fca00010e0609 */
[----:B------:R0:W4:Y:S01]  /*0c30*/  @!P1 LDG.E.U8 R3, desc[UR4][R8.64] ;  /* 0x0000000408039981 */ /* 0x000122000c1e1100 */
[----:B------:R-:W-:-:S06]  /*0c40*/  CS2R R26, SRZ ;  /* 0x00000000001a7805 */ /* 0x000fcc000001ff00 */
[----:B------:R1:W4:Y:S01]  /*0c50*/  @!P1 LDG.E.64 R26, desc[UR4][R14.64] ;  /* 0x000000040e1a9981 */ /* 0x000322000c1e1b00 */
[----:B------:R-:W-:Y:S01]  /*0c60*/  CS2R R16, SRZ ;  /* 0x0000000000107805 */ /* 0x000fe2000001ff00 */
[----:B0-----:R-:W0:Y:S05]  /*0c70*/  @!P0 LDC.64 R8, c[0x0][0x228] ;  /* 0x00008a00ff088b82 */ /* 0x001e2a0000000a00 */
[----:B------:R1:W3:Y:S01]  /*0c80*/  @!P3 F2F.F64.F32 R16, R24 ;  /* 0x000000180010b310 */ /* 0x0002e20000201800 */
[----:B-----5:R-:W-:Y:S01]  /*0c90*/  @!P4 I2FP.F32.U32 R22, R22 ;  /* 0x000000160016c245 */ /* 0x020fe20000201000 */
[----:B-1----:R-:W-:-:S04]  /*0ca0*/  @!P0 IMAD.IADD R15, R0, 0x1, R25 ;  /* 0x00000001000f8824 */ /* 0x002fc800078e0219 */
[----:B------:R-:W-:Y:S01]  /*0cb0*/  @!P4 FMUL.FTZ R24, R22, 1 ;  /* 0x3f8000001618c820 */ /* 0x000fe20000410000 */
[----:B------:R-:W-:Y:S01]  /*0cc0*/  CS2R R22, SRZ ;  /* 0x0000000000167805 */ /* 0x000fe2000001ff00 */
[----:B------:R-:W-:-:S05]  /*0cd0*/  DMUL R6, R6, UR6 ;  /* 0x0000000606067c28 */ /* 0x000fca0008000000 */
[----:B------:R-:W2:Y:S01]  /*0ce0*/  @!P4 F2F.F64.F32 R22, R24 ;  /* 0x000000180016c310 */ /* 0x000ea20000201800 */
[----:B0-----:R-:W-:-:S04]  /*0cf0*/  @!P0 IMAD.WIDE.U32 R14, R15, 0x8, R8 ;  /* 0x000000080f0e8825 */ /* 0x001fc800078e0008 */
[----:B------:R-:W-:Y:S01]  /*0d00*/  VIADD R8, R25, 0x80 ;  /* 0x0000008019087836 */ /* 0x000fe20000000000 */
[----:B------:R0:W-:Y:S04]  /*0d10*/  @!P0 STG.E.64 desc[UR4][R14.64], R6 ;  /* 0x000000060e008986 */ /* 0x0001e8000c101b04 */
[----:B------:R-:W-:-:S04]  /*0d20*/  @!P0 MOV R25, R8 ;  /* 0x0000000800198202 */ /* 0x000fc80000000f00 */
[----:B------:R-:W-:Y:S01]  /*0d30*/  ISETP.GE.AND P0, PT, R25, R2, PT ;  /* 0x000000021900720c */ /* 0x000fe20003f06270 */
[----:B------:R-:W-:Y:S01]  /*0d40*/  BSSY B0, `(.L_x_8098) ;  /* 0x000003a000007945 */ /* 0x000fe20003800000 */
[----:B------:R-:W-:-:S03]  /*0d50*/  DMUL R4, R4, UR6 ;  /* 0x0000000604047c28 */ /* 0x000fc60008000000 */
[----:B------:R-:W-:Y:S01]  /*0d60*/  BSSY B1, `(.L_x_8099) ;  /* 0x0000031000017945 */ /* 0x000fe20003800000 */
[----:B------:R-:W-:Y:S02]  /*0d70*/  DMUL R10, R10, UR6 ;  /* 0x000000060a0a7c28 */ /* 0x000fe40008000000 */
[----:B------:R-:W-:Y:S02]  /*0d80*/  DMUL R20, R20, UR6 ;  /* 0x0000000614147c28 */ /* 0x000fe40008000000 */
[----:B------:R-:W-:Y:S02]  /*0d90*/  DMUL R12, R12, UR6 ;  /* 0x000000060c0c7c28 */ /* 0x000fe40008000000 */
[----:B---3--:R-:W-:Y:S01]  /*0da0*/  DMUL R16, R16, R28 ;  /* 0x0000001c10107228 */ /* 0x008fe20000000000 */
[----:B------:R-:W-:-:S07]  /*0db0*/  CS2R R28, SRZ ;  /* 0x00000000001c7805 */ /* 0x000fce000001ff00 */
[----:B------:R-:W-:Y:S02]  /*0dc0*/  DMUL R16, R16, UR6 ;  /* 0x0000000610107c28 */ /* 0x000fe40008000000 */
[----:B--2---:R-:W-:-:S08]  /*0dd0*/  DMUL R18, R22, R18 ;  /* 0x0000001216127228 */ /* 0x004fd00000000000 */
[----:B------:R-:W-:Y:S01]  /*0de0*/  DMUL R18, R18, UR6 ;  /* 0x0000000612127c28 */ /* 0x000fe20008000000 */
[----:B----4-:R-:W-:-:S05]  /*0df0*/  @!P1 I2FP.F32.U32 R3, R3 ;  /* 0x0000000300039245 */ /* 0x010fca0000201000 */
[----:B------:R-:W-:-:S04]  /*0e00*/  @!P1 FMUL.FTZ R3, R3, 1 ;  /* 0x3f80000003039820 */ /* 0x000fc80000410000 */
[----:B------:R-:W1:Y:S02]  /*0e10*/  @!P1 F2F.F64.F32 R28, R3 ;  /* 0x00000003001c9310 */ /* 0x000e640000201800 */
[----:B-1----:R-:W-:-:S08]  /*0e20*/  DMUL R26, R28, R26 ;  /* 0x0000001a1c1a7228 */ /* 0x002fd00000000000 */
[----:B------:R-:W-:Y:S01]  /*0e30*/  DMUL R26, R26, UR6 ;  /* 0x000000061a1a7c28 */ /* 0x000fe20008000000 */
[----:B0-----:R-:W-:Y:S10]  /*0e40*/  @P0 BRA `(.L_x_8100) ;  /* 0x0000000000300947 */ /* 0x001ff40003800000 */
[----:B------:R-:W0:Y:S01]  /*0e50*/  LDC.64 R6, c[0x0][0x228] ;  /* 0x00008a00ff067b82 */ /* 0x000e220000000a00 */
[----:B------:R-:W-:Y:S02]  /*0e60*/  IMAD.IADD R3, R0, 0x1, R25 ;  /* 0x0000000100037824 */ /* 0x000fe400078e0219 */
[----:B------:R-:W-:-:S05]  /*0e70*/  VIADD R25, R25, 0x80 ;  /* 0x0000008019197836 */ /* 0x000fca0000000000 */
[----:B------:R-:W-:Y:S01]  /*0e80*/  ISETP.GE.AND P0, PT, R25, R2, PT ;  /* 0x000000021900720c */ /* 0x000fe20003f06270 */
[----:B0-----:R-:W-:-:S05]  /*0e90*/  IMAD.WIDE.U32 R6, R3, 0x8, R6 ;  /* 0x0000000803067825 */ /* 0x001fca00078e0006 */
[----:B------:R0:W-:Y:S07]  /*0ea0*/  STG.E.64 desc[UR4][R6.64], R4 ;  /* 0x0000000406007986 */ /* 0x0001ee000c101b04 */
[----:B------:R-:W-:Y:S05]  /*0eb0*/  @P0 BRA `(.L_x_8101) ;  /* 0x0000000000300947 */ /* 0x000fea0003800000 */
[----:B0-----:R-:W0:Y:S01]  /*0ec0*/  LDC.64 R4, c[0x0][0x228] ;  /* 0x00008a00ff047b82 */ /* 0x001e220000000a00 */
[----:B------:R-:W-:Y:S02]  /*0ed0*/  IMAD.IADD R3, R0, 0x1, R25 ;  /* 0x0000000100037824 */ /* 0x000fe400078e0219 */
[----:B------:R-:W-:Y:S02]  /*0ee0*/  VIADD R25, R25, 0x80 ;  /* 0x0000008019197836 */ /* 0x000fe40000000000 */
[----:B0-----:R-:W-:-:S05]  /*0ef0*/  IMAD.WIDE.U32 R4, R3, 0x8, R4 ;  /* 0x0000000803047825 */ /* 0x001fca00078e0004 */
[----:B------:R0:W-:Y:S02]  /*0f00*/  STG.E.64 desc[UR4][R4.64], R10 ;  /* 0x0000000a04007986 */ /* 0x0001e4000c101b04 */
.L_x_8100:
[----:B------:R-:W-:-:S13]  /*0f10*/  ISETP.GE.AND P0, PT, R25, R2, PT ;  /* 0x000000021900720c */ /* 0x000fda0003f06270 */
[----:B------:R-:W-:Y:S05]  /*0f20*/  @P0 BRA `(.L_x_8102) ;  /* 0x0000000000300947 */ /* 0x000fea0003800000 */
[----:B0-----:R-:W0:Y:S01]  /*0f30*/  LDC.64 R4, c[0x0][0x228] ;  /* 0x00008a00ff047b82 */ /* 0x001e220000000a00 */
[----:B------:R-:W-:Y:S01]  /*0f40*/  IADD3 R3, R0, R25, RZ ;  /* 0x0000001900037210 */ /* 0x000fe20007ffe0ff */
[----:B------:R-:W-:-:S04]  /*0f50*/  VIADD R25, R25, 0x80 ;  /* 0x0000008019197836 */ /* 0x000fc80000000000 */
[----:B0-----:R-:W-:-:S05]  /*0f60*/  IMAD.WIDE.U32 R4, R3, 0x8, R4 ;  /* 0x0000000803047825 */ /* 0x001fca00078e0004 */
[----:B------:R1:W-:Y:S02]  /*0f70*/  STG.E.64 desc[UR4][R4.64], R20 ;  /* 0x0000001404007986 */ /* 0x0003e4000c101b04 */
.L_x_8101:
[----:B------:R-:W-:-:S13]  /*0f80*/  ISETP.GE.AND P0, PT, R25, R2, PT ;  /* 0x000000021900720c */ /* 0x000fda0003f06270 */
[----:B------:R-:W-:Y:S05]  /*0f90*/  @P0 BRA `(.L_x_8103) ;  /* 0x0000000000340947 */ /* 0x000fea0003800000 */
[----:B01----:R-:W0:Y:S01]  /*0fa0*/  LDC.64 R4, c[0x0][0x228] ;  /* 0x00008a00ff047b82 */ /* 0x003e220000000a00 */
[----:B------:R-:W-:Y:S02]  /*0fb0*/  IMAD.IADD R3, R0, 0x1, R25 ;  /* 0x0000000100037824 */ /* 0x000fe400078e0219 */
[----:B------:R-:W-:Y:S02]  /*0fc0*/  VIADD R25, R25, 0x80 ;  /* 0x0000008019197836 */ /* 0x000fe40000000000 */
[----:B0-----:R-:W-:-:S05]  /*0fd0*/  IMAD.WIDE.U32 R4, R3, 0x8, R4 ;  /* 0x0000000803047825 */ /* 0x001fca00078e0004 */
[----:B------:R1:W-:Y:S02]  /*0fe0*/  STG.E.64 desc[UR4][R4.64], R12 ;  /* 0x0000000c04007986 */ /* 0x0003e4000c101b04 */
.L_x_8102:
[----:B------:R-:W-:-:S13]  /*0ff0*/  ISETP.GE.AND P0, PT, R25, R2, PT ;  /* 0x000000021900720c */ /* 0x000fda0003f06270 */
[----:B------:R-:W-:Y:S05]  /*1000*/  @P0 BREAK B1 ;  /* 0x0000000000010942 */ /* 0x000fea0003800000 */
[----:B------:R-:W-:Y:S05]  /*1010*/  @P0 BRA `(.L_x_8104) ;  /* 0x0000000000300947 */ /* 0x000fea0003800000 */
[----:B01----:R-:W0:Y:S01]  /*1020*/  LDC.64 R4, c[0x0][0x228] ;  /* 0x00008a00ff047b82 */ /* 0x003e220000000a00 */
[----:B------:R-:W-:Y:S01]  /*1030*/  IMAD.IADD R3, R0, 0x1, R25 ;  /* 0x0000000100037824 */ /* 0x000fe200078e0219 */
[----:B------:R-:W-:-:S03]  /*1040*/  IADD3 R25, R25, 0x80, RZ ;  /* 0x0000008019197810 */ /* 0x000fc60007ffe0ff */
[----:B0-----:R-:W-:-:S05]  /*1050*/  IMAD.WIDE.U32 R4, R3, 0x8, R4 ;  /* 0x0000000803047825 */ /* 0x001fca00078e0004 */
[----:B------:R2:W-:Y:S02]  /*1060*/  STG.E.64 desc[UR4][R4.64], R16 ;  /* 0x0000001004007986 */ /* 0x0005e4000c101b04 */
.L_x_8103:
[----:B------:R-:W-:Y:S05]  /*1070*/  BSYNC B1 ;  /* 0x0000000000017941 */ /* 0x000fea0003800000 */
.L_x_8099:
[----:B------:R-:W-:-:S13]  /*1080*/  ISETP.GE.AND P0, PT, R25, R2, PT ;  /* 0x000000021900720c */ /* 0x000fda0003f06270 */
[----:B012---:R-:W0:Y:S01]  /*1090*/  @!P0 LDC.64 R4, c[0x0][0x228] ;  /* 0x00008a00ff048b82 */ /* 0x007e220000000a00 */
[----:B------:R-:W-:Y:S02]  /*10a0*/  @!P0 IMAD.IADD R3, R0, 0x1, R25 ;  /* 0x0000000100038824 */ /* 0x000fe400078e0219 */
[----:B------:R-:W-:Y:S02]  /*10b0*/  @!P0 VIADD R25, R25, 0x80 ;  /* 0x0000008019198836 */ /* 0x000fe40000000000 */
[----:B0-----:R-:W-:-:S05]  /*10c0*/  @!P0 IMAD.WIDE.U32 R4, R3, 0x8, R4 ;  /* 0x0000000803048825 */ /* 0x001fca00078e0004 */
[----:B------:R2:W-:Y:S02]  /*10d0*/  @!P0 STG.E.64 desc[UR4][R4.64], R18 ;  /* 0x0000001204008986 */ /* 0x0005e4000c101b04 */
.L_x_8104:
[----:B------:R-:W-:Y:S05]  /*10e0*/  BSYNC B0 ;  /* 0x0000000000007941 */ /* 0x000fea0003800000 */
.L_x_8098:
[----:B------:R-:W-:Y:S05]  /*10f0*/  WARPSYNC.ALL ;  /* 0x0000000000007948 */ /* 0x000fea0003800000 */
[----:B------:R-:W-:-:S13]  /*1100*/  ISETP.GE.AND P0, PT, R25, R2, PT ;  /* 0x000000021900720c */ /* 0x000fda0003f06270 */
[----:B------:R-:W-:Y:S05]  /*1110*/  @P0 EXIT ;  /* 0x000000000000094d */ /* 0x000fea0003800000 */
[----:B------:R-:W3:Y:S01]  /*1120*/  LDC.64 R2, c[0x0][0x228] ;  /* 0x00008a00ff027b82 */ /* 0x000ee20000000a00 */
[----:B------:R-:W-:-:S04]  /*1130*/  IMAD.IADD R25, R0, 0x1, R25 ;  /* 0x0000000100197824 */ /* 0x000fc800078e0219 */
[----:B---3--:R-:W-:-:S05]  /*1140*/  IMAD.WIDE.U32 R2, R25, 0x8, R2 ;  /* 0x0000000819027825 */ /* 0x008fca00078e0002 */
[----:B------:R-:W-:Y:S01]  /*1150*/  STG.E.64 desc[UR4][R2.64], R26 ;  /* 0x0000001a02007986 */ /* 0x000fe2000c101b04 */
[----:B------:R-:W-:Y:S05]  /*1160*/  EXIT ;  /* 0x000000000000794d */ /* 0x000fea0003800000 */
.L_x_8105:
        /* <DEDUP_REMOVED lines=9> */
.L_x_11789:


//--------------------- .text._ZN2at6native29vectorized_elementwise_kernelILi4EZNS0_43_GLOBAL__N__7cc8d1ed_10_Dropout_cu_0e96ed3819masked_scale_kernelIhddEEvRNS_6TensorERKS4_S7_T1_EUldhE_St5arrayIPcLm3EEEEviT0_S8_ --------------------------
	.section	.text._ZN2at6native29vectorized_elementwise_kernelILi4EZNS0_43_GLOBAL__N__7cc8d1ed_10_Dropout_cu_0e96ed3819masked_scale_kernelIhddEEvRNS_6TensorERKS4_S7_T1_EUldhE_St5arrayIPcLm3EEEEviT0_S8_,"ax",@progbits
	.align	128
        .global         _ZN2at6native29vectorized_elementwise_kernelILi4EZNS0_43_GLOBAL__N__7cc8d1ed_10_Dropout_cu_0e96ed3819masked_scale_kernelIhddEEvRNS_6TensorERKS4_S7_T1_EUldhE_St5arrayIPcLm3EEEEviT0_S8_
        .type           _ZN2at6native29vectorized_elementwise_kernelILi4EZNS0_43_GLOBAL__N__7cc8d1ed_10_Dropout_cu_0e96ed3819masked_scale_kernelIhddEEvRNS_6TensorERKS4_S7_T1_EUldhE_St5arrayIPcLm3EEEEviT0_S8_,@function
        .size           _ZN2at6native29vectorized_elementwise_kernelILi4EZNS0_43_GLOBAL__N__7cc8d1ed_10_Dropout_cu_0e96ed3819masked_scale_kernelIhddEEvRNS_6TensorERKS4_S7_T1_EUldhE_St5arrayIPcLm3EEEEviT0_S8_,(.L_x_11790 - _ZN2at6native29vectorized_elementwise_kernelILi4EZNS0_43_GLOBAL__N__7cc8d1ed_10_Dropout_cu_0e96ed3819masked_scale_kernelIhddEEvRNS_6TensorERKS4_S7_T1_EUldhE_St5arrayIPcLm3EEEEviT0_S8_)
        .other          _ZN2at6native29vectorized_elementwise_kernelILi4EZNS0_43_GLOBAL__N__7cc8d1ed_10_Dropout_cu_0e96ed3819masked_scale_kernelIhddEEvRNS_6TensorERKS4_S7_T1_EUldhE_St5arrayIPcLm3EEEEviT0_S8_,@"STO_CUDA_ENTRY STV_DEFAULT"
_ZN2at6native29vectorized_elementwise_kernelILi4EZNS0_43_GLOBAL__N__7cc8d1ed_10_Dropout_cu_0e96ed3819masked_scale_kernelIhddEEvRNS_6TensorERKS4_S7_T1_EUldhE_St5arrayIPcLm3EEEEviT0_S8_:
.text._ZN2at6native29vectorized_elementwise_kernelILi4EZNS0_43_GLOBAL__N__7cc8d1ed_10_Dropout_cu_0e96ed3819masked_scale_kernelIhddEEvRNS_6TensorERKS4_S7_T1_EUldhE_St5arrayIPcLm3EEEEviT0_S8_:
        /* <DEDUP_REMOVED lines=15> */
[----:B------:R-:W3:Y:S01]  /*00f0*/  LDG.E R20, desc[UR4][R22.64] ;  /* 0x0000000416147981 */ /* 0x000ee2000c1e1900 */
[----:B--2---:R-:W-:-:S03]  /*0100*/  IMAD.WIDE R4, R0, 0x8, R4 ;  /* 0x0000000800047825 */ /* 0x004fc600078e0204 */
[----:B------:R-:W2:Y:S01]  /*0110*/  LDG.E R3, desc[UR4][R22.64+0x200] ;  /* 0x0002000416037981 */ /* 0x000ea2000c1e1900 */
[----:B------:R-:W-:-:S05]  /*0120*/  IMAD.WIDE.U32 R26, R2, 0x20, R4 ;  /* 0x00000020021a7825 */ /* 0x000fca00078e0004 */
[----:B------:R-:W4:Y:S04]  /*0130*/  LDG.E.128 R16, desc[UR4][R26.64] ;  /* 0x000000041a107981 */ /* 0x000f28000c1e1d00 */
[----:B------:R-:W5:Y:S04]  /*0140*/  LDG.E.128 R4, desc[UR4][R26.64+0x10] ;  /* 0x000010041a047981 */ /* 0x000f68000c1e1d00 */
[----:B------:R-:W5:Y:S04]  /*0150*/  LDG.E.128 R8, desc[UR4][R26.64+0x1000] ;  /* 0x001000041a087981 */ /* 0x000f68000c1e1d00 */
[----:B------:R0:W5:Y:S01]  /*0160*/  LDG.E.128 R12, desc[UR4][R26.64+0x1010] ;  /* 0x001010041a0c7981 */ /* 0x000162000c1e1d00 */
[----:B---3--:R-:W-:-:S02]  /*0170*/  PRMT R21, R20, 0x7770, RZ ;  /* 0x0000777014157816 */ /* 0x008fc400000000ff */
[----:B------:R-:W-:Y:S02]  /*0180*/  PRMT R24, R20, 0x7771, RZ ;  /* 0x0000777114187816 */ /* 0x000fe400000000ff */
[----:B------:R-:W-:Y:S02]  /*0190*/  I2FP.F32.U32 R21, R21 ;  /* 0x0000001500157245 */ /* 0x000fe40000201000 */
[----:B------:R-:W-:-:S03]  /*01a0*/  I2FP.F32.U32 R28, R24 ;  /* 0x00000018001c7245 */ /* 0x000fc60000201000 */
[----:B------:R-:W-:Y:S01]  /*01b0*/  FMUL.FTZ R24, R21, 1 ;  /* 0x3f80000015187820 */ /* 0x000fe20000410000 */
[----:B------:R-:W-:-:S05]  /*01c0*/  PRMT R21, R20, 0x7772, RZ ;  /* 0x0000777214157816 */ /* 0x000fca00000000ff */
[----:B------:R-:W4:Y:S01]  /*01d0*/  F2F.F64.F32 R24, R24 ;  /* 0x0000001800187310 */ /* 0x000f220000201800 */
[----:B------:R-:W-:Y:S02]  /*01e0*/  I2FP.F32.U32 R21, R21 ;  /* 0x0000001500157245 */ /* 0x000fe40000201000 */
[----:B------:R-:W-:-:S03]  /*01f0*/  PRMT R20, R20, 0x7773, RZ ;  /* 0x0000777314147816 */ /* 0x000fc600000000ff */
[----:B------:R-:W-:Y:S01]  /*0200*/  FMUL.FTZ R21, R21, 1 ;  /* 0x3f80000015157820 */ /* 0x000fe20000410000 */
[----:B0-----:R-:W-:Y:S01]  /*0210*/  I2FP.F32.U32 R26, R20 ;  /* 0x00000014001a7245 */ /* 0x001fe20000201000 */
[----:B------:R-:W-:-:S04]  /*0220*/  FMUL.FTZ R28, R28, 1 ;  /* 0x3f8000001c1c7820 */ /* 0x000fc80000410000 */
[----:B------:R-:W5:Y:S01]  /*0230*/  F2F.F64.F32 R20, R21 ;  /* 0x0000001500147310 */ /* 0x000f620000201800 */
[----:B----4-:R-:W-:Y:S01]  /*0240*/  DMUL R16, R16, R24 ;  /* 0x0000001810107228 */ /* 0x010fe20000000000 */
[----:B--2---:R-:W-:-:S06]  /*0250*/  PRMT R24, R3, 0x7770, RZ ;  /* 0x0000777003187816 */ /* 0x004fcc00000000ff */
[----:B------:R0:W1:Y:S01]  /*0260*/  F2F.F64.F32 R22, R28 ;  /* 0x0000001c00167310 */ /* 0x0000620000201800 */
[----:B------:R-:W-:Y:S01]  /*0270*/  I2FP.F32.U32 R25, R24 ;  /* 0x0000001800197245 */ /* 0x000fe20000201000 */
[----:B------:R-:W-:-:S04]  /*0280*/  FMUL.FTZ R26, R26, 1 ;  /* 0x3f8000001a1a7820 */ /* 0x000fc80000410000 */
[----:B0-----:R-:W-:Y:S01]  /*0290*/  FMUL.FTZ R28, R25, 1 ;  /* 0x3f800000191c7820 */ /* 0x001fe20000410000 */
[----:B-----5:R-:W-:-:S03]  /*02a0*/  DMUL R4, R4, R20 ;  /* 0x0000001404047228 */ /* 0x020fc60000000000 */
[----:B------:R-:W0:Y:S01]  /*02b0*/  F2F.F64.F32 R20, R28 ;  /* 0x0000001c00147310 */ /* 0x000e220000201800 */
[C---:B------:R-:W-:Y:S01]  /*02c0*/  PRMT R24, R3.reuse, 0x7771, RZ ;  /* 0x0000777103187816 */ /* 0x040fe200000000ff */
[----:B-1----:R-:W-:Y:S01]  /*02d0*/  DMUL R18, R18, R22 ;  /* 0x0000001612127228 */ /* 0x002fe20000000000 */
[----:B------:R-:W-:-:S05]  /*02e0*/  PRMT R25, R3, 0x7772, RZ ;  /* 0x0000777203197816 */ /* 0x000fca00000000ff */
[----:B------:R-:W1:Y:S01]  /*02f0*/  F2F.F64.F32 R22, R26 ;  /* 0x0000001a00167310 */ /* 0x000e620000201800 */
[----:B------:R-:W-:Y:S02]  /*0300*/  PRMT R3, R3, 0x7773, RZ ;  /* 0x0000777303037816 */ /* 0x000fe400000000ff */
[----:B------:R-:W-:Y:S02]  /*0310*/  I2FP.F32.U32 R24, R24 ;  /* 0x0000001800187245 */ /* 0x000fe40000201000 */
[----:B------:R-:W-:Y:S02]  /*0320*/  I2FP.F32.U32 R25, R25 ;  /* 0x0000001900197245 */ /* 0x000fe40000201000 */
[----:B------:R-:W-:Y:S01]  /*0330*/  I2FP.F32.U32 R3, R3 ;  /* 0x0000000300037245 */ /* 0x000fe20000201000 */
[----:B------:R-:W-:Y:S01]  /*0340*/  FMUL.FTZ R27, R24, 1 ;  /* 0x3f800000181b7820 */ /* 0x000fe20000410000 */
[----:B0-----:R-:W-:Y:S01]  /*0350*/  DMUL R8, R8, R20 ;  /* 0x0000001408087228 */ /* 0x001fe20000000000 */
[----:B------:R-:W-:Y:S01]  /*0360*/  FMUL.FTZ R25, R25, 1 ;  /* 0x3f80000019197820 */ /* 0x000fe20000410000 */
[----:B------:R-:W0:Y:S01]  /*0370*/  LDC.64 R20, c[0x0][0x228] ;  /* 0x00008a00ff147b82 */ /* 0x000e220000000a00 */
[----:B------:R-:W-:-:S02]  /*0380*/  FMUL.FTZ R3, R3, 1 ;  /* 0x3f80000003037820 */ /* 0x000fc40000410000 */
[----:B------:R-:W2:Y:S01]  /*0390*/  F2F.F64.F32 R26, R27 ;  /* 0x0000001b001a7310 */ /* 0x000ea20000201800 */
[----:B-1----:R-:W-:-:S07]  /*03a0*/  DMUL R6, R6, R22 ;  /* 0x0000001606067228 */ /* 0x002fce0000000000 */
[----:B------:R-:W1:Y:S08]  /*03b0*/  F2F.F64.F32 R24, R25 ;  /* 0x0000001900187310 */ /* 0x000e700000201800 */
[----:B------:R-:W3:Y:S01]  /*03c0*/  F2F.F64.F32 R22, R3 ;  /* 0x0000000300167310 */ /* 0x000ee20000201800 */
[----:B--2---:R-:W-:Y:S02]  /*03d0*/  DMUL R10, R10, R26 ;  /* 0x0000001a0a0a7228 */ /* 0x004fe40000000000 */
[----:B-1----:R-:W-:Y:S01]  /*03e0*/  DMUL R12, R12, R24 ;  /* 0x000000180c0c7228 */ /* 0x002fe20000000000 */
        /* <DEDUP_REMOVED lines=16> */
.L_x_8106:
        /* <DEDUP_REMOVED lines=160> */
.L_x_8109:
[----:B------:R-:W-:-:S13]  /*0ef0*/  ISETP.GE.AND P0, PT, R25, R2, PT ;  /* 0x000000021900720c */ /* 0x000fda0003f06270 */
[----:B------:R-:W-:Y:S05]  /*0f00*/  @P0 BRA `(.L_x_8111) ;  /* 0x0000000000300947 */ /* 0x000fea0003800000 */
[----:B0-----:R-:W0:Y:S01]  /*0f10*/  LDC.64 R4, c[0x0][0x228] ;  /* 0x00008a00ff047b82 */ /* 0x001e220000000a00 */
[----:B------:R-:W-:Y:S01]  /*0f20*/  IADD3 R3, R0, R25, RZ ;  /* 0x0000001900037210 */ /* 0x000fe20007ffe0ff */
[----:B------:R-:W-:-:S04]  /*0f30*/  VIADD R25, R25, 0x80 ;  /* 0x0000008019197836 */ /* 0x000fc80000000000 */
[----:B0-----:R-:W-:-:S05]  /*0f40*/  IMAD.WIDE.U32 R4, R3, 0x8, R4 ;  /* 0x0000000803047825 */ /* 0x001fca00078e0004 */
[----:B------:R1:W-:Y:S02]  /*0f50*/  STG.E.64 desc[UR4][R4.64], R20 ;  /* 0x0000001404007986 */ /* 0x0003e4000c101b04 */
.L_x_8110:
[----:B------:R-:W-:-:S13]  /*0f60*/  ISETP.GE.AND P0, PT, R25, R2, PT ;  /* 0x000000021900720c */ /* 0x000fda0003f06270 */
[----:B------:R-:W-:Y:S05]  /*0f70*/  @P0 BRA `(.L_x_8112) ;  /* 0x0000000000340947 */ /* 0x000fea0003800000 */
[----:B01----:R-:W0:Y:S01]  /*0f80*/  LDC.64 R4, c[0x0][0x228] ;  /* 0x00008a00ff047b82 */ /* 0x003e220000000a00 */
[----:B------:R-:W-:Y:S02]  /*0f90*/  IMAD.IADD R3, R0, 0x1, R25 ;  /* 0x0000000100037824 */ /* 0x000fe400078e0219 */
[----:B------:R-:W-:Y:S02]  /*0fa0*/  VIADD R25, R25, 0x80 ;  /* 0x0000008019197836 */ /* 0x000fe40000000000 */
[----:B0-----:R-:W-:-:S05]  /*0fb0*/  IMAD.WIDE.U32 R4, R3, 0x8, R4 ;  /* 0x0000000803047825 */ /* 0x001fca00078e0004 */
[----:B------:R1:W-:Y:S02]  /*0fc0*/  STG.E.64 desc[UR4][R4.64], R12 ;  /* 0x0000000c04007986 */ /* 0x0003e4000c101b04 */
.L_x_8111:
        /* <DEDUP_REMOVED lines=8> */
.L_x_8112:
[----:B------:R-:W-:Y:S05]  /*1050*/  BSYNC B1 ;  /* 0x0000000000017941 */ /* 0x000fea0003800000 */
.L_x_8108:
[----:B------:R-:W-:-:S13]  /*1060*/  ISETP.GE.AND P0, PT, R25, R2, PT ;  /* 0x000000021900720c */ /* 0x000fda0003f06270 */
[----:B012---:R-:W0:Y:S01]  /*1070*/  @!P0 LDC.64 R4, c[0x0][0x228] ;  /* 0x00008a00ff048b82 */ /* 0x007e220000000a00 */
[----:B------:R-:W-:Y:S02]  /*1080*/  @!P0 IMAD.IADD R3, R0, 0x1, R25 ;  /* 0x0000000100038824 */ /* 0x000fe400078e0219 */
[----:B------:R-:W-:Y:S02]  /*1090*/  @!P0 VIADD R25, R25, 0x80 ;  /* 0x0000008019198836 */ /* 0x000fe40000000000 */
[----:B0-----:R-:W-:-:S05]  /*10a0*/  @!P0 IMAD.WIDE.U32 R4, R3, 0x8, R4 ;  /* 0x0000000803048825 */ /* 0x001fca00078e0004 */
[----:B------:R2:W-:Y:S02]  /*10b0*/  @!P0 STG.E.64 desc[UR4][R4.64], R18 ;  /* 0x0000001204008986 */ /* 0x0005e4000c101b04 */
.L_x_8113:
[----:B------:R-:W-:Y:S05]  /*10c0*/  BSYNC B0 ;  /* 0x0000000000007941 */ /* 0x000fea0003800000 */
.L_x_8107:
        /* <DEDUP_REMOVED lines=8> */
.L_x_8114:
        /* <DEDUP_REMOVED lines=11> */
.L_x_11790:


//--------------------- .text._ZN2at6native29vectorized_elementwise_kernelILi8EZNS0_43_GLOBAL__N__7cc8d1ed_10_Dropout_cu_0e96ed3819masked_scale_kernelIhddEEvRNS_6TensorERKS4_S7_T1_EUldhE_St5arrayIPcLm3EEEEviT0_S8_ --------------------------
	.section	.text._ZN2at6native29vectorized_elementwise_kernelILi8EZNS0_43_GLOBAL__N__7cc8d1ed_10_Dropout_cu_0e96ed3819masked_scale_kernelIhddEEvRNS_6TensorERKS4_S7_T1_EUldhE_St5arrayIPcLm3EEEEviT0_S8_,"ax",@progbits
	.align	128
        .global         _ZN2at6native29vectorized_elementwise_kernelILi8EZNS0_43_GLOBAL__N__7cc8d1ed_10_Dropout_cu_0e96ed3819masked_scale_kernelIhddEEvRNS_6TensorERKS4_S7_T1_EUldhE_St5arrayIPcLm3EEEEviT0_S8_
        .type           _ZN2at6native29vectorized_elementwise_kernelILi8EZNS0_43_GLOBAL__N__7cc8d1ed_10_Dropout_cu_0e96ed3819masked_scale_kernelIhddEEvRNS_6TensorERKS4_S7_T1_EUldhE_St5arrayIPcLm3EEEEviT0_S8_,@function
        .size           _ZN2at6native29vectorized_elementwise_kernelILi8EZNS0_43_GLOBAL__N__7cc8d1ed_10_Dropout_cu_0e96ed3819masked_scale_kernelIhddEEvRNS_6TensorERKS4_S7_T1_EUldhE_St5arrayIPcLm3EEEEviT0_S8_,(.L_x_11791 - _ZN2at6native29vectorized_elementwise_kernelILi8EZNS0_43_GLOBAL__N__7cc8d1ed_10_Dropout_cu_0e96ed3819masked_scale_kernelIhddEEvRNS_6TensorERKS4_S7_T1_EUldhE_St5arrayIPcLm3EEEEviT0_S8_)
        .other          _ZN2at6native29vectorized_elementwise_kernelILi8EZNS0_43_GLOBAL__N__7cc8d1ed_10_Dropout_cu_0e96ed3819masked_scale_kernelIhddEEvRNS_6TensorERKS4_S7_T1_EUldhE_St5arrayIPcLm3EEEEviT0_S8_,@"STO_CUDA_ENTRY STV_DEFAULT"
_ZN2at6native29vectorized_elementwise_kernelILi8EZNS0_43_GLOBAL__N__7cc8d1ed_10_Dropout_cu_0e96ed3819masked_scale_kernelIhddEEvRNS_6TensorERKS4_S7_T1_EUldhE_St5arrayIPcLm3EEEEviT0_S8_:
.text._ZN2at6native29vectorized_elementwise_kernelILi8EZNS0_43_GLOBAL__N__7cc8d1ed_10_Dropout_cu_0e96ed3819masked_scale_kernelIhddEEvRNS_6TensorERKS4_S7_T1_EUldhE_St5arrayIPcLm3EEEEviT0_S8_:
        /* <DEDUP_REMOVED lines=14> */
[----:B-1----:R-:W-:-:S06]  /*00e0*/  IMAD.WIDE.U32 R22, R2, 0x8, R22 ;  /* 0x0000000802167825 */ /* 0x002fcc00078e0016 */
[----:B------:R-:W3:Y:S01]  /*00f0*/  LDG.E.64 R22, desc[UR4][R22.64] ;  /* 0x0000000416167981 */ /* 0x000ee2000c1e1b00 */
[----:B--2---:R-:W-:-:S04]  /*0100*/  IMAD.WIDE R4, R0, 0x8, R4 ;  /* 0x0000000800047825 */ /* 0x004fc800078e0204 */
[----:B------:R-:W-:-:S05]  /*0110*/  IMAD.WIDE.U32 R24, R2, 0x40, R4 ;  /* 0x0000004002187825 */ /* 0x000fca00078e0004 */
[----:B------:R-:W2:Y:S04]  /*0120*/  LDG.E.128 R12, desc[UR4][R24.64] ;  /* 0x00000004180c7981 */ /* 0x000ea8000c1e1d00 */
[----:B------:R-:W4:Y:S04]  /*0130*/  LDG.E.128 R4, desc[UR4][R24.64+0x10] ;  /* 0x0000100418047981 */ /* 0x000f28000c1e1d00 */
[----:B------:R-:W5:Y:S04]  /*0140*/  LDG.E.128 R8, desc[UR4][R24.64+0x20] ;  /* 0x0000200418087981 */ /* 0x000f68000c1e1d00 */
[----:B------:R0:W5:Y:S01]  /*0150*/  LDG.E.128 R16, desc[UR4][R24.64+0x30] ;  /* 0x0000300418107981 */ /* 0x000162000c1e1d00 */
[----:B---3--:R-:W-:-:S02]  /*0160*/  LOP3.LUT R27, R22, 0xff, RZ, 0xc0, !PT ;  /* 0x000000ff161b7812 */ /* 0x008fc400078ec0ff */
[C---:B------:R-:W-:Y:S02]  /*0170*/  LOP3.LUT R20, R22.reuse, 0xffff, RZ, 0xc0, !PT ;  /* 0x0000ffff16147812 */ /* 0x040fe400078ec0ff */
[----:B------:R-:W-:Y:S02]  /*0180*/  PRMT R3, R22, 0x7632, R3 ;  /* 0x0000763216037816 */ /* 0x000fe40000000003 */
[----:B------:R-:W1:Y:S01]  /*0190*/  I2F.U16 R27, R27 ;  /* 0x0000001b001b7306 */ /* 0x000e620000101000 */
[----:B------:R-:W-:Y:S02]  /*01a0*/  SHF.R.U32.HI R20, RZ, 0x8, R20 ;  /* 0x00000008ff147819 */ /* 0x000fe40000011614 */
[----:B------:R-:W-:Y:S02]  /*01b0*/  LOP3.LUT R26, R3, 0xff, RZ, 0xc0, !PT ;  /* 0x000000ff031a7812 */ /* 0x000fe400078ec0ff */
[----:B------:R-:W-:Y:S02]  /*01c0*/  LOP3.LUT R28, R20, 0xffff, RZ, 0xc0, !PT ;  /* 0x0000ffff141c7812 */ /* 0x000fe400078ec0ff */
[----:B------:R-:W-:-:S02]  /*01d0*/  PRMT R22, R22, 0x7732, RZ ;  /* 0x0000773216167816 */ /* 0x000fc400000000ff */
[----:B------:R-:W-:Y:S01]  /*01e0*/  I2FP.F32.U32 R3, R28 ;  /* 0x0000001c00037245 */ /* 0x000fe20000201000 */
[----:B------:R-:W3:Y:S04]  /*01f0*/  I2F.U16 R26, R26 ;  /* 0x0000001a001a7306 */ /* 0x000ee80000101000 */
[----:B0-----:R-:W-:Y:S01]  /*0200*/  FMUL.FTZ R24, R3, 1 ;  /* 0x3f80000003187820 */ /* 0x001fe20000410000 */
[----:B-1----:R-:W-:Y:S01]  /*0210*/  FMUL.FTZ R21, R27, 1 ;  /* 0x3f8000001b157820 */ /* 0x002fe20000410000 */
[----:B------:R-:W-:-:S04]  /*0220*/  LOP3.LUT R3, R23, 0xff, RZ, 0xc0, !PT ;  /* 0x000000ff17037812 */ /* 0x000fc800078ec0ff */
[----:B------:R-:W2:Y:S01]  /*0230*/  F2F.F64.F32 R24, R24 ;  /* 0x0000001800187310 */ /* 0x000ea20000201800 */
[----:B---3--:R-:W-:Y:S01]  /*0240*/  FMUL.FTZ R27, R26, 1 ;  /* 0x3f8000001a1b7820 */ /* 0x008fe20000410000 */
[----:B------:R-:W-:-:S06]  /*0250*/  LOP3.LUT R26, R23, 0xffff, RZ, 0xc0, !PT ;  /* 0x0000ffff171a7812 */ /* 0x000fcc00078ec0ff */
[----:B------:R-:W0:Y:S01]  /*0260*/  F2F.F64.F32 R20, R21 ;  /* 0x0000001500147310 */ /* 0x000e220000201800 */
[----:B--2---:R-:W-:-:S07]  /*0270*/  DMUL R14, R14, R24 ;  /* 0x000000180e0e7228 */ /* 0x004fce0000000000 */
[----:B------:R-:W1:Y:S01]  /*0280*/  I2F.U16 R3, R3 ;  /* 0x0000000300037306 */ /* 0x000e620000101000 */
[----:B0-----:R-:W-:Y:S01]  /*0290*/  DMUL R12, R12, R20 ;  /* 0x000000140c0c7228 */ /* 0x001fe20000000000 */
[----:B------:R-:W-:Y:S01]  /*02a0*/  SHF.R.U32.HI R20, RZ, 0x8, R22 ;  /* 0x00000008ff147819 */ /* 0x000fe20000011616 */
[----:B------:R-:W-:-:S03]  /*02b0*/  DMUL R14, R14, UR6 ;  /* 0x000000060e0e7c28 */ /* 0x000fc60008000000 */
[----:B------:R-:W-:Y:S01]  /*02c0*/  LOP3.LUT R20, R20, 0xffff, RZ, 0xc0, !PT ;  /* 0x0000ffff14147812 */ /* 0x000fe200078ec0ff */
[----:B-1----:R-:W-:Y:S01]  /*02d0*/  FMUL.FTZ R28, R3, 1 ;  /* 0x3f800000031c7820 */ /* 0x002fe20000410000 */
[----:B------:R-:W-:Y:S01]  /*02e0*/  SHF.R.U32.HI R3, RZ, 0x8, R26 ;  /* 0x00000008ff037819 */ /* 0x000fe2000001161a */
[----:B------:R-:W-:Y:S01]  /*02f0*/  DMUL R12, R12, UR6 ;  /* 0x000000060c0c7c28 */ /* 0x000fe20008000000 */
[----:B------:R-:W-:Y:S02]  /*0300*/  I2FP.F32.U32 R22, R20 ;  /* 0x0000001400167245 */ /* 0x000fe40000201000 */
[----:B------:R-:W4:Y:S03]  /*0310*/  F2F.F64.F32 R20, R27 ;  /* 0x0000001b00147310 */ /* 0x000f260000201800 */
[----:B------:R-:W-:Y:S01]  /*0320*/  FMUL.FTZ R24, R22, 1 ;  /* 0x3f80000016187820 */ /* 0x000fe20000410000 */
[----:B------:R-:W-:-:S02]  /*0330*/  PRMT R22, R23, 0x7632, R22 ;  /* 0x0000763217167816 */ /* 0x000fc40000000016 */
[----:B------:R-:W-:Y:S02]  /*0340*/  PRMT R23, R23, 0x7732, RZ ;  /* 0x0000773217177816 */ /* 0x000fe400000000ff */
[----:B------:R-:W-:Y:S01]  /*0350*/  LOP3.LUT R22, R22, 0xff, RZ, 0xc0, !PT ;  /* 0x000000ff16167812 */ /* 0x000fe200078ec0ff */
[----:B------:R-:W0:Y:S01]  /*0360*/  F2F.F64.F32 R24, R24 ;  /* 0x0000001800187310 */ /* 0x000e220000201800 */
[----:B----4-:R-:W-:-:S07]  /*0370*/  DMUL R20, R4, R20 ;  /* 0x0000001404147228 */ /* 0x010fce0000000000 */
[----:B------:R-:W1:Y:S01]  /*0380*/  I2F.U16 R22, R22 ;  /* 0x0000001600167306 */ /* 0x000e620000101000 */
[----:B0-----:R-:W-:-:S07]  /*0390*/  DMUL R4, R6, R24 ;  /* 0x0000001806047228 */ /* 0x001fce0000000000 */
[----:B------:R-:W5:Y:S01]  /*03a0*/  F2F.F64.F32 R6, R28 ;  /* 0x0000001c00067310 */ /* 0x000f620000201800 */
[----:B------:R-:W-:Y:S02]  /*03b0*/  LOP3.LUT R24, R3, 0xffff, RZ, 0xc0, !PT ;  /* 0x0000ffff03187812 */ /* 0x000fe400078ec0ff */
[----:B------:R-:W-:Y:S01]  /*03c0*/  SHF.R.U32.HI R3, RZ, 0x8, R23 ;  /* 0x00000008ff037819 */ /* 0x000fe20000011617 */
[----:B-1----:R-:W-:-:S03]  /*03d0*/  FMUL.FTZ R29, R22, 1 ;  /* 0x3f800000161d7820 */ /* 0x002fc60000410000 */
[----:B------:R-:W-:Y:S02]  /*03e0*/  LOP3.LUT R3, R3, 0xffff, RZ, 0xc0, !PT ;  /* 0x0000ffff03037812 */ /* 0x000fe400078ec0ff */
[----:B------:R-:W-:Y:S02]  /*03f0*/  I2FP.F32.U32 R22, R24 ;  /* 0x0000001800167245 */ /* 0x000fe40000201000 */
[----:B------:R-:W-:Y:S01]  /*0400*/  I2FP.F32.U32 R3, R3 ;  /* 0x0000000300037245 */ /* 0x000fe20000201000 */
[----:B------:R-:W0:Y:S02]  /*0410*/  F2F.F64.F32 R24, R29 ;  /* 0x0000001d00187310 */ /* 0x000e240000201800 */
[----:B------:R-:W-:Y:S01]  /*0420*/  FMUL.FTZ R26, R22, 1 ;  /* 0x3f800000161a7820 */ /* 0x000fe20000410000 */
[----:B-----5:R-:W-:Y:S01]  /*0430*/  DMUL R8, R8, R6 ;  /* 0x0000000608087228 */ /* 0x020fe20000000000 */
[----:B------:R-:W-:Y:S01]  /*0440*/  FMUL.FTZ R3, R3, 1 ;  /* 0x3f80000003037820 */ /* 0x000fe20000410000 */
[----:B------:R-:W1:Y:S03]  /*0450*/  LDC.64 R6, c[0x0][0x228] ;  /* 0x00008a00ff067b82 */ /* 0x000e660000000a00 */
[----:B------:R-:W2:Y:S03]  /*0460*/  F2F.F64.F32 R26, R26 ;  /* 0x0000001a001a7310 */ /* 0x000ea60000201800 */
[----:B------:R-:W-:-:S02]  /*0470*/  DMUL R8, R8, UR6 ;  /* 0x0000000608087c28 */ /* 0x000fc40008000000 */
[----:B0-----:R-:W-:-:S03]  /*0480*/  DMUL R24, R16, R24 ;  /* 0x0000001810187228 */ /* 0x001fc60000000000 */
[----:B------:R-:W0:Y:S01]  /*0490*/  F2F.F64.F32 R22, R3 ;  /* 0x0000000300167310 */ /* 0x000e220000201800 */
[----:B------:R-:W-:Y:S02]  /*04a0*/  DMUL R16, R20, UR6 ;  /* 0x0000000614107c28 */ /* 0x000fe40008000000 */
[----:B--2---:R-:W-:Y:S02]  /*04b0*/  DMUL R10, R10, R26 ;  /* 0x0000001a0a0a7228 */ /* 0x004fe40000000000 */
[----:B------:R-:W-:Y:S01]  /*04c0*/  DMUL R20, R24, UR6 ;  /* 0x0000000618147c28 */ /* 0x000fe20008000000 */
[----:B-1----:R-:W-:Y:S01]  /*04d0*/  IMAD.WIDE.U32 R6, R0, 0x8, R6 ;  /* 0x0000000800067825 */ /* 0x002fe200078e0006 */
[----:B0-----:R-:W-:-:S04]  /*04e0*/  DMUL R22, R18, R22 ;  /* 0x0000001612167228 */ /* 0x001fc80000000000 */
[----:B------:R-:W-:Y:S02]  /*04f0*/  DMUL R10, R10, UR6 ;  /* 0x000000060a0a7c28 */ /* 0x000fe40008000000 */
[----:B------:R-:W-:Y:S01]  /*0500*/  DMUL R18, R4, UR6 ;  /* 0x0000000604127c28 */ /* 0x000fe20008000000 */
[----:B------:R-:W-:Y:S01]  /*0510*/  IMAD.WIDE R6, R2, 0x40, R6 ;  /* 0x0000004002067825 */ /* 0x000fe200078e0206 */
[----:B------:R-:W-:-:S04]  /*0520*/  DMUL R22, R22, UR6 ;  /* 0x0000000616167c28 */ /* 0x000fc80008000000 */
[----:B------:R-:W-:Y:S04]  /*0530*/  STG.E.128 desc[UR4][R6.64], R12 ;  /* 0x0000000c06007986 */ /* 0x000fe8000c101d04 */
[----:B------:R-:W-:Y:S04]  /*0540*/  STG.E.128 desc[UR4][R6.64+0x20], R8 ;  /* 0x0000200806007986 */ /* 0x000fe8000c101d04 */
[----:B------:R-:W-:Y:S04]  /*0550*/  STG.E.128 desc[UR4][R6.64+0x10], R16 ;  /* 0x0000101006007986 */ /* 0x000fe8000c101d04 */
[----:B------:R-:W-:Y:S01]  /*0560*/  STG.E.128 desc[UR4][R6.64+0x30], R20 ;  /* 0x0000301406007986 */ /* 0x000fe2000c101d04 */
[----:B------:R-:W-:Y:S05]  /*0570*/  EXIT ;  /* 0x000000000000794d */ /* 0x000fea0003800000 */
.L_x_8115:
        /* <DEDUP_REMOVED lines=11> */
[----:B------:R-:W-:Y:S01]  /*0630*/  @!P3 VIADD R27, R27, 0x80 ;  /* 0x000000801b1bb836 */ /* 0x000fe20000000000 */
[----:B0-----:R-:W-:-:S04]  /*0640*/  @!P0 IADD3 R12, P1, R7, R12, RZ ;  /* 0x0000000c070c8210 */ /* 0x001fc80007f3e0ff */
[----:B------:R-:W-:Y:S01]  /*0650*/  ISETP.GE.AND P4, PT, R27, R2, PT ;  /* 0x000000021b00720c */ /* 0x000fe20003f86270 */
[----:B------:R-:W-:-:S05]  /*0660*/  @!P0 IMAD.X R13, RZ, RZ, R13, P1 ;  /* 0x000000ffff0d8224 */ /* 0x000fca00008e060d */
[----:B------:R-:W3:Y:S01]  /*0670*/  @!P0 LDG.E.U8 R4, desc[UR4][R12.64] ;  /* 0x000000040c048981 */ /* 0x000ee2000c1e1100 */
[----:B-1----:R-:W-:Y:S01]  /*0680*/  @!P0 IMAD.WIDE.U32 R16, R7, 0x8, R16 ;  /* 0x0000000807108825 */ /* 0x002fe200078e0010 */
[----:B------:R-:W-:-:S05]  /*0690*/  CS2R R6, SRZ ;  /* 0x0000000000067805 */ /* 0x000fca000001ff00 */
        /* <DEDUP_REMOVED lines=10> */
[----:B------:R-:W-:Y:S01]  /*0740*/  @!P2 IMAD.IADD R13, R0, 0x1, R27 ;  /* 0x00000001000da824 */ /* 0x000fe200078e021b */
[----:B0-----:R-:W-:-:S04]  /*0750*/  @!P4 IADD3 R18, P1, R3, R8, RZ ;  /* 0x000000080312c210 */ /* 0x001fc80007f3e0ff */
[----:B------:R-:W-:Y:S01]  /*0760*/  @!P4 IADD3.X R19, RZ, R9, RZ, P1, !PT ;  /* 0x00000009ff13c210 */ /* 0x000fe20000ffe4ff */
[----:B------:R-:W-:Y:S01]  /*0770*/  @!P2 VIADD R27, R27, 0x80 ;  /* 0x000000801b1ba836 */ /* 0x000fe20000000000 */
[----:B------:R-:W-:Y:S01]  /*0780*/  CS2R R8, SRZ ;  /* 0x0000000000087805 */ /* 0x000fe2000001ff00 */
[----:B------:R-:W0:Y:S02]  /*0790*/  @!P2 LDC.64 R28, c[0x0][0x230] ;  /* 0x00008c00ff1cab82 */ /* 0x000e240000000a00 */
        /* <DEDUP_REMOVED lines=36> */
[----:B0-----:R-:W-:Y:S01]  /*09e0*/  @!P3 IMAD.IADD R29, R0, 0x1, R27 ;  /* 0x00000001001db824 */ /* 0x001fe200078e021b */
        /* <DEDUP_REMOVED lines=9> */
[----:B------:R-:W-:-:S03]  /*0a80*/  @!P3 IADD3 R27, R27, 0x80, RZ ;  /* 0x000000801b1bb810 */ /* 0x000fc60007ffe0ff */
[----:B------:R0:W2:Y:S01]  /*0a90*/  @!P4 F2F.F64.F32 R12, R24 ;  /* 0x00000018000cc310 */ /* 0x0000a20000201800 */
[----:B------:R-:W-:Y:S02]  /*0aa0*/  ISETP.GE.AND P4, PT, R27, R2, PT ;  /* 0x000000021b00720c */ /* 0x000fe40003f86270 */
[----:B-----5:R-:W-:-:S11]  /*0ab0*/  @!P1 I2FP.F32.U32 R3, R3 ;  /* 0x0000000300039245 */ /* 0x020fd60000201000 */
[----:B0-----:R-:W-:Y:S01]  /*0ac0*/  @!P4 IMAD.IADD R24, R0, 0x1, R27 ;  /* 0x000000010018c824 */ /* 0x001fe200078e021b */
[----:B------:R-:W0:Y:S01]  /*0ad0*/  @!P4 LDC.64 R22, c[0x0][0x238] ;  /* 0x00008e00ff16cb82 */ /* 0x000e220000000a00 */
[----:B------:R-:W-:Y:S01]  /*0ae0*/  @!P1 FMUL.FTZ R3, R3, 1 ;  /* 0x3f80000003039820 */ /* 0x000fe20000410000 */
[----:B------:R-:W-:Y:S02]  /*0af0*/  @!P4 VIADD R27, R27, 0x80 ;  /* 0x000000801b1bc836 */ /* 0x000fe40000000000 */
        /* <DEDUP_REMOVED lines=17> */
[----:B-1----:R-:W-:Y:S02]  /*0c10*/  CS2R R18, SRZ ;  /* 0x0000000000127805 */ /* 0x002fe4000001ff00 */
[----:B------:R-:W-:-:S04]  /*0c20*/  @!P3 I2FP.F32.U32 R3, R16 ;  /* 0x000000100003b245 */ /* 0x000fc80000201000 */
[----:B------:R0:W2:Y:S01]  /*0c30*/  @!P4 LDG.E.64 R18, desc[UR4][R14.64] ;  /* 0x000000040e12c981 */ /* 0x0000a2000c1e1b00 */
[----:B------:R-:W-:Y:S01]  /*0c40*/  @!P3 FMUL.FTZ R24, R3, 1 ;  /* 0x3f8000000318b820 */ /* 0x000fe20000410000 */
[----:B------:R-:W-:-:S04]  /*0c50*/  @!P1 IMAD.IADD R3, R0, 0x1, R27 ;  /* 0x0000000100039824 */ /* 0x000fc800078e021b */
        /* <DEDUP_REMOVED lines=16> */
[----:B0-----:R-:W-:Y:S01]  /*0d60*/  @!P0 IMAD.WIDE.U32 R14, R15, 0x8, R8 ;  /* 0x000000080f0e8825 */ /* 0x001fe200078e0008 */
[----:B------:R-:W-:-:S05]  /*0d70*/  IADD3 R8, R25, 0x80, RZ ;  /* 0x0000008019087810 */ /* 0x000fca0007ffe0ff */
[----:B------:R-:W-:Y:S01]  /*0d80*/  @!P0 IMAD.MOV.U32 R25, RZ, RZ, R8 ;  /* 0x000000ffff198224 */ /* 0x000fe200078e0008 */
[----:B------:R0:W-:Y:S04]  /*0d90*/  @!P0 STG.E.64 desc[UR4][R14.64], R6 ;  /* 0x000000060e008986 */ /* 0x0001e8000c101b04 */
        /* <DEDUP_REMOVED lines=30> */
.L_x_8118:
[----:B------:R-:W-:-:S13]  /*0f80*/  ISETP.GE.AND P0, PT, R25, R2, PT ;  /* 0x000000021900720c */ /* 0x000fda0003f06270 */
[----:B------:R-:W-:Y:S05]  /*0f90*/  @P0 BRA `(.L_x_8120) ;  /* 0x0000000000300947 */ /* 0x000fea0003800000 */
[----:B0-----:R-:W0:Y:S01]  /*0fa0*/  LDC.64 R4, c[0x0][0x228] ;  /* 0x00008a00ff047b82 */ /* 0x001e220000000a00 */
[----:B------:R-:W-:Y:S02]  /*0fb0*/  IMAD.IADD R3, R0, 0x1, R25 ;  /* 0x0000000100037824 */ /* 0x000fe400078e0219 */
[----:B------:R-:W-:Y:S02]  /*0fc0*/  VIADD R25, R25, 0x80 ;  /* 0x0000008019197836 */ /* 0x000fe40000000000 */
[----:B0-----:R-:W-:-:S05]  /*0fd0*/  IMAD.WIDE.U32 R4, R3, 0x8, R4 ;  /* 0x0000000803047825 */ /* 0x001fca00078e0004 */
[----:B------:R1:W-:Y:S02]  /*0fe0*/  STG.E.64 desc[UR4][R4.64], R20 ;  /* 0x0000001404007986 */ /* 0x0003e4000c101b04 */
.L_x_8119:
[----:B------:R-:W-:-:S13]  /*0ff0*/  ISETP.GE.AND P0, PT, R25, R2, PT ;  /* 0x000000021900720c */ /* 0x000fda0003f06270 */
[----:B------:R-:W-:Y:S05]  /*1000*/  @P0 BRA `(.L_x_8121) ;  /* 0x0000000000340947 */ /* 0x000fea0003800000 */
[----:B01----:R-:W0:Y:S01]  /*1010*/  LDC.64 R4, c[0x0][0x228] ;  /* 0x00008a00ff047b82 */ /* 0x003e220000000a00 */
[----:B------:R-:W-:Y:S01]  /*1020*/  IADD3 R3, R0, R25, RZ ;  /* 0x0000001900037210 */ /* 0x000fe20007ffe0ff */
[----:B------:R-:W-:-:S04]  /*1030*/  VIADD R25, R25, 0x80 ;  /* 0x0000008019197836 */ /* 0x000fc80000000000 */
[----:B0-----:R-:W-:-:S05]  /*1040*/  IMAD.WIDE.U32 R4, R3, 0x8, R4 ;  /* 0x0000000803047825 */ /* 0x001fca00078e0004 */
[----:B------:R1:W-:Y:S02]  /*1050*/  STG.E.64 desc[UR4][R4.64], R12 ;  /* 0x0000000c04007986 */ /* 0x0003e4000c101b04 */
.L_x_8120:
[----:B------:R-:W-:-:S13]  /*1060*/  ISETP.GE.AND P0, PT, R25, R2, PT ;  /* 0x000000021900720c */ /* 0x000fda0003f06270 */
[----:B------:R-:W-:Y:S05]  /*1070*/  @P0 BREAK B1 ;  /* 0x0000000000010942 */ /* 0x000fea0003800000 */
[----:B------:R-:W-:Y:S05]  /*1080*/  @P0 BRA `(.L_x_8122) ;  /* 0x0000000000300947 */ /* 0x000fea0003800000 */
[----:B01----:R-:W0:Y:S01]  /*1090*/  LDC.64 R4, c[0x0][0x228] ;  /* 0x00008a00ff047b82 */ /* 0x003e220000000a00 */
[----:B------:R-:W-:Y:S02]  /*10a0*/  IMAD.IADD R3, R0, 0x1, R25 ;  /* 0x0000000100037824 */ /* 0x000fe400078e0219 */
[----:B------:R-:W-:Y:S02]  /*10b0*/  VIADD R25, R25, 0x80 ;  /* 0x0000008019197836 */ /* 0x000fe40000000000 */
[----:B0-----:R-:W-:-:S05]  /*10c0*/  IMAD.WIDE.U32 R4, R3, 0x8, R4 ;  /* 0x0000000803047825 */ /* 0x001fca00078e0004 */
[----:B------:R2:W-:Y:S02]  /*10d0*/  STG.E.64 desc[UR4][R4.64], R16 ;  /* 0x0000001004007986 */ /* 0x0005e4000c101b04 */
.L_x_8121:
[----:B------:R-:W-:Y:S05]  /*10e0*/  BSYNC B1 ;  /* 0x0000000000017941 */ /* 0x000fea0003800000 */
.L_x_8117:
[----:B------:R-:W-:-:S13]  /*10f0*/  ISETP.GE.AND P0, PT, R25, R2, PT ;  /* 0x000000021900720c */ /* 0x000fda0003f06270 */
[----:B012---:R-:W0:Y:S01]  /*1100*/  @!P0 LDC.64 R4, c[0x0][0x228] ;  /* 0x00008a00ff048b82 */ /* 0x007e220000000a00 */
[----:B------:R-:W-:Y:S02]  /*1110*/  @!P0 IMAD.IADD R3, R0, 0x1, R25 ;  /* 0x0000000100038824 */ /* 0x000fe400078e0219 */
[----:B------:R-:W-:Y:S02]  /*1120*/  @!P0 VIADD R25, R25, 0x80 ;  /* 0x0000008019198836 */ /* 0x000fe40000000000 */
[----:B0-----:R-:W-:-:S05]  /*1130*/  @!P0 IMAD.WIDE.U32 R4, R3, 0x8, R4 ;  /* 0x0000000803048825 */ /* 0x001fca00078e0004 */
[----:B------:R2:W-:Y:S02]  /*1140*/  @!P0 STG.E.64 desc[UR4][R4.64], R18 ;  /* 0x0000001204008986 */ /* 0x0005e4000c101b04 */
.L_x_8122:
[----:B------:R-:W-:Y:S05]  /*1150*/  BSYNC B0 ;  /* 0x0000000000007941 */ /* 0x000fea0003800000 */
.L_x_8116:
        /* <DEDUP_REMOVED lines=8> */
.L_x_8123:
        /* <DEDUP_REMOVED lines=10> */
.L_x_11791:


//--------------------- .text._ZN2at6native18elementwise_kernelILi128ELi4EZNS0_15gpu_kernel_implIZNS0_43_GLOBAL__N__7cc8d1ed_10_Dropout_cu_0e96ed3819masked_scale_kernelIbN3c108BFloat16EfEEvRNS_6TensorERKS7_SA_T1_EUlS6_bE_EEvRNS_18TensorIteratorBaseERKT_EUliE_EEviSB_ --------------------------
	.section	.text._ZN2at6native18elementwise_kernelILi128ELi4EZNS0_15gpu_kernel_implIZNS0_43_GLOBAL__N__7cc8d1ed_10_Dropout_cu_0e96ed3819masked_scale_kernelIbN3c108BFloat16EfEEvRNS_6TensorERKS7_SA_T1_EUlS6_bE_EEvRNS_18TensorIteratorBaseERKT_EUliE_EEviSB_,"ax",@progbits
	.align	128
        .global         _ZN2at6native18elementwise_kernelILi128ELi4EZNS0_15gpu_kernel_implIZNS0_43_GLOBAL__N__7cc8d1ed_10_Dropout_cu_0e96ed3819masked_scale_kernelIbN3c108BFloat16EfEEvRNS_6TensorERKS7_SA_T1_EUlS6_bE_EEvRNS_18TensorIteratorBaseERKT_EUliE_EEviSB_
        .type           _ZN2at6native18elementwise_kernelILi128ELi4EZNS0_15gpu_kernel_implIZNS0_43_GLOBAL__N__7cc8d1ed_10_Dropout_cu_0e96ed3819masked_scale_kernelIbN3c108BFloat16EfEEvRNS_6TensorERKS7_SA_T1_EUlS6_bE_EEvRNS_18TensorIteratorBaseERKT_EUliE_EEviSB_,@function
        .size           _ZN2at6native18elementwise_kernelILi128ELi4EZNS0_15gpu_kernel_implIZNS0_43_GLOBAL__N__7cc8d1ed_10_Dropout_cu_0e96ed3819masked_scale_kernelIbN3c108BFloat16EfEEvRNS_6TensorERKS7_SA_T1_EUlS6_bE_EEvRNS_18TensorIteratorBaseERKT_EUliE_EEviSB_,(.L_x_11792 - _ZN2at6native18elementwise_kernelILi128ELi4EZNS0_15gpu_kernel_implIZNS0_43_GLOBAL__N__7cc8d1ed_10_Dropout_cu_0e96ed3819masked_scale_kernelIbN3c108BFloat16EfEEvRNS_6TensorERKS7_SA_T1_EUlS6_bE_EEvRNS_18TensorIteratorBaseERKT_EUliE_EEviSB_)
        .other          _ZN2at6native18elementwise_kernelILi128ELi4EZNS0_15gpu_kernel_implIZNS0_43_GLOBAL__N__7cc8d1ed_10_Dropout_cu_0e96ed3819masked_scale_kernelIbN3c108BFloat16EfEEvRNS_6TensorERKS7_SA_T1_EUlS6_bE_EEvRNS_18TensorIteratorBaseERKT_EUliE_EEviSB_,@"STO_CUDA_ENTRY STV_DEFAULT"
_ZN2at6native18elementwise_kernelILi128ELi4EZNS0_15gpu_kernel_implIZNS0_43_GLOBAL__N__7cc8d1ed_10_Dropout_cu_0e96ed3819masked_scale_kernelIbN3c108BFloat16EfEEvRNS_6TensorERKS7_SA_T1_EUlS6_bE_EEvRNS_18TensorIteratorBaseERKT_EUliE_EEviSB_:
.text._ZN2at6native18elementwise_kernelILi128ELi4EZNS0_15gpu_kernel_implIZNS0_43_GLOBAL__N__7cc8d1ed_10_Dropout_cu_0e96ed3819masked_scale_kernelIbN3c108BFloat16EfEEvRNS_6TensorERKS7_SA_T1_EUlS6_bE_EEvRNS_18TensorIteratorBaseERKT_EUliE_EEviSB_:
        /* <DEDUP_REMOVED lines=365> */
.L_x_8126:
        /* <DEDUP_REMOVED lines=23> */
.L_x_8130:
[----:B------:R-:W2:Y:S02]  /*1840*/  LDG.E.U8 R2, desc[UR36][R2.64] ;  /* 0x0000002402027981 */ /* 0x000ea4000c1e1100 */
[----:B--2---:R-:W-:-:S04]  /*1850*/  I2FP.F32.U32 R0, R2 ;  /* 0x0000000200007245 */ /* 0x004fc80000201000 */
[----:B------:R-:W-:-:S04]  /*1860*/  F2FP.BF16.F32.PACK_AB R0, RZ, R0 ;  /* 0x00000000ff00723e */ /* 0x000fc800000010ff */
[----:B------:R-:W-:Y:S01]  /*1870*/  PRMT R19, R0, 0x7610, R19 ;  /* 0x0000761000137816 */ /* 0x000fe20000000013 */
[----:B------:R-:W-:Y:S06]  /*1880*/  BRA `(.L_x_8132) ;  /* 0x0000000c00c87947 */ /* 0x000fec0003800000 */
.L_x_8129:
        /* <DEDUP_REMOVED lines=11> */
.L_x_8134:
[----:B------:R-:W2:Y:S02]  /*1940*/  LDG.E R2, desc[UR36][R2.64] ;  /* 0x0000002402027981 */ /* 0x000ea4000c1e1900 */
[----:B--2---:R-:W-:-:S04]  /*1950*/  I2FP.F32.S32 R0, R2 ;  /* 0x0000000200007245 */ /* 0x004fc80000201400 */
[----:B------:R-:W-:-:S04]  /*1960*/  F2FP.BF16.F32.PACK_AB R0, RZ, R0 ;  /* 0x00000000ff00723e */ /* 0x000fc800000010ff */
[----:B------:R-:W-:Y:S01]  /*1970*/  PRMT R19, R0, 0x7610, R19 ;  /* 0x0000761000137816 */ /* 0x000fe20000000013 */
[----:B------:R-:W-:Y:S06]  /*1980*/  BRA `(.L_x_8132) ;  /* 0x0000000c00887947 */ /* 0x000fec0003800000 */
.L_x_8133:
[----:B------:R-:W2:Y:S02]  /*1990*/  LDG.E.U16 R2, desc[UR36][R2.64] ;  /* 0x0000002402027981 */ /* 0x000ea4000c1e1500 */
[----:B--2---:R-:W0:Y:S02]  /*19a0*/  I2F.S16 R0, R2 ;  /* 0x0000000200007306 */ /* 0x004e240000101400 */
[----:B0-----:R-:W-:-:S04]  /*19b0*/  F2FP.BF16.F32.PACK_AB R0, RZ, R0 ;  /* 0x00000000ff00723e */ /* 0x001fc800000010ff */
[----:B------:R-:W-:Y:S01]  /*19c0*/  PRMT R19, R0, 0x7610, R19 ;  /* 0x0000761000137816 */ /* 0x000fe20000000013 */
[----:B------:R-:W-:Y:S06]  /*19d0*/  BRA `(.L_x_8132) ;  /* 0x0000000c00747947 */ /* 0x000fec0003800000 */
.L_x_8128:
        /* <DEDUP_REMOVED lines=9> */
.L_x_8136:
[----:B------:R-:W2:Y:S02]  /*1a70*/  LDG.E.U16 R0, desc[UR36][R2.64] ;  /* 0x0000002402007981 */ /* 0x000ea4000c1e1500 */
[----:B--2---:R-:W-:-:S05]  /*1a80*/  HADD2.F32 R0, -RZ, R0.H0_H0 ;  /* 0x20000000ff007230 */ /* 0x004fca0000004100 */
[----:B------:R-:W-:-:S04]  /*1a90*/  F2FP.BF16.F32.PACK_AB R0, RZ, R0 ;  /* 0x00000000ff00723e */ /* 0x000fc800000010ff */
[----:B------:R-:W-:Y:S01]  /*1aa0*/  PRMT R19, R0, 0x7610, R19 ;  /* 0x0000761000137816 */ /* 0x000fe20000000013 */
[----:B------:R-:W-:Y:S06]  /*1ab0*/  BRA `(.L_x_8132) ;  /* 0x0000000c003c7947 */ /* 0x000fec0003800000 */
.L_x_8135:
        /* <DEDUP_REMOVED lines=9> */
.L_x_8138:
[----:B------:R-:W2:Y:S02]  /*1b50*/  LDG.E.U16 R2, desc[UR36][R2.64] ;  /* 0x0000002402027981 */ /* 0x000ea4000c1e1500 */
[----:B--2---:R-:W-:-:S05]  /*1b60*/  HADD2.F32 R0, -RZ, R2.H0_H0 ;  /* 0x20000002ff007230 */ /* 0x004fca0000004100 */
[----:B------:R-:W-:-:S04]  /*1b70*/  F2FP.BF16.F32.PACK_AB R0, RZ, R0 ;  /* 0x00000000ff00723e */ /* 0x000fc800000010ff */
[----:B------:R-:W-:Y:S01]  /*1b80*/  PRMT R19, R0, 0x7610, R19 ;  /* 0x0000761000137816 */ /* 0x000fe20000000013 */
[----:B------:R-:W-:Y:S06]  /*1b90*/  BRA `(.L_x_8132) ;  /* 0x0000000c00047947 */ /* 0x000fec0003800000 */
.L_x_8137:
        /* <DEDUP_REMOVED lines=9> */
.L_x_8127:
        /* <DEDUP_REMOVED lines=14> */
.L_x_8141:
        /* <DEDUP_REMOVED lines=9> */
.L_x_8140:
        /* <DEDUP_REMOVED lines=28> */
.L_x_8143:
        /* <DEDUP_REMOVED lines=15> */
.L_x_8142:
[----:B------:R0:W5:Y:S01]  /*2050*/  LDG.E.U16 R19, desc[UR36][R2.64] ;  /* 0x0000002402137981 */ /* 0x000162000c1e1500 */
[----:B------:R-:W-:Y:S05]  /*2060*/  BRA `(.L_x_8132) ;  /* 0x0000000400d07947 */ /* 0x000fea0003800000 */
.L_x_8139:
        /* <DEDUP_REMOVED lines=13> */
.L_x_8146:
        /* <DEDUP_REMOVED lines=21> */
.L_x_8150:
[----:B------:R-:W-:Y:S05]  /*2290*/  BSYNC B1 ;  /* 0x0000000000017941 */ /* 0x000fea0003800000 */
.L_x_8149:
[----:B------:R-:W-:Y:S01]  /*22a0*/  LEA R3, R0, 0x3b800000, 0x17 ;  /* 0x3b80000000037811 */ /* 0x000fe200078eb8ff */
[----:B------:R-:W-:-:S05]  /*22b0*/  IMAD.SHL.U32 R0, R2, 0x100000, RZ ;  /* 0x0010000002007824 */ /* 0x000fca00078e00ff */
[----:B------:R-:W-:-:S07]  /*22c0*/  LOP3.LUT R0, R3, R0, R4, 0xfe, !PT ;  /* 0x0000000003007212 */ /* 0x000fce00078efe04 */
.L_x_8148:
[----:B------:R-:W-:Y:S05]  /*22d0*/  BSYNC B0 ;  /* 0x0000000000007941 */ /* 0x000fea0003800000 */
.L_x_8147:
[----:B------:R-:W-:-:S04]  /*22e0*/  F2FP.BF16.F32.PACK_AB R0, RZ, R0 ;  /* 0x00000000ff00723e */ /* 0x000fc800000010ff */
[----:B------:R-:W-:Y:S01]  /*22f0*/  PRMT R19, R0, 0x7610, R19 ;  /* 0x0000761000137816 */ /* 0x000fe20000000013 */
[----:B------:R-:W-:Y:S06]  /*2300*/  BRA `(.L_x_8132) ;  /* 0x0000000400287947 */ /* 0x000fec0003800000 */
.L_x_8145:
        /* <DEDUP_REMOVED lines=21> */
.L_x_8154:
[----:B------:R-:W-:Y:S05]  /*2460*/  BSYNC B1 ;  /* 0x0000000000017941 */ /* 0x000fea0003800000 */
.L_x_8153:
[----:B------:R-:W-:Y:S01]  /*2470*/  LEA R3, R0, 0x37800000, 0x17 ;  /* 0x3780000000037811 */ /* 0x000fe200078eb8ff */
[----:B------:R-:W-:-:S05]  /*2480*/  IMAD.SHL.U32 R0, R2, 0x200000, RZ ;  /* 0x0020000002007824 */ /* 0x000fca00078e00ff */
[----:B------:R-:W-:-:S07]  /*2490*/  LOP3.LUT R0, R3, R0, R4, 0xfe, !PT ;  /* 0x0000000003007212 */ /* 0x000fce00078efe04 */
.L_x_8152:
[----:B------:R-:W-:Y:S05]  /*24a0*/  BSYNC B0 ;  /* 0x0000000000007941 */ /* 0x000fea0003800000 */
.L_x_8151:
[----:B------:R-:W-:-:S04]  /*24b0*/  F2FP.BF16.F32.PACK_AB R0, RZ, R0 ;  /* 0x00000000ff00723e */ /* 0x000fc800000010ff */
[----:B------:R-:W-:Y:S01]  /*24c0*/  PRMT R19, R0, 0x7610, R19 ;  /* 0x0000761000137816 */ /* 0x000fe20000000013 */
[----:B------:R-:W-:Y:S06]  /*24d0*/  BRA `(.L_x_8132) ;  /* 0x0000000000b47947 */ /* 0x000fec0003800000 */
.L_x_8144:
        /* <DEDUP_REMOVED lines=14> */
.L_x_8158:
[----:B------:R-:W-:Y:S05]  /*25c0*/  BSYNC B0 ;  /* 0x0000000000007941 */ /* 0x000fea0003800000 */
.L_x_8157:
[----:B------:R-:W-:-:S04]  /*25d0*/  F2FP.BF16.F32.PACK_AB R0, RZ, R0 ;  /* 0x00000000ff00723e */ /* 0x000fc800000010ff */
[----:B------:R-:W-:Y:S01]  /*25e0*/  PRMT R19, R0, 0x7610, R19 ;  /* 0x0000761000137816 */ /* 0x000fe20000000013 */
[----:B------:R-:W-:Y:S06]  /*25f0*/  BRA `(.L_x_8132) ;  /* 0x00000000006c7947 */ /* 0x000fec0003800000 */
.L_x_8131:
        /* <DEDUP_REMOVED lines=16> */
.L_x_8159:
[----:B------:R-:W-:Y:S01]  /*2700*/  PRMT R19, RZ, 0x7610, R19 ;  /* 0x00007610ff137816 */ /* 0x000fe20000000013 */
[----:B------:R-:W-:Y:S06]  /*2710*/  BRA `(.L_x_8132) ;  /* 0x0000000000247947 */ /* 0x000fec0003800000 */
.L_x_8156:
[----:B------:R-:W2:Y:S02]  /*2720*/  LDG.E.64 R2, desc[UR36][R2.64] ;  /* 0x0000002402027981 */ /* 0x000ea4000c1e1b00 */
[----:B--2---:R-:W0:Y:S02]  /*2730*/  I2F.U64 R0, R2 ;  /* 0x0000000200007312 */ /* 0x004e240000301000 */
[----:B0-----:R-:W-:-:S04]  /*2740*/  F2FP.BF16.F32.PACK_AB R0, RZ, R0 ;  /* 0x00000000ff00723e */ /* 0x001fc800000010ff */
[----:B------:R-:W-:Y:S01]  /*2750*/  PRMT R19, R0, 0x7610, R19 ;  /* 0x0000761000137816 */ /* 0x000fe20000000013 */
[----:B------:R-:W-:Y:S06]  /*2760*/  BRA `(.L_x_8132) ;  /* 0x0000000000107947 */ /* 0x000fec0003800000 */
.L_x_8155:
[----:B------:R-:W2:Y:S02]  /*2770*/  LDG.E R2, desc[UR36][R2.64] ;  /* 0x0000002402027981 */ /* 0x000ea4000c1e1900 */
[----:B--2---:R-:W-:-:S04]  /*2780*/  I2FP.F32.U32 R0, R2 ;  /* 0x0000000200007245 */ /* 0x004fc80000201000 */
[----:B------:R-:W-:-:S04]  /*2790*/  F2FP.BF16.F32.PACK_AB R0, RZ, R0 ;  /* 0x00000000ff00723e */ /* 0x000fc800000010ff */
[----:B------:R-:W-:-:S07]  /*27a0*/  PRMT R19, R0, 0x7610, R19 ;  /* 0x0000761000137816 */ /* 0x000fce0000000013 */
.L_x_8132:
[----:B------:R-:W1:Y:S01]  /*27b0*/  LDC.U8 R4, c[0x0][0x4a2] ;  /* 0x00012880ff047b82 */ /* 0x000e620000000000 */
[----:B------:R-:W-:Y:S02]  /*27c0*/  ULDC.64 UR4, c[0x0][0x488] ;  /* 0x0001220000047ab9 */ /* 0x000fe40000000a00 */
[----:B0-----:R-:W-:-:S05]  /*27d0*/  IADD3 R2, P1, R22, UR4, RZ ;  /* 0x0000000416027c10 */ /* 0x001fca000ff3e0ff */
        /* <DEDUP_REMOVED lines=12> */
[----:B------:R-:W2:Y:S02]  /*28a0*/  LDG.E.U8 R2, desc[UR36][R2.64] ;  /* 0x0000002402027981 */ /* 0x000ea4000c1e1100 */
[----:B--2---:R-:W-:Y:S01]  /*28b0*/  ISETP.NE.AND P0, PT, R2, RZ, PT ;  /* 0x000000ff0200720c */ /* 0x004fe20003f05270 */
[----:B------:R-:W-:-:S12]  /*28c0*/  BRA `(.L_x_8165) ;  /* 0x0000000c00807947 */ /* 0x000fd80003800000 */
.L_x_8163:
[----:B------:R-:W2:Y:S02]  /*28d0*/  LDG.E.U8 R2, desc[UR36][R2.64] ;  /* 0x0000002402027981 */ /* 0x000ea4000c1e1100 */
[----:B--2---:R-:W-:Y:S01]  /*28e0*/  ISETP.NE.AND P0, PT, R2, RZ, PT ;  /* 0x000000ff0200720c */ /* 0x004fe20003f05270 */
[----:B------:R-:W-:-:S12]  /*28f0*/  BRA `(.L_x_8165) ;  /* 0x0000000c00747947 */ /* 0x000fd80003800000 */
.L_x_8162:
[----:B------:R-:W-:-:S13]  /*2900*/  ISETP.NE.AND P0, PT, R0, 0x2, PT ;  /* 0x000000020000780c */ /* 0x000fda0003f05270 */
[----:B------:R-:W-:Y:S05]  /*2910*/  @!P0 BRA `(.L_x_8166) ;  /* 0x00000000002c8947 */ /* 0x000fea0003800000 */
[----:B------:R-:W-:-:S13]  /*2920*/  ISETP.NE.AND P0, PT, R0, 0x3, PT ;  /* 0x000000030000780c */ /* 0x000fda0003f05270 */
[----:B------:R-:W-:Y:S05]  /*2930*/  @!P0 BRA `(.L_x_8167) ;  /* 0x0000000000188947 */ /* 0x000fea0003800000 */
[----:B------:R-:W-:-:S13]  /*2940*/  ISETP.NE.AND P0, PT, R0, 0x4, PT ;  /* 0x000000040000780c */ /* 0x000fda0003f05270 */
[----:B------:R-:W-:Y:S05]  /*2950*/  @P0 BRA `(.L_x_8164) ;  /* 0x0000000800fc0947 */ /* 0x000fea0003800000 */
[----:B------:R-:W2:Y:S02]  /*2960*/  LDG.E.64 R2, desc[UR36][R2.64] ;  /* 0x0000002402027981 */ /* 0x000ea4000c1e1b00 */
[----:B--2---:R-:W-:-:S04]  /*2970*/  ISETP.NE.U32.AND P0, PT, R2, RZ, PT ;  /* 0x000000ff0200720c */ /* 0x004fc80003f05070 */
[----:B------:R-:W-:Y:S01]  /*2980*/  ISETP.NE.AND.EX P0, PT, R3, RZ, PT, P0 ;  /* 0x000000ff0300720c */ /* 0x000fe20003f05300 */
[----:B------:R-:W-:-:S12]  /*2990*/  BRA `(.L_x_8165) ;  /* 0x0000000c004c7947 */ /* 0x000fd80003800000 */
.L_x_8167:
[----:B------:R-:W2:Y:S02]  /*29a0*/  LDG.E R2, desc[UR36][R2.64] ;  /* 0x0000002402027981 */ /* 0x000ea4000c1e1900 */
[----:B--2---:R-:W-:Y:S01]  /*29b0*/  ISETP.NE.AND P0, PT, R2, RZ, PT ;  /* 0x000000ff0200720c */ /* 0x004fe20003f05270 */
[----:B------:R-:W-:-:S12]  /*29c0*/  BRA `(.L_x_8165) ;  /* 0x0000000c00407947 */ /* 0x000fd80003800000 */
.L_x_8166:
[----:B------:R-:W2:Y:S02]  /*29d0*/  LDG.E.U16 R2, desc[UR36][R2.64] ;  /* 0x0000002402027981 */ /* 0x000ea4000c1e1500 */
[----:B--2---:R-:W-:Y:S01]  /*29e0*/  ISETP.NE.AND P0, PT, R2, RZ, PT ;  /* 0x000000ff0200720c */ /* 0x004fe20003f05270 */
[----:B------:R-:W-:-:S12]  /*29f0*/  BRA `(.L_x_8165) ;  /* 0x0000000c00347947 */ /* 0x000fd80003800000 */
.L_x_8161:
[----:B------:R-:W-:-:S13]  /*2a00*/  ISETP.GT.AND P0, PT, R0, 0x6, PT ;  /* 0x000000060000780c */ /* 0x000fda0003f04270 */
[----:B------:R-:W-:Y:S05]  /*2a10*/  @P0 BRA `(.L_x_8168) ;  /* 0x00000000002c0947 */ /* 0x000fea0003800000 */
[----:B------:R-:W-:-:S13]  /*2a20*/  ISETP.NE.AND P0, PT, R0, 0x5, PT ;  /* 0x000000050000780c */ /* 0x000fda0003f05270 */
[----:B------:R-:W-:Y:S05]  /*2a30*/  @!P0 BRA `(.L_x_8169) ;  /* 0x0000000000148947 */ /* 0x000fea0003800000 */
[----:B------:R-:W-:-:S13]  /*2a40*/  ISETP.NE.AND P0, PT, R0, 0x6, PT ;  /* 0x000000060000780c */ /* 0x000fda0003f05270 */
[----:B------:R-:W-:Y:S05]  /*2a50*/  @P0 BRA `(.L_x_8164) ;  /* 0x0000000800bc0947 */ /* 0x000fea0003800000 */
[----:B------:R-:W2:Y:S02]  /*2a60*/  LDG.E R2, desc[UR36][R2.64] ;  /* 0x0000002402027981 */ /* 0x000ea4000c1e1900 */
[----:B--2---:R-:W-:Y:S01]  /*2a70*/  FSETP.NEU.FTZ.AND P0, PT, R2, RZ, PT ;  /* 0x000000ff0200720b */ /* 0x004fe20003f1d000 */
[----:B------:R-:W-:-:S12]  /*2a80*/  BRA `(.L_x_8165) ;  /* 0x0000000c00107947 */ /* 0x000fd80003800000 */
.L_x_8169:
[----:B------:R-:W2:Y:S02]  /*2a90*/  LDG.E.U16 R0, desc[UR36][R2.64] ;  /* 0x0000002402007981 */ /* 0x000ea4000c1e1500 */
[----:B--2---:R-:W-:-:S05]  /*2aa0*/  HADD2.F32 R0, -RZ, R0.H0_H0 ;  /* 0x20000000ff007230 */ /* 0x004fca0000004100 */
[----:B------:R-:W-:Y:S01]  /*2ab0*/  FSETP.NEU.FTZ.AND P0, PT, R0, RZ, PT ;  /* 0x000000ff0000720b */ /* 0x000fe20003f1d000 */
[----:B------:R-:W-:-:S12]  /*2ac0*/  BRA `(.L_x_8165) ;  /* 0x0000000c00007947 */ /* 0x000fd80003800000 */
.L_x_8168:
[----:B------:R-:W-:-:S13]  /*2ad0*/  ISETP.NE.AND P0, PT, R0, 0x7, PT ;  /* 0x000000070000780c */ /* 0x000fda0003f05270 */
[----:B------:R-:W-:Y:S05]  /*2ae0*/  @!P0 BRA `(.L_x_8170) ;  /* 0x00000000004c8947 */ /* 0x000fea0003800000 */
[----:B------:R-:W-:-:S13]  /*2af0*/  ISETP.NE.AND P0, PT, R0, 0x8, PT ;  /* 0x000000080000780c */ /* 0x000fda0003f05270 */
[----:B------:R-:W-:Y:S05]  /*2b00*/  @!P0 BRA `(.L_x_8171) ;  /* 0x00000000001c8947 */ /* 0x000fea0003800000 */
[----:B------:R-:W-:-:S13]  /*2b10*/  ISETP.NE.AND P0, PT, R0, 0x9, PT ;  /* 0x000000090000780c */ /* 0x000fda0003f05270 */
[----:B------:R-:W-:Y:S05]  /*2b20*/  @P0 BRA `(.L_x_8164) ;  /* 0x0000000800880947 */ /* 0x000fea0003800000 */
[----:B------:R-:W2:Y:S02]  /*2b30*/  LDG.E.64 R2, desc[UR36][R2.64] ;  /* 0x0000002402027981 */ /* 0x000ea4000c1e1b00 */
[----:B--2---:R-:W-:Y:S02]  /*2b40*/  FSETP.NEU.FTZ.AND P0, PT, R2, RZ, PT ;  /* 0x000000ff0200720b */ /* 0x004fe40003f1d000 */
[----:B------:R-:W-:-:S04]  /*2b50*/  FSETP.NEU.FTZ.AND P1, PT, R3, RZ, PT ;  /* 0x000000ff0300720b */ /* 0x000fc80003f3d000 */
[----:B------:R-:W-:Y:S01]  /*2b60*/  PLOP3.LUT P0, PT, P0, P1, PT, 0xa8, 0x0 ;  /* 0x000000000000781c */ /* 0x000fe20000703570 */
[----:B------:R-:W-:-:S12]  /*2b70*/  BRA `(.L_x_8165) ;  /* 0x0000000800d47947 */ /* 0x000fd80003800000 */
.L_x_8171:
[----:B------:R-:W2:Y:S02]  /*2b80*/  LDG.E R2, desc[UR36][R2.64] ;  /* 0x0000002402027981 */ /* 0x000ea4000c1e1900 */
[----:B--2---:R-:W-:-:S05]  /*2b90*/  HADD2.F32 R0, -RZ, R2.H0_H0 ;  /* 0x20000002ff007230 */ /* 0x004fca0000004100 */
[----:B------:R-:W-:Y:S01]  /*2ba0*/  FSETP.NEU.FTZ.AND P0, PT, R0, RZ, PT ;  /* 0x000000ff0000720b */ /* 0x000fe20003f1d000 */
[----:B------:R-:W-:-:S12]  /*2bb0*/  IMAD.MOV.U32 R0, RZ, RZ, 0x1 ;  /* 0x00000001ff007424 */ /* 0x000fd800078e00ff */
[----:B------:R-:W-:-:S05]  /*2bc0*/  @!P0 HADD2.F32 R4, -RZ, R2.H1_H1 ;  /* 0x30000002ff048230 */ /* 0x000fca0000004100 */
[----:B------:R-:W-:-:S04]  /*2bd0*/  @!P0 FSETP.NEU.FTZ.AND P1, PT, R4, RZ, PT ;  /* 0x000000ff0400820b */ /* 0x000fc80003f3d000 */
[----:B------:R-:W-:-:S04]  /*2be0*/  @!P0 SEL R0, RZ, 0x1, !P1 ;  /* 0x00000001ff008807 */ /* 0x000fc80004800000 */
[----:B------:R-:W-:-:S04]  /*2bf0*/  PRMT R0, R0, 0x9910, RZ ;  /* 0x0000991000007816 */ /* 0x000fc800000000ff */
[----:B------:R-:W-:Y:S01]  /*2c00*/  ISETP.NE.AND P0, PT, R0, RZ, PT ;  /* 0x000000ff0000720c */ /* 0x000fe20003f05270 */
[----:B------:R-:W-:-:S12]  /*2c10*/  BRA `(.L_x_8165) ;  /* 0x0000000800ac7947 */ /* 0x000fd80003800000 */
.L_x_8170:
[----:B------:R-:W2:Y:S02]  /*2c20*/  LDG.E.64 R2, desc[UR36][R2.64] ;  /* 0x0000002402027981 */ /* 0x000ea4000c1e1b00 */
[----:B--2---:R-:W-:Y:S01]  /*2c30*/  DSETP.NEU.AND P0, PT, R2, RZ, PT ;  /* 0x000000ff0200722a */ /* 0x004fe20003f0d000 */
[----:B------:R-:W-:-:S13]  /*2c40*/  BRA `(.L_x_8165) ;  /* 0x0000000800a07947 */ /* 0x000fda0003800000 */
.L_x_8160:
        /* <DEDUP_REMOVED lines=9> */
[----:B--2---:R-:W-:Y:S01]  /*2ce0*/  ISETP.NE.AND P0, PT, R2, RZ, PT ;  /* 0x000000ff0200720c */ /* 0x004fe20003f05270 */
[----:B------:R-:W-:-:S12]  /*2cf0*/  BRA `(.L_x_8165) ;  /* 0x0000000800747947 */ /* 0x000fd80003800000 */
.L_x_8174:
[----:B------:R-:W2:Y:S02]  /*2d00*/  LDG.E.128 R4, desc[UR36][R2.64] ;  /* 0x0000002402047981 */ /* 0x000ea4000c1e1d00 */
[----:B--2---:R-:W-:-:S06]  /*2d10*/  DSETP.NEU.AND P0, PT, R6, RZ, PT ;  /* 0x000000ff0600722a */ /* 0x004fcc0003f0d000 */
[----:B------:R-:W-:Y:S01]  /*2d20*/  DSETP.NEU.OR P0, PT, R4, RZ, P0 ;  /* 0x000000ff0400722a */ /* 0x000fe2000070d400 */
[----:B------:R-:W-:-:S13]  /*2d30*/  BRA `(.L_x_8165) ;  /* 0x0000000800647947 */ /* 0x000fda0003800000 */
.L_x_8173:
        /* <DEDUP_REMOVED lines=25> */
[----:B------:R-:W-:Y:S01]  /*2ed0*/  FSETP.NEU.FTZ.AND P0, PT, R5, RZ, PT ;  /* 0x000000ff0500720b */ /* 0x000fe20003f1d000 */
[----:B------:R-:W-:-:S12]  /*2ee0*/  BRA `(.L_x_8165) ;  /* 0x0000000400f87947 */ /* 0x000fd80003800000 */
.L_x_8176:
        /* <DEDUP_REMOVED lines=12> */
[----:B------:R-:W-:Y:S01]  /*2fb0*/  FSETP.NEU.FTZ.AND P0, PT, R4, RZ, PT ;  /* 0x000000ff0400720b */ /* 0x000fe20003f1d000 */
[----:B------:R-:W-:-:S12]  /*2fc0*/  BRA `(.L_x_8165) ;  /* 0x0000000400c07947 */ /* 0x000fd80003800000 */
.L_x_8175:
[----:B------:R-:W2:Y:S02]  /*2fd0*/  LDG.E.U16 R0, desc[UR36][R2.64] ;  /* 0x0000002402007981 */ /* 0x000ea4000c1e1500 */
[----:B--2---:R-:W-:-:S05]  /*2fe0*/  IMAD.U32 R0, R0, 0x10000, RZ ;  /* 0x0001000000007824 */ /* 0x004fca00078e00ff */
[----:B------:R-:W-:Y:S01]  /*2ff0*/  FSETP.NEU.FTZ.AND P0, PT, R0, RZ, PT ;  /* 0x000000ff0000720b */ /* 0x000fe20003f1d000 */
[----:B------:R-:W-:-:S12]  /*3000*/  BRA `(.L_x_8165) ;  /* 0x0000000400b07947 */ /* 0x000fd80003800000 */
.L_x_8172:
        /* <DEDUP_REMOVED lines=9> */
[----:B--2---:R-:W-:Y:S01]  /*30a0*/  ISETP.NE.AND P0, PT, R2, RZ, PT ;  /* 0x000000ff0200720c */ /* 0x004fe20003f05270 */
[----:B------:R-:W-:-:S12]  /*30b0*/  BRA `(.L_x_8165) ;  /* 0x0000000400847947 */ /* 0x000fd80003800000 */
.L_x_8179:
        /* <DEDUP_REMOVED lines=21> */
.L_x_8183:
[----:B------:R-:W-:Y:S05]  /*3210*/  BSYNC B1 ;  /* 0x0000000000017941 */ /* 0x000fea0003800000 */
.L_x_8182:
[----:B------:R-:W-:Y:S01]  /*3220*/  LEA R3, R0, 0x3b800000, 0x17 ;  /* 0x3b80000000037811 */ /* 0x000fe200078eb8ff */
[----:B------:R-:W-:-:S05]  /*3230*/  IMAD.SHL.U32 R0, R2, 0x100000, RZ ;  /* 0x0010000002007824 */ /* 0x000fca00078e00ff */
[----:B------:R-:W-:-:S07]  /*3240*/  LOP3.LUT R0, R3, R0, R4, 0xfe, !PT ;  /* 0x0000000003007212 */ /* 0x000fce00078efe04 */
.L_x_8181:
[----:B------:R-:W-:Y:S05]  /*3250*/  BSYNC B0 ;  /* 0x0000000000007941 */ /* 0x000fea0003800000 */
.L_x_8180:
[----:B------:R-:W-:Y:S01]  /*3260*/  FSETP.NEU.FTZ.AND P0, PT, R0, RZ, PT ;  /* 0x000000ff0000720b */ /* 0x000fe20003f1d000 */
[----:B------:R-:W-:-:S12]  /*3270*/  BRA `(.L_x_8165) ;  /* 0x0000000400147947 */ /* 0x000fd80003800000 */
.L_x_8178:
        /* <DEDUP_REMOVED lines=21> */
.L_x_8187:
[----:B------:R-:W-:Y:S05]  /*33d0*/  BSYNC B1 ;  /* 0x0000000000017941 */ /* 0x000fea0003800000 */
.L_x_8186:
[----:B------:R-:W-:Y:S01]  /*33e0*/  LEA R3, R0, 0x37800000, 0x17 ;  /* 0x3780000000037811 */ /* 0x000fe200078eb8ff */
[----:B------:R-:W-:-:S05]  /*33f0*/  IMAD.SHL.U32 R0, R2, 0x200000, RZ ;  /* 0x0020000002007824 */ /* 0x000fca00078e00ff */
[----:B------:R-:W-:-:S07]  /*3400*/  LOP3.LUT R0, R3, R0, R4, 0xfe, !PT ;  /* 0x0000000003007212 */ /* 0x000fce00078efe04 */
.L_x_8185:
[----:B------:R-:W-:Y:S05]  /*3410*/  BSYNC B0 ;  /* 0x0000000000007941 */ /* 0x000fea0003800000 */
.L_x_8184:
[----:B------:R-:W-:Y:S01]  /*3420*/  FSETP.NEU.FTZ.AND P0, PT, R0, RZ, PT ;  /* 0x000000ff0000720b */ /* 0x000fe20003f1d000 */
[----:B------:R-:W-:-:S12]  /*3430*/  BRA `(.L_x_8165) ;  /* 0x0000000000a47947 */ /* 0x000fd80003800000 */
.L_x_8177:
        /* <DEDUP_REMOVED lines=14> */
.L_x_8191:
[----:B------:R-:W-:Y:S05]  /*3520*/  BSYNC B0 ;  /* 0x0000000000007941 */ /* 0x000fea0003800000 */
.L_x_8190:
[----:B------:R-:W-:Y:S01]  /*3530*/  FSETP.NEU.FTZ.AND P0, PT, R0, RZ, PT ;  /* 0x000000ff0000720b */ /* 0x000fe20003f1d000 */
[----:B------:R-:W-:-:S12]  /*3540*/  BRA `(.L_x_8165) ;  /* 0x0000000000607947 */ /* 0x000fd80003800000 */
.L_x_8164:
        /* <DEDUP_REMOVED lines=16> */
.L_x_8192:
[----:B------:R-:W-:Y:S01]  /*3650*/  PLOP3.LUT P0, PT, PT, PT, PT, 0x8, 0x0 ;  /* 0x000000000000781c */ /* 0x000fe20003f0e170 */
[----:B------:R-:W-:-:S12]  /*3660*/  BRA `(.L_x_8165) ;  /* 0x0000000000187947 */ /* 0x000fd80003800000 */
.L_x_8189:
[----:B------:R-:W2:Y:S02]  /*3670*/  LDG.E.64 R2, desc[UR36][R2.64] ;  /* 0x0000002402027981 */ /* 0x000ea4000c1e1b00 */
[----:B--2---:R-:W-:-:S04]  /*3680*/  ISETP.NE.U32.AND P0, PT, R2, RZ, PT ;  /* 0x000000ff0200720c */ /* 0x004fc80003f05070 */
[----:B------:R-:W-:Y:S01]  /*3690*/  ISETP.NE.AND.EX P0, PT, R3, RZ, PT, P0 ;  /* 0x000000ff0300720c */ /* 0x000fe20003f05300 */
[----:B------:R-:W-:-:S12]  /*36a0*/  BRA `(.L_x_8165) ;  /* 0x0000000000087947 */ /* 0x000fd80003800000 */
.L_x_8188:
[----:B------:R-:W2:Y:S02]  /*36b0*/  LDG.E R2, desc[UR36][R2.64] ;  /* 0x0000002402027981 */ /* 0x000ea4000c1e1900 */
[----:B--2---:R-:W-:-:S13]  /*36c0*/  ISETP.NE.AND P0, PT, R2, RZ, PT ;  /* 0x000000ff0200720c */ /* 0x004fda0003f05270 */
.L_x_8165:
[----:B------:R-:W0:Y:S01]  /*36d0*/  LDC.U8 R4, c[0x0][0x4a0] ;  /* 0x00012800ff047b82 */ /* 0x000e220000000000 */
[----:B------:R-:W-:Y:S01]  /*36e0*/  SEL R0, RZ, 0x1, !P0 ;  /* 0x00000001ff007807 */ /* 0x000fe20004000000 */
[----:B-----5:R-:W-:Y:S01]  /*36f0*/  IMAD.U32 R19, R19, 0x10000, RZ ;  /* 0x0001000013137824 */ /* 0x020fe200078e00ff */
[----:B------:R-:W-:Y:S02]  /*3700*/  ULDC UR4, c[0x0][0x490] ;  /* 0x0001240000047ab9 */ /* 0x000fe40000000800 */
[----:B------:R-:W-:-:S05]  /*3710*/  I2FP.F32.U32 R0, R0 ;  /* 0x0000000000007245 */ /* 0x000fca0000201000 */
[----:B------:R-:W-:-:S04]  /*3720*/  FMUL.FTZ R0, R19, R0 ;  /* 0x0000000013007220 */ /* 0x000fc80000410000 */
[----:B------:R-:W-:-:S04]  /*3730*/  FMUL.FTZ R0, R0, UR4 ;  /* 0x0000000400007c20 */ /* 0x000fc80008410000 */
[----:B------:R1:W2:Y:S01]  /*3740*/  F2F.BF16.F32 R3, R0 ;  /* 0x0000000000037304 */ /* 0x0002a20000202000 */
[----:B0-----:R-:W-:-:S04]  /*3750*/  PRMT R2, R4, 0x9910, RZ ;  /* 0x0000991004027816 */ /* 0x001fc800000000ff */
[----:B------:R-:W-:-:S13]  /*3760*/  ISETP.GT.AND P0, PT, R2, 0x9, PT ;  /* 0x000000090200780c */ /* 0x000fda0003f04270 */
[----:B-12---:R-:W-:Y:S05]  /*3770*/  @P0 BRA `(.L_x_8193) ;  /* 0x00000004000c0947 */ /* 0x006fea0003800000 */
        /* <DEDUP_REMOVED lines=8> */
[----:B------:R-:W-:-:S04]  /*3800*/  IMAD.U32 R0, R3, 0x10000, RZ ;  /* 0x0001000003007824 */ /* 0x000fc800078e00ff */
[----:B------:R-:W0:Y:S02]  /*3810*/  F2I.FTZ.TRUNC.NTZ R3, R0 ;  /* 0x0000000000037305 */ /* 0x000e24000021f100 */
[----:B0-----:R0:W-:Y:S01]  /*3820*/  STG.E.U8 desc[UR36][R16.64], R3 ;  /* 0x0000000310007986 */ /* 0x0011e2000c101124 */
[----:B------:R-:W-:Y:S05]  /*3830*/  BRA `(.L_x_8198) ;  /* 0x0000000c00947947 */ /* 0x000fea0003800000 */
.L_x_8196:
[----:B------:R-:W-:-:S06]  /*3840*/  IMAD.U32 R3, R3, 0x10000, RZ ;  /* 0x0001000003037824 */ /* 0x000fcc00078e00ff */
[----:B------:R-:W0:Y:S02]  /*3850*/  F2I.S64.TRUNC R2, R3 ;  /* 0x0000000300027311 */ /* 0x000e24000020d900 */
[----:B0-----:R1:W-:Y:S01]  /*3860*/  STG.E.U8 desc[UR36][R16.64], R2 ;  /* 0x0000000210007986 */ /* 0x0013e2000c101124 */
[----:B------:R-:W-:Y:S05]  /*3870*/  BRA `(.L_x_8198) ;  /* 0x0000000c00847947 */ /* 0x000fea0003800000 */
.L_x_8195:
        /* <DEDUP_REMOVED lines=10> */
.L_x_8200:
[----:B------:R-:W-:-:S06]  /*3920*/  IMAD.U32 R3, R3, 0x10000, RZ ;  /* 0x0001000003037824 */ /* 0x000fcc00078e00ff */
[----:B------:R-:W0:Y:S02]  /*3930*/  F2I.FTZ.TRUNC.NTZ R3, R3 ;  /* 0x0000000300037305 */ /* 0x000e24000021f100 */
[----:B0-----:R3:W-:Y:S01]  /*3940*/  STG.E desc[UR36][R16.64], R3 ;  /* 0x0000000310007986 */ /* 0x0017e2000c101924 */
[----:B------:R-:W-:Y:S05]  /*3950*/  BRA `(.L_x_8198) ;  /* 0x0000000c004c7947 */ /* 0x000fea0003800000 */
.L_x_8199:
[----:B------:R-:W-:-:S06]  /*3960*/  IMAD.U32 R3, R3, 0x10000, RZ ;  /* 0x0001000003037824 */ /* 0x000fcc00078e00ff */
[----:B------:R-:W0:Y:S02]  /*3970*/  F2I.FTZ.TRUNC.NTZ R3, R3 ;  /* 0x0000000300037305 */ /* 0x000e24000021f100 */
[----:B0-----:R2:W-:Y:S01]  /*3980*/  STG.E.U16 desc[UR36][R16.64], R3 ;  /* 0x0000000310007986 */ /* 0x0015e2000c101524 */
[----:B------:R-:W-:Y:S05]  /*3990*/  BRA `(.L_x_8198) ;  /* 0x0000000c003c7947 */ /* 0x000fea0003800000 */
.L_x_8194:
        /* <DEDUP_REMOVED lines=9> */
.L_x_8202:
[----:B------:R-:W-:-:S05]  /*3a30*/  IMAD.U32 R0, R3, 0x10000, RZ ;  /* 0x0001000003007824 */ /* 0x000fca00078e00ff */
[----:B------:R-:W-:-:S05]  /*3a40*/  F2FP.F16.F32.PACK_AB R0, RZ, R0 ;  /* 0x00000000ff00723e */ /* 0x000fca00000000ff */
[----:B------:R0:W-:Y:S01]  /*3a50*/  STG.E.U16 desc[UR36][R16.64], R0 ;  /* 0x0000000010007986 */ /* 0x0001e2000c101524 */
[----:B------:R-:W-:Y:S05]  /*3a60*/  BRA `(.L_x_8198) ;  /* 0x0000000c00087947 */ /* 0x000fea0003800000 */
.L_x_8201:
        /* <DEDUP_REMOVED lines=10> */
.L_x_8204:
[----:B------:R-:W-:-:S05]  /*3b10*/  IMAD.U32 R3, R3, 0x10000, RZ ;  /* 0x0001000003037824 */ /* 0x000fca00078e00ff */
[----:B------:R-:W-:-:S04]  /*3b20*/  F2FP.F16.F32.PACK_AB R3, RZ, R3 ;  /* 0x00000003ff03723e */ /* 0x000fc800000000ff */
[----:B------:R-:W-:-:S05]  /*3b30*/  PRMT R3, R3, 0x5410, RZ ;  /* 0x0000541003037816 */ /* 0x000fca00000000ff */
[----:B------:R0:W-:Y:S01]  /*3b40*/  STG.E desc[UR36][R16.64], R3 ;  /* 0x0000000310007986 */ /* 0x0001e2000c101924 */
[----:B------:R-:W-:Y:S05]  /*3b50*/  BRA `(.L_x_8198) ;  /* 0x0000000800cc7947 */ /* 0x000fea0003800000 */
.L_x_8203:
[----:B------:R-:W-:-:S04]  /*3b60*/  IMAD.U32 R2, R3, 0x10000, RZ ;  /* 0x0001000003027824 */ /* 0x000fc800078e00ff */
[----:B------:R-:W-:-:S06]  /*3b70*/  FMUL.FTZ R2, R2, 1 ;  /* 0x3f80000002027820 */ /* 0x000fcc0000410000 */
[----:B------:R-:W0:Y:S02]  /*3b80*/  F2F.F64.F32 R2, R2 ;  /* 0x0000000200027310 */ /* 0x000e240000201800 */
[----:B0-----:R0:W-:Y:S01]  /*3b90*/  STG.E.64 desc[UR36][R16.64], R2 ;  /* 0x0000000210007986 */ /* 0x0011e2000c101b24 */
[----:B------:R-:W-:Y:S05]  /*3ba0*/  BRA `(.L_x_8198) ;  /* 0x0000000800b87947 */ /* 0x000fea0003800000 */
.L_x_8193:
        /* <DEDUP_REMOVED lines=13> */
.L_x_8207:
[----:B------:R-:W-:Y:S01]  /*3c80*/  IMAD.U32 R3, R3, 0x10000, RZ ;  /* 0x0001000003037824 */ /* 0x000fe200078e00ff */
[----:B------:R-:W-:-:S03]  /*3c90*/  CS2R R6, SRZ ;  /* 0x0000000000067805 */ /* 0x000fc6000001ff00 */
[----:B------:R-:W-:-:S04]  /*3ca0*/  FMUL.FTZ R3, R3, 1 ;  /* 0x3f80000003037820 */ /* 0x000fc80000410000 */
[----:B------:R-:W0:Y:S02]  /*3cb0*/  F2F.F64.F32 R4, R3 ;  /* 0x0000000300047310 */ /* 0x000e240000201800 */
[----:B0-----:R0:W-:Y:S01]  /*3cc0*/  STG.E.128 desc[UR36][R16.64], R4 ;  /* 0x0000000410007986 */ /* 0x0011e2000c101d24 */
[----:B------:R-:W-:Y:S05]  /*3cd0*/  BRA `(.L_x_8198) ;  /* 0x00000008006c7947 */ /* 0x000fea0003800000 */
.L_x_8206:
        /* <DEDUP_REMOVED lines=21> */
.L_x_8211:
[----:B------:R-:W-:Y:S05]  /*3e30*/  BSYNC B0 ;  /* 0x0000000000007941 */ /* 0x000fea0003800000 */
.L_x_8210:
[----:B------:R-:W-:-:S05]  /*3e40*/  LOP3.LUT R3, R0, R3, RZ, 0xfc, !PT ;  /* 0x0000000300037212 */ /* 0x000fca00078efcff */
[----:B------:R0:W-:Y:S01]  /*3e50*/  STG.E.U8 desc[UR36][R16.64], R3 ;  /* 0x0000000310007986 */ /* 0x0001e2000c101124 */
[----:B------:R-:W-:Y:S05]  /*3e60*/  BRA `(.L_x_8198) ;  /* 0x0000000800087947 */ /* 0x000fea0003800000 */
.L_x_8209:
        /* <DEDUP_REMOVED lines=13> */
.L_x_8213:
[----:B------:R-:W-:Y:S01]  /*3f40*/  IMAD.MOV.U32 R0, RZ, RZ, 0x7f ;  /* 0x0000007fff007424 */ /* 0x000fe200078e00ff */
[----:B------:R-:W-:-:S04]  /*3f50*/  ISETP.GT.U32.AND P0, PT, R2, 0x7f800000, PT ;  /* 0x7f8000000200780c */ /* 0x000fc80003f04070 */
[----:B------:R-:W-:-:S09]  /*3f60*/  SEL R0, R0, 0x7c, P0 ;  /* 0x0000007c00007807 */ /* 0x000fd20000000000 */
.L_x_8214:
[----:B------:R-:W-:Y:S05]  /*3f70*/  BSYNC B0 ;  /* 0x0000000000007941 */ /* 0x000fea0003800000 */
.L_x_8212:
[----:B------:R-:W-:-:S04]  /*3f80*/  LOP3.LUT R2, R3, 0x80000000, RZ, 0xc0, !PT ;  /* 0x8000000003027812 */ /* 0x000fc800078ec0ff */
[----:B------:R-:W-:-:S04]  /*3f90*/  SHF.R.U32.HI R3, RZ, 0x18, R2 ;  /* 0x00000018ff037819 */ /* 0x000fc80000011602 */
[----:B------:R-:W-:-:S05]  /*3fa0*/  LOP3.LUT R3, R0, R3, RZ, 0xfc, !PT ;  /* 0x0000000300037212 */ /* 0x000fca00078efcff */
[----:B------:R0:W-:Y:S01]  /*3fb0*/  STG.E.U8 desc[UR36][R16.64], R3 ;  /* 0x0000000310007986 */ /* 0x0001e2000c101124 */
[----:B------:R-:W-:Y:S05]  /*3fc0*/  BRA `(.L_x_8198) ;  /* 0x0000000400b07947 */ /* 0x000fea0003800000 */
.L_x_8208:
[----:B------:R0:W-:Y:S01]  /*3fd0*/  STG.E.U16 desc[UR36][R16.64], R3 ;  /* 0x0000000310007986 */ /* 0x0001e2000c101524 */
[----:B------:R-:W-:Y:S05]  /*3fe0*/  BRA `(.L_x_8198) ;  /* 0x0000000400a87947 */ /* 0x000fea0003800000 */
.L_x_8205:
        /* <DEDUP_REMOVED lines=12> */
.L_x_8217:
        /* <DEDUP_REMOVED lines=17> */
.L_x_8220:
[----:B------:R-:W-:-:S04]  /*41c0*/  LOP3.LUT R2, R3, 0x80000000, RZ, 0xc0, !PT ;  /* 0x8000000003027812 */ /* 0x000fc800078ec0ff */
[----:B------:R-:W-:-:S04]  /*41d0*/  SHF.R.U32.HI R3, RZ, 0x18, R2 ;  /* 0x00000018ff037819 */ /* 0x000fc80000011602 */
[----:B------:R-:W-:-:S04]  /*41e0*/  LOP3.LUT R0, R0, R3, RZ, 0xfc, !PT ;  /* 0x0000000300007212 */ /* 0x000fc800078efcff */
[----:B------:R-:W-:-:S07]  /*41f0*/  PRMT R8, R0, 0x7610, R8 ;  /* 0x0000761000087816 */ /* 0x000fce0000000008 */
.L_x_8219:
[----:B------:R-:W-:Y:S05]  /*4200*/  BSYNC B0 ;  /* 0x0000000000007941 */ /* 0x000fea0003800000 */
.L_x_8218:
[----:B------:R0:W-:Y:S01]  /*4210*/  STG.E.U8 desc[UR36][R16.64], R8 ;  /* 0x0000000810007986 */ /* 0x0001e2000c101124 */
[----:B------:R-:W-:Y:S05]  /*4220*/  BRA `(.L_x_8198) ;  /* 0x0000000400187947 */ /* 0x000fea0003800000 */
.L_x_8216:
        /* <DEDUP_REMOVED lines=17> */
.L_x_8223:
[----:B------:R-:W-:-:S04]  /*4340*/  LOP3.LUT R2, R3, 0x80000000, RZ, 0xc0, !PT ;  /* 0x8000000003027812 */ /* 0x000fc800078ec0ff */
[----:B------:R-:W-:-:S04]  /*4350*/  SHF.R.U32.HI R3, RZ, 0x18, R2 ;  /* 0x00000018ff037819 */ /* 0x000fc80000011602 */
[----:B------:R-:W-:-:S04]  /*4360*/  LOP3.LUT R0, R0, R3, RZ, 0xfc, !PT ;  /* 0x0000000300007212 */ /* 0x000fc800078efcff */
[----:B------:R-:W-:-:S07]  /*4370*/  PRMT R8, R0, 0x7610, R8 ;  /* 0x0000761000087816 */ /* 0x000fce0000000008 */
.L_x_8222:
[----:B------:R-:W-:Y:S05]  /*4380*/  BSYNC B0 ;  /* 0x0000000000007941 */ /* 0x000fea0003800000 */
.L_x_8221:
[----:B------:R0:W-:Y:S01]  /*4390*/  STG.E.U8 desc[UR36][R16.64], R8 ;  /* 0x0000000810007986 */ /* 0x0001e2000c101124 */
[----:B------:R-:W-:Y:S05]  /*43a0*/  BRA `(.L_x_8198) ;  /* 0x0000000000b87947 */ /* 0x000fea0003800000 */
.L_x_8215:
        /* <DEDUP_REMOVED lines=22> */
.L_x_8197:
        /* <DEDUP_REMOVED lines=16> */
.L_x_8226:
[----:B------:R-:W-:Y:S05]  /*4610*/  BRA `(.L_x_8198) ;  /* 0x00000000001c7947 */ /* 0x000fea0003800000 */
.L_x_8225:
[----:B------:R-:W-:-:S06]  /*4620*/  IMAD.U32 R3, R3, 0x10000, RZ ;  /* 0x0001000003037824 */ /* 0x000fcc00078e00ff */
[----:B------:R-:W0:Y:S02]  /*4630*/  F2I.U64.TRUNC R2, R3 ;  /* 0x0000000300027311 */ /* 0x000e24000020d800 */
[----:B0-----:R0:W-:Y:S01]  /*4640*/  STG.E.64 desc[UR36][R16.64], R2 ;  /* 0x0000000210007986 */ /* 0x0011e2000c101b24 */
[----:B------:R-:W-:Y:S05]  /*4650*/  BRA `(.L_x_8198) ;  /* 0x00000000000c7947 */ /* 0x000fea0003800000 */
.L_x_8224:
[----:B------:R-:W-:-:S06]  /*4660*/  IMAD.U32 R3, R3, 0x10000, RZ ;  /* 0x0001000003037824 */ /* 0x000fcc00078e00ff */
[----:B------:R-:W0:Y:S02]  /*4670*/  F2I.FTZ.U32.TRUNC.NTZ R3, R3 ;  /* 0x0000000300037305 */ /* 0x000e24000021f000 */
[----:B0-----:R0:W-:Y:S02]  /*4680*/  STG.E desc[UR36][R16.64], R3 ;  /* 0x0000000310007986 */ /* 0x0011e4000c101924 */
.L_x_8198:
[----:B------:R-:W-:-:S04]  /*4690*/  IMAD R18, R18, 0x200, R23 ;  /* 0x0000020012127824 */ /* 0x000fc800078e0217 */
[----:B------:R-:W-:-:S07]  /*46a0*/  VIADD R19, R18, 0x80 ;  /* 0x0000008012137836 */ /* 0x000fce0000000000 */
.L_x_8125:
[----:B------:R-:W-:Y:S05]  /*46b0*/  BSYNC B6 ;  /* 0x0000000000067941 */ /* 0x000fea0003800000 */
.L_x_8124:
        /* <DEDUP_REMOVED lines=358> */
.L_x_8229:
        /* <DEDUP_REMOVED lines=23> */
.L_x_8233:
[----:B------:R-:W2:Y:S02]  /*5e90*/  LDG.E.U8 R2, desc[UR36][R2.64] ;  /* 0x0000002402027981 */ /* 0x000ea4000c1e1100 */
[----:B--2---:R-:W-:-:S04]  /*5ea0*/  I2FP.F32.U32 R0, R2 ;  /* 0x0000000200007245 */ /* 0x004fc80000201000 */
[----:B------:R-:W-:-:S04]  /*5eb0*/  F2FP.BF16.F32.PACK_AB R0, RZ, R0 ;  /* 0x00000000ff00723e */ /* 0x000fc800000010ff */
[----:B------:R-:W-:Y:S01]  /*5ec0*/  PRMT R22, R0, 0x7610, R22 ;  /* 0x0000761000167816 */ /* 0x000fe20000000016 */
[----:B------:R-:W-:Y:S06]  /*5ed0*/  BRA `(.L_x_8235) ;  /* 0x0000000c00c87947 */ /* 0x000fec0003800000 */
.L_x_8232:
        /* <DEDUP_REMOVED lines=11> */
.L_x_8237:
[----:B------:R-:W2:Y:S02]  /*5f90*/  LDG.E R2, desc[UR36][R2.64] ;  /* 0x0000002402027981 */ /* 0x000ea4000c1e1900 */
[----:B--2---:R-:W-:-:S04]  /*5fa0*/  I2FP.F32.S32 R0, R2 ;  /* 0x0000000200007245 */ /* 0x004fc80000201400 */
[----:B------:R-:W-:-:S04]  /*5fb0*/  F2FP.BF16.F32.PACK_AB R0, RZ, R0 ;  /* 0x00000000ff00723e */ /* 0x000fc800000010ff */
[----:B------:R-:W-:Y:S01]  /*5fc0*/  PRMT R22, R0, 0x7610, R22 ;  /* 0x0000761000167816 */ /* 0x000fe20000000016 */
[----:B------:R-:W-:Y:S06]  /*5fd0*/  BRA `(.L_x_8235) ;  /* 0x0000000c00887947 */ /* 0x000fec0003800000 */
.L_x_8236:
[----:B------:R-:W2:Y:S02]  /*5fe0*/  LDG.E.U16 R2, desc[UR36][R2.64] ;  /* 0x0000002402027981 */ /* 0x000ea4000c1e1500 */
[----:B--2---:R-:W0:Y:S02]  /*5ff0*/  I2F.S16 R0, R2 ;  /* 0x0000000200007306 */ /* 0x004e240000101400 */
[----:B0-----:R-:W-:-:S04]  /*6000*/  F2FP.BF16.F32.PACK_AB R0, RZ, R0 ;  /* 0x00000000ff00723e */ /* 0x001fc800000010ff */
[----:B------:R-:W-:Y:S01]  /*6010*/  PRMT R22, R0, 0x7610, R22 ;  /* 0x0000761000167816 */ /* 0x000fe20000000016 */
[----:B------:R-:W-:Y:S06]  /*6020*/  BRA `(.L_x_8235) ;  /* 0x0000000c00747947 */ /* 0x000fec0003800000 */
.L_x_8231:
        /* <DEDUP_REMOVED lines=9> */
.L_x_8239:
[----:B------:R-:W2:Y:S02]  /*60c0*/  LDG.E.U16 R0, desc[UR36][R2.64] ;  /* 0x0000002402007981 */ /* 0x000ea4000c1e1500 */
[----:B--2---:R-:W-:-:S05]  /*60d0*/  HADD2.F32 R0, -RZ, R0.H0_H0 ;  /* 0x20000000ff007230 */ /* 0x004fca0000004100 */
[----:B------:R-:W-:-:S04]  /*60e0*/  F2FP.BF16.F32.PACK_AB R0, RZ, R0 ;  /* 0x00000000ff00723e */ /* 0x000fc800000010ff */
[----:B------:R-:W-:Y:S01]  /*60f0*/  PRMT R22, R0, 0x7610, R22 ;  /* 0x0000761000167816 */ /* 0x000fe20000000016 */
[----:B------:R-:W-:Y:S06]  /*6100*/  BRA `(.L_x_8235) ;  /* 0x0000000c003c7947 */ /* 0x000fec0003800000 */
.L_x_8238:
        /* <DEDUP_REMOVED lines=9> */
.L_x_8241:
[----:B------:R-:W2:Y:S02]  /*61a0*/  LDG.E.U16 R2, desc[UR36][R2.64] ;  /* 0x0000002402027981 */ /* 0x000ea4000c1e1500 */
[----:B--2---:R-:W-:-:S05]  /*61b0*/  HADD2.F32 R0, -RZ, R2.H0_H0 ;  /* 0x20000002ff007230 */ /* 0x004fca0000004100 */
[----:B------:R-:W-:-:S04]  /*61c0*/  F2FP.BF16.F32.PACK_AB R0, RZ, R0 ;  /* 0x00000000ff00723e */ /* 0x000fc800000010ff */
[----:B------:R-:W-:Y:S01]  /*61d0*/  PRMT R22, R0, 0x7610, R22 ;  /* 0x0000761000167816 */ /* 0x000fe20000000016 */
[----:B------:R-:W-:Y:S06]  /*61e0*/  BRA `(.L_x_8235) ;  /* 0x0000000c00047947 */ /* 0x000fec0003800000 */
.L_x_8240:
        /* <DEDUP_REMOVED lines=9> */
.L_x_8230:
        /* <DEDUP_REMOVED lines=14> */
.L_x_8244:
        /* <DEDUP_REMOVED lines=9> */
.L_x_8243:
        /* <DEDUP_REMOVED lines=28> */
.L_x_8246:
        /* <DEDUP_REMOVED lines=15> */
.L_x_8245:
[----:B------:R0:W5:Y:S01]  /*66a0*/  LDG.E.U16 R22, desc[UR36][R2.64] ;  /* 0x0000002402167981 */ /* 0x000162000c1e1500 */
[----:B------:R-:W-:Y:S05]  /*66b0*/  BRA `(.L_x_8235) ;  /* 0x0000000400d07947 */ /* 0x000fea0003800000 */
.L_x_8242:
        /* <DEDUP_REMOVED lines=13> */
.L_x_8249:
        /* <DEDUP_REMOVED lines=21> */
.L_x_8253:
[----:B------:R-:W-:Y:S05]  /*68e0*/  BSYNC B1 ;  /* 0x0000000000017941 */ /* 0x000fea0003800000 */
.L_x_8252:
[----:B------:R-:W-:Y:S01]  /*68f0*/  LEA R3, R0, 0x3b800000, 0x17 ;  /* 0x3b80000000037811 */ /* 0x000fe200078eb8ff */
[----:B------:R-:W-:-:S05]  /*6900*/  IMAD.SHL.U32 R0, R2, 0x100000, RZ ;  /* 0x0010000002007824 */ /* 0x000fca00078e00ff */
[----:B------:R-:W-:-:S07]  /*6910*/  LOP3.LUT R0, R3, R0, R4, 0xfe, !PT ;  /* 0x0000000003007212 */ /* 0x000fce00078efe04 */
.L_x_8251:
[----:B------:R-:W-:Y:S05]  /*6920*/  BSYNC B0 ;  /* 0x0000000000007941 */ /* 0x000fea0003800000 */
.L_x_8250:
[----:B------:R-:W-:-:S04]  /*6930*/  F2FP.BF16.F32.PACK_AB R0, RZ, R0 ;  /* 0x00000000ff00723e */ /* 0x000fc800000010ff */
[----:B------:R-:W-:Y:S01]  /*6940*/  PRMT R22, R0, 0x7610, R22 ;  /* 0x0000761000167816 */ /* 0x000fe20000000016 */
[----:B------:R-:W-:Y:S06]  /*6950*/  BRA `(.L_x_8235) ;  /* 0x0000000400287947 */ /* 0x000fec0003800000 */
.L_x_8248:
        /* <DEDUP_REMOVED lines=21> */
.L_x_8257:
[----:B------:R-:W-:Y:S05]  /*6ab0*/  BSYNC B1 ;  /* 0x0000000000017941 */ /* 0x000fea0003800000 */
.L_x_8256:
[----:B------:R-:W-:Y:S01]  /*6ac0*/  LEA R3, R0, 0x37800000, 0x17 ;  /* 0x3780000000037811 */ /* 0x000fe200078eb8ff */
[----:B------:R-:W-:-:S05]  /*6ad0*/  IMAD.SHL.U32 R0, R2, 0x200000, RZ ;  /* 0x0020000002007824 */ /* 0x000fca00078e00ff */
[----:B------:R-:W-:-:S07]  /*6ae0*/  LOP3.LUT R0, R3, R0, R4, 0xfe, !PT ;  /* 0x0000000003007212 */ /* 0x000fce00078efe04 */
.L_x_8255:
[----:B------:R-:W-:Y:S05]  /*6af0*/  BSYNC B0 ;  /* 0x0000000000007941 */ /* 0x000fea0003800000 */
.L_x_8254:
[----:B------:R-:W-:-:S04]  /*6b00*/  F2FP.BF16.F32.PACK_AB R0, RZ, R0 ;  /* 0x00000000ff00723e */ /* 0x000fc800000010ff */
[----:B------:R-:W-:Y:S01]  /*6b10*/  PRMT R22, R0, 0x7610, R22 ;  /* 0x0000761000167816 */ /* 0x000fe20000000016 */
[----:B------:R-:W-:Y:S06]  /*6b20*/  BRA `(.L_x_8235) ;  /* 0x0000000000b47947 */ /* 0x000fec0003800000 */
.L_x_8247:
        /* <DEDUP_REMOVED lines=14> */
.L_x_8261:
[----:B------:R-:W-:Y:S05]  /*6c10*/  BSYNC B0 ;  /* 0x0000000000007941 */ /* 0x000fea0003800000 */
.L_x_8260:
[----:B------:R-:W-:-:S04]  /*6c20*/  F2FP.BF16.F32.PACK_AB R0, RZ, R0 ;  /* 0x00000000ff00723e */ /* 0x000fc800000010ff */
[----:B------:R-:W-:Y:S01]  /*6c30*/  PRMT R22, R0, 0x7610, R22 ;  /* 0x0000761000167816 */ /* 0x000fe20000000016 */
[----:B------:R-:W-:Y:S06]  /*6c40*/  BRA `(.L_x_8235) ;  /* 0x00000000006c7947 */ /* 0x000fec0003800000 */
.L_x_8234:
        /* <DEDUP_REMOVED lines=16> */
.L_x_8262:
[----:B------:R-:W-:Y:S01]  /*6d50*/  PRMT R22, RZ, 0x7610, R22 ;  /* 0x00007610ff167816 */ /* 0x000fe20000000016 */
[----:B------:R-:W-:Y:S06]  /*6d60*/  BRA `(.L_x_8235) ;  /* 0x0000000000247947 */ /* 0x000fec0003800000 */
.L_x_8259:
[----:B------:R-:W2:Y:S02]  /*6d70*/  LDG.E.64 R2, desc[UR36][R2.64] ;  /* 0x0000002402027981 */ /* 0x000ea4000c1e1b00 */
[----:B--2---:R-:W0:Y:S02]  /*6d80*/  I2F.U64 R0, R2 ;  /* 0x0000000200007312 */ /* 0x004e240000301000 */
[----:B0-----:R-:W-:-:S04]  /*6d90*/  F2FP.BF16.F32.PACK_AB R0, RZ, R0 ;  /* 0x00000000ff00723e */ /* 0x001fc800000010ff */
[----:B------:R-:W-:Y:S01]  /*6da0*/  PRMT R22, R0, 0x7610, R22 ;  /* 0x0000761000167816 */ /* 0x000fe20000000016 */
[----:B------:R-:W-:Y:S06]  /*6db0*/  BRA `(.L_x_8235) ;  /* 0x0000000000107947 */ /* 0x000fec0003800000 */
.L_x_8258:
[----:B------:R-:W2:Y:S02]  /*6dc0*/  LDG.E R2, desc[UR36][R2.64] ;  /* 0x0000002402027981 */ /* 0x000ea4000c1e1900 */
[----:B--2---:R-:W-:-:S04]  /*6dd0*/  I2FP.F32.U32 R0, R2 ;  /* 0x0000000200007245 */ /* 0x004fc80000201000 */
[----:B------:R-:W-:-:S04]  /*6de0*/  F2FP.BF16.F32.PACK_AB R0, RZ, R0 ;  /* 0x00000000ff00723e */ /* 0x000fc800000010ff */
[----:B------:R-:W-:-:S07]  /*6df0*/  PRMT R22, R0, 0x7610, R22 ;  /* 0x0000761000167816 */ /* 0x000fce0000000016 */
.L_x_8235:
        /* <DEDUP_REMOVED lines=18> */
.L_x_8266:
[----:B------:R-:W2:Y:S02]  /*6f20*/  LDG.E.U8 R2, desc[UR36][R2.64] ;  /* 0x0000002402027981 */ /* 0x000ea4000c1e1100 */
[----:B--2---:R-:W-:Y:S01]  /*6f30*/  ISETP.NE.AND P0, PT, R2, RZ, PT ;  /* 0x000000ff0200720c */ /* 0x004fe20003f05270 */
[----:B------:R-:W-:-:S12]  /*6f40*/  BRA `(.L_x_8268) ;  /* 0x0000000c00747947 */ /* 0x000fd80003800000 */
.L_x_8265:
        /* <DEDUP_REMOVED lines=10> */
.L_x_8270:
[----:B------:R-:W2:Y:S02]  /*6ff0*/  LDG.E R2, desc[UR36][R2.64] ;  /* 0x0000002402027981 */ /* 0x000ea4000c1e1900 */
[----:B--2---:R-:W-:Y:S01]  /*7000*/  ISETP.NE.AND P0, PT, R2, RZ, PT ;  /* 0x000000ff0200720c */ /* 0x004fe20003f05270 */
[----:B------:R-:W-:-:S12]  /*7010*/  BRA `(.L_x_8268) ;  /* 0x0000000c00407947 */ /* 0x000fd80003800000 */
.L_x_8269:
[----:B------:R-:W2:Y:S02]  /*7020*/  LDG.E.U16 R2, desc[UR36][R2.64] ;  /* 0x0000002402027981 */ /* 0x000ea4000c1e1500 */
[----:B--2---:R-:W-:Y:S01]  /*7030*/  ISETP.NE.AND P0, PT, R2, RZ, PT ;  /* 0x000000ff0200720c */ /* 0x004fe20003f05270 */
[----:B------:R-:W-:-:S12]  /*7040*/  BRA `(.L_x_8268) ;  /* 0x0000000c00347947 */ /* 0x000fd80003800000 */
.L_x_8264:
        /* <DEDUP_REMOVED lines=9> */
.L_x_8272:
[----:B------:R-:W2:Y:S02]  /*70e0*/  LDG.E.U16 R0, desc[UR36][R2.64] ;  /* 0x0000002402007981 */ /* 0x000ea4000c1e1500 */
[----:B--2---:R-:W-:-:S05]  /*70f0*/  HADD2.F32 R0, -RZ, R0.H0_H0 ;  /* 0x20000000ff007230 */ /* 0x004fca0000004100 */
[----:B------:R-:W-:Y:S01]  /*7100*/  FSETP.NEU.FTZ.AND P0, PT, R0, RZ, PT ;  /* 0x000000ff0000720b */ /* 0x000fe20003f1d000 */
[----:B------:R-:W-:-:S12]  /*7110*/  BRA `(.L_x_8268) ;  /* 0x0000000c00007947 */ /* 0x000fd80003800000 */
.L_x_8271:
        /* <DEDUP_REMOVED lines=11> */
.L_x_8274:
        /* <DEDUP_REMOVED lines=10> */
.L_x_8273:
[----:B------:R-:W2:Y:S02]  /*7270*/  LDG.E.64 R2, desc[UR36][R2.64] ;  /* 0x0000002402027981 */ /* 0x000ea4000c1e1b00 */
[----:B--2---:R-:W-:Y:S01]  /*7280*/  DSETP.NEU.AND P0, PT, R2, RZ, PT ;  /* 0x000000ff0200722a */ /* 0x004fe20003f0d000 */
[----:B------:R-:W-:-:S13]  /*7290*/  BRA `(.L_x_8268) ;  /* 0x0000000800a07947 */ /* 0x000fda0003800000 */
.L_x_8263:
        /* <DEDUP_REMOVED lines=11> */
.L_x_8277:
[----:B------:R-:W2:Y:S02]  /*7350*/  LDG.E.128 R4, desc[UR36][R2.64] ;  /* 0x0000002402047981 */ /* 0x000ea4000c1e1d00 */
[----:B--2---:R-:W-:-:S06]  /*7360*/  DSETP.NEU.AND P0, PT, R6, RZ, PT ;  /* 0x000000ff0600722a */ /* 0x004fcc0003f0d000 */
[----:B------:R-:W-:Y:S01]  /*7370*/  DSETP.NEU.OR P0, PT, R4, RZ, P0 ;  /* 0x000000ff0400722a */ /* 0x000fe2000070d400 */
[----:B------:R-:W-:-:S13]  /*7380*/  BRA `(.L_x_8268) ;  /* 0x0000000800647947 */ /* 0x000fda0003800000 */
.L_x_8276:
        /* <DEDUP_REMOVED lines=27> */
.L_x_8279:
        /* <DEDUP_REMOVED lines=14> */
.L_x_8278:
[----:B------:R-:W2:Y:S02]  /*7620*/  LDG.E.U16 R0, desc[UR36][R2.64] ;  /* 0x0000002402007981 */ /* 0x000ea4000c1e1500 */
[----:B--2---:R-:W-:-:S05]  /*7630*/  IMAD.U32 R0, R0, 0x10000, RZ ;  /* 0x0001000000007824 */ /* 0x004fca00078e00ff */
[----:B------:R-:W-:Y:S01]  /*7640*/  FSETP.NEU.FTZ.AND P0, PT, R0, RZ, PT ;  /* 0x000000ff0000720b */ /* 0x000fe20003f1d000 */
[----:B------:R-:W-:-:S12]  /*7650*/  BRA `(.L_x_8268) ;  /* 0x0000000400b07947 */ /* 0x000fd80003800000 */
.L_x_8275:
        /* <DEDUP_REMOVED lines=11> */
.L_x_8282:
        /* <DEDUP_REMOVED lines=21> */
.L_x_8286:
[----:B------:R-:W-:Y:S05]  /*7860*/  BSYNC B1 ;  /* 0x0000000000017941 */ /* 0x000fea0003800000 */
.L_x_8285:
[----:B------:R-:W-:Y:S01]  /*7870*/  LEA R3, R0, 0x3b800000, 0x17 ;  /* 0x3b80000000037811 */ /* 0x000fe200078eb8ff */
[----:B------:R-:W-:-:S05]  /*7880*/  IMAD.SHL.U32 R0, R2, 0x100000, RZ ;  /* 0x0010000002007824 */ /* 0x000fca00078e00ff */
[----:B------:R-:W-:-:S07]  /*7890*/  LOP3.LUT R0, R3, R0, R4, 0xfe, !PT ;  /* 0x0000000003007212 */ /* 0x000fce00078efe04 */
.L_x_8284:
[----:B------:R-:W-:Y:S05]  /*78a0*/  BSYNC B0 ;  /* 0x0000000000007941 */ /* 0x000fea0003800000 */
.L_x_8283:
[----:B------:R-:W-:Y:S01]  /*78b0*/  FSETP.NEU.FTZ.AND P0, PT, R0, RZ, PT ;  /* 0x000000ff0000720b */ /* 0x000fe20003f1d000 */
[----:B------:R-:W-:-:S12]  /*78c0*/  BRA `(.L_x_8268) ;  /* 0x0000000400147947 */ /* 0x000fd80003800000 */
.L_x_8281:
        /* <DEDUP_REMOVED lines=21> */
.L_x_8290:
[----:B------:R-:W-:Y:S05]  /*7a20*/  BSYNC B1 ;  /* 0x0000000000017941 */ /* 0x000fea0003800000 */
.L_x_8289:
[----:B------:R-:W-:Y:S01]  /*7a30*/  LEA R3, R0, 0x37800000, 0x17 ;  /* 0x3780000000037811 */ /* 0x000fe200078eb8ff */
[----:B------:R-:W-:-:S05]  /*7a40*/  IMAD.SHL.U32 R0, R2, 0x200000, RZ ;  /* 0x0020000002007824 */ /* 0x000fca00078e00ff */
[----:B------:R-:W-:-:S07]  /*7a50*/  LOP3.LUT R0, R3, R0, R4, 0xfe, !PT ;  /* 0x0000000003007212 */ /* 0x000fce00078efe04 */
.L_x_8288:
[----:B------:R-:W-:Y:S05]  /*7a60*/  BSYNC B0 ;  /* 0x0000000000007941 */ /* 0x000fea0003800000 */
.L_x_8287:
[----:B------:R-:W-:Y:S01]  /*7a70*/  FSETP.NEU.FTZ.AND P0, PT, R0, RZ, PT ;  /* 0x000000ff0000720b */ /* 0x000fe20003f1d000 */
[----:B------:R-:W-:-:S12]  /*7a80*/  BRA `(.L_x_8268) ;  /* 0x0000000000a47947 */ /* 0x000fd80003800000 */
.L_x_8280:
        /* <DEDUP_REMOVED lines=14> */
.L_x_8294:
[----:B------:R-:W-:Y:S05]  /*7b70*/  BSYNC B0 ;  /* 0x0000000000007941 */ /* 0x000fea0003800000 */
.L_x_8293:
[----:B------:R-:W-:Y:S01]  /*7b80*/  FSETP.NEU.FTZ.AND P0, PT, R0, RZ, PT ;  /* 0x000000ff0000720b */ /* 0x000fe20003f1d000 */
[----:B------:R-:W-:-:S12]  /*7b90*/  BRA `(.L_x_8268) ;  /* 0x0000000000607947 */ /* 0x000fd80003800000 */
.L_x_8267:
        /* <DEDUP_REMOVED lines=16> */
.L_x_8295:
[----:B------:R-:W-:Y:S01]  /*7ca0*/  PLOP3.LUT P0, PT, PT, PT, PT, 0x8, 0x0 ;  /* 0x000000000000781c */ /* 0x000fe20003f0e170 */
[----:B------:R-:W-:-:S12]  /*7cb0*/  BRA `(.L_x_8268) ;  /* 0x0000000000187947 */ /* 0x000fd80003800000 */
.L_x_8292:
[----:B------:R-:W2:Y:S02]  /*7cc0*/  LDG.E.64 R2, desc[UR36][R2.64] ;  /* 0x0000002402027981 */ /* 0x000ea4000c1e1b00 */
[----:B--2---:R-:W-:-:S04]  /*7cd0*/  ISETP.NE.U32.AND P0, PT, R2, RZ, PT ;  /* 0x000000ff0200720c */ /* 0x004fc80003f05070 */
[----:B------:R-:W-:Y:S01]  /*7ce0*/  ISETP.NE.AND.EX P0, PT, R3, RZ, PT, P0 ;  /* 0x000000ff0300720c */ /* 0x000fe20003f05300 */
[----:B------:R-:W-:-:S12]  /*7cf0*/  BRA `(.L_x_8268) ;  /* 0x0000000000087947 */ /* 0x000fd80003800000 */
.L_x_8291:
[----:B------:R-:W2:Y:S02]  /*7d00*/  LDG.E R2, desc[UR36][R2.64] ;  /* 0x0000002402027981 */ /* 0x000ea4000c1e1900 */
[----:B--2---:R-:W-:-:S13]  /*7d10*/  ISETP.NE.AND P0, PT, R2, RZ, PT ;  /* 0x000000ff0200720c */ /* 0x004fda0003f05270 */
.L_x_8268:
[----:B------:R-:W0:Y:S01]  /*7d20*/  LDC.U8 R2, c[0x0][0x4a0] ;  /* 0x00012800ff027b82 */ /* 0x000e220000000000 */
[----:B------:R-:W-:Y:S01]  /*7d30*/  SEL R0, RZ, 0x1, !P0 ;  /* 0x00000001ff007807 */ /* 0x000fe20004000000 */
[----:B-----5:R-:W-:Y:S01]  /*7d40*/  IMAD.U32 R22, R22, 0x10000, RZ ;  /* 0x0001000016167824 */ /* 0x020fe200078e00ff */
[----:B------:R-:W-:Y:S02]  /*7d50*/  ULDC UR4, c[0x0][0x490] ;  /* 0x0001240000047ab9 */ /* 0x000fe40000000800 */
[----:B------:R-:W-:-:S05]  /*7d60*/  I2FP.F32.U32 R3, R0 ;  /* 0x0000000000037245 */ /* 0x000fca0000201000 */
[----:B------:R-:W-:-:S04]  /*7d70*/  FMUL.FTZ R3, R22, R3 ;  /* 0x0000000316037220 */ /* 0x000fc80000410000 */
[----:B------:R-:W-:-:S06]  /*7d80*/  FMUL.FTZ R3, R3, UR4 ;  /* 0x0000000403037c20 */ /* 0x000fcc0008410000 */
[----:B------:R-:W1:Y:S01]  /*7d90*/  F2F.BF16.F32 R3, R3 ;  /* 0x0000000300037304 */ /* 0x000e620000202000 */
[----:B0-----:R-:W-:-:S04]  /*7da0*/  PRMT R0, R2, 0x9910, RZ ;  /* 0x0000991002007816 */ /* 0x001fc800000000ff */
[----:B------:R-:W-:-:S13]  /*7db0*/  ISETP.GT.AND P0, PT, R0, 0x9, PT ;  /* 0x000000090000780c */ /* 0x000fda0003f04270 */
[----:B-1----:R-:W-:Y:S05]  /*7dc0*/  @P0 BRA `(.L_x_8296) ;  /* 0x00000004000c0947 */ /* 0x002fea0003800000 */
        /* <DEDUP_REMOVED lines=12> */
.L_x_8299:
[----:B------:R-:W-:-:S06]  /*7e90*/  IMAD.U32 R3, R3, 0x10000, RZ ;  /* 0x0001000003037824 */ /* 0x000fcc00078e00ff */
[----:B------:R-:W0:Y:S02]  /*7ea0*/  F2I.S64.TRUNC R2, R3 ;  /* 0x0000000300027311 */ /* 0x000e24000020d900 */
[----:B0-----:R0:W-:Y:S01]  /*7eb0*/  STG.E.U8 desc[UR36][R16.64], R2 ;  /* 0x0000000210007986 */ /* 0x0011e2000c101124 */
[----:B------:R-:W-:Y:S05]  /*7ec0*/  BRA `(.L_x_8301) ;  /* 0x0000000c00847947 */ /* 0x000fea0003800000 */
.L_x_8298:
        /* <DEDUP_REMOVED lines=10> */
.L_x_8303:
[----:B------:R-:W-:-:S06]  /*7f70*/  IMAD.U32 R3, R3, 0x10000, RZ ;  /* 0x0001000003037824 */ /* 0x000fcc00078e00ff */
[----:B------:R-:W0:Y:S02]  /*7f80*/  F2I.FTZ.TRUNC.NTZ R3, R3 ;  /* 0x0000000300037305 */ /* 0x000e24000021f100 */
[----:B0-----:R3:W-:Y:S01]  /*7f90*/  STG.E desc[UR36][R16.64], R3 ;  /* 0x0000000310007986 */ /* 0x0017e2000c101924 */
[----:B------:R-:W-:Y:S05]  /*7fa0*/  BRA `(.L_x_8301) ;  /* 0x0000000c004c7947 */ /* 0x000fea0003800000 */
.L_x_8302:
[----:B------:R-:W-:-:S06]  /*7fb0*/  IMAD.U32 R3, R3, 0x10000, RZ ;  /* 0x0001000003037824 */ /* 0x000fcc00078e00ff */
[----:B------:R-:W0:Y:S02]  /*7fc0*/  F2I.FTZ.TRUNC.NTZ R3, R3 ;  /* 0x0000000300037305 */ /* 0x000e24000021f100 */
[----:B0-----:R2:W-:Y:S01]  /*7fd0*/  STG.E.U16 desc[UR36][R16.64], R3 ;  /* 0x0000000310007986 */ /* 0x0015e2000c101524 */
[----:B------:R-:W-:Y:S05]  /*7fe0*/  BRA `(.L_x_8301) ;  /* 0x0000000c003c7947 */ /* 0x000fea0003800000 */
.L_x_8297:
        /* <DEDUP_REMOVED lines=9> */
.L_x_8305:
[----:B------:R-:W-:-:S05]  /*8080*/  IMAD.U32 R0, R3, 0x10000, RZ ;  /* 0x0001000003007824 */ /* 0x000fca00078e00ff */
[----:B------:R-:W-:-:S05]  /*8090*/  F2FP.F16.F32.PACK_AB R0, RZ, R0 ;  /* 0x00000000ff00723e */ /* 0x000fca00000000ff */
[----:B------:R0:W-:Y:S01]  /*80a0*/  STG.E.U16 desc[UR36][R16.64], R0 ;  /* 0x0000000010007986 */ /* 0x0001e2000c101524 */
[----:B------:R-:W-:Y:S05]  /*80b0*/  BRA `(.L_x_8301) ;  /* 0x0000000c00087947 */ /* 0x000fea0003800000 */
.L_x_8304:
        /* <DEDUP_REMOVED lines=10> */
.L_x_8307:
[----:B------:R-:W-:-:S05]  /*8160*/  IMAD.U32 R3, R3, 0x10000, RZ ;  /* 0x0001000003037824 */ /* 0x000fca00078e00ff */
[----:B------:R-:W-:-:S04]  /*8170*/  F2FP.F16.F32.PACK_AB R3, RZ, R3 ;  /* 0x00000003ff03723e */ /* 0x000fc800000000ff */
[----:B------:R-:W-:-:S05]  /*8180*/  PRMT R3, R3, 0x5410, RZ ;  /* 0x0000541003037816 */ /* 0x000fca00000000ff */
[----:B------:R0:W-:Y:S01]  /*8190*/  STG.E desc[UR36][R16.64], R3 ;  /* 0x0000000310007986 */ /* 0x0001e2000c101924 */
[----:B------:R-:W-:Y:S05]  /*81a0*/  BRA `(.L_x_8301) ;  /* 0x0000000800cc7947 */ /* 0x000fea0003800000 */
.L_x_8306:
[----:B------:R-:W-:-:S04]  /*81b0*/  IMAD.U32 R2, R3, 0x10000, RZ ;  /* 0x0001000003027824 */ /* 0x000fc800078e00ff */
[----:B------:R-:W-:-:S06]  /*81c0*/  FMUL.FTZ R2, R2, 1 ;  /* 0x3f80000002027820 */ /* 0x000fcc0000410000 */
[----:B------:R-:W0:Y:S02]  /*81d0*/  F2F.F64.F32 R2, R2 ;  /* 0x0000000200027310 */ /* 0x000e240000201800 */
[----:B0-----:R0:W-:Y:S01]  /*81e0*/  STG.E.64 desc[UR36][R16.64], R2 ;  /* 0x0000000210007986 */ /* 0x0011e2000c101b24 */
[----:B------:R-:W-:Y:S05]  /*81f0*/  BRA `(.L_x_8301) ;  /* 0x0000000800b87947 */ /* 0x000fea0003800000 */
.L_x_8296:
        /* <DEDUP_REMOVED lines=13> */
.L_x_8310:
[----:B------:R-:W-:Y:S01]  /*82d0*/  IMAD.U32 R3, R3, 0x10000, RZ ;  /* 0x0001000003037824 */ /* 0x000fe200078e00ff */
[----:B------:R-:W-:-:S03]  /*82e0*/  CS2R R6, SRZ ;  /* 0x0000000000067805 */ /* 0x000fc6000001ff00 */
[----:B------:R-:W-:-:S04]  /*82f0*/  FMUL.FTZ R3, R3, 1 ;  /* 0x3f80000003037820 */ /* 0x000fc80000410000 */
[----:B------:R-:W0:Y:S02]  /*8300*/  F2F.F64.F32 R4, R3 ;  /* 0x0000000300047310 */ /* 0x000e240000201800 */
[----:B0-----:R0:W-:Y:S01]  /*8310*/  STG.E.128 desc[UR36][R16.64], R4 ;  /* 0x0000000410007986 */ /* 0x0011e2000c101d24 */
[----:B------:R-:W-:Y:S05]  /*8320*/  BRA `(.L_x_8301) ;  /* 0x00000008006c7947 */ /* 0x000fea0003800000 */
.L_x_8309:
        /* <DEDUP_REMOVED lines=21> */
.L_x_8314:
[----:B------:R-:W-:Y:S05]  /*8480*/  BSYNC B0 ;  /* 0x0000000000007941 */ /* 0x000fea0003800000 */
.L_x_8313:
[----:B------:R-:W-:-:S05]  /*8490*/  LOP3.LUT R3, R0, R3, RZ, 0xfc, !PT ;  /* 0x0000000300037212 */ /* 0x000fca00078efcff */
[----:B------:R0:W-:Y:S01]  /*84a0*/  STG.E.U8 desc[UR36][R16.64], R3 ;  /* 0x0000000310007986 */ /* 0x0001e2000c101124 */
[----:B------:R-:W-:Y:S05]  /*84b0*/  BRA `(.L_x_8301) ;  /* 0x0000000800087947 */ /* 0x000fea0003800000 */
.L_x_8312:
        /* <DEDUP_REMOVED lines=13> */
.L_x_8316:
[----:B------:R-:W-:Y:S01]  /*8590*/  IMAD.MOV.U32 R0, RZ, RZ, 0x7f ;  /* 0x0000007fff007424 */ /* 0x000fe200078e00ff */
[----:B------:R-:W-:-:S04]  /*85a0*/  ISETP.GT.U32.AND P0, PT, R2, 0x7f800000, PT ;  /* 0x7f8000000200780c */ /* 0x000fc80003f04070 */
[----:B------:R-:W-:-:S09]  /*85b0*/  SEL R0, R0, 0x7c, P0 ;  /* 0x0000007c00007807 */ /* 0x000fd20000000000 */
.L_x_8317:
[----:B------:R-:W-:Y:S05]  /*85c0*/  BSYNC B0 ;  /* 0x0000000000007941 */ /* 0x000fea0003800000 */
.L_x_8315:
[----:B------:R-:W-:-:S04]  /*85d0*/  LOP3.LUT R2, R3, 0x80000000, RZ, 0xc0, !PT ;  /* 0x8000000003027812 */ /* 0x000fc800078ec0ff */
[----:B------:R-:W-:-:S04]  /*85e0*/  SHF.R.U32.HI R3, RZ, 0x18, R2 ;  /* 0x00000018ff037819 */ /* 0x000fc80000011602 */
[----:B------:R-:W-:-:S05]  /*85f0*/  LOP3.LUT R3, R0, R3, RZ, 0xfc, !PT ;  /* 0x0000000300037212 */ /* 0x000fca00078efcff */
[----:B------:R0:W-:Y:S01]  /*8600*/  STG.E.U8 desc[UR36][R16.64], R3 ;  /* 0x0000000310007986 */ /* 0x0001e2000c101124 */
[----:B------:R-:W-:Y:S05]  /*8610*/  BRA `(.L_x_8301) ;  /* 0x0000000400b07947 */ /* 0x000fea0003800000 */
.L_x_8311:
[----:B------:R0:W-:Y:S01]  /*8620*/  STG.E.U16 desc[UR36][R16.64], R3 ;  /* 0x0000000310007986 */ /* 0x0001e2000c101524 */
[----:B------:R-:W-:Y:S05]  /*8630*/  BRA `(.L_x_8301) ;  /* 0x0000000400a87947 */ /* 0x000fea0003800000 */
.L_x_8308:
        /* <DEDUP_REMOVED lines=12> */
.L_x_8320:
        /* <DEDUP_REMOVED lines=17> */
.L_x_8323:
[----:B------:R-:W-:-:S04]  /*8810*/  LOP3.LUT R2, R3, 0x80000000, RZ, 0xc0, !PT ;  /* 0x8000000003027812 */ /* 0x000fc800078ec0ff */
[----:B------:R-:W-:-:S04]  /*8820*/  SHF.R.U32.HI R3, RZ, 0x18, R2 ;  /* 0x00000018ff037819 */ /* 0x000fc80000011602 */
[----:B------:R-:W-:-:S04]  /*8830*/  LOP3.LUT R0, R0, R3, RZ, 0xfc, !PT ;  /* 0x0000000300007212 */ /* 0x000fc800078efcff */
[----:B------:R-:W-:-:S07]  /*8840*/  PRMT R8, R0, 0x7610, R8 ;  /* 0x0000761000087816 */ /* 0x000fce0000000008 */
.L_x_8322:
[----:B------:R-:W-:Y:S05]  /*8850*/  BSYNC B0 ;  /* 0x0000000000007941 */ /* 0x000fea0003800000 */
.L_x_8321:
[----:B------:R0:W-:Y:S01]  /*8860*/  STG.E.U8 desc[UR36][R16.64], R8 ;  /* 0x0000000810007986 */ /* 0x0001e2000c101124 */
[----:B------:R-:W-:Y:S05]  /*8870*/  BRA `(.L_x_8301) ;  /* 0x0000000400187947 */ /* 0x000fea0003800000 */
.L_x_8319:
        /* <DEDUP_REMOVED lines=17> */
.L_x_8326:
[----:B------:R-:W-:-:S04]  /*8990*/  LOP3.LUT R2, R3, 0x80000000, RZ, 0xc0, !PT ;  /* 0x8000000003027812 */ /* 0x000fc800078ec0ff */
[----:B------:R-:W-:-:S04]  /*89a0*/  SHF.R.U32.HI R3, RZ, 0x18, R2 ;  /* 0x00000018ff037819 */ /* 0x000fc80000011602 */
[----:B------:R-:W-:-:S04]  /*89b0*/  LOP3.LUT R0, R0, R3, RZ, 0xfc, !PT ;  /* 0x0000000300007212 */ /* 0x000fc800078efcff */
[----:B------:R-:W-:-:S07]  /*89c0*/  PRMT R8, R0, 0x7610, R8 ;  /* 0x0000761000087816 */ /* 0x000fce0000000008 */
.L_x_8325:
[----:B------:R-:W-:Y:S05]  /*89d0*/  BSYNC B0 ;  /* 0x0000000000007941 */ /* 0x000fea0003800000 */
.L_x_8324:
[----:B------:R0:W-:Y:S01]  /*89e0*/  STG.E.U8 desc[UR36][R16.64], R8 ;  /* 0x0000000810007986 */ /* 0x0001e2000c101124 */
[----:B------:R-:W-:Y:S05]  /*89f0*/  BRA `(.L_x_8301) ;  /* 0x0000000000b87947 */ /* 0x000fea0003800000 */
.L_x_8318:
        /* <DEDUP_REMOVED lines=22> */
.L_x_8300:
        /* <DEDUP_REMOVED lines=16> */
.L_x_8329:
[----:B------:R-:W-:Y:S05]  /*8c60*/  BRA `(.L_x_8301) ;  /* 0x00000000001c7947 */ /* 0x000fea0003800000 */
.L_x_8328:
[----:B------:R-:W-:-:S06]  /*8c70*/  IMAD.U32 R3, R3, 0x10000, RZ ;  /* 0x0001000003037824 */ /* 0x000fcc00078e00ff */
[----:B------:R-:W0:Y:S02]  /*8c80*/  F2I.U64.TRUNC R2, R3 ;  /* 0x0000000300027311 */ /* 0x000e24000020d800 */
[----:B0-----:R0:W-:Y:S01]  /*8c90*/  STG.E.64 desc[UR36][R16.64], R2 ;  /* 0x0000000210007986 */ /* 0x0011e2000c101b24 */
[----:B------:R-:W-:Y:S05]  /*8ca0*/  BRA `(.L_x_8301) ;  /* 0x00000000000c7947 */ /* 0x000fea0003800000 */
.L_x_8327:
[----:B------:R-:W-:-:S06]  /*8cb0*/  IMAD.U32 R3, R3, 0x10000, RZ ;  /* 0x0001000003037824 */ /* 0x000fcc00078e00ff */
[----:B------:R-:W0:Y:S02]  /*8cc0*/  F2I.FTZ.U32.TRUNC.NTZ R3, R3 ;  /* 0x0000000300037305 */ /* 0x000e24000021f000 */
[----:B0-----:R0:W-:Y:S02]  /*8cd0*/  STG.E desc[UR36][R16.64], R3 ;  /* 0x0000000310007986 */ /* 0x0011e4000c101924 */
.L_x_8301:
[----:B------:R-:W-:-:S07]  /*8ce0*/  VIADD R19, R19, 0x80 ;  /* 0x0000008013137836 */ /* 0x000fce0000000000 */
.L_x_8228:
[----:B------:R-:W-:Y:S05]  /*8cf0*/  BSYNC B6 ;  /* 0x0000000000067941 */ /* 0x000fea0003800000 */
.L_x_8227:
        /* <DEDUP_REMOVED lines=358> */
.L_x_8332:
        /* <DEDUP_REMOVED lines=23> */
.L_x_8336:
[----:B------:R-:W2:Y:S02]  /*a4d0*/  LDG.E.U8 R2, desc[UR36][R2.64] ;  /* 0x0000002402027981 */ /* 0x000ea4000c1e1100 */
[----:B--2---:R-:W-:-:S04]  /*a4e0*/  I2FP.F32.U32 R0, R2 ;  /* 0x0000000200007245 */ /* 0x004fc80000201000 */
[----:B------:R-:W-:-:S04]  /*a4f0*/  F2FP.BF16.F32.PACK_AB R0, RZ, R0 ;  /* 0x00000000ff00723e */ /* 0x000fc800000010ff */
[----:B------:R-:W-:Y:S01]  /*a500*/  PRMT R22, R0, 0x7610, R22 ;  /* 0x0000761000167816 */ /* 0x000fe20000000016 */
[----:B------:R-:W-:Y:S06]  /*a510*/  BRA `(.L_x_8338) ;  /* 0x0000000c00c87947 */ /* 0x000fec0003800000 */
.L_x_8335:
        /* <DEDUP_REMOVED lines=11> */
.L_x_8340:
[----:B------:R-:W2:Y:S02]  /*a5d0*/  LDG.E R2, desc[UR36][R2.64] ;  /* 0x0000002402027981 */ /* 0x000ea4000c1e1900 */
[----:B--2---:R-:W-:-:S04]  /*a5e0*/  I2FP.F32.S32 R0, R2 ;  /* 0x0000000200007245 */ /* 0x004fc80000201400 */
[----:B------:R-:W-:-:S04]  /*a5f0*/  F2FP.BF16.F32.PACK_AB R0, RZ, R0 ;  /* 0x00000000ff00723e */ /* 0x000fc800000010ff */
[----:B------:R-:W-:Y:S01]  /*a600*/  PRMT R22, R0, 0x7610, R22 ;  /* 0x0000761000167816 */ /* 0x000fe20000000016 */
[----:B------:R-:W-:Y:S06]  /*a610*/  BRA `(.L_x_8338) ;  /* 0x0000000c00887947 */ /* 0x000fec0003800000 */
.L_x_8339:
[----:B------:R-:W2:Y:S02]  /*a620*/  LDG.E.U16 R2, desc[UR36][R2.64] ;  /* 0x0000002402027981 */ /* 0x000ea4000c1e1500 */
[----:B--2---:R-:W0:Y:S02]  /*a630*/  I2F.S16 R0, R2 ;  /* 0x0000000200007306 */ /* 0x004e240000101400 */
[----:B0-----:R-:W-:-:S04]  /*a640*/  F2FP.BF16.F32.PACK_AB R0, RZ, R0 ;  /* 0x00000000ff00723e */ /* 0x001fc800000010ff */
[----:B------:R-:W-:Y:S01]  /*a650*/  PRMT R22, R0, 0x7610, R22 ;  /* 0x0000761000167816 */ /* 0x000fe20000000016 */
[----:B------:R-:W-:Y:S06]  /*a660*/  BRA `(.L_x_8338) ;  /* 0x0000000c00747947 */ /* 0x000fec0003800000 */
.L_x_8334:
        /* <DEDUP_REMOVED lines=9> */
.L_x_8342:
[----:B------:R-:W2:Y:S02]  /*a700*/  LDG.E.U16 R0, desc[UR36][R2.64] ;  /* 0x0000002402007981 */ /* 0x000ea4000c1e1500 */
[----:B--2---:R-:W-:-:S05]  /*a710*/  HADD2.F32 R0, -RZ, R0.H0_H0 ;  /* 0x20000000ff007230 */ /* 0x004fca0000004100 */
[----:B------:R-:W-:-:S04]  /*a720*/  F2FP.BF16.F32.PACK_AB R0, RZ, R0 ;  /* 0x00000000ff00723e */ /* 0x000fc800000010ff */
[----:B------:R-:W-:Y:S01]  /*a730*/  PRMT R22, R0, 0x7610, R22 ;  /* 0x0000761000167816 */ /* 0x000fe20000000016 */
[----:B------:R-:W-:Y:S06]  /*a740*/  BRA `(.L_x_8338) ;  /* 0x0000000c003c7947 */ /* 0x000fec0003800000 */
.L_x_8341:
        /* <DEDUP_REMOVED lines=9> */
.L_x_8344:
[----:B------:R-:W2:Y:S02]  /*a7e0*/  LDG.E.U16 R2, desc[UR36][R2.64] ;  /* 0x0000002402027981 */ /* 0x000ea4000c1e1500 */
[----:B--2---:R-:W-:-:S05]  /*a7f0*/  HADD2.F32 R0, -RZ, R2.H0_H0 ;  /* 0x20000002ff007230 */ /* 0x004fca0000004100 */
[----:B------:R-:W-:-:S04]  /*a800*/  F2FP.BF16.F32.PACK_AB R0, RZ, R0 ;  /* 0x00000000ff00723e */ /* 0x000fc800000010ff */
[----:B------:R-:W-:Y:S01]  /*a810*/  PRMT R22, R0, 0x7610, R22 ;  /* 0x0000761000167816 */ /* 0x000fe20000000016 */
[----:B------:R-:W-:Y:S06]  /*a820*/  BRA `(.L_x_8338) ;  /* 0x0000000c00047947 */ /* 0x000fec0003800000 */
.L_x_8343:
        /* <DEDUP_REMOVED lines=9> */
.L_x_8333:
        /* <DEDUP_REMOVED lines=14> */
.L_x_8347:
        /* <DEDUP_REMOVED lines=9> */
.L_x_8346:
        /* <DEDUP_REMOVED lines=28> */
.L_x_8349:
        /* <DEDUP_REMOVED lines=15> */
.L_x_8348:
[----:B------:R0:W5:Y:S01]  /*ace0*/  LDG.E.U16 R22, desc[UR36][R2.64] ;  /* 0x0000002402167981 */ /* 0x000162000c1e1500 */
[----:B------:R-:W-:Y:S05]  /*acf0*/  BRA `(.L_x_8338) ;  /* 0x0000000400d07947 */ /* 0x000fea0003800000 */
.L_x_8345:
        /* <DEDUP_REMOVED lines=13> */
.L_x_8352:
        /* <DEDUP_REMOVED lines=21> */
.L_x_8356:
[----:B------:R-:W-:Y:S05]  /*af20*/  BSYNC B1 ;  /* 0x0000000000017941 */ /* 0x000fea0003800000 */
.L_x_8355:
[----:B------:R-:W-:Y:S01]  /*af30*/  LEA R3, R0, 0x3b800000, 0x17 ;  /* 0x3b80000000037811 */ /* 0x000fe200078eb8ff */
[----:B------:R-:W-:-:S05]  /*af40*/  IMAD.SHL.U32 R0, R2, 0x100000, RZ ;  /* 0x0010000002007824 */ /* 0x000fca00078e00ff */
[----:B------:R-:W-:-:S07]  /*af50*/  LOP3.LUT R0, R3, R0, R4, 0xfe, !PT ;  /* 0x0000000003007212 */ /* 0x000fce00078efe04 */
.L_x_8354:
[----:B------:R-:W-:Y:S05]  /*af60*/  BSYNC B0 ;  /* 0x0000000000007941 */ /* 0x000fea0003800000 */
.L_x_8353:
[----:B------:R-:W-:-:S04]  /*af70*/  F2FP.BF16.F32.PACK_AB R0, RZ, R0 ;  /* 0x00000000ff00723e */ /* 0x000fc800000010ff */
[----:B------:R-:W-:Y:S01]  /*af80*/  PRMT R22, R0, 0x7610, R22 ;  /* 0x0000761000167816 */ /* 0x000fe20000000016 */
[----:B------:R-:W-:Y:S06]  /*af90*/  BRA `(.L_x_8338) ;  /* 0x0000000400287947 */ /* 0x000fec0003800000 */
.L_x_8351:
        /* <DEDUP_REMOVED lines=21> */
.L_x_8360:
[----:B------:R-:W-:Y:S05]  /*b0f0*/  BSYNC B1 ;  /* 0x0000000000017941 */ /* 0x000fea0003800000 */
.L_x_8359:
[----:B------:R-:W-:Y:S01]  /*b100*/  LEA R3, R0, 0x37800000, 0x17 ;  /* 0x3780000000037811 */ /* 0x000fe200078eb8ff */
[----:B------:R-:W-:-:S05]  /*b110*/  IMAD.SHL.U32 R0, R2, 0x200000, RZ ;  /* 0x0020000002007824 */ /* 0x000fca00078e00ff */
[----:B------:R-:W-:-:S07]  /*b120*/  LOP3.LUT R0, R3, R0, R4, 0xfe, !PT ;  /* 0x0000000003007212 */ /* 0x000fce00078efe04 */
.L_x_8358:
[----:B------:R-:W-:Y:S05]  /*b130*/  BSYNC B0 ;  /* 0x0000000000007941 */ /* 0x000fea0003800000 */
.L_x_8357:
[----:B------:R-:W-:-:S04]  /*b140*/  F2FP.BF16.F32.PACK_AB R0, RZ, R0 ;  /* 0x00000000ff00723e */ /* 0x000fc800000010ff */
[----:B------:R-:W-:Y:S01]  /*b150*/  PRMT R22, R0, 0x7610, R22 ;  /* 0x0000761000167816 */ /* 0x000fe20000000016 */
[----:B------:R-:W-:Y:S06]  /*b160*/  BRA `(.L_x_8338) ;  /* 0x0000000000b47947 */ /* 0x000fec0003800000 */
.L_x_8350:
        /* <DEDUP_REMOVED lines=14> */
.L_x_8364:
[----:B------:R-:W-:Y:S05]  /*b250*/  BSYNC B0 ;  /* 0x0000000000007941 */ /* 0x000fea0003800000 */
.L_x_8363:
[----:B------:R-:W-:-:S04]  /*b260*/  F2FP.BF16.F32.PACK_AB R0, RZ, R0 ;  /* 0x00000000ff00723e */ /* 0x000fc800000010ff */
[----:B------:R-:W-:Y:S01]  /*b270*/  PRMT R22, R0, 0x7610, R22 ;  /* 0x0000761000167816 */ /* 0x000fe20000000016 */
[----:B------:R-:W-:Y:S06]  /*b280*/  BRA `(.L_x_8338) ;  /* 0x00000000006c7947 */ /* 0x000fec0003800000 */
.L_x_8337:
        /* <DEDUP_REMOVED lines=16> */
.L_x_8365:
[----:B------:R-:W-:Y:S01]  /*b390*/  PRMT R22, RZ, 0x7610, R22 ;  /* 0x00007610ff167816 */ /* 0x000fe20000000016 */
[----:B------:R-:W-:Y:S06]  /*b3a0*/  BRA `(.L_x_8338) ;  /* 0x0000000000247947 */ /* 0x000fec0003800000 */
.L_x_8362:
[----:B------:R-:W2:Y:S02]  /*b3b0*/  LDG.E.64 R2, desc[UR36][R2.64] ;  /* 0x0000002402027981 */ /* 0x000ea4000c1e1b00 */
[----:B--2---:R-:W0:Y:S02]  /*b3c0*/  I2F.U64 R0, R2 ;  /* 0x0000000200007312 */ /* 0x004e240000301000 */
[----:B0-----:R-:W-:-:S04]  /*b3d0*/  F2FP.BF16.F32.PACK_AB R0, RZ, R0 ;  /* 0x00000000ff00723e */ /* 0x001fc800000010ff */
[----:B------:R-:W-:Y:S01]  /*b3e0*/  PRMT R22, R0, 0x7610, R22 ;  /* 0x0000761000167816 */ /* 0x000fe20000000016 */
[----:B------:R-:W-:Y:S06]  /*b3f0*/  BRA `(.L_x_8338) ;  /* 0x0000000000107947 */ /* 0x000fec0003800000 */
.L_x_8361:
[----:B------:R-:W2:Y:S02]  /*b400*/  LDG.E R2, desc[UR36][R2.64] ;  /* 0x0000002402027981 */ /* 0x000ea4000c1e1900 */
[----:B--2---:R-:W-:-:S04]  /*b410*/  I2FP.F32.U32 R0, R2 ;  /* 0x0000000200007245 */ /* 0x004fc80000201000 */
[----:B------:R-:W-:-:S04]  /*b420*/  F2FP.BF16.F32.PACK_AB R0, RZ, R0 ;  /* 0x00000000ff00723e */ /* 0x000fc800000010ff */
[----:B------:R-:W-:-:S07]  /*b430*/  PRMT R22, R0, 0x7610, R22 ;  /* 0x0000761000167816 */ /* 0x000fce0000000016 */
.L_x_8338:
        /* <DEDUP_REMOVED lines=18> */
.L_x_8369:
[----:B------:R-:W2:Y:S02]  /*b560*/  LDG.E.U8 R2, desc[UR36][R2.64] ;  /* 0x0000002402027981 */ /* 0x000ea4000c1e1100 */
[----:B--2---:R-:W-:Y:S01]  /*b570*/  ISETP.NE.AND P0, PT, R2, RZ, PT ;  /* 0x000000ff0200720c */ /* 0x004fe20003f05270 */
[----:B------:R-:W-:-:S12]  /*b580*/  BRA `(.L_x_8371) ;  /* 0x0000000c00747947 */ /* 0x000fd80003800000 */
.L_x_8368:
        /* <DEDUP_REMOVED lines=10> */
.L_x_8373:
[----:B------:R-:W2:Y:S02]  /*b630*/  LDG.E R2, desc[UR36][R2.64] ;  /* 0x0000002402027981 */ /* 0x000ea4000c1e1900 */
[----:B--2---:R-:W-:Y:S01]  /*b640*/  ISETP.NE.AND P0, PT, R2, RZ, PT ;  /* 0x000000ff0200720c */ /* 0x004fe20003f05270 */
[----:B------:R-:W-:-:S12]  /*b650*/  BRA `(.L_x_8371) ;  /* 0x0000000c00407947 */ /* 0x000fd80003800000 */
.L_x_8372:
[----:B------:R-:W2:Y:S02]  /*b660*/  LDG.E.U16 R2, desc[UR36][R2.64] ;  /* 0x0000002402027981 */ /* 0x000ea4000c1e1500 */
[----:B--2---:R-:W-:Y:S01]  /*b670*/  ISETP.NE.AND P0, PT, R2, RZ, PT ;  /* 0x000000ff0200720c */ /* 0x004fe20003f05270 */
[----:B------:R-:W-:-:S12]  /*b680*/  BRA `(.L_x_8371) ;  /* 0x0000000c00347947 */ /* 0x000fd80003800000 */
.L_x_8367:
        /* <DEDUP_REMOVED lines=9> */
.L_x_8375:
[----:B------:R-:W2:Y:S02]  /*b720*/  LDG.E.U16 R0, desc[UR36][R2.64] ;  /* 0x0000002402007981 */ /* 0x000ea4000c1e1500 */
[----:B--2---:R-:W-:-:S05]  /*b730*/  HADD2.F32 R0, -RZ, R0.H0_H0 ;  /* 0x20000000ff007230 */ /* 0x004fca0000004100 */
[----:B------:R-:W-:Y:S01]  /*b740*/  FSETP.NEU.FTZ.AND P0, PT, R0, RZ, PT ;  /* 0x000000ff0000720b */ /* 0x000fe20003f1d000 */
[----:B------:R-:W-:-:S12]  /*b750*/  BRA `(.L_x_8371) ;  /* 0x0000000c00007947 */ /* 0x000fd80003800000 */
.L_x_8374:
        /* <DEDUP_REMOVED lines=11> */
.L_x_8377:
        /* <DEDUP_REMOVED lines=10> */
.L_x_8376:
[----:B------:R-:W2:Y:S02]  /*b8b0*/  LDG.E.64 R2, desc[UR36][R2.64] ;  /* 0x0000002402027981 */ /* 0x000ea4000c1e1b00 */
[----:B--2---:R-:W-:Y:S01]  /*b8c0*/  DSETP.NEU.AND P0, PT, R2, RZ, PT ;  /* 0x000000ff0200722a */ /* 0x004fe20003f0d000 */
[----:B------:R-:W-:-:S13]  /*b8d0*/  BRA `(.L_x_8371) ;  /* 0x0000000800a07947 */ /* 0x000fda0003800000 */
.L_x_8366:
        /* <DEDUP_REMOVED lines=11> */
.L_x_8380:
[----:B------:R-:W2:Y:S02]  /*b990*/  LDG.E.128 R4, desc[UR36][R2.64] ;  /* 0x0000002402047981 */ /* 0x000ea4000c1e1d00 */
[----:B--2---:R-:W-:-:S06]  /*b9a0*/  DSETP.NEU.AND P0, PT, R6, RZ, PT ;  /* 0x000000ff0600722a */ /* 0x004fcc0003f0d000 */
[----:B------:R-:W-:Y:S01]  /*b9b0*/  DSETP.NEU.OR P0, PT, R4, RZ, P0 ;  /* 0x000000ff0400722a */ /* 0x000fe2000070d400 */
[----:B------:R-:W-:-:S13]  /*b9c0*/  BRA `(.L_x_8371) ;  /* 0x0000000800647947 */ /* 0x000fda0003800000 */
.L_x_8379:
        /* <DEDUP_REMOVED lines=27> */
.L_x_8382:
        /* <DEDUP_REMOVED lines=14> */
.L_x_8381:
[----:B------:R-:W2:Y:S02]  /*bc60*/  LDG.E.U16 R0, desc[UR36][R2.64] ;  /* 0x0000002402007981 */ /* 0x000ea4000c1e1500 */
[----:B--2---:R-:W-:-:S05]  /*bc70*/  IMAD.U32 R0, R0, 0x10000, RZ ;  /* 0x0001000000007824 */ /* 0x004fca00078e00ff */
[----:B------:R-:W-:Y:S01]  /*bc80*/  FSETP.NEU.FTZ.AND P0, PT, R0, RZ, PT ;  /* 0x000000ff0000720b */ /* 0x000fe20003f1d000 */
[----:B------:R-:W-:-:S12]  /*bc90*/  BRA `(.L_x_8371) ;  /* 0x0000000400b07947 */ /* 0x000fd80003800000 */
.L_x_8378:
        /* <DEDUP_REMOVED lines=11> */
.L_x_8385:
        /* <DEDUP_REMOVED lines=21> */
.L_x_8389:
[----:B------:R-:W-:Y:S05]  /*bea0*/  BSYNC B1 ;  /* 0x0000000000017941 */ /* 0x000fea0003800000 */
.L_x_8388:
[----:B------:R-:W-:Y:S01]  /*beb0*/  LEA R3, R0, 0x3b800000, 0x17 ;  /* 0x3b80000000037811 */ /* 0x000fe200078eb8ff */
[----:B------:R-:W-:-:S05]  /*bec0*/  IMAD.SHL.U32 R0, R2, 0x100000, RZ ;  /* 0x0010000002007824 */ /* 0x000fca00078e00ff */
[----:B------:R-:W-:-:S07]  /*bed0*/  LOP3.LUT R0, R3, R0, R4, 0xfe, !PT ;  /* 0x0000000003007212 */ /* 0x000fce00078efe04 */
.L_x_8387:
[----:B------:R-:W-:Y:S05]  /*bee0*/  BSYNC B0 ;  /* 0x0000000000007941 */ /* 0x000fea0003800000 */
.L_x_8386:
[----:B------:R-:W-:Y:S01]  /*bef0*/  FSETP.NEU.FTZ.AND P0, PT, R0, RZ, PT ;  /* 0x000000ff0000720b */ /* 0x000fe20003f1d000 */
[----:B------:R-:W-:-:S12]  /*bf00*/  BRA `(.L_x_8371) ;  /* 0x0000000400147947 */ /* 0x000fd80003800000 */
.L_x_8384:
        /* <DEDUP_REMOVED lines=21> */
.L_x_8393:
[----:B------:R-:W-:Y:S05]  /*c060*/  BSYNC B1 ;  /* 0x0000000000017941 */ /* 0x000fea0003800000 */
.L_x_8392:
[----:B------:R-:W-:Y:S01]  /*c070*/  LEA R3, R0, 0x37800000, 0x17 ;  /* 0x3780000000037811 */ /* 0x000fe200078eb8ff */
[----:B------:R-:W-:-:S05]  /*c080*/  IMAD.SHL.U32 R0, R2, 0x200000, RZ ;  /* 0x0020000002007824 */ /* 0x000fca00078e00ff */
[----:B------:R-:W-:-:S07]  /*c090*/  LOP3.LUT R0, R3, R0, R4, 0xfe, !PT ;  /* 0x0000000003007212 */ /* 0x000fce00078efe04 */
.L_x_8391:
[----:B------:R-:W-:Y:S05]  /*c0a0*/  BSYNC B0 ;  /* 0x0000000000007941 */ /* 0x000fea0003800000 */
.L_x_8390:
[----:B------:R-:W-:Y:S01]  /*c0b0*/  FSETP.NEU.FTZ.AND P0, PT, R0, RZ, PT ;  /* 0x000000ff0000720b */ /* 0x000fe20003f1d000 */
[----:B------:R-:W-:-:S12]  /*c0c0*/  BRA `(.L_x_8371) ;  /* 0x0000000000a47947 */ /* 0x000fd80003800000 */
.L_x_8383:
        /* <DEDUP_REMOVED lines=14> */
.L_x_8397:
[----:B------:R-:W-:Y:S05]  /*c1b0*/  BSYNC B0 ;  /* 0x0000000000007941 */ /* 0x000fea0003800000 */
.L_x_8396:
[----:B------:R-:W-:Y:S01]  /*c1c0*/  FSETP.NEU.FTZ.AND P0, PT, R0, RZ, PT ;  /* 0x000000ff0000720b */ /* 0x000fe20003f1d000 */
[----:B------:R-:W-:-:S12]  /*c1d0*/  BRA `(.L_x_8371) ;  /* 0x0000000000607947 */ /* 0x000fd80003800000 */
.L_x_8370:
        /* <DEDUP_REMOVED lines=16> */
.L_x_8398:
[----:B------:R-:W-:Y:S01]  /*c2e0*/  PLOP3.LUT P0, PT, PT, PT, PT, 0x8, 0x0 ;  /* 0x000000000000781c */ /* 0x000fe20003f0e170 */
[----:B------:R-:W-:-:S12]  /*c2f0*/  BRA `(.L_x_8371) ;  /* 0x0000000000187947 */ /* 0x000fd80003800000 */
.L_x_8395:
[----:B------:R-:W2:Y:S02]  /*c300*/  LDG.E.64 R2, desc[UR36][R2.64] ;  /* 0x0000002402027981 */ /* 0x000ea4000c1e1b00 */
[----:B--2---:R-:W-:-:S04]  /*c310*/  ISETP.NE.U32.AND P0, PT, R2, RZ, PT ;  /* 0x000000ff0200720c */ /* 0x004fc80003f05070 */
[----:B------:R-:W-:Y:S01]  /*c320*/  ISETP.NE.AND.EX P0, PT, R3, RZ, PT, P0 ;  /* 0x000000ff0300720c */ /* 0x000fe20003f05300 */
[----:B------:R-:W-:-:S12]  /*c330*/  BRA `(.L_x_8371) ;  /* 0x0000000000087947 */ /* 0x000fd80003800000 */
.L_x_8394:
[----:B------:R-:W2:Y:S02]  /*c340*/  LDG.E R2, desc[UR36][R2.64] ;  /* 0x0000002402027981 */ /* 0x000ea4000c1e1900 */
[----:B--2---:R-:W-:-:S13]  /*c350*/  ISETP.NE.AND P0, PT, R2, RZ, PT ;  /* 0x000000ff0200720c */ /* 0x004fda0003f05270 */
.L_x_8371:
        /* <DEDUP_REMOVED lines=23> */
.L_x_8402:
[----:B------:R-:W-:-:S06]  /*c4d0*/  IMAD.U32 R3, R3, 0x10000, RZ ;  /* 0x0001000003037824 */ /* 0x000fcc00078e00ff */
[----:B------:R-:W0:Y:S02]  /*c4e0*/  F2I.S64.TRUNC R2, R3 ;  /* 0x0000000300027311 */ /* 0x000e24000020d900 */
[----:B0-----:R0:W-:Y:S01]  /*c4f0*/  STG.E.U8 desc[UR36][R16.64], R2 ;  /* 0x0000000210007986 */ /* 0x0011e2000c101124 */
[----:B------:R-:W-:Y:S05]  /*c500*/  BRA `(.L_x_8404) ;  /* 0x0000000c00847947 */ /* 0x000fea0003800000 */
.L_x_8401:
        /* <DEDUP_REMOVED lines=10> */
.L_x_8406:
[----:B------:R-:W-:-:S06]  /*c5b0*/  IMAD.U32 R3, R3, 0x10000, RZ ;  /* 0x0001000003037824 */ /* 0x000fcc00078e00ff */
[----:B------:R-:W0:Y:S02]  /*c5c0*/  F2I.FTZ.TRUNC.NTZ R3, R3 ;  /* 0x0000000300037305 */ /* 0x000e24000021f100 */
[----:B0-----:R0:W-:Y:S01]  /*c5d0*/  STG.E desc[UR36][R16.64], R3 ;  /* 0x0000000310007986 */ /* 0x0011e2000c101924 */
[----:B------:R-:W-:Y:S05]  /*c5e0*/  BRA `(.L_x_8404) ;  /* 0x0000000c004c7947 */ /* 0x000fea0003800000 */
.L_x_8405:
[----:B------:R-:W-:-:S06]  /*c5f0*/  IMAD.U32 R3, R3, 0x10000, RZ ;  /* 0x0001000003037824 */ /* 0x000fcc00078e00ff */
[----:B------:R-:W0:Y:S02]  /*c600*/  F2I.FTZ.TRUNC.NTZ R3, R3 ;  /* 0x0000000300037305 */ /* 0x000e24000021f100 */
[----:B0-----:R0:W-:Y:S01]  /*c610*/  STG.E.U16 desc[UR36][R16.64], R3 ;  /* 0x0000000310007986 */ /* 0x0011e2000c101524 */
[----:B------:R-:W-:Y:S05]  /*c620*/  BRA `(.L_x_8404) ;  /* 0x0000000c003c7947 */ /* 0x000fea0003800000 */
.L_x_8400:
        /* <DEDUP_REMOVED lines=9> */
.L_x_8408:
[----:B------:R-:W-:-:S05]  /*c6c0*/  IMAD.U32 R0, R3, 0x10000, RZ ;  /* 0x0001000003007824 */ /* 0x000fca00078e00ff */
[----:B------:R-:W-:-:S05]  /*c6d0*/  F2FP.F16.F32.PACK_AB R0, RZ, R0 ;  /* 0x00000000ff00723e */ /* 0x000fca00000000ff */
[----:B------:R0:W-:Y:S01]  /*c6e0*/  STG.E.U16 desc[UR36][R16.64], R0 ;  /* 0x0000000010007986 */ /* 0x0001e2000c101524 */
[----:B------:R-:W-:Y:S05]  /*c6f0*/  BRA `(.L_x_8404) ;  /* 0x0000000c00087947 */ /* 0x000fea0003800000 */
.L_x_8407:
        /* <DEDUP_REMOVED lines=10> */
.L_x_8410:
[----:B------:R-:W-:-:S05]  /*c7a0*/  IMAD.U32 R3, R3, 0x10000, RZ ;  /* 0x0001000003037824 */ /* 0x000fca00078e00ff */
[----:B------:R-:W-:-:S04]  /*c7b0*/  F2FP.F16.F32.PACK_AB R3, RZ, R3 ;  /* 0x00000003ff03723e */ /* 0x000fc800000000ff */
[----:B------:R-:W-:-:S05]  /*c7c0*/  PRMT R3, R3, 0x5410, RZ ;  /* 0x0000541003037816 */ /* 0x000fca00000000ff */
[----:B------:R0:W-:Y:S01]  /*c7d0*/  STG.E desc[UR36][R16.64], R3 ;  /* 0x0000000310007986 */ /* 0x0001e2000c101924 */
[----:B------:R-:W-:Y:S05]  /*c7e0*/  BRA `(.L_x_8404) ;  /* 0x0000000800cc7947 */ /* 0x000fea0003800000 */
.L_x_8409:
[----:B------:R-:W-:-:S04]  /*c7f0*/  IMAD.U32 R2, R3, 0x10000, RZ ;  /* 0x0001000003027824 */ /* 0x000fc800078e00ff */
[----:B------:R-:W-:-:S06]  /*c800*/  FMUL.FTZ R2, R2, 1 ;  /* 0x3f80000002027820 */ /* 0x000fcc0000410000 */
[----:B------:R-:W0:Y:S02]  /*c810*/  F2F.F64.F32 R2, R2 ;  /* 0x0000000200027310 */ /* 0x000e240000201800 */
[----:B0-----:R0:W-:Y:S01]  /*c820*/  STG.E.64 desc[UR36][R16.64], R2 ;  /* 0x0000000210007986 */ /* 0x0011e2000c101b24 */
[----:B------:R-:W-:Y:S05]  /*c830*/  BRA `(.L_x_8404) ;  /* 0x0000000800b87947 */ /* 0x000fea0003800000 */
.L_x_8399:
        /* <DEDUP_REMOVED lines=13> */
.L_x_8413:
[----:B------:R-:W-:Y:S01]  /*c910*/  IMAD.U32 R3, R3, 0x10000, RZ ;  /* 0x0001000003037824 */ /* 0x000fe200078e00ff */
[----:B------:R-:W-:-:S03]  /*c920*/  CS2R R6, SRZ ;  /* 0x0000000000067805 */ /* 0x000fc6000001ff00 */
[----:B------:R-:W-:-:S04]  /*c930*/  FMUL.FTZ R3, R3, 1 ;  /* 0x3f80000003037820 */ /* 0x000fc80000410000 */
[----:B------:R-:W0:Y:S02]  /*c940*/  F2F.F64.F32 R4, R3 ;  /* 0x0000000300047310 */ /* 0x000e240000201800 */
[----:B0-----:R0:W-:Y:S01]  /*c950*/  STG.E.128 desc[UR36][R16.64], R4 ;  /* 0x0000000410007986 */ /* 0x0011e2000c101d24 */
[----:B------:R-:W-:Y:S05]  /*c960*/  BRA `(.L_x_8404) ;  /* 0x00000008006c7947 */ /* 0x000fea0003800000 */
.L_x_8412:
        /* <DEDUP_REMOVED lines=21> */
.L_x_8417:
[----:B------:R-:W-:Y:S05]  /*cac0*/  BSYNC B0 ;  /* 0x0000000000007941 */ /* 0x000fea0003800000 */
.L_x_8416:
[----:B------:R-:W-:-:S05]  /*cad0*/  LOP3.LUT R3, R0, R3, RZ, 0xfc, !PT ;  /* 0x0000000300037212 */ /* 0x000fca00078efcff */
[----:B------:R0:W-:Y:S01]  /*cae0*/  STG.E.U8 desc[UR36][R16.64], R3 ;  /* 0x0000000310007986 */ /* 0x0001e2000c101124 */
[----:B------:R-:W-:Y:S05]  /*caf0*/  BRA `(.L_x_8404) ;  /* 0x0000000800087947 */ /* 0x000fea0003800000 */
.L_x_8415:
        /* <DEDUP_REMOVED lines=13> */
.L_x_8419:
[----:B------:R-:W-:Y:S01]  /*cbd0*/  IMAD.MOV.U32 R0, RZ, RZ, 0x7f ;  /* 0x0000007fff007424 */ /* 0x000fe200078e00ff */
[----:B------:R-:W-:-:S04]  /*cbe0*/  ISETP.GT.U32.AND P0, PT, R2, 0x7f800000, PT ;  /* 0x7f8000000200780c */ /* 0x000fc80003f04070 */
[----:B------:R-:W-:-:S09]  /*cbf0*/  SEL R0, R0, 0x7c, P0 ;  /* 0x0000007c00007807 */ /* 0x000fd20000000000 */
.L_x_8420:
[----:B------:R-:W-:Y:S05]  /*cc00*/  BSYNC B0 ;  /* 0x0000000000007941 */ /* 0x000fea0003800000 */
.L_x_8418:
[----:B------:R-:W-:-:S04]  /*cc10*/  LOP3.LUT R2, R3, 0x80000000, RZ, 0xc0, !PT ;  /* 0x8000000003027812 */ /* 0x000fc800078ec0ff */
[----:B------:R-:W-:-:S04]  /*cc20*/  SHF.R.U32.HI R3, RZ, 0x18, R2 ;  /* 0x00000018ff037819 */ /* 0x000fc80000011602 */
[----:B------:R-:W-:-:S05]  /*cc30*/  LOP3.LUT R3, R0, R3, RZ, 0xfc, !PT ;  /* 0x0000000300037212 */ /* 0x000fca00078efcff */
[----:B------:R0:W-:Y:S01]  /*cc40*/  STG.E.U8 desc[UR36][R16.64], R3 ;  /* 0x0000000310007986 */ /* 0x0001e2000c101124 */
[----:B------:R-:W-:Y:S05]  /*cc50*/  BRA `(.L_x_8404) ;  /* 0x0000000400b07947 */ /* 0x000fea0003800000 */
.L_x_8414:
[----:B------:R0:W-:Y:S01]  /*cc60*/  STG.E.U16 desc[UR36][R16.64], R3 ;  /* 0x0000000310007986 */ /* 0x0001e2000c101524 */
[----:B------:R-:W-:Y:S05]  /*cc70*/  BRA `(.L_x_8404) ;  /* 0x0000000400a87947 */ /* 0x000fea0003800000 */
.L_x_8411:
        /* <DEDUP_REMOVED lines=12> */
.L_x_8423:
        /* <DEDUP_REMOVED lines=17> */
.L_x_8426:
[----:B------:R-:W-:-:S04]  /*ce50*/  LOP3.LUT R2, R3, 0x80000000, RZ, 0xc0, !PT ;  /* 0x8000000003027812 */ /* 0x000fc800078ec0ff */
[----:B------:R-:W-:-:S04]  /*ce60*/  SHF.R.U32.HI R3, RZ, 0x18, R2 ;  /* 0x00000018ff037819 */ /* 0x000fc80000011602 */
[----:B------:R-:W-:-:S04]  /*ce70*/  LOP3.LUT R0, R0, R3, RZ, 0xfc, !PT ;  /* 0x0000000300007212 */ /* 0x000fc800078efcff */
[----:B------:R-:W-:-:S07]  /*ce80*/  PRMT R8, R0, 0x7610, R8 ;  /* 0x0000761000087816 */ /* 0x000fce0000000008 */
.L_x_8425:
[----:B------:R-:W-:Y:S05]  /*ce90*/  BSYNC B0 ;  /* 0x0000000000007941 */ /* 0x000fea0003800000 */
.L_x_8424:
[----:B------:R3:W-:Y:S01]  /*cea0*/  STG.E.U8 desc[UR36][R16.64], R8 ;  /* 0x0000000810007986 */ /* 0x0007e2000c101124 */
[----:B------:R-:W-:Y:S05]  /*ceb0*/  BRA `(.L_x_8404) ;  /* 0x0000000400187947 */ /* 0x000fea0003800000 */
.L_x_8422:
        /* <DEDUP_REMOVED lines=17> */
.L_x_8429:
[----:B------:R-:W-:-:S04]  /*cfd0*/  LOP3.LUT R2, R3, 0x80000000, RZ, 0xc0, !PT ;  /* 0x8000000003027812 */ /* 0x000fc800078ec0ff */
[----:B------:R-:W-:-:S04]  /*cfe0*/  SHF.R.U32.HI R3, RZ, 0x18, R2 ;  /* 0x00000018ff037819 */ /* 0x000fc80000011602 */
[----:B------:R-:W-:-:S04]  /*cff0*/  LOP3.LUT R0, R0, R3, RZ, 0xfc, !PT ;  /* 0x0000000300007212 */ /* 0x000fc800078efcff */
[----:B------:R-:W-:-:S07]  /*d000*/  PRMT R8, R0, 0x7610, R8 ;  /* 0x0000761000087816 */ /* 0x000fce0000000008 */
.L_x_8428:
[----:B------:R-:W-:Y:S05]  /*d010*/  BSYNC B0 ;  /* 0x0000000000007941 */ /* 0x000fea0003800000 */
.L_x_8427:
[----:B------:R0:W-:Y:S01]  /*d020*/  STG.E.U8 desc[UR36][R16.64], R8 ;  /* 0x0000000810007986 */ /* 0x0001e2000c101124 */
[----:B------:R-:W-:Y:S05]  /*d030*/  BRA `(.L_x_8404) ;  /* 0x0000000000b87947 */ /* 0x000fea0003800000 */
.L_x_8421:
        /* <DEDUP_REMOVED lines=22> */
.L_x_8403:
        /* <DEDUP_REMOVED lines=16> */
.L_x_8432:
[----:B------:R-:W-:Y:S05]  /*d2a0*/  BRA `(.L_x_8404) ;  /* 0x00000000001c7947 */ /* 0x000fea0003800000 */
.L_x_8431:
[----:B------:R-:W-:-:S06]  /*d2b0*/  IMAD.U32 R3, R3, 0x10000, RZ ;  /* 0x0001000003037824 */ /* 0x000fcc00078e00ff */
[----:B------:R-:W0:Y:S02]  /*d2c0*/  F2I.U64.TRUNC R2, R3 ;  /* 0x0000000300027311 */ /* 0x000e24000020d800 */
[----:B0-----:R1:W-:Y:S01]  /*d2d0*/  STG.E.64 desc[UR36][R16.64], R2 ;  /* 0x0000000210007986 */ /* 0x0013e2000c101b24 */
[----:B------:R-:W-:Y:S05]  /*d2e0*/  BRA `(.L_x_8404) ;  /* 0x00000000000c7947 */ /* 0x000fea0003800000 */
.L_x_8430:
[----:B------:R-:W-:-:S06]  /*d2f0*/  IMAD.U32 R3, R3, 0x10000, RZ ;  /* 0x0001000003037824 */ /* 0x000fcc00078e00ff */
[----:B------:R-:W0:Y:S02]  /*d300*/  F2I.FTZ.U32.TRUNC.NTZ R3, R3 ;  /* 0x0000000300037305 */ /* 0x000e24000021f000 */
[----:B0-----:R0:W-:Y:S02]  /*d310*/  STG.E desc[UR36][R16.64], R3 ;  /* 0x0000000310007986 */ /* 0x0011e4000c101924 */
.L_x_8404:
[----:B------:R-:W-:-:S07]  /*d320*/  VIADD R19, R19, 0x80 ;  /* 0x0000008013137836 */ /* 0x000fce0000000000 */
.L_x_8331:
[----:B------:R-:W-:Y:S05]  /*d330*/  BSYNC B6 ;  /* 0x0000000000067941 */ /* 0x000fea0003800000 */
.L_x_8330:
        /* <DEDUP_REMOVED lines=357> */
.L_x_8433:
        /* <DEDUP_REMOVED lines=23> */
.L_x_8437:
[----:B------:R-:W2:Y:S02]  /*eb00*/  LDG.E.U8 R2, desc[UR36][R2.64] ;  /* 0x0000002402027981 */ /* 0x000ea4000c1e1100 */
[----:B--2---:R-:W-:-:S04]  /*eb10*/  I2FP.F32.U32 R0, R2 ;  /* 0x0000000200007245 */ /* 0x004fc80000201000 */
[----:B------:R-:W-:-:S04]  /*eb20*/  F2FP.BF16.F32.PACK_AB R0, RZ, R0 ;  /* 0x00000000ff00723e */ /* 0x000fc800000010ff */
[----:B------:R-:W-:Y:S01]  /*eb30*/  PRMT R19, R0, 0x7610, R19 ;  /* 0x0000761000137816 */ /* 0x000fe20000000013 */
[----:B------:R-:W-:Y:S06]  /*eb40*/  BRA `(.L_x_8439) ;  /* 0x0000000c00c87947 */ /* 0x000fec0003800000 */
.L_x_8436:
        /* <DEDUP_REMOVED lines=11> */
.L_x_8441:
[----:B------:R-:W2:Y:S02]  /*ec00*/  LDG.E R2, desc[UR36][R2.64] ;  /* 0x0000002402027981 */ /* 0x000ea4000c1e1900 */
[----:B--2---:R-:W-:-:S04]  /*ec10*/  I2FP.F32.S32 R0, R2 ;  /* 0x0000000200007245 */ /* 0x004fc80000201400 */
[----:B------:R-:W-:-:S04]  /*ec20*/  F2FP.BF16.F32.PACK_AB R0, RZ, R0 ;  /* 0x00000000ff00723e */ /* 0x000fc800000010ff */
[----:B------:R-:W-:Y:S01]  /*ec30*/  PRMT R19, R0, 0x7610, R19 ;  /* 0x0000761000137816 */ /* 0x000fe20000000013 */
[----:B------:R-:W-:Y:S06]  /*ec40*/  BRA `(.L_x_8439) ;  /* 0x0000000c00887947 */ /* 0x000fec0003800000 */
.L_x_8440:
[----:B------:R-:W2:Y:S02]  /*ec50*/  LDG.E.U16 R2, desc[UR36][R2.64] ;  /* 0x0000002402027981 */ /* 0x000ea4000c1e1500 */
[----:B--2---:R-:W0:Y:S02]  /*ec60*/  I2F.S16 R0, R2 ;  /* 0x0000000200007306 */ /* 0x004e240000101400 */
[----:B0-----:R-:W-:-:S04]  /*ec70*/  F2FP.BF16.F32.PACK_AB R0, RZ, R0 ;  /* 0x00000000ff00723e */ /* 0x001fc800000010ff */
[----:B------:R-:W-:Y:S01]  /*ec80*/  PRMT R19, R0, 0x7610, R19 ;  /* 0x0000761000137816 */ /* 0x000fe20000000013 */
[----:B------:R-:W-:Y:S06]  /*ec90*/  BRA `(.L_x_8439) ;  /* 0x0000000c00747947 */ /* 0x000fec0003800000 */
.L_x_8435:
        /* <DEDUP_REMOVED lines=9> */
.L_x_8443:
[----:B------:R-:W2:Y:S02]  /*ed30*/  LDG.E.U16 R0, desc[UR36][R2.64] ;  /* 0x0000002402007981 */ /* 0x000ea4000c1e1500 */
[----:B--2---:R-:W-:-:S05]  /*ed40*/  HADD2.F32 R0, -RZ, R0.H0_H0 ;  /* 0x20000000ff007230 */ /* 0x004fca0000004100 */
[----:B------:R-:W-:-:S04]  /*ed50*/  F2FP.BF16.F32.PACK_AB R0, RZ, R0 ;  /* 0x00000000ff00723e */ /* 0x000fc800000010ff */
[----:B------:R-:W-:Y:S01]  /*ed60*/  PRMT R19, R0, 0x7610, R19 ;  /* 0x0000761000137816 */ /* 0x000fe20000000013 */
[----:B------:R-:W-:Y:S06]  /*ed70*/  BRA `(.L_x_8439) ;  /* 0x0000000c003c7947 */ /* 0x000fec0003800000 */
.L_x_8442:
        /* <DEDUP_REMOVED lines=9> */
.L_x_8445:
[----:B------:R-:W2:Y:S02]  /*ee10*/  LDG.E.U16 R2, desc[UR36][R2.64] ;  /* 0x0000002402027981 */ /* 0x000ea4000c1e1500 */
[----:B--2---:R-:W-:-:S05]  /*ee20*/  HADD2.F32 R0, -RZ, R2.H0_H0 ;  /* 0x20000002ff007230 */ /* 0x004fca0000004100 */
[----:B------:R-:W-:-:S04]  /*ee30*/  F2FP.BF16.F32.PACK_AB R0, RZ, R0 ;  /* 0x00000000ff00723e */ /* 0x000fc800000010ff */
[----:B------:R-:W-:Y:S01]  /*ee40*/  PRMT R19, R0, 0x7610, R19 ;  /* 0x0000761000137816 */ /* 0x000fe20000000013 */
[----:B------:R-:W-:Y:S06]  /*ee50*/  BRA `(.L_x_8439) ;  /* 0x0000000c00047947 */ /* 0x000fec0003800000 */
.L_x_8444:
        /* <DEDUP_REMOVED lines=9> */
.L_x_8434:
        /* <DEDUP_REMOVED lines=14> */
.L_x_8448:
        /* <DEDUP_REMOVED lines=9> */
.L_x_8447:
        /* <DEDUP_REMOVED lines=28> */
.L_x_8450:
        /* <DEDUP_REMOVED lines=15> */
.L_x_8449:
[----:B------:R0:W5:Y:S01]  /*f310*/  LDG.E.U16 R19, desc[UR36][R2.64] ;  /* 0x0000002402137981 */ /* 0x000162000c1e1500 */
[----:B------:R-:W-:Y:S05]  /*f320*/  BRA `(.L_x_8439) ;  /* 0x0000000400d07947 */ /* 0x000fea0003800000 */
.L_x_8446:
        /* <DEDUP_REMOVED lines=13> */
.L_x_8453:
        /* <DEDUP_REMOVED lines=21> */
.L_x_8457:
[----:B------:R-:W-:Y:S05]  /*f550*/  BSYNC B1 ;  /* 0x0000000000017941 */ /* 0x000fea0003800000 */
.L_x_8456:
[----:B------:R-:W-:Y:S01]  /*f560*/  LEA R3, R0, 0x3b800000, 0x17 ;  /* 0x3b80000000037811 */ /* 0x000fe200078eb8ff */
[----:B------:R-:W-:-:S05]  /*f570*/  IMAD.SHL.U32 R0, R2, 0x100000, RZ ;  /* 0x0010000002007824 */ /* 0x000fca00078e00ff */
[----:B------:R-:W-:-:S07]  /*f580*/  LOP3.LUT R0, R3, R0, R4, 0xfe, !PT ;  /* 0x0000000003007212 */ /* 0x000fce00078efe04 */
.L_x_8455:
[----:B------:R-:W-:Y:S05]  /*f590*/  BSYNC B0 ;  /* 0x0000000000007941 */ /* 0x000fea0003800000 */
.L_x_8454:
[----:B------:R-:W-:-:S04]  /*f5a0*/  F2FP.BF16.F32.PACK_AB R0, RZ, R0 ;  /* 0x00000000ff00723e */ /* 0x000fc800000010ff */
[----:B------:R-:W-:Y:S01]  /*f5b0*/  PRMT R19, R0, 0x7610, R19 ;  /* 0x0000761000137816 */ /* 0x000fe20000000013 */
[----:B------:R-:W-:Y:S06]  /*f5c0*/  BRA `(.L_x_8439) ;  /* 0x0000000400287947 */ /* 0x000fec0003800000 */
.L_x_8452:
        /* <DEDUP_REMOVED lines=21> */
.L_x_8461:
[----:B------:R-:W-:Y:S05]  /*f720*/  BSYNC B1 ;  /* 0x0000000000017941 */ /* 0x000fea0003800000 */
.L_x_8460:
[----:B------:R-:W-:Y:S01]  /*f730*/  LEA R3, R0, 0x37800000, 0x17 ;  /* 0x3780000000037811 */ /* 0x000fe200078eb8ff */
[----:B------:R-:W-:-:S05]  /*f740*/  IMAD.SHL.U32 R0, R2, 0x200000, RZ ;  /* 0x0020000002007824 */ /* 0x000fca00078e00ff */
[----:B------:R-:W-:-:S07]  /*f750*/  LOP3.LUT R0, R3, R0, R4, 0xfe, !PT ;  /* 0x0000000003007212 */ /* 0x000fce00078efe04 */
.L_x_8459:
[----:B------:R-:W-:Y:S05]  /*f760*/  BSYNC B0 ;  /* 0x0000000000007941 */ /* 0x000fea0003800000 */
.L_x_8458:
[----:B------:R-:W-:-:S04]  /*f770*/  F2FP.BF16.F32.PACK_AB R0, RZ, R0 ;  /* 0x00000000ff00723e */ /* 0x000fc800000010ff */
[----:B------:R-:W-:Y:S01]  /*f780*/  PRMT R19, R0, 0x7610, R19 ;  /* 0x0000761000137816 */ /* 0x000fe20000000013 */
[----:B------:R-:W-:Y:S06]  /*f790*/  BRA `(.L_x_8439) ;  /* 0x0000000000b47947 */ /* 0x000fec0003800000 */
.L_x_8451:
        /* <DEDUP_REMOVED lines=14> */
.L_x_8465:
[----:B------:R-:W-:Y:S05]  /*f880*/  BSYNC B0 ;  /* 0x0000000000007941 */ /* 0x000fea0003800000 */
.L_x_8464:
[----:B------:R-:W-:-:S04]  /*f890*/  F2FP.BF16.F32.PACK_AB R0, RZ, R0 ;  /* 0x00000000ff00723e */ /* 0x000fc800000010ff */
[----:B------:R-:W-:Y:S01]  /*f8a0*/  PRMT R19, R0, 0x7610, R19 ;  /* 0x0000761000137816 */ /* 0x000fe20000000013 */
[----:B------:R-:W-:Y:S06]  /*f8b0*/  BRA `(.L_x_8439) ;  /* 0x00000000006c7947 */ /* 0x000fec0003800000 */
.L_x_8438:
        /* <DEDUP_REMOVED lines=16> */
.L_x_8466:
[----:B------:R-:W-:Y:S01]  /*f9c0*/  PRMT R19, RZ, 0x7610, R19 ;  /* 0x00007610ff137816 */ /* 0x000fe20000000013 */
[----:B------:R-:W-:Y:S06]  /*f9d0*/  BRA `(.L_x_8439) ;  /* 0x0000000000247947 */ /* 0x000fec0003800000 */
.L_x_8463:
[----:B------:R-:W2:Y:S02]  /*f9e0*/  LDG.E.64 R2, desc[UR36][R2.64] ;  /* 0x0000002402027981 */ /* 0x000ea4000c1e1b00 */
[----:B--2---:R-:W0:Y:S02]  /*f9f0*/  I2F.U64 R0, R2 ;  /* 0x0000000200007312 */ /* 0x004e240000301000 */
[----:B0-----:R-:W-:-:S04]  /*fa00*/  F2FP.BF16.F32.PACK_AB R0, RZ, R0 ;  /* 0x00000000ff00723e */ /* 0x001fc800000010ff */
[----:B------:R-:W-:Y:S01]  /*fa10*/  PRMT R19, R0, 0x7610, R19 ;  /* 0x0000761000137816 */ /* 0x000fe20000000013 */
[----:B------:R-:W-:Y:S06]  /*fa20*/  BRA `(.L_x_8439) ;  /* 0x0000000000107947 */ /* 0x000fec0003800000 */
.L_x_8462:
[----:B------:R-:W2:Y:S02]  /*fa30*/  LDG.E R2, desc[UR36][R2.64] ;  /* 0x0000002402027981 */ /* 0x000ea4000c1e1900 */
[----:B--2---:R-:W-:-:S04]  /*fa40*/  I2FP.F32.U32 R0, R2 ;  /* 0x0000000200007245 */ /* 0x004fc80000201000 */
[----:B------:R-:W-:-:S04]  /*fa50*/  F2FP.BF16.F32.PACK_AB R0, RZ, R0 ;  /* 0x00000000ff00723e */ /* 0x000fc800000010ff */
[----:B------:R-:W-:-:S07]  /*fa60*/  PRMT R19, R0, 0x7610, R19 ;  /* 0x0000761000137816 */ /* 0x000fce0000000013 */
.L_x_8439:
        /* <DEDUP_REMOVED lines=18> */
.L_x_8470:
[----:B------:R-:W2:Y:S02]  /*fb90*/  LDG.E.U8 R2, desc[UR36][R2.64] ;  /* 0x0000002402027981 */ /* 0x000ea4000c1e1100 */
[----:B--2---:R-:W-:Y:S01]  /*fba0*/  ISETP.NE.AND P0, PT, R2, RZ, PT ;  /* 0x000000ff0200720c */ /* 0x004fe20003f05270 */
[----:B------:R-:W-:-:S12]  /*fbb0*/  BRA `(.L_x_8472) ;  /* 0x0000000c00747947 */ /* 0x000fd80003800000 */
.L_x_8469:
        /* <DEDUP_REMOVED lines=10> */
.L_x_8474:
[----:B------:R-:W2:Y:S02]  /*fc60*/  LDG.E R2, desc[UR36][R2.64] ;  /* 0x0000002402027981 */ /* 0x000ea4000c1e1900 */
[----:B--2---:R-:W-:Y:S01]  /*fc70*/  ISETP.NE.AND P0, PT, R2, RZ, PT ;  /* 0x000000ff0200720c */ /* 0x004fe20003f05270 */
[----:B------:R-:W-:-:S12]  /*fc80*/  BRA `(.L_x_8472) ;  /* 0x0000000c00407947 */ /* 0x000fd80003800000 */
.L_x_8473:
[----:B------:R-:W2:Y:S02]  /*fc90*/  LDG.E.U16 R2, desc[UR36][R2.64] ;  /* 0x0000002402027981 */ /* 0x000ea4000c1e1500 */
[----:B--2---:R-:W-:Y:S01]  /*fca0*/  ISETP.NE.AND P0, PT, R2, RZ, PT ;  /* 0x000000ff0200720c */ /* 0x004fe20003f05270 */
[----:B------:R-:W-:-:S12]  /*fcb0*/  BRA `(.L_x_8472) ;  /* 0x0000000c00347947 */ /* 0x000fd80003800000 */
.L_x_8468:
        /* <DEDUP_REMOVED lines=9> */
.L_x_8476:
[----:B------:R-:W2:Y:S02]  /*fd50*/  LDG.E.U16 R0, desc[UR36][R2.64] ;  /* 0x0000002402007981 */ /* 0x000ea4000c1e1500 */
[----:B--2---:R-:W-:-:S05]  /*fd60*/  HADD2.F32 R0, -RZ, R0.H0_H0 ;  /* 0x20000000ff007230 */ /* 0x004fca0000004100 */
[----:B------:R-:W-:Y:S01]  /*fd70*/  FSETP.NEU.FTZ.AND P0, PT, R0, RZ, PT ;  /* 0x000000ff0000720b */ /* 0x000fe20003f1d000 */
[----:B------:R-:W-:-:S12]  /*fd80*/  BRA `(.L_x_8472) ;  /* 0x0000000c00007947 */ /* 0x000fd80003800000 */
.L_x_8475:
        /* <DEDUP_REMOVED lines=11> */
.L_x_8478:
        /* <DEDUP_REMOVED lines=10> */
.L_x_8477:
[----:B------:R-:W2:Y:S02]  /*fee0*/  LDG.E.64 R2, desc[UR36][R2.64] ;  /* 0x0000002402027981 */ /* 0x000ea4000c1e1b00 */
[----:B--2---:R-:W-:Y:S01]  /*fef0*/  DSETP.NEU.AND P0, PT, R2, RZ, PT ;  /* 0x000000ff0200722a */ /* 0x004fe20003f0d000 */
[----:B------:R-:W-:-:S13]  /*ff00*/  BRA `(.L_x_8472) ;  /* 0x0000000800a07947 */ /* 0x000fda0003800000 */
.L_x_8467:
        /* <DEDUP_REMOVED lines=11> */
.L_x_8481:
[----:B------:R-:W2:Y:S02]  /*ffc0*/  LDG.E.128 R4, desc[UR36][R2.64] ;  /* 0x0000002402047981 */ /* 0x000ea4000c1e1d00 */
[----:B--2---:R-:W-:-:S06]  /*ffd0*/  DSETP.NEU.AND P0, PT, R6, RZ, PT ;  /* 0x000000ff0600722a */ /* 0x004fcc0003f0d000 */
[----:B------:R-:W-:Y:S01]  /*ffe0*/  DSETP.NEU.OR P0, PT, R4, RZ, P0 ;  /* 0x000000ff0400722a */ /* 0x000fe2000070d400 */
[----:B------:R-:W-:-:S13]  /*fff0*/  BRA `(.L_x_8472) ;  /* 0x0000000800647947 */ /* 0x000fda0003800000 */
.L_x_8480:
        /* <DEDUP_REMOVED lines=27> */
.L_x_8483:
        /* <DEDUP_REMOVED lines=14> */
.L_x_8482:
[----:B------:R-:W2:Y:S02]  /*10290*/  LDG.E.U16 R0, desc[UR36][R2.64] ;  /* 0x0000002402007981 */ /* 0x000ea4000c1e1500 */
[----:B--2---:R-:W-:-:S05]  /*102a0*/  IMAD.U32 R0, R0, 0x10000, RZ ;  /* 0x0001000000007824 */ /* 0x004fca00078e00ff */
[----:B------:R-:W-:Y:S01]  /*102b0*/  FSETP.NEU.FTZ.AND P0, PT, R0, RZ, PT ;  /* 0x000000ff0000720b */ /* 0x000fe20003f1d000 */
[----:B------:R-:W-:-:S12]  /*102c0*/  BRA `(.L_x_8472) ;  /* 0x0000000400b07947 */ /* 0x000fd80003800000 */
.L_x_8479:
        /* <DEDUP_REMOVED lines=11> */
.L_x_8486:
        /* <DEDUP_REMOVED lines=21> */
.L_x_8490:
[----:B------:R-:W-:Y:S05]  /*104d0*/  BSYNC B1 ;  /* 0x0000000000017941 */ /* 0x000fea0003800000 */
.L_x_8489:
[----:B------:R-:W-:Y:S01]  /*104e0*/  LEA R3, R0, 0x3b800000, 0x17 ;  /* 0x3b80000000037811 */ /* 0x000fe200078eb8ff */
[----:B------:R-:W-:-:S05]  /*104f0*/  IMAD.SHL.U32 R0, R2, 0x100000, RZ ;  /* 0x0010000002007824 */ /* 0x000fca00078e00ff */
[----:B------:R-:W-:-:S07]  /*10500*/  LOP3.LUT R0, R3, R0, R4, 0xfe, !PT ;  /* 0x0000000003007212 */ /* 0x000fce00078efe04 */
.L_x_8488:
[----:B------:R-:W-:Y:S05]  /*10510*/  BSYNC B0 ;  /* 0x0000000000007941 */ /* 0x000fea0003800000 */
.L_x_8487:
[----:B------:R-:W-:Y:S01]  /*10520*/  FSETP.NEU.FTZ.AND P0, PT, R0, RZ, PT ;  /* 0x000000ff0000720b */ /* 0x000fe20003f1d000 */
[----:B------:R-:W-:-:S12]  /*10530*/  BRA `(.L_x_8472) ;  /* 0x0000000400147947 */ /* 0x000fd80003800000 */
.L_x_8485:
        /* <DEDUP_REMOVED lines=21> */
.L_x_8494:
[----:B------:R-:W-:Y:S05]  /*10690*/  BSYNC B1 ;  /* 0x0000000000017941 */ /* 0x000fea0003800000 */
.L_x_8493:
[----:B------:R-:W-:Y:S01]  /*106a0*/  LEA R3, R0, 0x37800000, 0x17 ;  /* 0x3780000000037811 */ /* 0x000fe200078eb8ff */
[----:B------:R-:W-:-:S05]  /*106b0*/  IMAD.SHL.U32 R0, R2, 0x200000, RZ ;  /* 0x0020000002007824 */ /* 0x000fca00078e00ff */
[----:B------:R-:W-:-:S07]  /*106c0*/  LOP3.LUT R0, R3, R0, R4, 0xfe, !PT ;  /* 0x0000000003007212 */ /* 0x000fce00078efe04 */
.L_x_8492:
[----:B------:R-:W-:Y:S05]  /*106d0*/  BSYNC B0 ;  /* 0x0000000000007941 */ /* 0x000fea0003800000 */
.L_x_8491:
[----:B------:R-:W-:Y:S01]  /*106e0*/  FSETP.NEU.FTZ.AND P0, PT, R0, RZ, PT ;  /* 0x000000ff0000720b */ /* 0x000fe20003f1d000 */
[----:B------:R-:W-:-:S12]  /*106f0*/  BRA `(.L_x_8472) ;  /* 0x0000000000a47947 */ /* 0x000fd80003800000 */
.L_x_8484:
        /* <DEDUP_REMOVED lines=14> */
.L_x_8498:
[----:B------:R-:W-:Y:S05]  /*107e0*/  BSYNC B0 ;  /* 0x0000000000007941 */ /* 0x000fea0003800000 */
.L_x_8497:
[----:B------:R-:W-:Y:S01]  /*107f0*/  FSETP.NEU.FTZ.AND P0, PT, R0, RZ, PT ;  /* 0x000000ff0000720b */ /* 0x000fe20003f1d000 */
[----:B------:R-:W-:-:S12]  /*10800*/  BRA `(.L_x_8472) ;  /* 0x0000000000607947 */ /* 0x000fd80003800000 */
.L_x_8471:
        /* <DEDUP_REMOVED lines=16> */
.L_x_8499:
[----:B------:R-:W-:Y:S01]  /*10910*/  PLOP3.LUT P0, PT, PT, PT, PT, 0x8, 0x0 ;  /* 0x000000000000781c */ /* 0x000fe20003f0e170 */
[----:B------:R-:W-:-:S12]  /*10920*/  BRA `(.L_x_8472) ;  /* 0x0000000000187947 */ /* 0x000fd80003800000 */
.L_x_8496:
[----:B------:R-:W2:Y:S02]  /*10930*/  LDG.E.64 R2, desc[UR36][R2.64] ;  /* 0x0000002402027981 */ /* 0x000ea4000c1e1b00 */
[----:B--2---:R-:W-:-:S04]  /*10940*/  ISETP.NE.U32.AND P0, PT, R2, RZ, PT ;  /* 0x000000ff0200720c */ /* 0x004fc80003f05070 */
[----:B------:R-:W-:Y:S01]  /*10950*/  ISETP.NE.AND.EX P0, PT, R3, RZ, PT, P0 ;  /* 0x000000ff0300720c */ /* 0x000fe20003f05300 */
[----:B------:R-:W-:-:S12]  /*10960*/  BRA `(.L_x_8472) ;  /* 0x0000000000087947 */ /* 0x000fd80003800000 */
.L_x_8495:
[----:B------:R-:W2:Y:S02]  /*10970*/  LDG.E R2, desc[UR36][R2.64] ;  /* 0x0000002402027981 */ /* 0x000ea4000c1e1900 */
[----:B--2---:R-:W-:-:S13]  /*10980*/  ISETP.NE.AND P0, PT, R2, RZ, PT ;  /* 0x000000ff0200720c */ /* 0x004fda0003f05270 */
.L_x_8472:
        /* <DEDUP_REMOVED lines=21> */
[----:B0-----:R-:W-:Y:S01]  /*10ae0*/  STG.E.U8 desc[UR36][R16.64], R3 ;  /* 0x0000000310007986 */ /* 0x001fe2000c101124 */
[----:B------:R-:W-:Y:S05]  /*10af0*/  EXIT ;  /* 0x000000000000794d */ /* 0x000fea0003800000 */
.L_x_8503:
[----:B------:R-:W-:-:S06]  /*10b00*/  IMAD.U32 R3, R3, 0x10000, RZ ;  /* 0x0001000003037824 */ /* 0x000fcc00078e00ff */
[----:B------:R-:W0:Y:S02]  /*10b10*/  F2I.S64.TRUNC R2, R3 ;  /* 0x0000000300027311 */ /* 0x000e24000020d900 */
[----:B0-----:R-:W-:Y:S01]  /*10b20*/  STG.E.U8 desc[UR36][R16.64], R2 ;  /* 0x0000000210007986 */ /* 0x001fe2000c101124 */
[----:B------:R-:W-:Y:S05]  /*10b30*/  EXIT ;  /* 0x000000000000794d */ /* 0x000fea0003800000 */
.L_x_8502:
        /* <DEDUP_REMOVED lines=8> */
[----:B0-----:R-:W-:Y:S01]  /*10bc0*/  STG.E.64 desc[UR36][R16.64], R2 ;  /* 0x0000000210007986 */ /* 0x001fe2000c101b24 */
[----:B------:R-:W-:Y:S05]  /*10bd0*/  EXIT ;  /* 0x000000000000794d */ /* 0x000fea0003800000 */
.L_x_8506:
[----:B------:R-:W-:-:S06]  /*10be0*/  IMAD.U32 R3, R3, 0x10000, RZ ;  /* 0x0001000003037824 */ /* 0x000fcc00078e00ff */
[----:B------:R-:W0:Y:S02]  /*10bf0*/  F2I.FTZ.TRUNC.NTZ R3, R3 ;  /* 0x0000000300037305 */ /* 0x000e24000021f100 */
[----:B0-----:R-:W-:Y:S01]  /*10c00*/  STG.E desc[UR36][R16.64], R3 ;  /* 0x0000000310007986 */ /* 0x001fe2000c101924 */
[----:B------:R-:W-:Y:S05]  /*10c10*/  EXIT ;  /* 0x000000000000794d */ /* 0x000fea0003800000 */
.L_x_8505:
[----:B------:R-:W-:-:S06]  /*10c20*/  IMAD.U32 R3, R3, 0x10000, RZ ;  /* 0x0001000003037824 */ /* 0x000fcc00078e00ff */
[----:B------:R-:W0:Y:S02]  /*10c30*/  F2I.FTZ.TRUNC.NTZ R3, R3 ;  /* 0x0000000300037305 */ /* 0x000e24000021f100 */
[----:B0-----:R-:W-:Y:S01]  /*10c40*/  STG.E.U16 desc[UR36][R16.64], R3 ;  /* 0x0000000310007986 */ /* 0x001fe2000c101524 */
[----:B------:R-:W-:Y:S05]  /*10c50*/  EXIT ;  /* 0x000000000000794d */ /* 0x000fea0003800000 */
.L_x_8501:
[----:B------:R-:W-:-:S13]  /*10c60*/  ISETP.GT.AND P0, PT, R2, 0x6, PT ;  /* 0x000000060200780c */ /* 0x000fda0003f04270 */
[----:B------:R-:W-:Y:S05]  /*10c70*/  @P0 BRA `(.L_x_8507) ;  /* 0x00000000002c0947 */ /* 0x000fea0003800000 */
[----:B------:R-:W-:-:S13]  /*10c80*/  ISETP.NE.AND P0, PT, R2, 0x5, PT ;  /* 0x000000050200780c */ /* 0x000fda0003f05270 */
[----:B------:R-:W-:Y:S05]  /*10c90*/  @!P0 BRA `(.L_x_8508) ;  /* 0x0000000000148947 */ /* 0x000fea0003800000 */
[----:B------:R-:W-:-:S13]  /*10ca0*/  ISETP.NE.AND P0, PT, R2, 0x6, PT ;  /* 0x000000060200780c */ /* 0x000fda0003f05270 */
[----:B------:R-:W-:Y:S05]  /*10cb0*/  @P0 BRA `(.L_x_8504) ;  /* 0x0000000800c40947 */ /* 0x000fea0003800000 */
[----:B------:R-:W-:-:S05]  /*10cc0*/  IMAD.U32 R3, R3, 0x10000, RZ ;  /* 0x0001000003037824 */ /* 0x000fca00078e00ff */
[----:B------:R-:W-:Y:S01]  /*10cd0*/  STG.E desc[UR36][R16.64], R3 ;  /* 0x0000000310007986 */ /* 0x000fe2000c101924 */
[----:B------:R-:W-:Y:S05]  /*10ce0*/  EXIT ;  /* 0x000000000000794d */ /* 0x000fea0003800000 */
.L_x_8508:
[----:B------:R-:W-:-:S05]  /*10cf0*/  IMAD.U32 R0, R3, 0x10000, RZ ;  /* 0x0001000003007824 */ /* 0x000fca00078e00ff */
[----:B------:R-:W-:-:S05]  /*10d00*/  F2FP.F16.F32.PACK_AB R0, RZ, R0 ;  /* 0x00000000ff00723e */ /* 0x000fca00000000ff */
[----:B------:R-:W-:Y:S01]  /*10d10*/  STG.E.U16 desc[UR36][R16.64], R0 ;  /* 0x0000000010007986 */ /* 0x000fe2000c101524 */
[----:B------:R-:W-:Y:S05]  /*10d20*/  EXIT ;  /* 0x000000000000794d */ /* 0x000fea0003800000 */
.L_x_8507:
        /* <DEDUP_REMOVED lines=8> */
[----:B------:R-:W-:Y:S01]  /*10db0*/  STG.E.64 desc[UR36][R16.64], R2 ;  /* 0x0000000210007986 */ /* 0x000fe2000c101b24 */
[----:B------:R-:W-:Y:S05]  /*10dc0*/  EXIT ;  /* 0x000000000000794d */ /* 0x000fea0003800000 */
.L_x_8510:
[----:B------:R-:W-:-:S05]  /*10dd0*/  IMAD.U32 R3, R3, 0x10000, RZ ;  /* 0x0001000003037824 */ /* 0x000fca00078e00ff */
[----:B------:R-:W-:-:S04]  /*10de0*/  F2FP.F16.F32.PACK_AB R3, RZ, R3 ;  /* 0x00000003ff03723e */ /* 0x000fc800000000ff */
[----:B------:R-:W-:-:S05]  /*10df0*/  PRMT R3, R3, 0x5410, RZ ;  /* 0x0000541003037816 */ /* 0x000fca00000000ff */
[----:B------:R-:W-:Y:S01]  /*10e00*/  STG.E desc[UR36][R16.64], R3 ;  /* 0x0000000310007986 */ /* 0x000fe2000c101924 */
[----:B------:R-:W-:Y:S05]  /*10e10*/  EXIT ;  /* 0x000000000000794d */ /* 0x000fea0003800000 */
.L_x_8509:
[----:B------:R-:W-:-:S04]  /*10e20*/  IMAD.U32 R2, R3, 0x10000, RZ ;  /* 0x0001000003027824 */ /* 0x000fc800078e00ff */
[----:B------:R-:W-:-:S06]  /*10e30*/  FMUL.FTZ R2, R2, 1 ;  /* 0x3f80000002027820 */ /* 0x000fcc0000410000 */
[----:B------:R-:W0:Y:S02]  /*10e40*/  F2F.F64.F32 R2, R2 ;  /* 0x0000000200027310 */ /* 0x000e240000201800 */
[----:B0-----:R-:W-:Y:S01]  /*10e50*/  STG.E.64 desc[UR36][R16.64], R2 ;  /* 0x0000000210007986 */ /* 0x001fe2000c101b24 */
[----:B------:R-:W-:Y:S05]  /*10e60*/  EXIT ;  /* 0x000000000000794d */ /* 0x000fea0003800000 */
.L_x_8500:
        /* <DEDUP_REMOVED lines=11> */
[----:B------:R-:W-:Y:S01]  /*10f20*/  STG.E.U8 desc[UR36][R16.64], R3 ;  /* 0x0000000310007986 */ /* 0x000fe2000c101124 */
[----:B------:R-:W-:Y:S05]  /*10f30*/  EXIT ;  /* 0x000000000000794d */ /* 0x000fea0003800000 */
.L_x_8513:
[----:B------:R-:W-:Y:S01]  /*10f40*/  IMAD.U32 R3, R3, 0x10000, RZ ;  /* 0x0001000003037824 */ /* 0x000fe200078e00ff */
[----:B------:R-:W-:-:S03]  /*10f50*/  CS2R R6, SRZ ;  /* 0x0000000000067805 */ /* 0x000fc6000001ff00 */
[----:B------:R-:W-:-:S04]  /*10f60*/  FMUL.FTZ R3, R3, 1 ;  /* 0x3f80000003037820 */ /* 0x000fc80000410000 */
[----:B------:R-:W0:Y:S02]  /*10f70*/  F2F.F64.F32 R4, R3 ;  /* 0x0000000300047310 */ /* 0x000e240000201800 */
[----:B0-----:R-:W-:Y:S01]  /*10f80*/  STG.E.128 desc[UR36][R16.64], R4 ;  /* 0x0000000410007986 */ /* 0x001fe2000c101d24 */
[----:B------:R-:W-:Y:S05]  /*10f90*/  EXIT ;  /* 0x000000000000794d */ /* 0x000fea0003800000 */
.L_x_8512:
        /* <DEDUP_REMOVED lines=21> */
.L_x_8517:
[----:B------:R-:W-:Y:S05]  /*110f0*/  BSYNC B0 ;  /* 0x0000000000007941 */ /* 0x000fea0003800000 */
.L_x_8516:
[----:B------:R-:W-:-:S05]  /*11100*/  LOP3.LUT R3, R0, R3, RZ, 0xfc, !PT ;  /* 0x0000000300037212 */ /* 0x000fca00078efcff */
[----:B------:R-:W-:Y:S01]  /*11110*/  STG.E.U8 desc[UR36][R16.64], R3 ;  /* 0x0000000310007986 */ /* 0x000fe2000c101124 */
[----:B------:R-:W-:Y:S05]  /*11120*/  EXIT ;  /* 0x000000000000794d */ /* 0x000fea0003800000 */
.L_x_8515:
        /* <DEDUP_REMOVED lines=13> */
.L_x_8519:
[----:B------:R-:W-:Y:S01]  /*11200*/  IMAD.MOV.U32 R0, RZ, RZ, 0x7f ;  /* 0x0000007fff007424 */ /* 0x000fe200078e00ff */
[----:B------:R-:W-:-:S04]  /*11210*/  ISETP.GT.U32.AND P0, PT, R2, 0x7f800000, PT ;  /* 0x7f8000000200780c */ /* 0x000fc80003f04070 */
[----:B------:R-:W-:-:S09]  /*11220*/  SEL R0, R0, 0x7c, P0 ;  /* 0x0000007c00007807 */ /* 0x000fd20000000000 */
.L_x_8520:
[----:B------:R-:W-:Y:S05]  /*11230*/  BSYNC B0 ;  /* 0x0000000000007941 */ /* 0x000fea0003800000 */
.L_x_8518:
[----:B------:R-:W-:-:S04]  /*11240*/  LOP3.LUT R2, R3, 0x80000000, RZ, 0xc0, !PT ;  /* 0x8000000003027812 */ /* 0x000fc800078ec0ff */
[----:B------:R-:W-:-:S04]  /*11250*/  SHF.R.U32.HI R3, RZ, 0x18, R2 ;  /* 0x00000018ff037819 */ /* 0x000fc80000011602 */
[----:B------:R-:W-:-:S05]  /*11260*/  LOP3.LUT R3, R0, R3, RZ, 0xfc, !PT ;  /* 0x0000000300037212 */ /* 0x000fca00078efcff */
[----:B------:R-:W-:Y:S01]  /*11270*/  STG.E.U8 desc[UR36][R16.64], R3 ;  /* 0x0000000310007986 */ /* 0x000fe2000c101124 */
[----:B------:R-:W-:Y:S05]  /*11280*/  EXIT ;  /* 0x000000000000794d */ /* 0x000fea0003800000 */
.L_x_8514:
[----:B------:R-:W-:Y:S01]  /*11290*/  STG.E.U16 desc[UR36][R16.64], R3 ;  /* 0x0000000310007986 */ /* 0x000fe2000c101524 */
[----:B------:R-:W-:Y:S05]  /*112a0*/  EXIT ;  /* 0x000000000000794d */ /* 0x000fea0003800000 */
.L_x_8511:
        /* <DEDUP_REMOVED lines=10> */
[----:B0-----:R-:W-:Y:S01]  /*11350*/  STG.E.U16 desc[UR36][R16.64], R3 ;  /* 0x0000000310007986 */ /* 0x001fe2000c101524 */
[----:B------:R-:W-:Y:S05]  /*11360*/  EXIT ;  /* 0x000000000000794d */ /* 0x000fea0003800000 */
.L_x_8523:
        /* <DEDUP_REMOVED lines=17> */
.L_x_8526:
[----:B------:R-:W-:-:S04]  /*11480*/  LOP3.LUT R2, R3, 0x80000000, RZ, 0xc0, !PT ;  /* 0x8000000003027812 */ /* 0x000fc800078ec0ff */
[----:B------:R-:W-:-:S04]  /*11490*/  SHF.R.U32.HI R3, RZ, 0x18, R2 ;  /* 0x00000018ff037819 */ /* 0x000fc80000011602 */
[----:B------:R-:W-:-:S04]  /*114a0*/  LOP3.LUT R0, R0, R3, RZ, 0xfc, !PT ;  /* 0x0000000300007212 */ /* 0x000fc800078efcff */
[----:B------:R-:W-:-:S07]  /*114b0*/  PRMT R8, R0, 0x7610, R8 ;  /* 0x0000761000087816 */ /* 0x000fce0000000008 */
.L_x_8525:
[----:B------:R-:W-:Y:S05]  /*114c0*/  BSYNC B0 ;  /* 0x0000000000007941 */ /* 0x000fea0003800000 */
.L_x_8524:
[----:B------:R-:W-:Y:S01]  /*114d0*/  STG.E.U8 desc[UR36][R16.64], R8 ;  /* 0x0000000810007986 */ /* 0x000fe2000c101124 */
[----:B------:R-:W-:Y:S05]  /*114e0*/  EXIT ;  /* 0x000000000000794d */ /* 0x000fea0003800000 */
.L_x_8522:
        /* <DEDUP_REMOVED lines=17> */
.L_x_8529:
[----:B------:R-:W-:-:S04]  /*11600*/  LOP3.LUT R2, R3, 0x80000000, RZ, 0xc0, !PT ;  /* 0x8000000003027812 */ /* 0x000fc800078ec0ff */
[----:B------:R-:W-:-:S04]  /*11610*/  SHF.R.U32.HI R3, RZ, 0x18, R2 ;  /* 0x00000018ff037819 */ /* 0x000fc80000011602 */
[----:B------:R-:W-:-:S04]  /*11620*/  LOP3.LUT R0, R0, R3, RZ, 0xfc, !PT ;  /* 0x0000000300007212 */ /* 0x000fc800078efcff */
[----:B------:R-:W-:-:S07]  /*11630*/  PRMT R8, R0, 0x7610, R8 ;  /* 0x0000761000087816 */ /* 0x000fce0000000008 */
.L_x_8528:
[----:B------:R-:W-:Y:S05]  /*11640*/  BSYNC B0 ;  /* 0x0000000000007941 */ /* 0x000fea0003800000 */
.L_x_8527:
[----:B------:R-:W-:Y:S01]  /*11650*/  STG.E.U8 desc[UR36][R16.64], R8 ;  /* 0x0000000810007986 */ /* 0x000fe2000c101124 */
[----:B------:R-:W-:Y:S05]  /*11660*/  EXIT ;  /* 0x000000000000794d */ /* 0x000fea0003800000 */
.L_x_8521:
        /* <DEDUP_REMOVED lines=22> */
.L_x_8504:
        /* <DEDUP_REMOVED lines=16> */
.L_x_8532:
[----:B------:R-:W-:Y:S05]  /*118d0*/  EXIT ;  /* 0x000000000000794d */ /* 0x000fea0003800000 */
.L_x_8531:
[----:B------:R-:W-:-:S06]  /*118e0*/  IMAD.U32 R3, R3, 0x10000, RZ ;  /* 0x0001000003037824 */ /* 0x000fcc00078e00ff */
[----:B------:R-:W0:Y:S02]  /*118f0*/  F2I.U64.TRUNC R2, R3 ;  /* 0x0000000300027311 */ /* 0x000e24000020d800 */
[----:B0-----:R-:W-:Y:S01]  /*11900*/  STG.E.64 desc[UR36][R16.64], R2 ;  /* 0x0000000210007986 */ /* 0x001fe2000c101b24 */
[----:B------:R-:W-:Y:S05]  /*11910*/  EXIT ;  /* 0x000000000000794d */ /* 0x000fea0003800000 */
.L_x_8530:
[----:B------:R-:W-:-:S06]  /*11920*/  IMAD.U32 R3, R3, 0x10000, RZ ;  /* 0x0001000003037824 */ /* 0x000fcc00078e00ff */
[----:B------:R-:W0:Y:S02]  /*11930*/  F2I.FTZ.U32.TRUNC.NTZ R3, R3 ;  /* 0x0000000300037305 */ /* 0x000e24000021f000 */
[----:B0-----:R-:W-:Y:S01]  /*11940*/  STG.E desc[UR36][R16.64], R3 ;  /* 0x0000000310007986 */ /* 0x001fe2000c101924 */
[----:B------:R-:W-:Y:S05]  /*11950*/  EXIT ;  /* 0x000000000000794d */ /* 0x000fea0003800000 */
.L_x_8533:
        /* <DEDUP_REMOVED lines=10> */
.L_x_11792:


//--------------------- .text._ZN2at6native27unrolled_elementwise_kernelIZNS0_43_GLOBAL__N__7cc8d1ed_10_Dropout_cu_0e96ed3819masked_scale_kernelIbN3c108BFloat16EfEEvRNS_6TensorERKS6_S9_T1_EUlS5_bE_St5arrayIPcLm3EELi4E23TrivialOffsetCalculatorILi2EjESF_ILi1EjENS0_6memory12LoadWithCastILi2EEENSI_13StoreWithCastILi1EEEEEviT_T0_T2_T3_T4_T5_ --------------------------
	.section	.text._ZN2at6native27unrolled_elementwise_kernelIZNS0_43_GLOBAL__N__7cc8d1ed_10_Dropout_cu_0e96ed3819masked_scale_kernelIbN3c108BFloat16EfEEvRNS_6TensorERKS6_S9_T1_EUlS5_bE_St5arrayIPcLm3EELi4E23TrivialOffsetCalculatorILi2EjESF_ILi1EjENS0_6memory12LoadWithCastILi2EEENSI_13StoreWithCastILi1EEEEEviT_T0_T2_T3_T4_T5_,"ax",@progbits
	.align	128
        .global         _ZN2at6native27unrolled_elementwise_kernelIZNS0_43_GLOBAL__N__7cc8d1ed_10_Dropout_cu_0e96ed3819masked_scale_kernelIbN3c108BFloat16EfEEvRNS_6TensorERKS6_S9_T1_EUlS5_bE_St5arrayIPcLm3EELi4E23TrivialOffsetCalculatorILi2EjESF_ILi1EjENS0_6memory12LoadWithCastILi2EEENSI_13StoreWithCastILi1EEEEEviT_T0_T2_T3_T4_T5_
        .type           _ZN2at6native27unrolled_elementwise_kernelIZNS0_43_GLOBAL__N__7cc8d1ed_10_Dropout_cu_0e96ed3819masked_scale_kernelIbN3c108BFloat16EfEEvRNS_6TensorERKS6_S9_T1_EUlS5_bE_St5arrayIPcLm3EELi4E23TrivialOffsetCalculatorILi2EjESF_ILi1EjENS0_6memory12LoadWithCastILi2EEENSI_13StoreWithCastILi1EEEEEviT_T0_T2_T3_T4_T5_,@function
        .size           _ZN2at6native27unrolled_elementwise_kernelIZNS0_43_GLOBAL__N__7cc8d1ed_10_Dropout_cu_0e96ed3819masked_scale_kernelIbN3c108BFloat16EfEEvRNS_6TensorERKS6_S9_T1_EUlS5_bE_St5arrayIPcLm3EELi4E23TrivialOffsetCalculatorILi2EjESF_ILi1EjENS0_6memory12LoadWithCastILi2EEENSI_13StoreWithCastILi1EEEEEviT_T0_T2_T3_T4_T5_,(.L_x_11793 - _ZN2at6native27unrolled_elementwise_kernelIZNS0_43_GLOBAL__N__7cc8d1ed_10_Dropout_cu_0e96ed3819masked_scale_kernelIbN3c108BFloat16EfEEvRNS_6TensorERKS6_S9_T1_EUlS5_bE_St5arrayIPcLm3EELi4E23TrivialOffsetCalculatorILi2EjESF_ILi1EjENS0_6memory12LoadWithCastILi2EEENSI_13StoreWithCastILi1EEEEEviT_T0_T2_T3_T4_T5_)
        .other          _ZN2at6native27unrolled_elementwise_kernelIZNS0_43_GLOBAL__N__7cc8d1ed_10_Dropout_cu_0e96ed3819masked_scale_kernelIbN3c108BFloat16EfEEvRNS_6TensorERKS6_S9_T1_EUlS5_bE_St5arrayIPcLm3EELi4E23TrivialOffsetCalculatorILi2EjESF_ILi1EjENS0_6memory12LoadWithCastILi2EEENSI_13StoreWithCastILi1EEEEEviT_T0_T2_T3_T4_T5_,@"STO_CUDA_ENTRY STV_DEFAULT"
_ZN2at6native27unrolled_elementwise_kernelIZNS0_43_GLOBAL__N__7cc8d1ed_10_Dropout_cu_0e96ed3819masked_scale_kernelIbN3c108BFloat16EfEEvRNS_6TensorERKS6_S9_T1_EUlS5_bE_St5arrayIPcLm3EELi4E23TrivialOffsetCalculatorILi2EjESF_ILi1EjENS0_6memory12LoadWithCastILi2EEENSI_13StoreWithCastILi1EEEEEviT_T0_T2_T3_T4_T5_:
.text._ZN2at6native27unrolled_elementwise_kernelIZNS0_43_GLOBAL__N__7cc8d1ed_10_Dropout_cu_0e96ed3819masked_scale_kernelIbN3c108BFloat16EfEEvRNS_6TensorERKS6_S9_T1_EUlS5_bE_St5arrayIPcLm3EELi4E23TrivialOffsetCalculatorILi2EjESF_ILi1EjENS0_6memory12LoadWithCastILi2EEENSI_13StoreWithCastILi1EEEEEviT_T0_T2_T3_T4_T5_:
        /* <DEDUP_REMOVED lines=36> */
.L_x_8539:
[----:B------:R-:W2:Y:S02]  /*0240*/  LDG.E.U8 R4, desc[UR36][R4.64] ;  /* 0x0000002404047981 */ /* 0x000ea4000c1e1100 */
[----:B--2---:R-:W-:-:S04]  /*0250*/  I2FP.F32.U32 R0, R4 ;  /* 0x0000000400007245 */ /* 0x004fc80000201000 */
[----:B------:R-:W-:-:S04]  /*0260*/  F2FP.BF16.F32.PACK_AB R0, RZ, R0 ;  /* 0x00000000ff00723e */ /* 0x000fc800000010ff */
[----:B------:R-:W-:Y:S01]  /*0270*/  PRMT R19, R0, 0x7610, R19 ;  /* 0x0000761000137816 */ /* 0x000fe20000000013 */
[----:B------:R-:W-:Y:S06]  /*0280*/  BRA `(.L_x_8541) ;  /* 0x0000000c00c87947 */ /* 0x000fec0003800000 */
.L_x_8538:
        /* <DEDUP_REMOVED lines=11> */
.L_x_8543:
[----:B------:R-:W2:Y:S02]  /*0340*/  LDG.E R4, desc[UR36][R4.64] ;  /* 0x0000002404047981 */ /* 0x000ea4000c1e1900 */
[----:B--2---:R-:W-:-:S04]  /*0350*/  I2FP.F32.S32 R0, R4 ;  /* 0x0000000400007245 */ /* 0x004fc80000201400 */
[----:B------:R-:W-:-:S04]  /*0360*/  F2FP.BF16.F32.PACK_AB R0, RZ, R0 ;  /* 0x00000000ff00723e */ /* 0x000fc800000010ff */
[----:B------:R-:W-:Y:S01]  /*0370*/  PRMT R19, R0, 0x7610, R19 ;  /* 0x0000761000137816 */ /* 0x000fe20000000013 */
[----:B------:R-:W-:Y:S06]  /*0380*/  BRA `(.L_x_8541) ;  /* 0x0000000c00887947 */ /* 0x000fec0003800000 */
.L_x_8542:
[----:B------:R-:W2:Y:S02]  /*0390*/  LDG.E.U16 R4, desc[UR36][R4.64] ;  /* 0x0000002404047981 */ /* 0x000ea4000c1e1500 */
[----:B--2---:R-:W0:Y:S02]  /*03a0*/  I2F.S16 R0, R4 ;  /* 0x0000000400007306 */ /* 0x004e240000101400 */
[----:B0-----:R-:W-:-:S04]  /*03b0*/  F2FP.BF16.F32.PACK_AB R0, RZ, R0 ;  /* 0x00000000ff00723e */ /* 0x001fc800000010ff */
[----:B------:R-:W-:Y:S01]  /*03c0*/  PRMT R19, R0, 0x7610, R19 ;  /* 0x0000761000137816 */ /* 0x000fe20000000013 */
[----:B------:R-:W-:Y:S06]  /*03d0*/  BRA `(.L_x_8541) ;  /* 0x0000000c00747947 */ /* 0x000fec0003800000 */
.L_x_8537:
        /* <DEDUP_REMOVED lines=9> */
.L_x_8545:
[----:B------:R-:W2:Y:S02]  /*0470*/  LDG.E.U16 R0, desc[UR36][R4.64] ;  /* 0x0000002404007981 */ /* 0x000ea4000c1e1500 */
[----:B--2---:R-:W-:-:S05]  /*0480*/  HADD2.F32 R0, -RZ, R0.H0_H0 ;  /* 0x20000000ff007230 */ /* 0x004fca0000004100 */
[----:B------:R-:W-:-:S04]  /*0490*/  F2FP.BF16.F32.PACK_AB R0, RZ, R0 ;  /* 0x00000000ff00723e */ /* 0x000fc800000010ff */
[----:B------:R-:W-:Y:S01]  /*04a0*/  PRMT R19, R0, 0x7610, R19 ;  /* 0x0000761000137816 */ /* 0x000fe20000000013 */
[----:B------:R-:W-:Y:S06]  /*04b0*/  BRA `(.L_x_8541) ;  /* 0x0000000c003c7947 */ /* 0x000fec0003800000 */
.L_x_8544:
        /* <DEDUP_REMOVED lines=9> */
.L_x_8547:
[----:B------:R-:W2:Y:S02]  /*0550*/  LDG.E.U16 R4, desc[UR36][R4.64] ;  /* 0x0000002404047981 */ /* 0x000ea4000c1e1500 */
[----:B--2---:R-:W-:-:S05]  /*0560*/  HADD2.F32 R0, -RZ, R4.H0_H0 ;  /* 0x20000004ff007230 */ /* 0x004fca0000004100 */
[----:B------:R-:W-:-:S04]  /*0570*/  F2FP.BF16.F32.PACK_AB R0, RZ, R0 ;  /* 0x00000000ff00723e */ /* 0x000fc800000010ff */
[----:B------:R-:W-:Y:S01]  /*0580*/  PRMT R19, R0, 0x7610, R19 ;  /* 0x0000761000137816 */ /* 0x000fe20000000013 */
[----:B------:R-:W-:Y:S06]  /*0590*/  BRA `(.L_x_8541) ;  /* 0x0000000c00047947 */ /* 0x000fec0003800000 */
.L_x_8546:
        /* <DEDUP_REMOVED lines=9> */
.L_x_8536:
        /* <DEDUP_REMOVED lines=14> */
.L_x_8550:
        /* <DEDUP_REMOVED lines=9> */
.L_x_8549:
        /* <DEDUP_REMOVED lines=28> */
.L_x_8552:
        /* <DEDUP_REMOVED lines=15> */
.L_x_8551:
[----:B------:R0:W5:Y:S01]  /*0a50*/  LDG.E.U16 R19, desc[UR36][R4.64] ;  /* 0x0000002404137981 */ /* 0x000162000c1e1500 */
[----:B------:R-:W-:Y:S05]  /*0a60*/  BRA `(.L_x_8541) ;  /* 0x0000000400d07947 */ /* 0x000fea0003800000 */
.L_x_8548:
        /* <DEDUP_REMOVED lines=13> */
.L_x_8555:
        /* <DEDUP_REMOVED lines=21> */
.L_x_8559:
[----:B------:R-:W-:Y:S05]  /*0c90*/  BSYNC B1 ;  /* 0x0000000000017941 */ /* 0x000fea0003800000 */
.L_x_8558:
[----:B------:R-:W-:Y:S01]  /*0ca0*/  LEA R5, R0, 0x3b800000, 0x17 ;  /* 0x3b80000000057811 */ /* 0x000fe200078eb8ff */
[----:B------:R-:W-:-:S05]  /*0cb0*/  IMAD.SHL.U32 R0, R3, 0x100000, RZ ;  /* 0x0010000003007824 */ /* 0x000fca00078e00ff */
[----:B------:R-:W-:-:S07]  /*0cc0*/  LOP3.LUT R0, R5, R0, R6, 0xfe, !PT ;  /* 0x0000000005007212 */ /* 0x000fce00078efe06 */
.L_x_8557:
[----:B------:R-:W-:Y:S05]  /*0cd0*/  BSYNC B0 ;  /* 0x0000000000007941 */ /* 0x000fea0003800000 */
.L_x_8556:
[----:B------:R-:W-:-:S04]  /*0ce0*/  F2FP.BF16.F32.PACK_AB R0, RZ, R0 ;  /* 0x00000000ff00723e */ /* 0x000fc800000010ff */
[----:B------:R-:W-:Y:S01]  /*0cf0*/  PRMT R19, R0, 0x7610, R19 ;  /* 0x0000761000137816 */ /* 0x000fe20000000013 */
[----:B------:R-:W-:Y:S06]  /*0d00*/  BRA `(.L_x_8541) ;  /* 0x0000000400287947 */ /* 0x000fec0003800000 */
.L_x_8554:
        /* <DEDUP_REMOVED lines=21> */
.L_x_8563:
[----:B------:R-:W-:Y:S05]  /*0e60*/  BSYNC B1 ;  /* 0x0000000000017941 */ /* 0x000fea0003800000 */
.L_x_8562:
[----:B------:R-:W-:Y:S01]  /*0e70*/  LEA R5, R0, 0x37800000, 0x17 ;  /* 0x3780000000057811 */ /* 0x000fe200078eb8ff */
[----:B------:R-:W-:-:S05]  /*0e80*/  IMAD.SHL.U32 R0, R3, 0x200000, RZ ;  /* 0x0020000003007824 */ /* 0x000fca00078e00ff */
[----:B------:R-:W-:-:S07]  /*0e90*/  LOP3.LUT R0, R5, R0, R6, 0xfe, !PT ;  /* 0x0000000005007212 */ /* 0x000fce00078efe06 */
.L_x_8561:
[----:B------:R-:W-:Y:S05]  /*0ea0*/  BSYNC B0 ;  /* 0x0000000000007941 */ /* 0x000fea0003800000 */
.L_x_8560:
[----:B------:R-:W-:-:S04]  /*0eb0*/  F2FP.BF16.F32.PACK_AB R0, RZ, R0 ;  /* 0x00000000ff00723e */ /* 0x000fc800000010ff */
[----:B------:R-:W-:Y:S01]  /*0ec0*/  PRMT R19, R0, 0x7610, R19 ;  /* 0x0000761000137816 */ /* 0x000fe20000000013 */
[----:B------:R-:W-:Y:S06]  /*0ed0*/  BRA `(.L_x_8541) ;  /* 0x0000000000b47947 */ /* 0x000fec0003800000 */
.L_x_8553:
        /* <DEDUP_REMOVED lines=14> */
.L_x_8567:
[----:B------:R-:W-:Y:S05]  /*0fc0*/  BSYNC B0 ;  /* 0x0000000000007941 */ /* 0x000fea0003800000 */
.L_x_8566:
[----:B------:R-:W-:-:S04]  /*0fd0*/  F2FP.BF16.F32.PACK_AB R0, RZ, R0 ;  /* 0x00000000ff00723e */ /* 0x000fc800000010ff */
[----:B------:R-:W-:Y:S01]  /*0fe0*/  PRMT R19, R0, 0x7610, R19 ;  /* 0x0000761000137816 */ /* 0x000fe20000000013 */
[----:B------:R-:W-:Y:S06]  /*0ff0*/  BRA `(.L_x_8541) ;  /* 0x00000000006c7947 */ /* 0x000fec0003800000 */
.L_x_8540:
        /* <DEDUP_REMOVED lines=16> */
.L_x_8568:
[----:B------:R-:W-:Y:S01]  /*1100*/  PRMT R19, RZ, 0x7610, R19 ;  /* 0x00007610ff137816 */ /* 0x000fe20000000013 */
[----:B------:R-:W-:Y:S06]  /*1110*/  BRA `(.L_x_8541) ;  /* 0x0000000000247947 */ /* 0x000fec0003800000 */
.L_x_8565:
[----:B------:R-:W2:Y:S02]  /*1120*/  LDG.E.64 R4, desc[UR36][R4.64] ;  /* 0x0000002404047981 */ /* 0x000ea4000c1e1b00 */
[----:B--2---:R-:W0:Y:S02]  /*1130*/  I2F.U64 R0, R4 ;  /* 0x0000000400007312 */ /* 0x004e240000301000 */
[----:B0-----:R-:W-:-:S04]  /*1140*/  F2FP.BF16.F32.PACK_AB R0, RZ, R0 ;  /* 0x00000000ff00723e */ /* 0x001fc800000010ff */
[----:B------:R-:W-:Y:S01]  /*1150*/  PRMT R19, R0, 0x7610, R19 ;  /* 0x0000761000137816 */ /* 0x000fe20000000013 */
[----:B------:R-:W-:Y:S06]  /*1160*/  BRA `(.L_x_8541) ;  /* 0x0000000000107947 */ /* 0x000fec0003800000 */
.L_x_8564:
[----:B------:R-:W2:Y:S02]  /*1170*/  LDG.E R4, desc[UR36][R4.64] ;  /* 0x0000002404047981 */ /* 0x000ea4000c1e1900 */
[----:B--2---:R-:W-:-:S04]  /*1180*/  I2FP.F32.U32 R0, R4 ;  /* 0x0000000400007245 */ /* 0x004fc80000201000 */
[----:B------:R-:W-:-:S04]  /*1190*/  F2FP.BF16.F32.PACK_AB R0, RZ, R0 ;  /* 0x00000000ff00723e */ /* 0x000fc800000010ff */
[----:B------:R-:W-:-:S07]  /*11a0*/  PRMT R19, R0, 0x7610, R19 ;  /* 0x0000761000137816 */ /* 0x000fce0000000013 */
.L_x_8541:
[----:B0-----:R-:W0:Y:S01]  /*11b0*/  LDC.64 R4, c[0x0][0x238] ;  /* 0x00008e00ff047b82 */ /* 0x001e220000000a00 */
[----:B------:R-:W-:Y:S01]  /*11c0*/  PRMT R0, R23, 0x9910, RZ ;  /* 0x0000991017007816 */ /* 0x000fe200000000ff */
        /* <DEDUP_REMOVED lines=17> */
.L_x_8572:
[----:B------:R-:W2:Y:S02]  /*12e0*/  LDG.E.U8 R4, desc[UR36][R4.64] ;  /* 0x0000002404047981 */ /* 0x000ea4000c1e1100 */
[----:B--2---:R-:W-:Y:S01]  /*12f0*/  ISETP.NE.AND P0, PT, R4, RZ, PT ;  /* 0x000000ff0400720c */ /* 0x004fe20003f05270 */
[----:B------:R-:W-:-:S12]  /*1300*/  BRA `(.L_x_8574) ;  /* 0x0000000c00747947 */ /* 0x000fd80003800000 */
.L_x_8571:
        /* <DEDUP_REMOVED lines=10> */
.L_x_8576:
[----:B------:R-:W2:Y:S02]  /*13b0*/  LDG.E R4, desc[UR36][R4.64] ;  /* 0x0000002404047981 */ /* 0x000ea4000c1e1900 */
[----:B--2---:R-:W-:Y:S01]  /*13c0*/  ISETP.NE.AND P0, PT, R4, RZ, PT ;  /* 0x000000ff0400720c */ /* 0x004fe20003f05270 */
[----:B------:R-:W-:-:S12]  /*13d0*/  BRA `(.L_x_8574) ;  /* 0x0000000c00407947 */ /* 0x000fd80003800000 */
.L_x_8575:
[----:B------:R-:W2:Y:S02]  /*13e0*/  LDG.E.U16 R4, desc[UR36][R4.64] ;  /* 0x0000002404047981 */ /* 0x000ea4000c1e1500 */
[----:B--2---:R-:W-:Y:S01]  /*13f0*/  ISETP.NE.AND P0, PT, R4, RZ, PT ;  /* 0x000000ff0400720c */ /* 0x004fe20003f05270 */
[----:B------:R-:W-:-:S12]  /*1400*/  BRA `(.L_x_8574) ;  /* 0x0000000c00347947 */ /* 0x000fd80003800000 */
.L_x_8570:
        /* <DEDUP_REMOVED lines=9> */
.L_x_8578:
[----:B------:R-:W2:Y:S02]  /*14a0*/  LDG.E.U16 R0, desc[UR36][R4.64] ;  /* 0x0000002404007981 */ /* 0x000ea4000c1e1500 */
[----:B--2---:R-:W-:-:S05]  /*14b0*/  HADD2.F32 R0, -RZ, R0.H0_H0 ;  /* 0x20000000ff007230 */ /* 0x004fca0000004100 */
[----:B------:R-:W-:Y:S01]  /*14c0*/  FSETP.NEU.FTZ.AND P0, PT, R0, RZ, PT ;  /* 0x000000ff0000720b */ /* 0x000fe20003f1d000 */
[----:B------:R-:W-:-:S12]  /*14d0*/  BRA `(.L_x_8574) ;  /* 0x0000000c00007947 */ /* 0x000fd80003800000 */
.L_x_8577:
        /* <DEDUP_REMOVED lines=11> */
.L_x_8580:
        /* <DEDUP_REMOVED lines=10> */
.L_x_8579:
[----:B------:R-:W2:Y:S02]  /*1630*/  LDG.E.64 R4, desc[UR36][R4.64] ;  /* 0x0000002404047981 */ /* 0x000ea4000c1e1b00 */
[----:B--2---:R-:W-:Y:S01]  /*1640*/  DSETP.NEU.AND P0, PT, R4, RZ, PT ;  /* 0x000000ff0400722a */ /* 0x004fe20003f0d000 */
[----:B------:R-:W-:-:S13]  /*1650*/  BRA `(.L_x_8574) ;  /* 0x0000000800a07947 */ /* 0x000fda0003800000 */
.L_x_8569:
        /* <DEDUP_REMOVED lines=11> */
.L_x_8583:
[----:B------:R-:W2:Y:S02]  /*1710*/  LDG.E.128 R4, desc[UR36][R4.64] ;  /* 0x0000002404047981 */ /* 0x000ea4000c1e1d00 */
[----:B--2---:R-:W-:-:S06]  /*1720*/  DSETP.NEU.AND P0, PT, R6, RZ, PT ;  /* 0x000000ff0600722a */ /* 0x004fcc0003f0d000 */
[----:B------:R-:W-:Y:S01]  /*1730*/  DSETP.NEU.OR P0, PT, R4, RZ, P0 ;  /* 0x000000ff0400722a */ /* 0x000fe2000070d400 */
[----:B------:R-:W-:-:S13]  /*1740*/  BRA `(.L_x_8574) ;  /* 0x0000000800647947 */ /* 0x000fda0003800000 */
.L_x_8582:
        /* <DEDUP_REMOVED lines=27> */
.L_x_8585:
        /* <DEDUP_REMOVED lines=12> */
[----:B------:R-:W-:Y:S01]  /*19c0*/  FSETP.NEU.FTZ.AND P0, PT, R0, RZ, PT ;  /* 0x000000ff0000720b */ /* 0x000fe20003f1d000 */
[----:B------:R-:W-:-:S12]  /*19d0*/  BRA `(.L_x_8574) ;  /* 0x0000000400c07947 */ /* 0x000fd80003800000 */
.L_x_8584:
[----:B------:R-:W2:Y:S02]  /*19e0*/  LDG.E.U16 R0, desc[UR36][R4.64] ;  /* 0x0000002404007981 */ /* 0x000ea4000c1e1500 */
[----:B--2---:R-:W-:-:S05]  /*19f0*/  IMAD.U32 R0, R0, 0x10000, RZ ;  /* 0x0001000000007824 */ /* 0x004fca00078e00ff */
[----:B------:R-:W-:Y:S01]  /*1a00*/  FSETP.NEU.FTZ.AND P0, PT, R0, RZ, PT ;  /* 0x000000ff0000720b */ /* 0x000fe20003f1d000 */
[----:B------:R-:W-:-:S12]  /*1a10*/  BRA `(.L_x_8574) ;  /* 0x0000000400b07947 */ /* 0x000fd80003800000 */
.L_x_8581:
        /* <DEDUP_REMOVED lines=11> */
.L_x_8588:
        /* <DEDUP_REMOVED lines=21> */
.L_x_8592:
[----:B------:R-:W-:Y:S05]  /*1c20*/  BSYNC B1 ;  /* 0x0000000000017941 */ /* 0x000fea0003800000 */
.L_x_8591:
[----:B------:R-:W-:Y:S01]  /*1c30*/  LEA R5, R0, 0x3b800000, 0x17 ;  /* 0x3b80000000057811 */ /* 0x000fe200078eb8ff */
[----:B------:R-:W-:-:S05]  /*1c40*/  IMAD.SHL.U32 R0, R3, 0x100000, RZ ;  /* 0x0010000003007824 */ /* 0x000fca00078e00ff */
[----:B------:R-:W-:-:S07]  /*1c50*/  LOP3.LUT R0, R5, R0, R6, 0xfe, !PT ;  /* 0x0000000005007212 */ /* 0x000fce00078efe06 */
.L_x_8590:
[----:B------:R-:W-:Y:S05]  /*1c60*/  BSYNC B0 ;  /* 0x0000000000007941 */ /* 0x000fea0003800000 */
.L_x_8589:
[----:B------:R-:W-:Y:S01]  /*1c70*/  FSETP.NEU.FTZ.AND P0, PT, R0, RZ, PT ;  /* 0x000000ff0000720b */ /* 0x000fe20003f1d000 */
[----:B------:R-:W-:-:S12]  /*1c80*/  BRA `(.L_x_8574) ;  /* 0x0000000400147947 */ /* 0x000fd80003800000 */
.L_x_8587:
        /* <DEDUP_REMOVED lines=21> */
.L_x_8596:
[----:B------:R-:W-:Y:S05]  /*1de0*/  BSYNC B1 ;  /* 0x0000000000017941 */ /* 0x000fea0003800000 */
.L_x_8595:
[----:B------:R-:W-:Y:S01]  /*1df0*/  LEA R5, R0, 0x37800000, 0x17 ;  /* 0x3780000000057811 */ /* 0x000fe200078eb8ff */
[----:B------:R-:W-:-:S05]  /*1e00*/  IMAD.SHL.U32 R0, R3, 0x200000, RZ ;  /* 0x0020000003007824 */ /* 0x000fca00078e00ff */
[----:B------:R-:W-:-:S07]  /*1e10*/  LOP3.LUT R0, R5, R0, R6, 0xfe, !PT ;  /* 0x0000000005007212 */ /* 0x000fce00078efe06 */
.L_x_8594:
[----:B------:R-:W-:Y:S05]  /*1e20*/  BSYNC B0 ;  /* 0x0000000000007941 */ /* 0x000fea0003800000 */
.L_x_8593:
[----:B------:R-:W-:Y:S01]  /*1e30*/  FSETP.NEU.FTZ.AND P0, PT, R0, RZ, PT ;  /* 0x000000ff0000720b */ /* 0x000fe20003f1d000 */
[----:B------:R-:W-:-:S12]  /*1e40*/  BRA `(.L_x_8574) ;  /* 0x0000000000a47947 */ /* 0x000fd80003800000 */
.L_x_8586:
        /* <DEDUP_REMOVED lines=14> */
.L_x_8600:
[----:B------:R-:W-:Y:S05]  /*1f30*/  BSYNC B0 ;  /* 0x0000000000007941 */ /* 0x000fea0003800000 */
.L_x_8599:
[----:B------:R-:W-:Y:S01]  /*1f40*/  FSETP.NEU.FTZ.AND P0, PT, R0, RZ, PT ;  /* 0x000000ff0000720b */ /* 0x000fe20003f1d000 */
[----:B------:R-:W-:-:S12]  /*1f50*/  BRA `(.L_x_8574) ;  /* 0x0000000000607947 */ /* 0x000fd80003800000 */
.L_x_8573:
        /* <DEDUP_REMOVED lines=16> */
.L_x_8601:
[----:B------:R-:W-:Y:S01]  /*2060*/  PLOP3.LUT P0, PT, PT, PT, PT, 0x8, 0x0 ;  /* 0x000000000000781c */ /* 0x000fe20003f0e170 */
[----:B------:R-:W-:-:S12]  /*2070*/  BRA `(.L_x_8574) ;  /* 0x0000000000187947 */ /* 0x000fd80003800000 */
.L_x_8598:
[----:B------:R-:W2:Y:S02]  /*2080*/  LDG.E.64 R4, desc[UR36][R4.64] ;  /* 0x0000002404047981 */ /* 0x000ea4000c1e1b00 */
[----:B--2---:R-:W-:-:S04]  /*2090*/  ISETP.NE.U32.AND P0, PT, R4, RZ, PT ;  /* 0x000000ff0400720c */ /* 0x004fc80003f05070 */
[----:B------:R-:W-:Y:S01]  /*20a0*/  ISETP.NE.AND.EX P0, PT, R5, RZ, PT, P0 ;  /* 0x000000ff0500720c */ /* 0x000fe20003f05300 */
[----:B------:R-:W-:-:S12]  /*20b0*/  BRA `(.L_x_8574) ;  /* 0x0000000000087947 */ /* 0x000fd80003800000 */
.L_x_8597:
[----:B------:R-:W2:Y:S02]  /*20c0*/  LDG.E R4, desc[UR36][R4.64] ;  /* 0x0000002404047981 */ /* 0x000ea4000c1e1900 */
[----:B--2---:R-:W-:-:S13]  /*20d0*/  ISETP.NE.AND P0, PT, R4, RZ, PT ;  /* 0x000000ff0400720c */ /* 0x004fda0003f05270 */
.L_x_8574:
[----:B------:R-:W-:Y:S01]  /*20e0*/  SEL R26, RZ, 0x1, !P0 ;  /* 0x00000001ff1a7807 */ /* 0x000fe20004000000 */
[----:B------:R-:W-:-:S07]  /*20f0*/  VIADD R17, R17, 0x80 ;  /* 0x0000008011117836 */ /* 0x000fce0000000000 */
.L_x_8535:
[----:B------:R-:W-:Y:S05]  /*2100*/  BSYNC B6 ;  /* 0x0000000000067941 */ /* 0x000fea0003800000 */
.L_x_8534:
[----:B------:R-:W-:Y:S01]  /*2110*/  ISETP.GE.AND P0, PT, R17, R22, PT ;  /* 0x000000161100720c */ /* 0x000fe20003f06270 */
[----:B------:R-:W-:Y:S01]  /*2120*/  BSSY B6, `(.L_x_8602) ;  /* 0x0000207000067945 */ /* 0x000fe20003800000 */
[----:B------:R-:W-:-:S11]  /*2130*/  PRMT R26, R26, 0x5410, RZ ;  /* 0x000054101a1a7816 */ /* 0x000fd600000000ff */
        /* <DEDUP_REMOVED lines=23> */
.L_x_8607:
[----:B------:R-:W2:Y:S02]  /*22b0*/  LDG.E.U8 R4, desc[UR36][R4.64] ;  /* 0x0000002404047981 */ /* 0x000ea4000c1e1100 */
[----:B--2---:R-:W-:-:S04]  /*22c0*/  I2FP.F32.U32 R0, R4 ;  /* 0x0000000400007245 */ /* 0x004fc80000201000 */
[----:B------:R-:W-:-:S04]  /*22d0*/  F2FP.BF16.F32.PACK_AB R0, RZ, R0 ;  /* 0x00000000ff00723e */ /* 0x000fc800000010ff */
[----:B------:R-:W-:Y:S01]  /*22e0*/  PRMT R18, R0, 0x7610, R18 ;  /* 0x0000761000127816 */ /* 0x000fe20000000012 */
[----:B------:R-:W-:Y:S06]  /*22f0*/  BRA `(.L_x_8609) ;  /* 0x0000000c00cc7947 */ /* 0x000fec0003800000 */
.L_x_8606:
        /* <DEDUP_REMOVED lines=11> */
.L_x_8611:
[----:B------:R-:W2:Y:S02]  /*23b0*/  LDG.E R4, desc[UR36][R4.64] ;  /* 0x0000002404047981 */ /* 0x000ea4000c1e1900 */
[----:B--2---:R-:W-:-:S04]  /*23c0*/  I2FP.F32.S32 R0, R4 ;  /* 0x0000000400007245 */ /* 0x004fc80000201400 */
[----:B------:R-:W-:-:S04]  /*23d0*/  F2FP.BF16.F32.PACK_AB R0, RZ, R0 ;  /* 0x00000000ff00723e */ /* 0x000fc800000010ff */
[----:B------:R-:W-:Y:S01]  /*23e0*/  PRMT R18, R0, 0x7610, R18 ;  /* 0x0000761000127816 */ /* 0x000fe20000000012 */
[----:B------:R-:W-:Y:S06]  /*23f0*/  BRA `(.L_x_8609) ;  /* 0x0000000c008c7947 */ /* 0x000fec0003800000 */
.L_x_8610:
[----:B------:R-:W2:Y:S02]  /*2400*/  LDG.E.U16 R4, desc[UR36][R4.64] ;  /* 0x0000002404047981 */ /* 0x000ea4000c1e1500 */
[----:B--2---:R-:W0:Y:S02]  /*2410*/  I2F.S16 R0, R4 ;  /* 0x0000000400007306 */ /* 0x004e240000101400 */
[----:B0-----:R-:W-:-:S04]  /*2420*/  F2FP.BF16.F32.PACK_AB R0, RZ, R0 ;  /* 0x00000000ff00723e */ /* 0x001fc800000010ff */
[----:B------:R-:W-:Y:S01]  /*2430*/  PRMT R18, R0, 0x7610, R18 ;  /* 0x0000761000127816 */ /* 0x000fe20000000012 */
[----:B------:R-:W-:Y:S06]  /*2440*/  BRA `(.L_x_8609) ;  /* 0x0000000c00787947 */ /* 0x000fec0003800000 */
.L_x_8605:
        /* <DEDUP_REMOVED lines=9> */
.L_x_8613:
[----:B------:R-:W2:Y:S02]  /*24e0*/  LDG.E.U16 R0, desc[UR36][R4.64] ;  /* 0x0000002404007981 */ /* 0x000ea4000c1e1500 */
[----:B--2---:R-:W-:-:S05]  /*24f0*/  HADD2.F32 R0, -RZ, R0.H0_H0 ;  /* 0x20000000ff007230 */ /* 0x004fca0000004100 */
[----:B------:R-:W-:-:S04]  /*2500*/  F2FP.BF16.F32.PACK_AB R0, RZ, R0 ;  /* 0x00000000ff00723e */ /* 0x000fc800000010ff */
[----:B------:R-:W-:Y:S01]  /*2510*/  PRMT R18, R0, 0x7610, R18 ;  /* 0x0000761000127816 */ /* 0x000fe20000000012 */
[----:B------:R-:W-:Y:S06]  /*2520*/  BRA `(.L_x_8609) ;  /* 0x0000000c00407947 */ /* 0x000fec0003800000 */
.L_x_8612:
        /* <DEDUP_REMOVED lines=9> */
.L_x_8615:
[----:B------:R-:W2:Y:S02]  /*25c0*/  LDG.E.U16 R4, desc[UR36][R4.64] ;  /* 0x0000002404047981 */ /* 0x000ea4000c1e1500 */
[----:B--2---:R-:W-:-:S05]  /*25d0*/  HADD2.F32 R0, -RZ, R4.H0_H0 ;  /* 0x20000004ff007230 */ /* 0x004fca0000004100 */
[----:B------:R-:W-:-:S04]  /*25e0*/  F2FP.BF16.F32.PACK_AB R0, RZ, R0 ;  /* 0x00000000ff00723e */ /* 0x000fc800000010ff */
[----:B------:R-:W-:Y:S01]  /*25f0*/  PRMT R18, R0, 0x7610, R18 ;  /* 0x0000761000127816 */ /* 0x000fe20000000012 */
[----:B------:R-:W-:Y:S06]  /*2600*/  BRA `(.L_x_8609) ;  /* 0x0000000c00087947 */ /* 0x000fec0003800000 */
.L_x_8614:
        /* <DEDUP_REMOVED lines=9> */
.L_x_8604:
        /* <DEDUP_REMOVED lines=14> */
.L_x_8618:
        /* <DEDUP_REMOVED lines=9> */
.L_x_8617:
        /* <DEDUP_REMOVED lines=28> */
.L_x_8620:
        /* <DEDUP_REMOVED lines=16> */
.L_x_8619:
[----:B------:R0:W5:Y:S01]  /*2ad0*/  LDG.E.U16 R18, desc[UR36][R4.64] ;  /* 0x0000002404127981 */ /* 0x000162000c1e1500 */
[----:B------:R-:W-:Y:S05]  /*2ae0*/  BRA `(.L_x_8609) ;  /* 0x0000000400d07947 */ /* 0x000fea0003800000 */
.L_x_8616:
        /* <DEDUP_REMOVED lines=13> */
.L_x_8623:
        /* <DEDUP_REMOVED lines=21> */
.L_x_8627:
[----:B------:R-:W-:Y:S05]  /*2d10*/  BSYNC B1 ;  /* 0x0000000000017941 */ /* 0x000fea0003800000 */
.L_x_8626:
[----:B------:R-:W-:Y:S01]  /*2d20*/  LEA R5, R0, 0x3b800000, 0x17 ;  /* 0x3b80000000057811 */ /* 0x000fe200078eb8ff */
[----:B------:R-:W-:-:S05]  /*2d30*/  IMAD.SHL.U32 R0, R3, 0x100000, RZ ;  /* 0x0010000003007824 */ /* 0x000fca00078e00ff */
[----:B------:R-:W-:-:S07]  /*2d40*/  LOP3.LUT R0, R5, R0, R6, 0xfe, !PT ;  /* 0x0000000005007212 */ /* 0x000fce00078efe06 */
.L_x_8625:
[----:B------:R-:W-:Y:S05]  /*2d50*/  BSYNC B0 ;  /* 0x0000000000007941 */ /* 0x000fea0003800000 */
.L_x_8624:
[----:B------:R-:W-:-:S04]  /*2d60*/  F2FP.BF16.F32.PACK_AB R0, RZ, R0 ;  /* 0x00000000ff00723e */ /* 0x000fc800000010ff */
[----:B------:R-:W-:Y:S01]  /*2d70*/  PRMT R18, R0, 0x7610, R18 ;  /* 0x0000761000127816 */ /* 0x000fe20000000012 */
[----:B------:R-:W-:Y:S06]  /*2d80*/  BRA `(.L_x_8609) ;  /* 0x0000000400287947 */ /* 0x000fec0003800000 */
.L_x_8622:
        /* <DEDUP_REMOVED lines=21> */
.L_x_8631:
[----:B------:R-:W-:Y:S05]  /*2ee0*/  BSYNC B1 ;  /* 0x0000000000017941 */ /* 0x000fea0003800000 */
.L_x_8630:
[----:B------:R-:W-:Y:S01]  /*2ef0*/  LEA R5, R0, 0x37800000, 0x17 ;  /* 0x3780000000057811 */ /* 0x000fe200078eb8ff */
[----:B------:R-:W-:-:S05]  /*2f00*/  IMAD.SHL.U32 R0, R3, 0x200000, RZ ;  /* 0x0020000003007824 */ /* 0x000fca00078e00ff */
[----:B------:R-:W-:-:S07]  /*2f10*/  LOP3.LUT R0, R5, R0, R6, 0xfe, !PT ;  /* 0x0000000005007212 */ /* 0x000fce00078efe06 */
.L_x_8629:
[----:B------:R-:W-:Y:S05]  /*2f20*/  BSYNC B0 ;  /* 0x0000000000007941 */ /* 0x000fea0003800000 */
.L_x_8628:
[----:B------:R-:W-:-:S04]  /*2f30*/  F2FP.BF16.F32.PACK_AB R0, RZ, R0 ;  /* 0x00000000ff00723e */ /* 0x000fc800000010ff */
[----:B------:R-:W-:Y:S01]  /*2f40*/  PRMT R18, R0, 0x7610, R18 ;  /* 0x0000761000127816 */ /* 0x000fe20000000012 */
[----:B------:R-:W-:Y:S06]  /*2f50*/  BRA `(.L_x_8609) ;  /* 0x0000000000b47947 */ /* 0x000fec0003800000 */
.L_x_8621:
        /* <DEDUP_REMOVED lines=14> */
.L_x_8635:
[----:B------:R-:W-:Y:S05]  /*3040*/  BSYNC B0 ;  /* 0x0000000000007941 */ /* 0x000fea0003800000 */
.L_x_8634:
[----:B------:R-:W-:-:S04]  /*3050*/  F2FP.BF16.F32.PACK_AB R0, RZ, R0 ;  /* 0x00000000ff00723e */ /* 0x000fc800000010ff */
[----:B------:R-:W-:Y:S01]  /*3060*/  PRMT R18, R0, 0x7610, R18 ;  /* 0x0000761000127816 */ /* 0x000fe20000000012 */
[----:B------:R-:W-:Y:S06]  /*3070*/  BRA `(.L_x_8609) ;  /* 0x00000000006c7947 */ /* 0x000fec0003800000 */
.L_x_8608:
        /* <DEDUP_REMOVED lines=16> */
.L_x_8636:
[----:B------:R-:W-:Y:S01]  /*3180*/  PRMT R18, RZ, 0x7610, R18 ;  /* 0x00007610ff127816 */ /* 0x000fe20000000012 */
[----:B------:R-:W-:Y:S06]  /*3190*/  BRA `(.L_x_8609) ;  /* 0x0000000000247947 */ /* 0x000fec0003800000 */
.L_x_8633:
[----:B------:R-:W2:Y:S02]  /*31a0*/  LDG.E.64 R4, desc[UR36][R4.64] ;  /* 0x0000002404047981 */ /* 0x000ea4000c1e1b00 */
[----:B--2---:R-:W0:Y:S02]  /*31b0*/  I2F.U64 R0, R4 ;  /* 0x0000000400007312 */ /* 0x004e240000301000 */
[----:B0-----:R-:W-:-:S04]  /*31c0*/  F2FP.BF16.F32.PACK_AB R0, RZ, R0 ;  /* 0x00000000ff00723e */ /* 0x001fc800000010ff */
[----:B------:R-:W-:Y:S01]  /*31d0*/  PRMT R18, R0, 0x7610, R18 ;  /* 0x0000761000127816 */ /* 0x000fe20000000012 */
[----:B------:R-:W-:Y:S06]  /*31e0*/  BRA `(.L_x_8609) ;  /* 0x0000000000107947 */ /* 0x000fec0003800000 */
.L_x_8632:
[----:B------:R-:W2:Y:S02]  /*31f0*/  LDG.E R4, desc[UR36][R4.64] ;  /* 0x0000002404047981 */ /* 0x000ea4000c1e1900 */
[----:B--2---:R-:W-:-:S04]  /*3200*/  I2FP.F32.U32 R0, R4 ;  /* 0x0000000400007245 */ /* 0x004fc80000201000 */
[----:B------:R-:W-:-:S04]  /*3210*/  F2FP.BF16.F32.PACK_AB R0, RZ, R0 ;  /* 0x00000000ff00723e */ /* 0x000fc800000010ff */
[----:B------:R-:W-:-:S07]  /*3220*/  PRMT R18, R0, 0x7610, R18 ;  /* 0x0000761000127816 */ /* 0x000fce0000000012 */
.L_x_8609:
        /* <DEDUP_REMOVED lines=19> */
.L_x_8640:
[----:B------:R-:W2:Y:S02]  /*3360*/  LDG.E.U8 R4, desc[UR36][R4.64] ;  /* 0x0000002404047981 */ /* 0x000ea4000c1e1100 */
[----:B--2---:R-:W-:Y:S01]  /*3370*/  ISETP.NE.AND P0, PT, R4, RZ, PT ;  /* 0x000000ff0400720c */ /* 0x004fe20003f05270 */
[----:B------:R-:W-:-:S12]  /*3380*/  BRA `(.L_x_8642) ;  /* 0x0000000c00747947 */ /* 0x000fd80003800000 */
.L_x_8639:
        /* <DEDUP_REMOVED lines=10> */
.L_x_8644:
[----:B------:R-:W2:Y:S02]  /*3430*/  LDG.E R4, desc[UR36][R4.64] ;  /* 0x0000002404047981 */ /* 0x000ea4000c1e1900 */
[----:B--2---:R-:W-:Y:S01]  /*3440*/  ISETP.NE.AND P0, PT, R4, RZ, PT ;  /* 0x000000ff0400720c */ /* 0x004fe20003f05270 */
[----:B------:R-:W-:-:S12]  /*3450*/  BRA `(.L_x_8642) ;  /* 0x0000000c00407947 */ /* 0x000fd80003800000 */
.L_x_8643:
[----:B------:R-:W2:Y:S02]  /*3460*/  LDG.E.U16 R4, desc[UR36][R4.64] ;  /* 0x0000002404047981 */ /* 0x000ea4000c1e1500 */
[----:B--2---:R-:W-:Y:S01]  /*3470*/  ISETP.NE.AND P0, PT, R4, RZ, PT ;  /* 0x000000ff0400720c */ /* 0x004fe20003f05270 */
[----:B------:R-:W-:-:S12]  /*3480*/  BRA `(.L_x_8642) ;  /* 0x0000000c00347947 */ /* 0x000fd80003800000 */
.L_x_8638:
        /* <DEDUP_REMOVED lines=9> */
.L_x_8646:
[----:B------:R-:W2:Y:S02]  /*3520*/  LDG.E.U16 R0, desc[UR36][R4.64] ;  /* 0x0000002404007981 */ /* 0x000ea4000c1e1500 */
[----:B--2---:R-:W-:-:S05]  /*3530*/  HADD2.F32 R0, -RZ, R0.H0_H0 ;  /* 0x20000000ff007230 */ /* 0x004fca0000004100 */
[----:B------:R-:W-:Y:S01]  /*3540*/  FSETP.NEU.FTZ.AND P0, PT, R0, RZ, PT ;  /* 0x000000ff0000720b */ /* 0x000fe20003f1d000 */
[----:B------:R-:W-:-:S12]  /*3550*/  BRA `(.L_x_8642) ;  /* 0x0000000c00007947 */ /* 0x000fd80003800000 */
.L_x_8645:
        /* <DEDUP_REMOVED lines=11> */
.L_x_8648:
        /* <DEDUP_REMOVED lines=10> */
.L_x_8647:
[----:B------:R-:W2:Y:S02]  /*36b0*/  LDG.E.64 R4, desc[UR36][R4.64] ;  /* 0x0000002404047981 */ /* 0x000ea4000c1e1b00 */
[----:B--2---:R-:W-:Y:S01]  /*36c0*/  DSETP.NEU.AND P0, PT, R4, RZ, PT ;  /* 0x000000ff0400722a */ /* 0x004fe20003f0d000 */
[----:B------:R-:W-:-:S13]  /*36d0*/  BRA `(.L_x_8642) ;  /* 0x0000000800a07947 */ /* 0x000fda0003800000 */
.L_x_8637:
        /* <DEDUP_REMOVED lines=11> */
.L_x_8651:
[----:B------:R-:W2:Y:S02]  /*3790*/  LDG.E.128 R4, desc[UR36][R4.64] ;  /* 0x0000002404047981 */ /* 0x000ea4000c1e1d00 */
[----:B--2---:R-:W-:-:S06]  /*37a0*/  DSETP.NEU.AND P0, PT, R6, RZ, PT ;  /* 0x000000ff0600722a */ /* 0x004fcc0003f0d000 */
[----:B------:R-:W-:Y:S01]  /*37b0*/  DSETP.NEU.OR P0, PT, R4, RZ, P0 ;  /* 0x000000ff0400722a */ /* 0x000fe2000070d400 */
[----:B------:R-:W-:-:S13]  /*37c0*/  BRA `(.L_x_8642) ;  /* 0x0000000800647947 */ /* 0x000fda0003800000 */
.L_x_8650:
        /* <DEDUP_REMOVED lines=27> */
.L_x_8653:
        /* <DEDUP_REMOVED lines=14> */
.L_x_8652:
[----:B------:R-:W2:Y:S02]  /*3a60*/  LDG.E.U16 R0, desc[UR36][R4.64] ;  /* 0x0000002404007981 */ /* 0x000ea4000c1e1500 */
[----:B--2---:R-:W-:-:S05]  /*3a70*/  IMAD.U32 R0, R0, 0x10000, RZ ;  /* 0x0001000000007824 */ /* 0x004fca00078e00ff */
[----:B------:R-:W-:Y:S01]  /*3a80*/  FSETP.NEU.FTZ.AND P0, PT, R0, RZ, PT ;  /* 0x000000ff0000720b */ /* 0x000fe20003f1d000 */
[----:B------:R-:W-:-:S12]  /*3a90*/  BRA `(.L_x_8642) ;  /* 0x0000000400b07947 */ /* 0x000fd80003800000 */
.L_x_8649:
        /* <DEDUP_REMOVED lines=11> */
.L_x_8656:
        /* <DEDUP_REMOVED lines=21> */
.L_x_8660:
[----:B------:R-:W-:Y:S05]  /*3ca0*/  BSYNC B1 ;  /* 0x0000000000017941 */ /* 0x000fea0003800000 */
.L_x_8659:
[----:B------:R-:W-:Y:S01]  /*3cb0*/  LEA R5, R0, 0x3b800000, 0x17 ;  /* 0x3b80000000057811 */ /* 0x000fe200078eb8ff */
[----:B------:R-:W-:-:S05]  /*3cc0*/  IMAD.SHL.U32 R0, R3, 0x100000, RZ ;  /* 0x0010000003007824 */ /* 0x000fca00078e00ff */
[----:B------:R-:W-:-:S07]  /*3cd0*/  LOP3.LUT R0, R5, R0, R6, 0xfe, !PT ;  /* 0x0000000005007212 */ /* 0x000fce00078efe06 */
.L_x_8658:
[----:B------:R-:W-:Y:S05]  /*3ce0*/  BSYNC B0 ;  /* 0x0000000000007941 */ /* 0x000fea0003800000 */
.L_x_8657:
[----:B------:R-:W-:Y:S01]  /*3cf0*/  FSETP.NEU.FTZ.AND P0, PT, R0, RZ, PT ;  /* 0x000000ff0000720b */ /* 0x000fe20003f1d000 */
[----:B------:R-:W-:-:S12]  /*3d00*/  BRA `(.L_x_8642) ;  /* 0x0000000400147947 */ /* 0x000fd80003800000 */
.L_x_8655:
        /* <DEDUP_REMOVED lines=21> */
.L_x_8664:
[----:B------:R-:W-:Y:S05]  /*3e60*/  BSYNC B1 ;  /* 0x0000000000017941 */ /* 0x000fea0003800000 */
.L_x_8663:
[----:B------:R-:W-:Y:S01]  /*3e70*/  LEA R5, R0, 0x37800000, 0x17 ;  /* 0x3780000000057811 */ /* 0x000fe200078eb8ff */
[----:B------:R-:W-:-:S05]  /*3e80*/  IMAD.SHL.U32 R0, R3, 0x200000, RZ ;  /* 0x0020000003007824 */ /* 0x000fca00078e00ff */
[----:B------:R-:W-:-:S07]  /*3e90*/  LOP3.LUT R0, R5, R0, R6, 0xfe, !PT ;  /* 0x0000000005007212 */ /* 0x000fce00078efe06 */
.L_x_8662:
[----:B------:R-:W-:Y:S05]  /*3ea0*/  BSYNC B0 ;  /* 0x0000000000007941 */ /* 0x000fea0003800000 */
.L_x_8661:
[----:B------:R-:W-:Y:S01]  /*3eb0*/  FSETP.NEU.FTZ.AND P0, PT, R0, RZ, PT ;  /* 0x000000ff0000720b */ /* 0x000fe20003f1d000 */
[----:B------:R-:W-:-:S12]  /*3ec0*/  BRA `(.L_x_8642) ;  /* 0x0000000000a47947 */ /* 0x000fd80003800000 */
.L_x_8654:
        /* <DEDUP_REMOVED lines=14> */
.L_x_8668:
[----:B------:R-:W-:Y:S05]  /*3fb0*/  BSYNC B0 ;  /* 0x0000000000007941 */ /* 0x000fea0003800000 */
.L_x_8667:
[----:B------:R-:W-:Y:S01]  /*3fc0*/  FSETP.NEU.FTZ.AND P0, PT, R0, RZ, PT ;  /* 0x000000ff0000720b */ /* 0x000fe20003f1d000 */
[----:B------:R-:W-:-:S12]  /*3fd0*/  BRA `(.L_x_8642) ;  /* 0x0000000000607947 */ /* 0x000fd80003800000 */
.L_x_8641:
        /* <DEDUP_REMOVED lines=16> */
.L_x_8669:
[----:B------:R-:W-:Y:S01]  /*40e0*/  PLOP3.LUT P0, PT, PT, PT, PT, 0x8, 0x0 ;  /* 0x000000000000781c */ /* 0x000fe20003f0e170 */
[----:B------:R-:W-:-:S12]  /*40f0*/  BRA `(.L_x_8642) ;  /* 0x0000000000187947 */ /* 0x000fd80003800000 */
.L_x_8666:
[----:B------:R-:W2:Y:S02]  /*4100*/  LDG.E.64 R4, desc[UR36][R4.64] ;  /* 0x0000002404047981 */ /* 0x000ea4000c1e1b00 */
[----:B--2---:R-:W-:-:S04]  /*4110*/  ISETP.NE.U32.AND P0, PT, R4, RZ, PT ;  /* 0x000000ff0400720c */ /* 0x004fc80003f05070 */
[----:B------:R-:W-:Y:S01]  /*4120*/  ISETP.NE.AND.EX P0, PT, R5, RZ, PT, P0 ;  /* 0x000000ff0500720c */ /* 0x000fe20003f05300 */
[----:B------:R-:W-:-:S12]  /*4130*/  BRA `(.L_x_8642) ;  /* 0x0000000000087947 */ /* 0x000fd80003800000 */
.L_x_8665:
[----:B------:R-:W2:Y:S02]  /*4140*/  LDG.E R4, desc[UR36][R4.64] ;  /* 0x0000002404047981 */ /* 0x000ea4000c1e1900 */
[----:B--2---:R-:W-:-:S13]  /*4150*/  ISETP.NE.AND P0, PT, R4, RZ, PT ;  /* 0x000000ff0400720c */ /* 0x004fda0003f05270 */
.L_x_8642:
[----:B------:R-:W-:Y:S01]  /*4160*/  SEL R0, RZ, 0x1, !P0 ;  /* 0x00000001ff007807 */ /* 0x000fe20004000000 */
[----:B------:R-:W-:-:S03]  /*4170*/  VIADD R17, R17, 0x80 ;  /* 0x0000008011117836 */ /* 0x000fc60000000000 */
[----:B------:R-:W-:-:S07]  /*4180*/  PRMT R26, R26, 0x5410, R0 ;  /* 0x000054101a1a7816 */ /* 0x000fce0000000000 */
.L_x_8603:
[----:B------:R-:W-:Y:S05]  /*4190*/  BSYNC B6 ;  /* 0x0000000000067941 */ /* 0x000fea0003800000 */
.L_x_8602:
[----:B------:R-:W-:Y:S01]  /*41a0*/  ISETP.GE.AND P0, PT, R17, R22, PT ;  /* 0x000000161100720c */ /* 0x000fe20003f06270 */
[----:B------:R-:W-:Y:S01]  /*41b0*/  BSSY B6, `(.L_x_8670) ;  /* 0x0000208000067945 */ /* 0x000fe20003800000 */
[----:B------:R-:W-:Y:S02]  /*41c0*/  PRMT R27, RZ, 0x7610, R27 ;  /* 0x00007610ff1b7816 */ /* 0x000fe4000000001b */
[----:B------:R-:W-:Y:S02]  /*41d0*/  PRMT R24, RZ, 0x7610, R24 ;  /* 0x00007610ff187816 */ /* 0x000fe40000000018 */
[----:B------:R-:W-:-:S07]  /*41e0*/  PRMT R23, RZ, 0x7610, R23 ;  /* 0x00007610ff177816 */ /* 0x000fce0000000017 */
        /* <DEDUP_REMOVED lines=23> */
.L_x_8675:
[----:B------:R-:W2:Y:S02]  /*4360*/  LDG.E.U8 R4, desc[UR36][R4.64] ;  /* 0x0000002404047981 */ /* 0x000ea4000c1e1100 */
[----:B--2---:R-:W-:-:S04]  /*4370*/  I2FP.F32.U32 R0, R4 ;  /* 0x0000000400007245 */ /* 0x004fc80000201000 */
[----:B------:R-:W-:-:S04]  /*4380*/  F2FP.BF16.F32.PACK_AB R0, RZ, R0 ;  /* 0x00000000ff00723e */ /* 0x000fc800000010ff */
[----:B------:R-:W-:Y:S01]  /*4390*/  PRMT R23, R0, 0x7610, R23 ;  /* 0x0000761000177816 */ /* 0x000fe20000000017 */
[----:B------:R-:W-:Y:S06]  /*43a0*/  BRA `(.L_x_8677) ;  /* 0x0000000c00c87947 */ /* 0x000fec0003800000 */
.L_x_8674:
        /* <DEDUP_REMOVED lines=11> */
.L_x_8679:
[----:B------:R-:W2:Y:S02]  /*4460*/  LDG.E R4, desc[UR36][R4.64] ;  /* 0x0000002404047981 */ /* 0x000ea4000c1e1900 */
[----:B--2---:R-:W-:-:S04]  /*4470*/  I2FP.F32.S32 R0, R4 ;  /* 0x0000000400007245 */ /* 0x004fc80000201400 */
[----:B------:R-:W-:-:S04]  /*4480*/  F2FP.BF16.F32.PACK_AB R0, RZ, R0 ;  /* 0x00000000ff00723e */ /* 0x000fc800000010ff */
[----:B------:R-:W-:Y:S01]  /*4490*/  PRMT R23, R0, 0x7610, R23 ;  /* 0x0000761000177816 */ /* 0x000fe20000000017 */
[----:B------:R-:W-:Y:S06]  /*44a0*/  BRA `(.L_x_8677) ;  /* 0x0000000c00887947 */ /* 0x000fec0003800000 */
.L_x_8678:
[----:B------:R-:W2:Y:S02]  /*44b0*/  LDG.E.U16 R4, desc[UR36][R4.64] ;  /* 0x0000002404047981 */ /* 0x000ea4000c1e1500 */
[----:B--2---:R-:W0:Y:S02]  /*44c0*/  I2F.S16 R0, R4 ;  /* 0x0000000400007306 */ /* 0x004e240000101400 */
[----:B0-----:R-:W-:-:S04]  /*44d0*/  F2FP.BF16.F32.PACK_AB R0, RZ, R0 ;  /* 0x00000000ff00723e */ /* 0x001fc800000010ff */
[----:B------:R-:W-:Y:S01]  /*44e0*/  PRMT R23, R0, 0x7610, R23 ;  /* 0x0000761000177816 */ /* 0x000fe20000000017 */
[----:B------:R-:W-:Y:S06]  /*44f0*/  BRA `(.L_x_8677) ;  /* 0x0000000c00747947 */ /* 0x000fec0003800000 */
.L_x_8673:
        /* <DEDUP_REMOVED lines=9> */
.L_x_8681:
[----:B------:R-:W2:Y:S02]  /*4590*/  LDG.E.U16 R0, desc[UR36][R4.64] ;  /* 0x0000002404007981 */ /* 0x000ea4000c1e1500 */
[----:B--2---:R-:W-:-:S05]  /*45a0*/  HADD2.F32 R0, -RZ, R0.H0_H0 ;  /* 0x20000000ff007230 */ /* 0x004fca0000004100 */
[----:B------:R-:W-:-:S04]  /*45b0*/  F2FP.BF16.F32.PACK_AB R0, RZ, R0 ;  /* 0x00000000ff00723e */ /* 0x000fc800000010ff */
[----:B------:R-:W-:Y:S01]  /*45c0*/  PRMT R23, R0, 0x7610, R23 ;  /* 0x0000761000177816 */ /* 0x000fe20000000017 */
[----:B------:R-:W-:Y:S06]  /*45d0*/  BRA `(.L_x_8677) ;  /* 0x0000000c003c7947 */ /* 0x000fec0003800000 */
.L_x_8680:
        /* <DEDUP_REMOVED lines=9> */
.L_x_8683:
[----:B------:R-:W2:Y:S02]  /*4670*/  LDG.E.U16 R4, desc[UR36][R4.64] ;  /* 0x0000002404047981 */ /* 0x000ea4000c1e1500 */
[----:B--2---:R-:W-:-:S05]  /*4680*/  HADD2.F32 R0, -RZ, R4.H0_H0 ;  /* 0x20000004ff007230 */ /* 0x004fca0000004100 */
[----:B------:R-:W-:-:S04]  /*4690*/  F2FP.BF16.F32.PACK_AB R0, RZ, R0 ;  /* 0x00000000ff00723e */ /* 0x000fc800000010ff */
[----:B------:R-:W-:Y:S01]  /*46a0*/  PRMT R23, R0, 0x7610, R23 ;  /* 0x0000761000177816 */ /* 0x000fe20000000017 */
[----:B------:R-:W-:Y:S06]  /*46b0*/  BRA `(.L_x_8677) ;  /* 0x0000000c00047947 */ /* 0x000fec0003800000 */
.L_x_8682:
        /* <DEDUP_REMOVED lines=9> */
.L_x_8672:
        /* <DEDUP_REMOVED lines=14> */
.L_x_8686:
        /* <DEDUP_REMOVED lines=9> */
.L_x_8685:
        /* <DEDUP_REMOVED lines=28> */
.L_x_8688:
        /* <DEDUP_REMOVED lines=15> */
.L_x_8687:
[----:B------:R0:W5:Y:S01]  /*4b70*/  LDG.E.U16 R23, desc[UR36][R4.64] ;  /* 0x0000002404177981 */ /* 0x000162000c1e1500 */
[----:B------:R-:W-:Y:S05]  /*4b80*/  BRA `(.L_x_8677) ;  /* 0x0000000400d07947 */ /* 0x000fea0003800000 */
.L_x_8684:
        /* <DEDUP_REMOVED lines=13> */
.L_x_8691:
        /* <DEDUP_REMOVED lines=21> */
.L_x_8695:
[----:B------:R-:W-:Y:S05]  /*4db0*/  BSYNC B1 ;  /* 0x0000000000017941 */ /* 0x000fea0003800000 */
.L_x_8694:
[----:B------:R-:W-:Y:S01]  /*4dc0*/  LEA R5, R0, 0x3b800000, 0x17 ;  /* 0x3b80000000057811 */ /* 0x000fe200078eb8ff */
[----:B------:R-:W-:-:S05]  /*4dd0*/  IMAD.SHL.U32 R0, R3, 0x100000, RZ ;  /* 0x0010000003007824 */ /* 0x000fca00078e00ff */
[----:B------:R-:W-:-:S07]  /*4de0*/  LOP3.LUT R0, R5, R0, R6, 0xfe, !PT ;  /* 0x0000000005007212 */ /* 0x000fce00078efe06 */
.L_x_8693:
[----:B------:R-:W-:Y:S05]  /*4df0*/  BSYNC B0 ;  /* 0x0000000000007941 */ /* 0x000fea0003800000 */
.L_x_8692:
[----:B------:R-:W-:-:S04]  /*4e00*/  F2FP.BF16.F32.PACK_AB R0, RZ, R0 ;  /* 0x00000000ff00723e */ /* 0x000fc800000010ff */
[----:B------:R-:W-:Y:S01]  /*4e10*/  PRMT R23, R0, 0x7610, R23 ;  /* 0x0000761000177816 */ /* 0x000fe20000000017 */
[----:B------:R-:W-:Y:S06]  /*4e20*/  BRA `(.L_x_8677) ;  /* 0x0000000400287947 */ /* 0x000fec0003800000 */
.L_x_8690:
        /* <DEDUP_REMOVED lines=21> */
.L_x_8699:
[----:B------:R-:W-:Y:S05]  /*4f80*/  BSYNC B1 ;  /* 0x0000000000017941 */ /* 0x000fea0003800000 */
.L_x_8698:
[----:B------:R-:W-:Y:S01]  /*4f90*/  LEA R5, R0, 0x37800000, 0x17 ;  /* 0x3780000000057811 */ /* 0x000fe200078eb8ff */
[----:B------:R-:W-:-:S05]  /*4fa0*/  IMAD.SHL.U32 R0, R3, 0x200000, RZ ;  /* 0x0020000003007824 */ /* 0x000fca00078e00ff */
[----:B------:R-:W-:-:S07]  /*4fb0*/  LOP3.LUT R0, R5, R0, R6, 0xfe, !PT ;  /* 0x0000000005007212 */ /* 0x000fce00078efe06 */
.L_x_8697:
[----:B------:R-:W-:Y:S05]  /*4fc0*/  BSYNC B0 ;  /* 0x0000000000007941 */ /* 0x000fea0003800000 */
.L_x_8696:
[----:B------:R-:W-:-:S04]  /*4fd0*/  F2FP.BF16.F32.PACK_AB R0, RZ, R0 ;  /* 0x00000000ff00723e */ /* 0x000fc800000010ff */
[----:B------:R-:W-:Y:S01]  /*4fe0*/  PRMT R23, R0, 0x7610, R23 ;  /* 0x0000761000177816 */ /* 0x000fe20000000017 */
[----:B------:R-:W-:Y:S06]  /*4ff0*/  BRA `(.L_x_8677) ;  /* 0x0000000000b47947 */ /* 0x000fec0003800000 */
.L_x_8689:
        /* <DEDUP_REMOVED lines=14> */
.L_x_8703:
[----:B------:R-:W-:Y:S05]  /*50e0*/  BSYNC B0 ;  /* 0x0000000000007941 */ /* 0x000fea0003800000 */
.L_x_8702:
[----:B------:R-:W-:-:S04]  /*50f0*/  F2FP.BF16.F32.PACK_AB R0, RZ, R0 ;  /* 0x00000000ff00723e */ /* 0x000fc800000010ff */
[----:B------:R-:W-:Y:S01]  /*5100*/  PRMT R23, R0, 0x7610, R23 ;  /* 0x0000761000177816 */ /* 0x000fe20000000017 */
[----:B------:R-:W-:Y:S06]  /*5110*/  BRA `(.L_x_8677) ;  /* 0x00000000006c7947 */ /* 0x000fec0003800000 */
.L_x_8676:
        /* <DEDUP_REMOVED lines=16> */
.L_x_8704:
[----:B------:R-:W-:Y:S01]  /*5220*/  PRMT R23, RZ, 0x7610, R23 ;  /* 0x00007610ff177816 */ /* 0x000fe20000000017 */
[----:B------:R-:W-:Y:S06]  /*5230*/  BRA `(.L_x_8677) ;  /* 0x0000000000247947 */ /* 0x000fec0003800000 */
.L_x_8701:
[----:B------:R-:W2:Y:S02]  /*5240*/  LDG.E.64 R4, desc[UR36][R4.64] ;  /* 0x0000002404047981 */ /* 0x000ea4000c1e1b00 */
[----:B--2---:R-:W0:Y:S02]  /*5250*/  I2F.U64 R0, R4 ;  /* 0x0000000400007312 */ /* 0x004e240000301000 */
[----:B0-----:R-:W-:-:S04]  /*5260*/  F2FP.BF16.F32.PACK_AB R0, RZ, R0 ;  /* 0x00000000ff00723e */ /* 0x001fc800000010ff */
[----:B------:R-:W-:Y:S01]  /*5270*/  PRMT R23, R0, 0x7610, R23 ;  /* 0x0000761000177816 */ /* 0x000fe20000000017 */
[----:B------:R-:W-:Y:S06]  /*5280*/  BRA `(.L_x_8677) ;  /* 0x0000000000107947 */ /* 0x000fec0003800000 */
.L_x_8700:
[----:B------:R-:W2:Y:S02]  /*5290*/  LDG.E R4, desc[UR36][R4.64] ;  /* 0x0000002404047981 */ /* 0x000ea4000c1e1900 */
[----:B--2---:R-:W-:-:S04]  /*52a0*/  I2FP.F32.U32 R0, R4 ;  /* 0x0000000400007245 */ /* 0x004fc80000201000 */
[----:B------:R-:W-:-:S04]  /*52b0*/  F2FP.BF16.F32.PACK_AB R0, RZ, R0 ;  /* 0x00000000ff00723e */ /* 0x000fc800000010ff */
[----:B------:R-:W-:-:S07]  /*52c0*/  PRMT R23, R0, 0x7610, R23 ;  /* 0x0000761000177816 */ /* 0x000fce0000000017 */
.L_x_8677:
[----:B------:R-:W1:Y:S01]  /*52d0*/  LDC.U8 R3, c[0x0][0x245] ;  /* 0x00009140ff037b82 */ /* 0x000e620000000000 */
[----:B------:R-:W-:Y:S02]  /*52e0*/  ULDC UR4, c[0x0][0x24c] ;  /* 0x0000930000047ab9 */ /* 0x000fe40000000800 */
[----:B------:R-:W-:-:S05]  /*52f0*/  IMAD R25, R25, UR4, RZ ;  /* 0x0000000419197c24 */ /* 0x000fca000f8e02ff */
[----:B0-----:R-:W0:Y:S01]  /*5300*/  LDC.64 R4, c[0x0][0x238] ;  /* 0x00008e00ff047b82 */ /* 0x001e220000000a00 */
        /* <DEDUP_REMOVED lines=16> */
.L_x_8708:
[----:B------:R-:W2:Y:S02]  /*5410*/  LDG.E.U8 R4, desc[UR36][R4.64] ;  /* 0x0000002404047981 */ /* 0x000ea4000c1e1100 */
[----:B--2---:R-:W-:Y:S01]  /*5420*/  ISETP.NE.AND P0, PT, R4, RZ, PT ;  /* 0x000000ff0400720c */ /* 0x004fe20003f05270 */
[----:B------:R-:W-:-:S12]  /*5430*/  BRA `(.L_x_8710) ;  /* 0x0000000c00747947 */ /* 0x000fd80003800000 */
.L_x_8707:
        /* <DEDUP_REMOVED lines=10> */
.L_x_8712:
[----:B------:R-:W2:Y:S02]  /*54e0*/  LDG.E R4, desc[UR36][R4.64] ;  /* 0x0000002404047981 */ /* 0x000ea4000c1e1900 */
[----:B--2---:R-:W-:Y:S01]  /*54f0*/  ISETP.NE.AND P0, PT, R4, RZ, PT ;  /* 0x000000ff0400720c */ /* 0x004fe20003f05270 */
[----:B------:R-:W-:-:S12]  /*5500*/  BRA `(.L_x_8710) ;  /* 0x0000000c00407947 */ /* 0x000fd80003800000 */
.L_x_8711:
[----:B------:R-:W2:Y:S02]  /*5510*/  LDG.E.U16 R4, desc[UR36][R4.64] ;  /* 0x0000002404047981 */ /* 0x000ea4000c1e1500 */
[----:B--2---:R-:W-:Y:S01]  /*5520*/  ISETP.NE.AND P0, PT, R4, RZ, PT ;  /* 0x000000ff0400720c */ /* 0x004fe20003f05270 */
[----:B------:R-:W-:-:S12]  /*5530*/  BRA `(.L_x_8710) ;  /* 0x0000000c00347947 */ /* 0x000fd80003800000 */
.L_x_8706:
        /* <DEDUP_REMOVED lines=9> */
.L_x_8714:
[----:B------:R-:W2:Y:S02]  /*55d0*/  LDG.E.U16 R0, desc[UR36][R4.64] ;  /* 0x0000002404007981 */ /* 0x000ea4000c1e1500 */
[----:B--2---:R-:W-:-:S05]  /*55e0*/  HADD2.F32 R0, -RZ, R0.H0_H0 ;  /* 0x20000000ff007230 */ /* 0x004fca0000004100 */
[----:B------:R-:W-:Y:S01]  /*55f0*/  FSETP.NEU.FTZ.AND P0, PT, R0, RZ, PT ;  /* 0x000000ff0000720b */ /* 0x000fe20003f1d000 */
[----:B------:R-:W-:-:S12]  /*5600*/  BRA `(.L_x_8710) ;  /* 0x0000000c00007947 */ /* 0x000fd80003800000 */
.L_x_8713:
        /* <DEDUP_REMOVED lines=11> */
.L_x_8716:
        /* <DEDUP_REMOVED lines=10> */
.L_x_8715:
[----:B------:R-:W2:Y:S02]  /*5760*/  LDG.E.64 R4, desc[UR36][R4.64] ;  /* 0x0000002404047981 */ /* 0x000ea4000c1e1b00 */
[----:B--2---:R-:W-:Y:S01]  /*5770*/  DSETP.NEU.AND P0, PT, R4, RZ, PT ;  /* 0x000000ff0400722a */ /* 0x004fe20003f0d000 */
[----:B------:R-:W-:-:S13]  /*5780*/  BRA `(.L_x_8710) ;  /* 0x0000000800a07947 */ /* 0x000fda0003800000 */
.L_x_8705:
        /* <DEDUP_REMOVED lines=11> */
.L_x_8719:
[----:B------:R-:W2:Y:S02]  /*5840*/  LDG.E.128 R4, desc[UR36][R4.64] ;  /* 0x0000002404047981 */ /* 0x000ea4000c1e1d00 */
[----:B--2---:R-:W-:-:S06]  /*5850*/  DSETP.NEU.AND P0, PT, R6, RZ, PT ;  /* 0x000000ff0600722a */ /* 0x004fcc0003f0d000 */
[----:B------:R-:W-:Y:S01]  /*5860*/  DSETP.NEU.OR P0, PT, R4, RZ, P0 ;  /* 0x000000ff0400722a */ /* 0x000fe2000070d400 */
[----:B------:R-:W-:-:S13]  /*5870*/  BRA `(.L_x_8710) ;  /* 0x0000000800647947 */ /* 0x000fda0003800000 */
.L_x_8718:
        /* <DEDUP_REMOVED lines=27> */
.L_x_8721:
        /* <DEDUP_REMOVED lines=14> */
.L_x_8720:
[----:B------:R-:W2:Y:S02]  /*5b10*/  LDG.E.U16 R0, desc[UR36][R4.64] ;  /* 0x0000002404007981 */ /* 0x000ea4000c1e1500 */
[----:B--2---:R-:W-:-:S05]  /*5b20*/  IMAD.U32 R0, R0, 0x10000, RZ ;  /* 0x0001000000007824 */ /* 0x004fca00078e00ff */
[----:B------:R-:W-:Y:S01]  /*5b30*/  FSETP.NEU.FTZ.AND P0, PT, R0, RZ, PT ;  /* 0x000000ff0000720b */ /* 0x000fe20003f1d000 */
[----:B------:R-:W-:-:S12]  /*5b40*/  BRA `(.L_x_8710) ;  /* 0x0000000400b07947 */ /* 0x000fd80003800000 */
.L_x_8717:
        /* <DEDUP_REMOVED lines=11> */
.L_x_8724:
        /* <DEDUP_REMOVED lines=21> */
.L_x_8728:
[----:B------:R-:W-:Y:S05]  /*5d50*/  BSYNC B1 ;  /* 0x0000000000017941 */ /* 0x000fea0003800000 */
.L_x_8727:
[----:B------:R-:W-:Y:S01]  /*5d60*/  LEA R5, R0, 0x3b800000, 0x17 ;  /* 0x3b80000000057811 */ /* 0x000fe200078eb8ff */
[----:B------:R-:W-:-:S05]  /*5d70*/  IMAD.SHL.U32 R0, R3, 0x100000, RZ ;  /* 0x0010000003007824 */ /* 0x000fca00078e00ff */
[----:B------:R-:W-:-:S07]  /*5d80*/  LOP3.LUT R0, R5, R0, R6, 0xfe, !PT ;  /* 0x0000000005007212 */ /* 0x000fce00078efe06 */
.L_x_8726:
[----:B------:R-:W-:Y:S05]  /*5d90*/  BSYNC B0 ;  /* 0x0000000000007941 */ /* 0x000fea0003800000 */
.L_x_8725:
[----:B------:R-:W-:Y:S01]  /*5da0*/  FSETP.NEU.FTZ.AND P0, PT, R0, RZ, PT ;  /* 0x000000ff0000720b */ /* 0x000fe20003f1d000 */
[----:B------:R-:W-:-:S12]  /*5db0*/  BRA `(.L_x_8710) ;  /* 0x0000000400147947 */ /* 0x000fd80003800000 */
.L_x_8723:
        /* <DEDUP_REMOVED lines=21> */
.L_x_8732:
[----:B------:R-:W-:Y:S05]  /*5f10*/  BSYNC B1 ;  /* 0x0000000000017941 */ /* 0x000fea0003800000 */
.L_x_8731:
[----:B------:R-:W-:Y:S01]  /*5f20*/  LEA R5, R0, 0x37800000, 0x17 ;  /* 0x3780000000057811 */ /* 0x000fe200078eb8ff */
[----:B------:R-:W-:-:S05]  /*5f30*/  IMAD.SHL.U32 R0, R3, 0x200000, RZ ;  /* 0x0020000003007824 */ /* 0x000fca00078e00ff */
[----:B------:R-:W-:-:S07]  /*5f40*/  LOP3.LUT R0, R5, R0, R6, 0xfe, !PT ;  /* 0x0000000005007212 */ /* 0x000fce00078efe06 */
.L_x_8730:
[----:B------:R-:W-:Y:S05]  /*5f50*/  BSYNC B0 ;  /* 0x0000000000007941 */ /* 0x000fea0003800000 */
.L_x_8729:
[----:B------:R-:W-:Y:S01]  /*5f60*/  FSETP.NEU.FTZ.AND P0, PT, R0, RZ, PT ;  /* 0x000000ff0000720b */ /* 0x000fe20003f1d000 */
[----:B------:R-:W-:-:S12]  /*5f70*/  BRA `(.L_x_8710) ;  /* 0x0000000000a47947 */ /* 0x000fd80003800000 */
.L_x_8722:
        /* <DEDUP_REMOVED lines=14> */
.L_x_8736:
[----:B------:R-:W-:Y:S05]  /*6060*/  BSYNC B0 ;  /* 0x0000000000007941 */ /* 0x000fea0003800000 */
.L_x_8735:
[----:B------:R-:W-:Y:S01]  /*6070*/  FSETP.NEU.FTZ.AND P0, PT, R0, RZ, PT ;  /* 0x000000ff0000720b */ /* 0x000fe20003f1d000 */
[----:B------:R-:W-:-:S12]  /*6080*/  BRA `(.L_x_8710) ;  /* 0x0000000000607947 */ /* 0x000fd80003800000 */
.L_x_8709:
        /* <DEDUP_REMOVED lines=16> */
.L_x_8737:
[----:B------:R-:W-:Y:S01]  /*6190*/  PLOP3.LUT P0, PT, PT, PT, PT, 0x8, 0x0 ;  /* 0x000000000000781c */ /* 0x000fe20003f0e170 */
[----:B------:R-:W-:-:S12]  /*61a0*/  BRA `(.L_x_8710) ;  /* 0x0000000000187947 */ /* 0x000fd80003800000 */
.L_x_8734:
[----:B------:R-:W2:Y:S02]  /*61b0*/  LDG.E.64 R4, desc[UR36][R4.64] ;  /* 0x0000002404047981 */ /* 0x000ea4000c1e1b00 */
[----:B--2---:R-:W-:-:S04]  /*61c0*/  ISETP.NE.U32.AND P0, PT, R4, RZ, PT ;  /* 0x000000ff0400720c */ /* 0x004fc80003f05070 */
[----:B------:R-:W-:Y:S01]  /*61d0*/  ISETP.NE.AND.EX P0, PT, R5, RZ, PT, P0 ;  /* 0x000000ff0500720c */ /* 0x000fe20003f05300 */
[----:B------:R-:W-:-:S12]  /*61e0*/  BRA `(.L_x_8710) ;  /* 0x0000000000087947 */ /* 0x000fd80003800000 */
.L_x_8733:
[----:B------:R-:W2:Y:S02]  /*61f0*/  LDG.E R4, desc[UR36][R4.64] ;  /* 0x0000002404047981 */ /* 0x000ea4000c1e1900 */
[----:B--2---:R-:W-:-:S13]  /*6200*/  ISETP.NE.AND P0, PT, R4, RZ, PT ;  /* 0x000000ff0400720c */ /* 0x004fda0003f05270 */
.L_x_8710:
[----:B------:R-:W-:Y:S01]  /*6210*/  SEL R27, RZ, 0x1, !P0 ;  /* 0x00000001ff1b7807 */ /* 0x000fe20004000000 */
[----:B------:R-:W-:-:S07]  /*6220*/  VIADD R17, R17, 0x80 ;  /* 0x0000008011117836 */ /* 0x000fce0000000000 */
.L_x_8671:
[----:B------:R-:W-:Y:S05]  /*6230*/  BSYNC B6 ;  /* 0x0000000000067941 */ /* 0x000fea0003800000 */
.L_x_8670:
        /* <DEDUP_REMOVED lines=26> */
.L_x_8743:
[----:B------:R-:W2:Y:S02]  /*63e0*/  LDG.E.U8 R4, desc[UR36][R4.64] ;  /* 0x0000002404047981 */ /* 0x000ea4000c1e1100 */
[----:B--2---:R-:W-:-:S04]  /*63f0*/  I2FP.F32.U32 R0, R4 ;  /* 0x0000000400007245 */ /* 0x004fc80000201000 */
[----:B------:R-:W-:-:S04]  /*6400*/  F2FP.BF16.F32.PACK_AB R0, RZ, R0 ;  /* 0x00000000ff00723e */ /* 0x000fc800000010ff */
[----:B------:R-:W-:Y:S01]  /*6410*/  PRMT R24, R0, 0x7610, R24 ;  /* 0x0000761000187816 */ /* 0x000fe20000000018 */
[----:B------:R-:W-:Y:S06]  /*6420*/  BRA `(.L_x_8745) ;  /* 0x0000000c00c87947 */ /* 0x000fec0003800000 */
.L_x_8742:
        /* <DEDUP_REMOVED lines=11> */
.L_x_8747:
[----:B------:R-:W2:Y:S02]  /*64e0*/  LDG.E R4, desc[UR36][R4.64] ;  /* 0x0000002404047981 */ /* 0x000ea4000c1e1900 */
[----:B--2---:R-:W-:-:S04]  /*64f0*/  I2FP.F32.S32 R0, R4 ;  /* 0x0000000400007245 */ /* 0x004fc80000201400 */
[----:B------:R-:W-:-:S04]  /*6500*/  F2FP.BF16.F32.PACK_AB R0, RZ, R0 ;  /* 0x00000000ff00723e */ /* 0x000fc800000010ff */
[----:B------:R-:W-:Y:S01]  /*6510*/  PRMT R24, R0, 0x7610, R24 ;  /* 0x0000761000187816 */ /* 0x000fe20000000018 */
[----:B------:R-:W-:Y:S06]  /*6520*/  BRA `(.L_x_8745) ;  /* 0x0000000c00887947 */ /* 0x000fec0003800000 */
.L_x_8746:
[----:B------:R-:W2:Y:S02]  /*6530*/  LDG.E.U16 R4, desc[UR36][R4.64] ;  /* 0x0000002404047981 */ /* 0x000ea4000c1e1500 */
[----:B--2---:R-:W0:Y:S02]  /*6540*/  I2F.S16 R0, R4 ;  /* 0x0000000400007306 */ /* 0x004e240000101400 */
[----:B0-----:R-:W-:-:S04]  /*6550*/  F2FP.BF16.F32.PACK_AB R0, RZ, R0 ;  /* 0x00000000ff00723e */ /* 0x001fc800000010ff */
[----:B------:R-:W-:Y:S01]  /*6560*/  PRMT R24, R0, 0x7610, R24 ;  /* 0x0000761000187816 */ /* 0x000fe20000000018 */
[----:B------:R-:W-:Y:S06]  /*6570*/  BRA `(.L_x_8745) ;  /* 0x0000000c00747947 */ /* 0x000fec0003800000 */
.L_x_8741:
        /* <DEDUP_REMOVED lines=9> */
.L_x_8749:
[----:B------:R-:W2:Y:S02]  /*6610*/  LDG.E.U16 R0, desc[UR36][R4.64] ;  /* 0x0000002404007981 */ /* 0x000ea4000c1e1500 */
[----:B--2---:R-:W-:-:S05]  /*6620*/  HADD2.F32 R0, -RZ, R0.H0_H0 ;  /* 0x20000000ff007230 */ /* 0x004fca0000004100 */
[----:B------:R-:W-:-:S04]  /*6630*/  F2FP.BF16.F32.PACK_AB R0, RZ, R0 ;  /* 0x00000000ff00723e */ /* 0x000fc800000010ff */
[----:B------:R-:W-:Y:S01]  /*6640*/  PRMT R24, R0, 0x7610, R24 ;  /* 0x0000761000187816 */ /* 0x000fe20000000018 */
[----:B------:R-:W-:Y:S06]  /*6650*/  BRA `(.L_x_8745) ;  /* 0x0000000c003c7947 */ /* 0x000fec0003800000 */
.L_x_8748:
        /* <DEDUP_REMOVED lines=9> */
.L_x_8751:
[----:B------:R-:W2:Y:S02]  /*66f0*/  LDG.E.U16 R4, desc[UR36][R4.64] ;  /* 0x0000002404047981 */ /* 0x000ea4000c1e1500 */
[----:B--2---:R-:W-:-:S05]  /*6700*/  HADD2.F32 R0, -RZ, R4.H0_H0 ;  /* 0x20000004ff007230 */ /* 0x004fca0000004100 */
[----:B------:R-:W-:-:S04]  /*6710*/  F2FP.BF16.F32.PACK_AB R0, RZ, R0 ;  /* 0x00000000ff00723e */ /* 0x000fc800000010ff */
[----:B------:R-:W-:Y:S01]  /*6720*/  PRMT R24, R0, 0x7610, R24 ;  /* 0x0000761000187816 */ /* 0x000fe20000000018 */
[----:B------:R-:W-:Y:S06]  /*6730*/  BRA `(.L_x_8745) ;  /* 0x0000000c00047947 */ /* 0x000fec0003800000 */
.L_x_8750:
        /* <DEDUP_REMOVED lines=9> */
.L_x_8740:
        /* <DEDUP_REMOVED lines=14> */
.L_x_8754:
        /* <DEDUP_REMOVED lines=9> */
.L_x_8753:
        /* <DEDUP_REMOVED lines=28> */
.L_x_8756:
        /* <DEDUP_REMOVED lines=15> */
.L_x_8755:
[----:B------:R0:W5:Y:S01]  /*6bf0*/  LDG.E.U16 R24, desc[UR36][R4.64] ;  /* 0x0000002404187981 */ /* 0x000162000c1e1500 */
[----:B------:R-:W-:Y:S05]  /*6c00*/  BRA `(.L_x_8745) ;  /* 0x0000000400d07947 */ /* 0x000fea0003800000 */
.L_x_8752:
        /* <DEDUP_REMOVED lines=13> */
.L_x_8759:
        /* <DEDUP_REMOVED lines=21> */
.L_x_8763:
[----:B------:R-:W-:Y:S05]  /*6e30*/  BSYNC B1 ;  /* 0x0000000000017941 */ /* 0x000fea0003800000 */
.L_x_8762:
[----:B------:R-:W-:Y:S01]  /*6e40*/  LEA R5, R0, 0x3b800000, 0x17 ;  /* 0x3b80000000057811 */ /* 0x000fe200078eb8ff */
[----:B------:R-:W-:-:S05]  /*6e50*/  IMAD.SHL.U32 R0, R3, 0x100000, RZ ;  /* 0x0010000003007824 */ /* 0x000fca00078e00ff */
[----:B------:R-:W-:-:S07]  /*6e60*/  LOP3.LUT R0, R5, R0, R6, 0xfe, !PT ;  /* 0x0000000005007212 */ /* 0x000fce00078efe06 */
.L_x_8761:
[----:B------:R-:W-:Y:S05]  /*6e70*/  BSYNC B0 ;  /* 0x0000000000007941 */ /* 0x000fea0003800000 */
.L_x_8760:
[----:B------:R-:W-:-:S04]  /*6e80*/  F2FP.BF16.F32.PACK_AB R0, RZ, R0 ;  /* 0x00000000ff00723e */ /* 0x000fc800000010ff */
[----:B------:R-:W-:Y:S01]  /*6e90*/  PRMT R24, R0, 0x7610, R24 ;  /* 0x0000761000187816 */ /* 0x000fe20000000018 */
[----:B------:R-:W-:Y:S06]  /*6ea0*/  BRA `(.L_x_8745) ;  /* 0x0000000400287947 */ /* 0x000fec0003800000 */
.L_x_8758:
        /* <DEDUP_REMOVED lines=21> */
.L_x_8767:
[----:B------:R-:W-:Y:S05]  /*7000*/  BSYNC B1 ;  /* 0x0000000000017941 */ /* 0x000fea0003800000 */
.L_x_8766:
[----:B------:R-:W-:Y:S01]  /*7010*/  LEA R5, R0, 0x37800000, 0x17 ;  /* 0x3780000000057811 */ /* 0x000fe200078eb8ff */
[----:B------:R-:W-:-:S05]  /*7020*/  IMAD.SHL.U32 R0, R3, 0x200000, RZ ;  /* 0x0020000003007824 */ /* 0x000fca00078e00ff */
[----:B------:R-:W-:-:S07]  /*7030*/  LOP3.LUT R0, R5, R0, R6, 0xfe, !PT ;  /* 0x0000000005007212 */ /* 0x000fce00078efe06 */
.L_x_8765:
[----:B------:R-:W-:Y:S05]  /*7040*/  BSYNC B0 ;  /* 0x0000000000007941 */ /* 0x000fea0003800000 */
.L_x_8764:
[----:B------:R-:W-:-:S04]  /*7050*/  F2FP.BF16.F32.PACK_AB R0, RZ, R0 ;  /* 0x00000000ff00723e */ /* 0x000fc800000010ff */
[----:B------:R-:W-:Y:S01]  /*7060*/  PRMT R24, R0, 0x7610, R24 ;  /* 0x0000761000187816 */ /* 0x000fe20000000018 */
[----:B------:R-:W-:Y:S06]  /*7070*/  BRA `(.L_x_8745) ;  /* 0x0000000000b47947 */ /* 0x000fec0003800000 */
.L_x_8757:
        /* <DEDUP_REMOVED lines=14> */
.L_x_8771:
[----:B------:R-:W-:Y:S05]  /*7160*/  BSYNC B0 ;  /* 0x0000000000007941 */ /* 0x000fea0003800000 */
.L_x_8770:
[----:B------:R-:W-:-:S04]  /*7170*/  F2FP.BF16.F32.PACK_AB R0, RZ, R0 ;  /* 0x00000000ff00723e */ /* 0x000fc800000010ff */
[----:B------:R-:W-:Y:S01]  /*7180*/  PRMT R24, R0, 0x7610, R24 ;  /* 0x0000761000187816 */ /* 0x000fe20000000018 */
[----:B------:R-:W-:Y:S06]  /*7190*/  BRA `(.L_x_8745) ;  /* 0x00000000006c7947 */ /* 0x000fec0003800000 */
.L_x_8744:
        /* <DEDUP_REMOVED lines=16> */
.L_x_8772:
[----:B------:R-:W-:Y:S01]  /*72a0*/  PRMT R24, RZ, 0x7610, R24 ;  /* 0x00007610ff187816 */ /* 0x000fe20000000018 */
[----:B------:R-:W-:Y:S06]  /*72b0*/  BRA `(.L_x_8745) ;  /* 0x0000000000247947 */ /* 0x000fec0003800000 */
.L_x_8769:
[----:B------:R-:W2:Y:S02]  /*72c0*/  LDG.E.64 R4, desc[UR36][R4.64] ;  /* 0x0000002404047981 */ /* 0x000ea4000c1e1b00 */
[----:B--2---:R-:W0:Y:S02]  /*72d0*/  I2F.U64 R0, R4 ;  /* 0x0000000400007312 */ /* 0x004e240000301000 */
[----:B0-----:R-:W-:-:S04]  /*72e0*/  F2FP.BF16.F32.PACK_AB R0, RZ, R0 ;  /* 0x00000000ff00723e */ /* 0x001fc800000010ff */
[----:B------:R-:W-:Y:S01]  /*72f0*/  PRMT R24, R0, 0x7610, R24 ;  /* 0x0000761000187816 */ /* 0x000fe20000000018 */
[----:B------:R-:W-:Y:S06]  /*7300*/  BRA `(.L_x_8745) ;  /* 0x0000000000107947 */ /* 0x000fec0003800000 */
.L_x_8768:
[----:B------:R-:W2:Y:S02]  /*7310*/  LDG.E R4, desc[UR36][R4.64] ;  /* 0x0000002404047981 */ /* 0x000ea4000c1e1900 */
[----:B--2---:R-:W-:-:S04]  /*7320*/  I2FP.F32.U32 R0, R4 ;  /* 0x0000000400007245 */ /* 0x004fc80000201000 */
[----:B------:R-:W-:-:S04]  /*7330*/  F2FP.BF16.F32.PACK_AB R0, RZ, R0 ;  /* 0x00000000ff00723e */ /* 0x000fc800000010ff */
[----:B------:R-:W-:-:S07]  /*7340*/  PRMT R24, R0, 0x7610, R24 ;  /* 0x0000761000187816 */ /* 0x000fce0000000018 */
.L_x_8745:
        /* <DEDUP_REMOVED lines=20> */
.L_x_8776:
[----:B------:R-:W2:Y:S02]  /*7490*/  LDG.E.U8 R4, desc[UR36][R4.64] ;  /* 0x0000002404047981 */ /* 0x000ea4000c1e1100 */
[----:B--2---:R-:W-:Y:S01]  /*74a0*/  ISETP.NE.AND P0, PT, R4, RZ, PT ;  /* 0x000000ff0400720c */ /* 0x004fe20003f05270 */
[----:B------:R-:W-:-:S12]  /*74b0*/  BRA `(.L_x_8778) ;  /* 0x0000000c00747947 */ /* 0x000fd80003800000 */
.L_x_8775:
        /* <DEDUP_REMOVED lines=10> */
.L_x_8780:
[----:B------:R-:W2:Y:S02]  /*7560*/  LDG.E R4, desc[UR36][R4.64] ;  /* 0x0000002404047981 */ /* 0x000ea4000c1e1900 */
[----:B--2---:R-:W-:Y:S01]  /*7570*/  ISETP.NE.AND P0, PT, R4, RZ, PT ;  /* 0x000000ff0400720c */ /* 0x004fe20003f05270 */
[----:B------:R-:W-:-:S12]  /*7580*/  BRA `(.L_x_8778) ;  /* 0x0000000c00407947 */ /* 0x000fd80003800000 */
.L_x_8779:
[----:B------:R-:W2:Y:S02]  /*7590*/  LDG.E.U16 R4, desc[UR36][R4.64] ;  /* 0x0000002404047981 */ /* 0x000ea4000c1e1500 */
[----:B--2---:R-:W-:Y:S01]  /*75a0*/  ISETP.NE.AND P0, PT, R4, RZ, PT ;  /* 0x000000ff0400720c */ /* 0x004fe20003f05270 */
[----:B------:R-:W-:-:S12]  /*75b0*/  BRA `(.L_x_8778) ;  /* 0x0000000c00347947 */ /* 0x000fd80003800000 */
.L_x_8774:
        /* <DEDUP_REMOVED lines=9> */
.L_x_8782:
[----:B------:R-:W2:Y:S02]  /*7650*/  LDG.E.U16 R0, desc[UR36][R4.64] ;  /* 0x0000002404007981 */ /* 0x000ea4000c1e1500 */
[----:B--2---:R-:W-:-:S05]  /*7660*/  HADD2.F32 R0, -RZ, R0.H0_H0 ;  /* 0x20000000ff007230 */ /* 0x004fca0000004100 */
[----:B------:R-:W-:Y:S01]  /*7670*/  FSETP.NEU.FTZ.AND P0, PT, R0, RZ, PT ;  /* 0x000000ff0000720b */ /* 0x000fe20003f1d000 */
[----:B------:R-:W-:-:S12]  /*7680*/  BRA `(.L_x_8778) ;  /* 0x0000000c00007947 */ /* 0x000fd80003800000 */
.L_x_8781:
        /* <DEDUP_REMOVED lines=11> */
.L_x_8784:
        /* <DEDUP_REMOVED lines=10> */
.L_x_8783:
[----:B------:R-:W2:Y:S02]  /*77e0*/  LDG.E.64 R4, desc[UR36][R4.64] ;  /* 0x0000002404047981 */ /* 0x000ea4000c1e1b00 */
[----:B--2---:R-:W-:Y:S01]  /*77f0*/  DSETP.NEU.AND P0, PT, R4, RZ, PT ;  /* 0x000000ff0400722a */ /* 0x004fe20003f0d000 */
[----:B------:R-:W-:-:S13]  /*7800*/  BRA `(.L_x_8778) ;  /* 0x0000000800a07947 */ /* 0x000fda0003800000 */
.L_x_8773:
        /* <DEDUP_REMOVED lines=11> */
.L_x_8787:
[----:B------:R-:W2:Y:S02]  /*78c0*/  LDG.E.128 R4, desc[UR36][R4.64] ;  /* 0x0000002404047981 */ /* 0x000ea4000c1e1d00 */
[----:B--2---:R-:W-:-:S06]  /*78d0*/  DSETP.NEU.AND P0, PT, R6, RZ, PT ;  /* 0x000000ff0600722a */ /* 0x004fcc0003f0d000 */
[----:B------:R-:W-:Y:S01]  /*78e0*/  DSETP.NEU.OR P0, PT, R4, RZ, P0 ;  /* 0x000000ff0400722a */ /* 0x000fe2000070d400 */
[----:B------:R-:W-:-:S13]  /*78f0*/  BRA `(.L_x_8778) ;  /* 0x0000000800647947 */ /* 0x000fda0003800000 */
.L_x_8786:
        /* <DEDUP_REMOVED lines=27> */
.L_x_8789:
        /* <DEDUP_REMOVED lines=14> */
.L_x_8788:
[----:B------:R-:W2:Y:S02]  /*7b90*/  LDG.E.U16 R0, desc[UR36][R4.64] ;  /* 0x0000002404007981 */ /* 0x000ea4000c1e1500 */
[----:B--2---:R-:W-:-:S05]  /*7ba0*/  IMAD.U32 R0, R0, 0x10000, RZ ;  /* 0x0001000000007824 */ /* 0x004fca00078e00ff */
[----:B------:R-:W-:Y:S01]  /*7bb0*/  FSETP.NEU.FTZ.AND P0, PT, R0, RZ, PT ;  /* 0x000000ff0000720b */ /* 0x000fe20003f1d000 */
[----:B------:R-:W-:-:S12]  /*7bc0*/  BRA `(.L_x_8778) ;  /* 0x0000000400b07947 */ /* 0x000fd80003800000 */
.L_x_8785:
        /* <DEDUP_REMOVED lines=11> */
.L_x_8792:
        /* <DEDUP_REMOVED lines=21> */
.L_x_8796:
[----:B------:R-:W-:Y:S05]  /*7dd0*/  BSYNC B1 ;  /* 0x0000000000017941 */ /* 0x000fea0003800000 */
.L_x_8795:
[----:B------:R-:W-:Y:S01]  /*7de0*/  LEA R5, R0, 0x3b800000, 0x17 ;  /* 0x3b80000000057811 */ /* 0x000fe200078eb8ff */
[----:B------:R-:W-:-:S05]  /*7df0*/  IMAD.SHL.U32 R0, R3, 0x100000, RZ ;  /* 0x0010000003007824 */ /* 0x000fca00078e00ff */
[----:B------:R-:W-:-:S07]  /*7e00*/  LOP3.LUT R0, R5, R0, R6, 0xfe, !PT ;  /* 0x0000000005007212 */ /* 0x000fce00078efe06 */
.L_x_8794:
[----:B------:R-:W-:Y:S05]  /*7e10*/  BSYNC B0 ;  /* 0x0000000000007941 */ /* 0x000fea0003800000 */
.L_x_8793:
[----:B------:R-:W-:Y:S01]  /*7e20*/  FSETP.NEU.FTZ.AND P0, PT, R0, RZ, PT ;  /* 0x000000ff0000720b */ /* 0x000fe20003f1d000 */
[----:B------:R-:W-:-:S12]  /*7e30*/  BRA `(.L_x_8778) ;  /* 0x0000000400147947 */ /* 0x000fd80003800000 */
.L_x_8791:
        /* <DEDUP_REMOVED lines=21> */
.L_x_8800:
[----:B------:R-:W-:Y:S05]  /*7f90*/  BSYNC B1 ;  /* 0x0000000000017941 */ /* 0x000fea0003800000 */
.L_x_8799:
[----:B------:R-:W-:Y:S01]  /*7fa0*/  LEA R5, R0, 0x37800000, 0x17 ;  /* 0x3780000000057811 */ /* 0x000fe200078eb8ff */
[----:B------:R-:W-:-:S05]  /*7fb0*/  IMAD.SHL.U32 R0, R3, 0x200000, RZ ;  /* 0x0020000003007824 */ /* 0x000fca00078e00ff */
[----:B------:R-:W-:-:S07]  /*7fc0*/  LOP3.LUT R0, R5, R0, R6, 0xfe, !PT ;  /* 0x0000000005007212 */ /* 0x000fce00078efe06 */
.L_x_8798:
[----:B------:R-:W-:Y:S05]  /*7fd0*/  BSYNC B0 ;  /* 0x0000000000007941 */ /* 0x000fea0003800000 */
.L_x_8797:
[----:B------:R-:W-:Y:S01]  /*7fe0*/  FSETP.NEU.FTZ.AND P0, PT, R0, RZ, PT ;  /* 0x000000ff0000720b */ /* 0x000fe20003f1d000 */
[----:B------:R-:W-:-:S12]  /*7ff0*/  BRA `(.L_x_8778) ;  /* 0x0000000000a47947 */ /* 0x000fd80003800000 */
.L_x_8790:
        /* <DEDUP_REMOVED lines=14> */
.L_x_8804:
[----:B------:R-:W-:Y:S05]  /*80e0*/  BSYNC B0 ;  /* 0x0000000000007941 */ /* 0x000fea0003800000 */
.L_x_8803:
[----:B------:R-:W-:Y:S01]  /*80f0*/  FSETP.NEU.FTZ.AND P0, PT, R0, RZ, PT ;  /* 0x000000ff0000720b */ /* 0x000fe20003f1d000 */
[----:B------:R-:W-:-:S12]  /*8100*/  BRA `(.L_x_8778) ;  /* 0x0000000000607947 */ /* 0x000fd80003800000 */
.L_x_8777:
        /* <DEDUP_REMOVED lines=16> */
.L_x_8805:
[----:B------:R-:W-:Y:S01]  /*8210*/  PLOP3.LUT P0, PT, PT, PT, PT, 0x8, 0x0 ;  /* 0x000000000000781c */ /* 0x000fe20003f0e170 */
[----:B------:R-:W-:-:S12]  /*8220*/  BRA `(.L_x_8778) ;  /* 0x0000000000187947 */ /* 0x000fd80003800000 */
.L_x_8802:
[----:B------:R-:W2:Y:S02]  /*8230*/  LDG.E.64 R4, desc[UR36][R4.64] ;  /* 0x0000002404047981 */ /* 0x000ea4000c1e1b00 */
[----:B--2---:R-:W-:-:S04]  /*8240*/  ISETP.NE.U32.AND P0, PT, R4, RZ, PT ;  /* 0x000000ff0400720c */ /* 0x004fc80003f05070 */
[----:B------:R-:W-:Y:S01]  /*8250*/  ISETP.NE.AND.EX P0, PT, R5, RZ, PT, P0 ;  /* 0x000000ff0500720c */ /* 0x000fe20003f05300 */
[----:B------:R-:W-:-:S12]  /*8260*/  BRA `(.L_x_8778) ;  /* 0x0000000000087947 */ /* 0x000fd80003800000 */
.L_x_8801:
[----:B------:R-:W2:Y:S02]  /*8270*/  LDG.E R4, desc[UR36][R4.64] ;  /* 0x0000002404047981 */ /* 0x000ea4000c1e1900 */
[----:B--2---:R-:W-:-:S13]  /*8280*/  ISETP.NE.AND P0, PT, R4, RZ, PT ;  /* 0x000000ff0400720c */ /* 0x004fda0003f05270 */
.L_x_8778:
[----:B------:R-:W-:-:S07]  /*8290*/  SEL R5, RZ, 0x1, !P0 ;  /* 0x00000001ff057807 */ /* 0x000fce0004000000 */
.L_x_8739:
[----:B------:R-:W-:Y:S05]  /*82a0*/  BSYNC B6 ;  /* 0x0000000000067941 */ /* 0x000fea0003800000 */
.L_x_8738:
[----:B------:R-:W0:Y:S01]  /*82b0*/  S2R R25, SR_TID.X ;  /* 0x0000000000197919 */ /* 0x000e220000002100 */
[----:B------:R-:W-:Y:S01]  /*82c0*/  BSSY B6, `(.L_x_8806) ;  /* 0x0000132000067945 */ /* 0x000fe20003800000 */
[C---:B0-----:R-:W-:Y:S01]  /*82d0*/  ISETP.GE.AND P3, PT, R25.reuse, R22, PT ;  /* 0x000000161900720c */ /* 0x041fe20003f66270 */
[C---:B------:R-:W-:Y:S02]  /*82e0*/  VIADD R7, R25.reuse, 0x100 ;  /* 0x0000010019077836 */ /* 0x040fe40000000000 */
[----:B------:R-:W-:-:S03]  /*82f0*/  VIADD R17, R25, 0x80 ;  /* 0x0000008019117836 */ /* 0x000fc60000000000 */
[-C--:B------:R-:W-:Y:S01]  /*8300*/  ISETP.GE.AND P1, PT, R7, R22.reuse, PT ;  /* 0x000000160700720c */ /* 0x080fe20003f26270 */
[----:B------:R-:W-:Y:S01]  /*8310*/  VIADD R7, R25, 0x180 ;  /* 0x0000018019077836 */ /* 0x000fe20000000000 */
[----:B------:R-:W-:-:S04]  /*8320*/  ISETP.GE.AND P0, PT, R17, R22, PT ;  /* 0x000000161100720c */ /* 0x000fc80003f06270 */
[----:B------:R-:W-:Y:S01]  /*8330*/  ISETP.GE.AND P2, PT, R7, R22, PT ;  /* 0x000000160700720c */ /* 0x000fe20003f46270 */
[----:B------:R-:W0:Y:S01]  /*8340*/  @!P3 I2F.S16 R4, R26 ;  /* 0x0000001a0004b306 */ /* 0x000e220000101400 */
[----:B-----5:R-:W-:Y:S01]  /*8350*/  @!P3 IMAD.U32 R7, R19, 0x10000, RZ ;  /* 0x000100001307b824 */ /* 0x020fe200078e00ff */
[----:B------:R-:W1:Y:S04]  /*8360*/  @!P3 LDC R8, c[0x0][0x218] ;  /* 0x00008600ff08bb82 */ /* 0x000e680000000800 */
[----:B------:R-:W-:Y:S02]  /*8370*/  @!P1 IMAD.U32 R6, R23, 0x10000, RZ ;  /* 0x0001000017069824 */ /* 0x000fe400078e00ff */
[----:B------:R-:W2:Y:S02]  /*8380*/  @!P1 I2F.S16 R27, R27 ;  /* 0x0000001b001b9306 */ /* 0x000ea40000101400 */
[----:B------:R-:W3:Y:S02]  /*8390*/  @!P1 LDC R9, c[0x0][0x218] ;  /* 0x00008600ff099b82 */ /* 0x000ee40000000800 */
[----:B------:R-:W-:-:S02]  /*83a0*/  @!P2 IMAD.U32 R24, R24, 0x10000, RZ ;  /* 0x000100001818a824 */ /* 0x000fc400078e00ff */
[----:B0-----:R-:W-:Y:S02]  /*83b0*/  @!P3 FMUL.FTZ R7, R4, R7 ;  /* 0x000000070407b220 */ /* 0x001fe40000410000 */
[----:B------:R-:W0:Y:S02]  /*83c0*/  @!P2 I2F.S16 R5, R5 ;  /* 0x000000050005a306 */ /* 0x000e240000101400 */
[----:B------:R-:W4:Y:S01]  /*83d0*/  @!P2 LDC R0, c[0x0][0x218] ;  /* 0x00008600ff00ab82 */ /* 0x000f220000000800 */
[----:B--2---:R-:W-:-:S05]  /*83e0*/  @!P1 FMUL.FTZ R6, R27, R6 ;  /* 0x000000061b069220 */ /* 0x004fca0000410000 */
[----:B------:R-:W2:Y:S02]  /*83f0*/  @!P0 I2F.S16 R26, R26.H1 ;  /* 0x1000001a001a8306 */ /* 0x000ea40000101400 */
[----:B------:R-:W4:Y:S01]  /*8400*/  @!P0 LDC R4, c[0x0][0x218] ;  /* 0x00008600ff048b82 */ /* 0x000f220000000800 */
[----:B-1----:R-:W-:-:S05]  /*8410*/  @!P3 FMUL.FTZ R7, R7, R8 ;  /* 0x000000080707b220 */ /* 0x002fca0000410000 */
[----:B------:R1:W1:Y:S01]  /*8420*/  @!P3 F2F.BF16.F32 R3, R7 ;  /* 0x000000070003b304 */ /* 0x0002620000202000 */
[----:B---3--:R-:W-:Y:S01]  /*8430*/  @!P1 FMUL.FTZ R6, R6, R9 ;  /* 0x0000000906069220 */ /* 0x008fe20000410000 */
[----:B0-----:R-:W-:Y:S01]  /*8440*/  @!P2 FMUL.FTZ R9, R5, R24 ;  /* 0x000000180509a220 */ /* 0x001fe20000410000 */
[----:B------:R-:W-:Y:S02]  /*8450*/  @!P0 IMAD.U32 R5, R18, 0x10000, RZ ;  /* 0x0001000012058824 */ /* 0x000fe400078e00ff */
[----:B------:R-:W0:Y:S02]  /*8460*/  LDC.U8 R18, c[0x0][0x250] ;  /* 0x00009400ff127b82 */ /* 0x000e240000000000 */
[----:B--2---:R-:W-:Y:S01]  /*8470*/  @!P0 FMUL.FTZ R5, R26, R5 ;  /* 0x000000051a058220 */ /* 0x004fe20000410000 */
[----:B------:R2:W3:Y:S01]  /*8480*/  @!P1 F2F.BF16.F32 R16, R6 ;  /* 0x0000000600109304 */ /* 0x0004e20000202000 */
[----:B----4-:R-:W-:-:S07]  /*8490*/  @!P2 FMUL.FTZ R0, R9, R0 ;  /* 0x000000000900a220 */ /* 0x010fce0000410000 */
[----:B------:R2:W4:Y:S01]  /*84a0*/  @!P2 F2F.BF16.F32 R19, R0 ;  /* 0x000000000013a304 */ /* 0x0005220000202000 */
[----:B------:R-:W-:-:S07]  /*84b0*/  @!P0 FMUL.FTZ R4, R5, R4 ;  /* 0x0000000405048220 */ /* 0x000fce0000410000 */
[----:B------:R2:W0:Y:S01]  /*84c0*/  @!P0 F2F.BF16.F32 R23, R4 ;  /* 0x0000000400178304 */ /* 0x0004220000202000 */
[----:B-1-3--:R-:W-:Y:S05]  /*84d0*/  @P3 BRA `(.L_x_8807) ;  /* 0x0000001000403947 */ /* 0x00afea0003800000 */
[----:B------:R-:W1:Y:S01]  /*84e0*/  LDC.64 R8, c[0x0][0x228] ;  /* 0x00008a00ff087b82 */ /* 0x000e620000000a00 */
[----:B0-2---:R-:W-:Y:S01]  /*84f0*/  PRMT R0, R18, 0x9910, RZ ;  /* 0x0000991012007816 */ /* 0x005fe200000000ff */
        /* <DEDUP_REMOVED lines=17> */
[----:B------:R-:W0:Y:S02]  /*8610*/  F2I.FTZ.TRUNC.NTZ R3, R3 ;  /* 0x0000000300037305 */ /* 0x000e24000021f100 */
[----:B0-----:R0:W-:Y:S01]  /*8620*/  STG.E.U8 desc[UR36][R8.64], R3 ;  /* 0x0000000308007986 */ /* 0x0011e2000c101124 */
[----:B------:R-:W-:Y:S05]  /*8630*/  BRA `(.L_x_8807) ;  /* 0x0000000c00e87947 */ /* 0x000fea0003800000 */
.L_x_8811:
[----:B------:R-:W-:Y:S02]  /*8640*/  IMAD.U32 R5, R3, 0x10000, RZ ;  /* 0x0001000003057824 */ /* 0x000fe400078e00ff */
[----:B------:R-:W-:-:S04]  /*8650*/  IMAD.MOV.U32 R25, RZ, RZ, R17 ;  /* 0x000000ffff197224 */ /* 0x000fc800078e0011 */
[----:B------:R-:W0:Y:S02]  /*8660*/  F2I.S64.TRUNC R4, R5 ;  /* 0x0000000500047311 */ /* 0x000e24000020d900 */
[----:B0-----:R0:W-:Y:S01]  /*8670*/  STG.E.U8 desc[UR36][R8.64], R4 ;  /* 0x0000000408007986 */ /* 0x0011e2000c101124 */
[----:B------:R-:W-:Y:S05]  /*8680*/  BRA `(.L_x_8807) ;  /* 0x0000000c00d47947 */ /* 0x000fea0003800000 */
.L_x_8810:
        /* <DEDUP_REMOVED lines=8> */
[----:B------:R-:W0:Y:S02]  /*8710*/  F2I.S64.TRUNC R4, R4 ;  /* 0x0000000400047311 */ /* 0x000e24000020d900 */
[----:B0-----:R0:W-:Y:S01]  /*8720*/  STG.E.64 desc[UR36][R8.64], R4 ;  /* 0x0000000408007986 */ /* 0x0011e2000c101b24 */
[----:B------:R-:W-:Y:S05]  /*8730*/  BRA `(.L_x_8807) ;  /* 0x0000000c00a87947 */ /* 0x000fea0003800000 */
.L_x_8814:
[----:B------:R-:W-:Y:S02]  /*8740*/  IMAD.U32 R3, R3, 0x10000, RZ ;  /* 0x0001000003037824 */ /* 0x000fe400078e00ff */
[----:B------:R-:W-:-:S04]  /*8750*/  IMAD.MOV.U32 R25, RZ, RZ, R17 ;  /* 0x000000ffff197224 */ /* 0x000fc800078e0011 */
[----:B------:R-:W0:Y:S02]  /*8760*/  F2I.FTZ.TRUNC.NTZ R3, R3 ;  /* 0x0000000300037305 */ /* 0x000e24000021f100 */
[----:B0-----:R0:W-:Y:S01]  /*8770*/  STG.E desc[UR36][R8.64], R3 ;  /* 0x0000000308007986 */ /* 0x0011e2000c101924 */
[----:B------:R-:W-:Y:S05]  /*8780*/  BRA `(.L_x_8807) ;  /* 0x0000000c00947947 */ /* 0x000fea0003800000 */
.L_x_8813:
[----:B------:R-:W-:Y:S02]  /*8790*/  IMAD.U32 R3, R3, 0x10000, RZ ;  /* 0x0001000003037824 */ /* 0x000fe400078e00ff */
[----:B------:R-:W-:-:S04]  /*87a0*/  IMAD.MOV.U32 R25, RZ, RZ, R17 ;  /* 0x000000ffff197224 */ /* 0x000fc800078e0011 */
[----:B------:R-:W0:Y:S02]  /*87b0*/  F2I.FTZ.TRUNC.NTZ R3, R3 ;  /* 0x0000000300037305 */ /* 0x000e24000021f100 */
[----:B0-----:R0:W-:Y:S01]  /*87c0*/  STG.E.U16 desc[UR36][R8.64], R3 ;  /* 0x0000000308007986 */ /* 0x0011e2000c101524 */
[----:B------:R-:W-:Y:S05]  /*87d0*/  BRA `(.L_x_8807) ;  /* 0x0000000c00807947 */ /* 0x000fea0003800000 */
.L_x_8809:
        /* <DEDUP_REMOVED lines=10> */
.L_x_8816:
[----:B------:R-:W-:Y:S02]  /*8880*/  IMAD.U32 R0, R3, 0x10000, RZ ;  /* 0x0001000003007824 */ /* 0x000fe400078e00ff */
[----:B------:R-:W-:-:S03]  /*8890*/  IMAD.MOV.U32 R25, RZ, RZ, R17 ;  /* 0x000000ffff197224 */ /* 0x000fc600078e0011 */
[----:B------:R-:W-:-:S05]  /*88a0*/  F2FP.F16.F32.PACK_AB R0, RZ, R0 ;  /* 0x00000000ff00723e */ /* 0x000fca00000000ff */
[----:B------:R0:W-:Y:S01]  /*88b0*/  STG.E.U16 desc[UR36][R8.64], R0 ;  /* 0x0000000008007986 */ /* 0x0001e2000c101524 */
[----:B------:R-:W-:Y:S05]  /*88c0*/  BRA `(.L_x_8807) ;  /* 0x0000000c00447947 */ /* 0x000fea0003800000 */
.L_x_8815:
        /* <DEDUP_REMOVED lines=11> */
.L_x_8818:
[----:B------:R-:W-:Y:S02]  /*8980*/  IMAD.U32 R3, R3, 0x10000, RZ ;  /* 0x0001000003037824 */ /* 0x000fe400078e00ff */
[----:B------:R-:W-:-:S03]  /*8990*/  IMAD.MOV.U32 R25, RZ, RZ, R17 ;  /* 0x000000ffff197224 */ /* 0x000fc600078e0011 */
[----:B------:R-:W-:-:S04]  /*89a0*/  F2FP.F16.F32.PACK_AB R3, RZ, R3 ;  /* 0x00000003ff03723e */ /* 0x000fc800000000ff */
[----:B------:R-:W-:-:S05]  /*89b0*/  PRMT R3, R3, 0x5410, RZ ;  /* 0x0000541003037816 */ /* 0x000fca00000000ff */
[----:B------:R0:W-:Y:S01]  /*89c0*/  STG.E desc[UR36][R8.64], R3 ;  /* 0x0000000308007986 */ /* 0x0001e2000c101924 */
[----:B------:R-:W-:Y:S05]  /*89d0*/  BRA `(.L_x_8807) ;  /* 0x0000000c00007947 */ /* 0x000fea0003800000 */
.L_x_8817:
[----:B------:R-:W-:Y:S02]  /*89e0*/  IMAD.U32 R4, R3, 0x10000, RZ ;  /* 0x0001000003047824 */ /* 0x000fe400078e00ff */
[----:B------:R-:W-:Y:S02]  /*89f0*/  IMAD.MOV.U32 R25, RZ, RZ, R17 ;  /* 0x000000ffff197224 */ /* 0x000fe400078e0011 */
[----:B------:R-:W-:-:S06]  /*8a00*/  FMUL.FTZ R4, R4, 1 ;  /* 0x3f80000004047820 */ /* 0x000fcc0000410000 */
[----:B------:R-:W0:Y:S02]  /*8a10*/  F2F.F64.F32 R4, R4 ;  /* 0x0000000400047310 */ /* 0x000e240000201800 */
[----:B0-----:R0:W-:Y:S01]  /*8a20*/  STG.E.64 desc[UR36][R8.64], R4 ;  /* 0x0000000408007986 */ /* 0x0011e2000c101b24 */
[----:B------:R-:W-:Y:S05]  /*8a30*/  BRA `(.L_x_8807) ;  /* 0x0000000800e87947 */ /* 0x000fea0003800000 */
.L_x_8808:
        /* <DEDUP_REMOVED lines=14> */
.L_x_8821:
[----:B------:R-:W-:Y:S01]  /*8b20*/  IMAD.U32 R3, R3, 0x10000, RZ ;  /* 0x0001000003037824 */ /* 0x000fe200078e00ff */
[----:B------:R-:W-:Y:S01]  /*8b30*/  CS2R R6, SRZ ;  /* 0x0000000000067805 */ /* 0x000fe2000001ff00 */
[----:B------:R-:W-:Y:S02]  /*8b40*/  IMAD.MOV.U32 R25, RZ, RZ, R17 ;  /* 0x000000ffff197224 */ /* 0x000fe400078e0011 */
[----:B------:R-:W-:-:S04]  /*8b50*/  FMUL.FTZ R3, R3, 1 ;  /* 0x3f80000003037820 */ /* 0x000fc80000410000 */
[----:B------:R-:W0:Y:S02]  /*8b60*/  F2F.F64.F32 R4, R3 ;  /* 0x0000000300047310 */ /* 0x000e240000201800 */
[----:B0-----:R0:W-:Y:S01]  /*8b70*/  STG.E.128 desc[UR36][R8.64], R4 ;  /* 0x0000000408007986 */ /* 0x0011e2000c101d24 */
[----:B------:R-:W-:Y:S05]  /*8b80*/  BRA `(.L_x_8807) ;  /* 0x0000000800947947 */ /* 0x000fea0003800000 */
.L_x_8820:
        /* <DEDUP_REMOVED lines=21> */
.L_x_8825:
[----:B------:R-:W-:Y:S05]  /*8ce0*/  BSYNC B0 ;  /* 0x0000000000007941 */ /* 0x000fea0003800000 */
.L_x_8824:
[----:B------:R-:W-:Y:S01]  /*8cf0*/  LOP3.LUT R5, R0, R5, RZ, 0xfc, !PT ;  /* 0x0000000500057212 */ /* 0x000fe200078efcff */
[----:B------:R-:W-:-:S04]  /*8d00*/  IMAD.MOV.U32 R25, RZ, RZ, R17 ;  /* 0x000000ffff197224 */ /* 0x000fc800078e0011 */
[----:B------:R0:W-:Y:S01]  /*8d10*/  STG.E.U8 desc[UR36][R8.64], R5 ;  /* 0x0000000508007986 */ /* 0x0001e2000c101124 */
[----:B------:R-:W-:Y:S05]  /*8d20*/  BRA `(.L_x_8807) ;  /* 0x00000008002c7947 */ /* 0x000fea0003800000 */
.L_x_8823:
        /* <DEDUP_REMOVED lines=13> */
.L_x_8827:
[----:B------:R-:W-:Y:S01]  /*8e00*/  IMAD.MOV.U32 R0, RZ, RZ, 0x7f ;  /* 0x0000007fff007424 */ /* 0x000fe200078e00ff */
[----:B------:R-:W-:-:S04]  /*8e10*/  ISETP.GT.U32.AND P0, PT, R3, 0x7f800000, PT ;  /* 0x7f8000000300780c */ /* 0x000fc80003f04070 */
[----:B------:R-:W-:-:S09]  /*8e20*/  SEL R0, R0, 0x7c, P0 ;  /* 0x0000007c00007807 */ /* 0x000fd20000000000 */
.L_x_8828:
[----:B------:R-:W-:Y:S05]  /*8e30*/  BSYNC B0 ;  /* 0x0000000000007941 */ /* 0x000fea0003800000 */
.L_x_8826:
[----:B------:R-:W-:Y:S01]  /*8e40*/  LOP3.LUT R3, R5, 0x80000000, RZ, 0xc0, !PT ;  /* 0x8000000005037812 */ /* 0x000fe200078ec0ff */
[----:B------:R-:W-:-:S03]  /*8e50*/  IMAD.MOV.U32 R25, RZ, RZ, R17 ;  /* 0x000000ffff197224 */ /* 0x000fc600078e0011 */
[----:B------:R-:W-:-:S04]  /*8e60*/  SHF.R.U32.HI R3, RZ, 0x18, R3 ;  /* 0x00000018ff037819 */ /* 0x000fc80000011603 */
[----:B------:R-:W-:-:S05]  /*8e70*/  LOP3.LUT R3, R0, R3, RZ, 0xfc, !PT ;  /* 0x0000000300037212 */ /* 0x000fca00078efcff */
[----:B------:R0:W-:Y:S01]  /*8e80*/  STG.E.U8 desc[UR36][R8.64], R3 ;  /* 0x0000000308007986 */ /* 0x0001e2000c101124 */
[----:B------:R-:W-:Y:S05]  /*8e90*/  BRA `(.L_x_8807) ;  /* 0x0000000400d07947 */ /* 0x000fea0003800000 */
.L_x_8822:
[----:B------:R0:W-:Y:S01]  /*8ea0*/  STG.E.U16 desc[UR36][R8.64], R3 ;  /* 0x0000000308007986 */ /* 0x0001e2000c101524 */
[----:B------:R-:W-:Y:S01]  /*8eb0*/  IMAD.MOV.U32 R25, RZ, RZ, R17 ;  /* 0x000000ffff197224 */ /* 0x000fe200078e0011 */
[----:B------:R-:W-:Y:S06]  /*8ec0*/  BRA `(.L_x_8807) ;  /* 0x0000000400c47947 */ /* 0x000fec0003800000 */
.L_x_8819:
        /* <DEDUP_REMOVED lines=10> */
[----:B------:R-:W0:Y:S02]  /*8f70*/  F2I.FTZ.U32.TRUNC.NTZ R3, R3 ;  /* 0x0000000300037305 */ /* 0x000e24000021f000 */
[----:B0-----:R0:W-:Y:S01]  /*8f80*/  STG.E.U16 desc[UR36][R8.64], R3 ;  /* 0x0000000308007986 */ /* 0x0011e2000c101524 */
[----:B------:R-:W-:Y:S05]  /*8f90*/  BRA `(.L_x_8807) ;  /* 0x0000000400907947 */ /* 0x000fea0003800000 */
.L_x_8831:
        /* <DEDUP_REMOVED lines=17> */
.L_x_8834:
[----:B------:R-:W-:-:S04]  /*90b0*/  LOP3.LUT R3, R5, 0x80000000, RZ, 0xc0, !PT ;  /* 0x8000000005037812 */ /* 0x000fc800078ec0ff */
[----:B------:R-:W-:-:S04]  /*90c0*/  SHF.R.U32.HI R3, RZ, 0x18, R3 ;  /* 0x00000018ff037819 */ /* 0x000fc80000011603 */
[----:B------:R-:W-:-:S04]  /*90d0*/  LOP3.LUT R0, R0, R3, RZ, 0xfc, !PT ;  /* 0x0000000300007212 */ /* 0x000fc800078efcff */
[----:B------:R-:W-:-:S07]  /*90e0*/  PRMT R4, R0, 0x7610, R4 ;  /* 0x0000761000047816 */ /* 0x000fce0000000004 */
.L_x_8833:
[----:B------:R-:W-:Y:S05]  /*90f0*/  BSYNC B0 ;  /* 0x0000000000007941 */ /* 0x000fea0003800000 */
.L_x_8832:
[----:B------:R0:W-:Y:S01]  /*9100*/  STG.E.U8 desc[UR36][R8.64], R4 ;  /* 0x0000000408007986 */ /* 0x0001e2000c101124 */
[----:B------:R-:W-:Y:S01]  /*9110*/  IMAD.MOV.U32 R25, RZ, RZ, R17 ;  /* 0x000000ffff197224 */ /* 0x000fe200078e0011 */
[----:B------:R-:W-:Y:S06]  /*9120*/  BRA `(.L_x_8807) ;  /* 0x00000004002c7947 */ /* 0x000fec0003800000 */
.L_x_8830:
        /* <DEDUP_REMOVED lines=17> */
.L_x_8837:
[----:B------:R-:W-:-:S04]  /*9240*/  LOP3.LUT R3, R5, 0x80000000, RZ, 0xc0, !PT ;  /* 0x8000000005037812 */ /* 0x000fc800078ec0ff */
[----:B------:R-:W-:-:S04]  /*9250*/  SHF.R.U32.HI R3, RZ, 0x18, R3 ;  /* 0x00000018ff037819 */ /* 0x000fc80000011603 */
[----:B------:R-:W-:-:S04]  /*9260*/  LOP3.LUT R0, R0, R3, RZ, 0xfc, !PT ;  /* 0x0000000300007212 */ /* 0x000fc800078efcff */
[----:B------:R-:W-:-:S07]  /*9270*/  PRMT R4, R0, 0x7610, R4 ;  /* 0x0000761000047816 */ /* 0x000fce0000000004 */
.L_x_8836:
[----:B------:R-:W-:Y:S05]  /*9280*/  BSYNC B0 ;  /* 0x0000000000007941 */ /* 0x000fea0003800000 */
.L_x_8835:
[----:B------:R0:W-:Y:S01]  /*9290*/  STG.E.U8 desc[UR36][R8.64], R4 ;  /* 0x0000000408007986 */ /* 0x0001e2000c101124 */
[----:B------:R-:W-:Y:S01]  /*92a0*/  IMAD.MOV.U32 R25, RZ, RZ, R17 ;  /* 0x000000ffff197224 */ /* 0x000fe200078e0011 */
[----:B------:R-:W-:Y:S06]  /*92b0*/  BRA `(.L_x_8807) ;  /* 0x0000000000c87947 */ /* 0x000fec0003800000 */
.L_x_8829:
        /* <DEDUP_REMOVED lines=23> */
.L_x_8812:
        /* <DEDUP_REMOVED lines=16> */
.L_x_8840:
[----:B------:R-:W-:Y:S01]  /*9530*/  IMAD.MOV.U32 R25, RZ, RZ, R17 ;  /* 0x000000ffff197224 */ /* 0x000fe200078e0011 */
[----:B------:R-:W-:Y:S06]  /*9540*/  BRA `(.L_x_8807) ;  /* 0x0000000000247947 */ /* 0x000fec0003800000 */
.L_x_8839:
[----:B------:R-:W-:Y:S02]  /*9550*/  IMAD.U32 R4, R3, 0x10000, RZ ;  /* 0x0001000003047824 */ /* 0x000fe400078e00ff */
[----:B------:R-:W-:-:S04]  /*9560*/  IMAD.MOV.U32 R25, RZ, RZ, R17 ;  /* 0x000000ffff197224 */ /* 0x000fc800078e0011 */
[----:B------:R-:W0:Y:S02]  /*9570*/  F2I.U64.TRUNC R4, R4 ;  /* 0x0000000400047311 */ /* 0x000e24000020d800 */
[----:B0-----:R3:W-:Y:S01]  /*9580*/  STG.E.64 desc[UR36][R8.64], R4 ;  /* 0x0000000408007986 */ /* 0x0017e2000c101b24 */
[----:B------:R-:W-:Y:S05]  /*9590*/  BRA `(.L_x_8807) ;  /* 0x0000000000107947 */ /* 0x000fea0003800000 */
.L_x_8838:
[----:B------:R-:W-:Y:S02]  /*95a0*/  IMAD.U32 R3, R3, 0x10000, RZ ;  /* 0x0001000003037824 */ /* 0x000fe400078e00ff */
[----:B------:R-:W-:-:S04]  /*95b0*/  IMAD.MOV.U32 R25, RZ, RZ, R17 ;  /* 0x000000ffff197224 */ /* 0x000fc800078e0011 */
[----:B------:R-:W0:Y:S02]  /*95c0*/  F2I.FTZ.U32.TRUNC.NTZ R3, R3 ;  /* 0x0000000300037305 */ /* 0x000e24000021f000 */
[----:B0-----:R1:W-:Y:S02]  /*95d0*/  STG.E desc[UR36][R8.64], R3 ;  /* 0x0000000308007986 */ /* 0x0013e4000c101924 */
.L_x_8807:
[----:B------:R-:W-:Y:S05]  /*95e0*/  BSYNC B6 ;  /* 0x0000000000067941 */ /* 0x000fea0003800000 */
.L_x_8806:
[----:B------:R-:W-:Y:S01]  /*95f0*/  ISETP.GE.AND P0, PT, R25, R22, PT ;  /* 0x000000161900720c */ /* 0x000fe20003f06270 */
[----:B------:R-:W-:-:S12]  /*9600*/  BSSY B6, `(.L_x_8841) ;  /* 0x00001fc000067945 */ /* 0x000fd80003800000 */
[----:B------:R-:W-:Y:S05]  /*9610*/  @P0 BRA `(.L_x_8842) ;  /* 0x0000001c00e80947 */ /* 0x000fea0003800000 */
[----:B01-3--:R-:W0:Y:S01]  /*9620*/  LDC.64 R8, c[0x0][0x228] ;  /* 0x00008a00ff087b82 */ /* 0x00be220000000a00 */
[----:B--2---:R-:W-:Y:S01]  /*9630*/  IMAD R0, R2, 0x200, R25 ;  /* 0x0000020002007824 */ /* 0x004fe200078e0219 */
        /* <DEDUP_REMOVED lines=20> */
.L_x_8846:
[----:B------:R-:W-:-:S06]  /*9780*/  IMAD.U32 R5, R23, 0x10000, RZ ;  /* 0x0001000017057824 */ /* 0x000fcc00078e00ff */
[----:B------:R-:W0:Y:S02]  /*9790*/  F2I.S64.TRUNC R4, R5 ;  /* 0x0000000500047311 */ /* 0x000e24000020d900 */
[----:B0-----:R0:W-:Y:S01]  /*97a0*/  STG.E.U8 desc[UR36][R8.64], R4 ;  /* 0x0000000408007986 */ /* 0x0011e2000c101124 */
[----:B------:R-:W-:Y:S05]  /*97b0*/  BRA `(.L_x_8848) ;  /* 0x0000000c00847947 */ /* 0x000fea0003800000 */
.L_x_8845:
        /* <DEDUP_REMOVED lines=10> */
.L_x_8850:
[----:B------:R-:W-:-:S06]  /*9860*/  IMAD.U32 R23, R23, 0x10000, RZ ;  /* 0x0001000017177824 */ /* 0x000fcc00078e00ff */
[----:B------:R-:W0:Y:S02]  /*9870*/  F2I.FTZ.TRUNC.NTZ R23, R23 ;  /* 0x0000001700177305 */ /* 0x000e24000021f100 */
[----:B0-----:R0:W-:Y:S01]  /*9880*/  STG.E desc[UR36][R8.64], R23 ;  /* 0x0000001708007986 */ /* 0x0011e2000c101924 */
[----:B------:R-:W-:Y:S05]  /*9890*/  BRA `(.L_x_8848) ;  /* 0x0000000c004c7947 */ /* 0x000fea0003800000 */
.L_x_8849:
[----:B------:R-:W-:-:S06]  /*98a0*/  IMAD.U32 R23, R23, 0x10000, RZ ;  /* 0x0001000017177824 */ /* 0x000fcc00078e00ff */
[----:B------:R-:W0:Y:S02]  /*98b0*/  F2I.FTZ.TRUNC.NTZ R23, R23 ;  /* 0x0000001700177305 */ /* 0x000e24000021f100 */
[----:B0-----:R0:W-:Y:S01]  /*98c0*/  STG.E.U16 desc[UR36][R8.64], R23 ;  /* 0x0000001708007986 */ /* 0x0011e2000c101524 */
[----:B------:R-:W-:Y:S05]  /*98d0*/  BRA `(.L_x_8848) ;  /* 0x0000000c003c7947 */ /* 0x000fea0003800000 */
.L_x_8844:
        /* <DEDUP_REMOVED lines=9> */
.L_x_8852:
[----:B------:R-:W-:-:S05]  /*9970*/  IMAD.U32 R0, R23, 0x10000, RZ ;  /* 0x0001000017007824 */ /* 0x000fca00078e00ff */
[----:B------:R-:W-:-:S05]  /*9980*/  F2FP.F16.F32.PACK_AB R0, RZ, R0 ;  /* 0x00000000ff00723e */ /* 0x000fca00000000ff */
[----:B------:R0:W-:Y:S01]  /*9990*/  STG.E.U16 desc[UR36][R8.64], R0 ;  /* 0x0000000008007986 */ /* 0x0001e2000c101524 */
[----:B------:R-:W-:Y:S05]  /*99a0*/  BRA `(.L_x_8848) ;  /* 0x0000000c00087947 */ /* 0x000fea0003800000 */
.L_x_8851:
        /* <DEDUP_REMOVED lines=10> */
.L_x_8854:
[----:B------:R-:W-:-:S05]  /*9a50*/  IMAD.U32 R23, R23, 0x10000, RZ ;  /* 0x0001000017177824 */ /* 0x000fca00078e00ff */
[----:B------:R-:W-:-:S04]  /*9a60*/  F2FP.F16.F32.PACK_AB R3, RZ, R23 ;  /* 0x00000017ff03723e */ /* 0x000fc800000000ff */
[----:B------:R-:W-:-:S05]  /*9a70*/  PRMT R3, R3, 0x5410, RZ ;  /* 0x0000541003037816 */ /* 0x000fca00000000ff */
[----:B------:R0:W-:Y:S01]  /*9a80*/  STG.E desc[UR36][R8.64], R3 ;  /* 0x0000000308007986 */ /* 0x0001e2000c101924 */
[----:B------:R-:W-:Y:S05]  /*9a90*/  BRA `(.L_x_8848) ;  /* 0x0000000800cc7947 */ /* 0x000fea0003800000 */
.L_x_8853:
[----:B------:R-:W-:-:S04]  /*9aa0*/  IMAD.U32 R4, R23, 0x10000, RZ ;  /* 0x0001000017047824 */ /* 0x000fc800078e00ff */
[----:B------:R-:W-:-:S06]  /*9ab0*/  FMUL.FTZ R4, R4, 1 ;  /* 0x3f80000004047820 */ /* 0x000fcc0000410000 */
[----:B------:R-:W0:Y:S02]  /*9ac0*/  F2F.F64.F32 R4, R4 ;  /* 0x0000000400047310 */ /* 0x000e240000201800 */
[----:B0-----:R0:W-:Y:S01]  /*9ad0*/  STG.E.64 desc[UR36][R8.64], R4 ;  /* 0x0000000408007986 */ /* 0x0011e2000c101b24 */
[----:B------:R-:W-:Y:S05]  /*9ae0*/  BRA `(.L_x_8848) ;  /* 0x0000000800b87947 */ /* 0x000fea0003800000 */
.L_x_8843:
        /* <DEDUP_REMOVED lines=13> */
.L_x_8857:
[----:B------:R-:W-:Y:S01]  /*9bc0*/  IMAD.U32 R23, R23, 0x10000, RZ ;  /* 0x0001000017177824 */ /* 0x000fe200078e00ff */
[----:B------:R-:W-:-:S03]  /*9bd0*/  CS2R R6, SRZ ;  /* 0x0000000000067805 */ /* 0x000fc6000001ff00 */
[----:B------:R-:W-:-:S06]  /*9be0*/  FMUL.FTZ R4, R23, 1 ;  /* 0x3f80000017047820 */ /* 0x000fcc0000410000 */
[----:B------:R-:W0:Y:S02]  /*9bf0*/  F2F.F64.F32 R4, R4 ;  /* 0x0000000400047310 */ /* 0x000e240000201800 */
[----:B0-----:R0:W-:Y:S01]  /*9c00*/  STG.E.128 desc[UR36][R8.64], R4 ;  /* 0x0000000408007986 */ /* 0x0011e2000c101d24 */
[----:B------:R-:W-:Y:S05]  /*9c10*/  BRA `(.L_x_8848) ;  /* 0x00000008006c7947 */ /* 0x000fea0003800000 */
.L_x_8856:
        /* <DEDUP_REMOVED lines=21> */
.L_x_8861:
[----:B------:R-:W-:Y:S05]  /*9d70*/  BSYNC B0 ;  /* 0x0000000000007941 */ /* 0x000fea0003800000 */
.L_x_8860:
[----:B------:R-:W-:-:S05]  /*9d80*/  LOP3.LUT R5, R0, R5, RZ, 0xfc, !PT ;  /* 0x0000000500057212 */ /* 0x000fca00078efcff */
[----:B------:R0:W-:Y:S01]  /*9d90*/  STG.E.U8 desc[UR36][R8.64], R5 ;  /* 0x0000000508007986 */ /* 0x0001e2000c101124 */
[----:B------:R-:W-:Y:S05]  /*9da0*/  BRA `(.L_x_8848) ;  /* 0x0000000800087947 */ /* 0x000fea0003800000 */
.L_x_8859:
        /* <DEDUP_REMOVED lines=13> */
.L_x_8863:
[----:B------:R-:W-:Y:S01]  /*9e80*/  IMAD.MOV.U32 R0, RZ, RZ, 0x7f ;  /* 0x0000007fff007424 */ /* 0x000fe200078e00ff */
[----:B------:R-:W-:-:S04]  /*9e90*/  ISETP.GT.U32.AND P0, PT, R3, 0x7f800000, PT ;  /* 0x7f8000000300780c */ /* 0x000fc80003f04070 */
[----:B------:R-:W-:-:S09]  /*9ea0*/  SEL R0, R0, 0x7c, P0 ;  /* 0x0000007c00007807 */ /* 0x000fd20000000000 */
.L_x_8864:
[----:B------:R-:W-:Y:S05]  /*9eb0*/  BSYNC B0 ;  /* 0x0000000000007941 */ /* 0x000fea0003800000 */
.L_x_8862:
[----:B------:R-:W-:-:S04]  /*9ec0*/  LOP3.LUT R3, R23, 0x80000000, RZ, 0xc0, !PT ;  /* 0x8000000017037812 */ /* 0x000fc800078ec0ff */
[----:B------:R-:W-:-:S04]  /*9ed0*/  SHF.R.U32.HI R3, RZ, 0x18, R3 ;  /* 0x00000018ff037819 */ /* 0x000fc80000011603 */
[----:B------:R-:W-:-:S05]  /*9ee0*/  LOP3.LUT R3, R0, R3, RZ, 0xfc, !PT ;  /* 0x0000000300037212 */ /* 0x000fca00078efcff */
[----:B------:R0:W-:Y:S01]  /*9ef0*/  STG.E.U8 desc[UR36][R8.64], R3 ;  /* 0x0000000308007986 */ /* 0x0001e2000c101124 */
[----:B------:R-:W-:Y:S05]  /*9f00*/  BRA `(.L_x_8848) ;  /* 0x0000000400b07947 */ /* 0x000fea0003800000 */
.L_x_8858:
[----:B------:R0:W-:Y:S01]  /*9f10*/  STG.E.U16 desc[UR36][R8.64], R23 ;  /* 0x0000001708007986 */ /* 0x0001e2000c101524 */
[----:B------:R-:W-:Y:S05]  /*9f20*/  BRA `(.L_x_8848) ;  /* 0x0000000400a87947 */ /* 0x000fea0003800000 */
.L_x_8855:
        /* <DEDUP_REMOVED lines=12> */
.L_x_8867:
        /* <DEDUP_REMOVED lines=17> */
.L_x_8870:
[----:B------:R-:W-:-:S04]  /*a100*/  LOP3.LUT R3, R23, 0x80000000, RZ, 0xc0, !PT ;  /* 0x8000000017037812 */ /* 0x000fc800078ec0ff */
[----:B------:R-:W-:-:S04]  /*a110*/  SHF.R.U32.HI R3, RZ, 0x18, R3 ;  /* 0x00000018ff037819 */ /* 0x000fc80000011603 */
[----:B------:R-:W-:-:S04]  /*a120*/  LOP3.LUT R0, R0, R3, RZ, 0xfc, !PT ;  /* 0x0000000300007212 */ /* 0x000fc800078efcff */
[----:B------:R-:W-:-:S07]  /*a130*/  PRMT R4, R0, 0x7610, R4 ;  /* 0x0000761000047816 */ /* 0x000fce0000000004 */
.L_x_8869:
[----:B------:R-:W-:Y:S05]  /*a140*/  BSYNC B0 ;  /* 0x0000000000007941 */ /* 0x000fea0003800000 */
.L_x_8868:
[----:B------:R3:W-:Y:S01]  /*a150*/  STG.E.U8 desc[UR36][R8.64], R4 ;  /* 0x0000000408007986 */ /* 0x0007e2000c101124 */
[----:B------:R-:W-:Y:S05]  /*a160*/  BRA `(.L_x_8848) ;  /* 0x0000000400187947 */ /* 0x000fea0003800000 */
.L_x_8866:
        /* <DEDUP_REMOVED lines=17> */
.L_x_8873:
[----:B------:R-:W-:-:S04]  /*a280*/  LOP3.LUT R3, R23, 0x80000000, RZ, 0xc0, !PT ;  /* 0x8000000017037812 */ /* 0x000fc800078ec0ff */
[----:B------:R-:W-:-:S04]  /*a290*/  SHF.R.U32.HI R3, RZ, 0x18, R3 ;  /* 0x00000018ff037819 */ /* 0x000fc80000011603 */
[----:B------:R-:W-:-:S04]  /*a2a0*/  LOP3.LUT R0, R0, R3, RZ, 0xfc, !PT ;  /* 0x0000000300007212 */ /* 0x000fc800078efcff */
[----:B------:R-:W-:-:S07]  /*a2b0*/  PRMT R4, R0, 0x7610, R4 ;  /* 0x0000761000047816 */ /* 0x000fce0000000004 */
.L_x_8872:
[----:B------:R-:W-:Y:S05]  /*a2c0*/  BSYNC B0 ;  /* 0x0000000000007941 */ /* 0x000fea0003800000 */
.L_x_8871:
[----:B------:R0:W-:Y:S01]  /*a2d0*/  STG.E.U8 desc[UR36][R8.64], R4 ;  /* 0x0000000408007986 */ /* 0x0001e2000c101124 */
[----:B------:R-:W-:Y:S05]  /*a2e0*/  BRA `(.L_x_8848) ;  /* 0x0000000000b87947 */ /* 0x000fea0003800000 */
.L_x_8865:
        /* <DEDUP_REMOVED lines=22> */
.L_x_8847:
        /* <DEDUP_REMOVED lines=16> */
.L_x_8876:
[----:B------:R-:W-:Y:S05]  /*a550*/  BRA `(.L_x_8848) ;  /* 0x00000000001c7947 */ /* 0x000fea0003800000 */
.L_x_8875:
[----:B------:R-:W-:-:S06]  /*a560*/  IMAD.U32 R4, R23, 0x10000, RZ ;  /* 0x0001000017047824 */ /* 0x000fcc00078e00ff */
[----:B------:R-:W0:Y:S02]  /*a570*/  F2I.U64.TRUNC R4, R4 ;  /* 0x0000000400047311 */ /* 0x000e24000020d800 */
[----:B0-----:R1:W-:Y:S01]  /*a580*/  STG.E.64 desc[UR36][R8.64], R4 ;  /* 0x0000000408007986 */ /* 0x0013e2000c101b24 */
[----:B------:R-:W-:Y:S05]  /*a590*/  BRA `(.L_x_8848) ;  /* 0x00000000000c7947 */ /* 0x000fea0003800000 */
.L_x_8874:
[----:B------:R-:W-:-:S06]  /*a5a0*/  IMAD.U32 R23, R23, 0x10000, RZ ;  /* 0x0001000017177824 */ /* 0x000fcc00078e00ff */
[----:B------:R-:W0:Y:S02]  /*a5b0*/  F2I.FTZ.U32.TRUNC.NTZ R23, R23 ;  /* 0x0000001700177305 */ /* 0x000e24000021f000 */
[----:B0-----:R0:W-:Y:S02]  /*a5c0*/  STG.E desc[UR36][R8.64], R23 ;  /* 0x0000001708007986 */ /* 0x0011e4000c101924 */
.L_x_8848:
        /* <DEDUP_REMOVED lines=25> */
.L_x_8880:
[----:B------:R-:W-:-:S06]  /*a760*/  IMAD.U32 R5, R16, 0x10000, RZ ;  /* 0x0001000010057824 */ /* 0x000fcc00078e00ff */
[----:B------:R-:W0:Y:S02]  /*a770*/  F2I.S64.TRUNC R4, R5 ;  /* 0x0000000500047311 */ /* 0x000e24000020d900 */
[----:B0-----:R0:W-:Y:S01]  /*a780*/  STG.E.U8 desc[UR36][R8.64], R4 ;  /* 0x0000000408007986 */ /* 0x0011e2000c101124 */
[----:B------:R-:W-:Y:S05]  /*a790*/  BRA `(.L_x_8882) ;  /* 0x0000000c00847947 */ /* 0x000fea0003800000 */
.L_x_8879:
        /* <DEDUP_REMOVED lines=10> */
.L_x_8884:
[----:B------:R-:W-:-:S04]  /*a840*/  IMAD.U32 R16, R16, 0x10000, RZ ;  /* 0x0001000010107824 */ /* 0x000fc800078e00ff */
[----:B------:R-:W0:Y:S02]  /*a850*/  F2I.FTZ.TRUNC.NTZ R3, R16 ;  /* 0x0000001000037305 */ /* 0x000e24000021f100 */
[----:B0-----:R0:W-:Y:S01]  /*a860*/  STG.E desc[UR36][R8.64], R3 ;  /* 0x0000000308007986 */ /* 0x0011e2000c101924 */
[----:B------:R-:W-:Y:S05]  /*a870*/  BRA `(.L_x_8882) ;  /* 0x0000000c004c7947 */ /* 0x000fea0003800000 */
.L_x_8883:
[----:B------:R-:W-:-:S04]  /*a880*/  IMAD.U32 R16, R16, 0x10000, RZ ;  /* 0x0001000010107824 */ /* 0x000fc800078e00ff */
[----:B------:R-:W0:Y:S02]  /*a890*/  F2I.FTZ.TRUNC.NTZ R3, R16 ;  /* 0x0000001000037305 */ /* 0x000e24000021f100 */
[----:B0-----:R0:W-:Y:S01]  /*a8a0*/  STG.E.U16 desc[UR36][R8.64], R3 ;  /* 0x0000000308007986 */ /* 0x0011e2000c101524 */
[----:B------:R-:W-:Y:S05]  /*a8b0*/  BRA `(.L_x_8882) ;  /* 0x0000000c003c7947 */ /* 0x000fea0003800000 */
.L_x_8878:
        /* <DEDUP_REMOVED lines=9> */
.L_x_8886:
[----:B------:R-:W-:-:S05]  /*a950*/  IMAD.U32 R0, R16, 0x10000, RZ ;  /* 0x0001000010007824 */ /* 0x000fca00078e00ff */
[----:B------:R-:W-:-:S05]  /*a960*/  F2FP.F16.F32.PACK_AB R0, RZ, R0 ;  /* 0x00000000ff00723e */ /* 0x000fca00000000ff */
[----:B------:R0:W-:Y:S01]  /*a970*/  STG.E.U16 desc[UR36][R8.64], R0 ;  /* 0x0000000008007986 */ /* 0x0001e2000c101524 */
[----:B------:R-:W-:Y:S05]  /*a980*/  BRA `(.L_x_8882) ;  /* 0x0000000c00087947 */ /* 0x000fea0003800000 */
.L_x_8885:
        /* <DEDUP_REMOVED lines=10> */
.L_x_8888:
[----:B------:R-:W-:-:S05]  /*aa30*/  IMAD.U32 R16, R16, 0x10000, RZ ;  /* 0x0001000010107824 */ /* 0x000fca00078e00ff */
[----:B------:R-:W-:-:S04]  /*aa40*/  F2FP.F16.F32.PACK_AB R3, RZ, R16 ;  /* 0x00000010ff03723e */ /* 0x000fc800000000ff */
[----:B------:R-:W-:-:S05]  /*aa50*/  PRMT R3, R3, 0x5410, RZ ;  /* 0x0000541003037816 */ /* 0x000fca00000000ff */
[----:B------:R3:W-:Y:S01]  /*aa60*/  STG.E desc[UR36][R8.64], R3 ;  /* 0x0000000308007986 */ /* 0x0007e2000c101924 */
[----:B------:R-:W-:Y:S05]  /*aa70*/  BRA `(.L_x_8882) ;  /* 0x0000000800cc7947 */ /* 0x000fea0003800000 */
.L_x_8887:
[----:B------:R-:W-:-:S04]  /*aa80*/  IMAD.U32 R4, R16, 0x10000, RZ ;  /* 0x0001000010047824 */ /* 0x000fc800078e00ff */
[----:B------:R-:W-:-:S06]  /*aa90*/  FMUL.FTZ R4, R4, 1 ;  /* 0x3f80000004047820 */ /* 0x000fcc0000410000 */
[----:B------:R-:W0:Y:S02]  /*aaa0*/  F2F.F64.F32 R4, R4 ;  /* 0x0000000400047310 */ /* 0x000e240000201800 */
[----:B0-----:R0:W-:Y:S01]  /*aab0*/  STG.E.64 desc[UR36][R8.64], R4 ;  /* 0x0000000408007986 */ /* 0x0011e2000c101b24 */
[----:B------:R-:W-:Y:S05]  /*aac0*/  BRA `(.L_x_8882) ;  /* 0x0000000800b87947 */ /* 0x000fea0003800000 */
.L_x_8877:
        /* <DEDUP_REMOVED lines=13> */
.L_x_8891:
[----:B------:R-:W-:Y:S01]  /*aba0*/  IMAD.U32 R16, R16, 0x10000, RZ ;  /* 0x0001000010107824 */ /* 0x000fe200078e00ff */
[----:B------:R-:W-:-:S03]  /*abb0*/  CS2R R6, SRZ ;  /* 0x0000000000067805 */ /* 0x000fc6000001ff00 */
[----:B------:R-:W-:-:S06]  /*abc0*/  FMUL.FTZ R4, R16, 1 ;  /* 0x3f80000010047820 */ /* 0x000fcc0000410000 */
[----:B------:R-:W0:Y:S02]  /*abd0*/  F2F.F64.F32 R4, R4 ;  /* 0x0000000400047310 */ /* 0x000e240000201800 */
[----:B0-----:R0:W-:Y:S01]  /*abe0*/  STG.E.128 desc[UR36][R8.64], R4 ;  /* 0x0000000408007986 */ /* 0x0011e2000c101d24 */
[----:B------:R-:W-:Y:S05]  /*abf0*/  BRA `(.L_x_8882) ;  /* 0x00000008006c7947 */ /* 0x000fea0003800000 */
.L_x_8890:
        /* <DEDUP_REMOVED lines=21> */
.L_x_8895:
[----:B------:R-:W-:Y:S05]  /*ad50*/  BSYNC B0 ;  /* 0x0000000000007941 */ /* 0x000fea0003800000 */
.L_x_8894:
[----:B------:R-:W-:-:S05]  /*ad60*/  LOP3.LUT R5, R0, R5, RZ, 0xfc, !PT ;  /* 0x0000000500057212 */ /* 0x000fca00078efcff */
[----:B------:R0:W-:Y:S01]  /*ad70*/  STG.E.U8 desc[UR36][R8.64], R5 ;  /* 0x0000000508007986 */ /* 0x0001e2000c101124 */
[----:B------:R-:W-:Y:S05]  /*ad80*/  BRA `(.L_x_8882) ;  /* 0x0000000800087947 */ /* 0x000fea0003800000 */
.L_x_8893:
        /* <DEDUP_REMOVED lines=13> */
.L_x_8897:
[----:B------:R-:W-:Y:S01]  /*ae60*/  IMAD.MOV.U32 R0, RZ, RZ, 0x7f ;  /* 0x0000007fff007424 */ /* 0x000fe200078e00ff */
[----:B------:R-:W-:-:S04]  /*ae70*/  ISETP.GT.U32.AND P0, PT, R3, 0x7f800000, PT ;  /* 0x7f8000000300780c */ /* 0x000fc80003f04070 */
[----:B------:R-:W-:-:S09]  /*ae80*/  SEL R0, R0, 0x7c, P0 ;  /* 0x0000007c00007807 */ /* 0x000fd20000000000 */
.L_x_8898:
[----:B------:R-:W-:Y:S05]  /*ae90*/  BSYNC B0 ;  /* 0x0000000000007941 */ /* 0x000fea0003800000 */
.L_x_8896:
[----:B------:R-:W-:-:S04]  /*aea0*/  LOP3.LUT R3, R5, 0x80000000, RZ, 0xc0, !PT ;  /* 0x8000000005037812 */ /* 0x000fc800078ec0ff */
[----:B------:R-:W-:-:S04]  /*aeb0*/  SHF.R.U32.HI R3, RZ, 0x18, R3 ;  /* 0x00000018ff037819 */ /* 0x000fc80000011603 */
[----:B------:R-:W-:-:S05]  /*aec0*/  LOP3.LUT R3, R0, R3, RZ, 0xfc, !PT ;  /* 0x0000000300037212 */ /* 0x000fca00078efcff */
[----:B------:R0:W-:Y:S01]  /*aed0*/  STG.E.U8 desc[UR36][R8.64], R3 ;  /* 0x0000000308007986 */ /* 0x0001e2000c101124 */
[----:B------:R-:W-:Y:S05]  /*aee0*/  BRA `(.L_x_8882) ;  /* 0x0000000400b07947 */ /* 0x000fea0003800000 */
.L_x_8892:
[----:B------:R0:W-:Y:S01]  /*aef0*/  STG.E.U16 desc[UR36][R8.64], R16 ;  /* 0x0000001008007986 */ /* 0x0001e2000c101524 */
[----:B------:R-:W-:Y:S05]  /*af00*/  BRA `(.L_x_8882) ;  /* 0x0000000400a87947 */ /* 0x000fea0003800000 */
.L_x_8889:
        /* <DEDUP_REMOVED lines=12> */
.L_x_8901:
        /* <DEDUP_REMOVED lines=17> */
.L_x_8904:
[----:B------:R-:W-:-:S04]  /*b0e0*/  LOP3.LUT R3, R5, 0x80000000, RZ, 0xc0, !PT ;  /* 0x8000000005037812 */ /* 0x000fc800078ec0ff */
[----:B------:R-:W-:-:S04]  /*b0f0*/  SHF.R.U32.HI R3, RZ, 0x18, R3 ;  /* 0x00000018ff037819 */ /* 0x000fc80000011603 */
[----:B------:R-:W-:-:S04]  /*b100*/  LOP3.LUT R0, R0, R3, RZ, 0xfc, !PT ;  /* 0x0000000300007212 */ /* 0x000fc800078efcff */
[----:B------:R-:W-:-:S07]  /*b110*/  PRMT R4, R0, 0x7610, R4 ;  /* 0x0000761000047816 */ /* 0x000fce0000000004 */
.L_x_8903:
[----:B------:R-:W-:Y:S05]  /*b120*/  BSYNC B0 ;  /* 0x0000000000007941 */ /* 0x000fea0003800000 */
.L_x_8902:
[----:B------:R0:W-:Y:S01]  /*b130*/  STG.E.U8 desc[UR36][R8.64], R4 ;  /* 0x0000000408007986 */ /* 0x0001e2000c101124 */
[----:B------:R-:W-:Y:S05]  /*b140*/  BRA `(.L_x_8882) ;  /* 0x0000000400187947 */ /* 0x000fea0003800000 */
.L_x_8900:
        /* <DEDUP_REMOVED lines=17> */
.L_x_8907:
[----:B------:R-:W-:-:S04]  /*b260*/  LOP3.LUT R3, R5, 0x80000000, RZ, 0xc0, !PT ;  /* 0x8000000005037812 */ /* 0x000fc800078ec0ff */
[----:B------:R-:W-:-:S04]  /*b270*/  SHF.R.U32.HI R3, RZ, 0x18, R3 ;  /* 0x00000018ff037819 */ /* 0x000fc80000011603 */
[----:B------:R-:W-:-:S04]  /*b280*/  LOP3.LUT R0, R0, R3, RZ, 0xfc, !PT ;  /* 0x0000000300007212 */ /* 0x000fc800078efcff */
[----:B------:R-:W-:-:S07]  /*b290*/  PRMT R4, R0, 0x7610, R4 ;  /* 0x0000761000047816 */ /* 0x000fce0000000004 */
.L_x_8906:
[----:B------:R-:W-:Y:S05]  /*b2a0*/  BSYNC B0 ;  /* 0x0000000000007941 */ /* 0x000fea0003800000 */
.L_x_8905:
[----:B------:R0:W-:Y:S01]  /*b2b0*/  STG.E.U8 desc[UR36][R8.64], R4 ;  /* 0x0000000408007986 */ /* 0x0001e2000c101124 */
[----:B------:R-:W-:Y:S05]  /*b2c0*/  BRA `(.L_x_8882) ;  /* 0x0000000000b87947 */ /* 0x000fea0003800000 */
.L_x_8899:
        /* <DEDUP_REMOVED lines=22> */
.L_x_8881:
        /* <DEDUP_REMOVED lines=16> */
.L_x_8910:
[----:B------:R-:W-:Y:S05]  /*b530*/  BRA `(.L_x_8882) ;  /* 0x00000000001c7947 */ /* 0x000fea0003800000 */
.L_x_8909:
[----:B------:R-:W-:-:S06]  /*b540*/  IMAD.U32 R4, R16, 0x10000, RZ ;  /* 0x0001000010047824 */ /* 0x000fcc00078e00ff */
[----:B------:R-:W0:Y:S02]  /*b550*/  F2I.U64.TRUNC R4, R4 ;  /* 0x0000000400047311 */ /* 0x000e24000020d800 */
[----:B0-----:R0:W-:Y:S01]  /*b560*/  STG.E.64 desc[UR36][R8.64], R4 ;  /* 0x0000000408007986 */ /* 0x0011e2000c101b24 */
[----:B------:R-:W-:Y:S05]  /*b570*/  BRA `(.L_x_8882) ;  /* 0x00000000000c7947 */ /* 0x000fea0003800000 */
.L_x_8908:
[----:B------:R-:W-:-:S04]  /*b580*/  IMAD.U32 R16, R16, 0x10000, RZ ;  /* 0x0001000010107824 */ /* 0x000fc800078e00ff */
[----:B------:R-:W0:Y:S02]  /*b590*/  F2I.FTZ.U32.TRUNC.NTZ R3, R16 ;  /* 0x0000001000037305 */ /* 0x000e24000021f000 */
[----:B0-----:R0:W-:Y:S02]  /*b5a0*/  STG.E desc[UR36][R8.64], R3 ;  /* 0x0000000308007986 */ /* 0x0011e4000c101924 */
.L_x_8882:
[----:B------:R-:W-:-:S07]  /*b5b0*/  VIADD R25, R25, 0x80 ;  /* 0x0000008019197836 */ /* 0x000fce0000000000 */
.L_x_8842:
[----:B------:R-:W-:Y:S05]  /*b5c0*/  BSYNC B6 ;  /* 0x0000000000067941 */ /* 0x000fea0003800000 */
.L_x_8841:
[----:B------:R-:W-:-:S13]  /*b5d0*/  ISETP.GE.AND P0, PT, R25, R22, PT ;  /* 0x000000161900720c */ /* 0x000fda0003f06270 */
[----:B------:R-:W-:Y:S05]  /*b5e0*/  @P0 EXIT ;  /* 0x000000000000094d */ /* 0x000fea0003800000 */
[----:B0123--:R-:W0:Y:S01]  /*b5f0*/  LDC.64 R4, c[0x0][0x228] ;  /* 0x00008a00ff047b82 */ /* 0x00fe220000000a00 */
        /* <DEDUP_REMOVED lines=20> */
.L_x_8914:
[----:B----4-:R-:W-:-:S06]  /*b740*/  IMAD.U32 R5, R19, 0x10000, RZ ;  /* 0x0001000013057824 */ /* 0x010fcc00078e00ff */
[----:B------:R-:W0:Y:S02]  /*b750*/  F2I.S64.TRUNC R4, R5 ;  /* 0x0000000500047311 */ /* 0x000e24000020d900 */
[----:B0-----:R-:W-:Y:S01]  /*b760*/  STG.E.U8 desc[UR36][R2.64], R4 ;  /* 0x0000000402007986 */ /* 0x001fe2000c101124 */
[----:B------:R-:W-:Y:S05]  /*b770*/  EXIT ;  /* 0x000000000000794d */ /* 0x000fea0003800000 */
.L_x_8913:
        /* <DEDUP_REMOVED lines=10> */
.L_x_8917:
[----:B----4-:R-:W-:-:S06]  /*b820*/  IMAD.U32 R19, R19, 0x10000, RZ ;  /* 0x0001000013137824 */ /* 0x010fcc00078e00ff */
[----:B------:R-:W0:Y:S02]  /*b830*/  F2I.FTZ.TRUNC.NTZ R19, R19 ;  /* 0x0000001300137305 */ /* 0x000e24000021f100 */
[----:B0-----:R-:W-:Y:S01]  /*b840*/  STG.E desc[UR36][R2.64], R19 ;  /* 0x0000001302007986 */ /* 0x001fe2000c101924 */
[----:B------:R-:W-:Y:S05]  /*b850*/  EXIT ;  /* 0x000000000000794d */ /* 0x000fea0003800000 */
.L_x_8916:
[----:B----4-:R-:W-:-:S06]  /*b860*/  IMAD.U32 R19, R19, 0x10000, RZ ;  /* 0x0001000013137824 */ /* 0x010fcc00078e00ff */
[----:B------:R-:W0:Y:S02]  /*b870*/  F2I.FTZ.TRUNC.NTZ R19, R19 ;  /* 0x0000001300137305 */ /* 0x000e24000021f100 */
[----:B0-----:R-:W-:Y:S01]  /*b880*/  STG.E.U16 desc[UR36][R2.64], R19 ;  /* 0x0000001302007986 */ /* 0x001fe2000c101524 */
[----:B------:R-:W-:Y:S05]  /*b890*/  EXIT ;  /* 0x000000000000794d */ /* 0x000fea0003800000 */
.L_x_8912:
        /* <DEDUP_REMOVED lines=9> */
.L_x_8919:
[----:B----4-:R-:W-:-:S05]  /*b930*/  IMAD.U32 R0, R19, 0x10000, RZ ;  /* 0x0001000013007824 */ /* 0x010fca00078e00ff */
[----:B------:R-:W-:-:S05]  /*b940*/  F2FP.F16.F32.PACK_AB R0, RZ, R0 ;  /* 0x00000000ff00723e */ /* 0x000fca00000000ff */
[----:B------:R-:W-:Y:S01]  /*b950*/  STG.E.U16 desc[UR36][R2.64], R0 ;  /* 0x0000000002007986 */ /* 0x000fe2000c101524 */
[----:B------:R-:W-:Y:S05]  /*b960*/  EXIT ;  /* 0x000000000000794d */ /* 0x000fea0003800000 */
.L_x_8918:
        /* <DEDUP_REMOVED lines=10> */
.L_x_8921:
[----:B----4-:R-:W-:-:S05]  /*ba10*/  IMAD.U32 R19, R19, 0x10000, RZ ;  /* 0x0001000013137824 */ /* 0x010fca00078e00ff */
[----:B------:R-:W-:-:S04]  /*ba20*/  F2FP.F16.F32.PACK_AB R5, RZ, R19 ;  /* 0x00000013ff05723e */ /* 0x000fc800000000ff */
[----:B------:R-:W-:-:S05]  /*ba30*/  PRMT R5, R5, 0x5410, RZ ;  /* 0x0000541005057816 */ /* 0x000fca00000000ff */
[----:B------:R-:W-:Y:S01]  /*ba40*/  STG.E desc[UR36][R2.64], R5 ;  /* 0x0000000502007986 */ /* 0x000fe2000c101924 */
[----:B------:R-:W-:Y:S05]  /*ba50*/  EXIT ;  /* 0x000000000000794d */ /* 0x000fea0003800000 */
.L_x_8920:
[----:B----4-:R-:W-:-:S04]  /*ba60*/  IMAD.U32 R4, R19, 0x10000, RZ ;  /* 0x0001000013047824 */ /* 0x010fc800078e00ff */
[----:B------:R-:W-:-:S06]  /*ba70*/  FMUL.FTZ R4, R4, 1 ;  /* 0x3f80000004047820 */ /* 0x000fcc0000410000 */
[----:B------:R-:W0:Y:S02]  /*ba80*/  F2F.F64.F32 R4, R4 ;  /* 0x0000000400047310 */ /* 0x000e240000201800 */
[----:B0-----:R-:W-:Y:S01]  /*ba90*/  STG.E.64 desc[UR36][R2.64], R4 ;  /* 0x0000000402007986 */ /* 0x001fe2000c101b24 */
[----:B------:R-:W-:Y:S05]  /*baa0*/  EXIT ;  /* 0x000000000000794d */ /* 0x000fea0003800000 */
.L_x_8911:
        /* <DEDUP_REMOVED lines=13> */
.L_x_8924:
[----:B----4-:R-:W-:Y:S01]  /*bb80*/  IMAD.U32 R19, R19, 0x10000, RZ ;  /* 0x0001000013137824 */ /* 0x010fe200078e00ff */
[----:B------:R-:W-:-:S03]  /*bb90*/  CS2R R6, SRZ ;  /* 0x0000000000067805 */ /* 0x000fc6000001ff00 */
[----:B------:R-:W-:-:S06]  /*bba0*/  FMUL.FTZ R4, R19, 1 ;  /* 0x3f80000013047820 */ /* 0x000fcc0000410000 */
[----:B------:R-:W0:Y:S02]  /*bbb0*/  F2F.F64.F32 R4, R4 ;  /* 0x0000000400047310 */ /* 0x000e240000201800 */
[----:B0-----:R-:W-:Y:S01]  /*bbc0*/  STG.E.128 desc[UR36][R2.64], R4 ;  /* 0x0000000402007986 */ /* 0x001fe2000c101d24 */
[----:B------:R-:W-:Y:S05]  /*bbd0*/  EXIT ;  /* 0x000000000000794d */ /* 0x000fea0003800000 */
.L_x_8923:
        /* <DEDUP_REMOVED lines=21> */
.L_x_8928:
[----:B------:R-:W-:Y:S05]  /*bd30*/  BSYNC B0 ;  /* 0x0000000000007941 */ /* 0x000fea0003800000 */
.L_x_8927:
[----:B------:R-:W-:-:S05]  /*bd40*/  LOP3.LUT R5, R0, R5, RZ, 0xfc, !PT ;  /* 0x0000000500057212 */ /* 0x000fca00078efcff */
[----:B------:R-:W-:Y:S01]  /*bd50*/  STG.E.U8 desc[UR36][R2.64], R5 ;  /* 0x0000000502007986 */ /* 0x000fe2000c101124 */
[----:B------:R-:W-:Y:S05]  /*bd60*/  EXIT ;  /* 0x000000000000794d */ /* 0x000fea0003800000 */
.L_x_8926:
        /* <DEDUP_REMOVED lines=13> */
.L_x_8930:
[----:B------:R-:W-:Y:S01]  /*be40*/  IMAD.MOV.U32 R0, RZ, RZ, 0x7f ;  /* 0x0000007fff007424 */ /* 0x000fe200078e00ff */
[----:B------:R-:W-:-:S04]  /*be50*/  ISETP.GT.U32.AND P0, PT, R4, 0x7f800000, PT ;  /* 0x7f8000000400780c */ /* 0x000fc80003f04070 */
[----:B------:R-:W-:-:S09]  /*be60*/  SEL R0, R0, 0x7c, P0 ;  /* 0x0000007c00007807 */ /* 0x000fd20000000000 */
.L_x_8931:
[----:B------:R-:W-:Y:S05]  /*be70*/  BSYNC B0 ;  /* 0x0000000000007941 */ /* 0x000fea0003800000 */
.L_x_8929:
[----:B------:R-:W-:-:S04]  /*be80*/  LOP3.LUT R4, R19, 0x80000000, RZ, 0xc0, !PT ;  /* 0x8000000013047812 */ /* 0x000fc800078ec0ff */
[----:B------:R-:W-:-:S04]  /*be90*/  SHF.R.U32.HI R5, RZ, 0x18, R4 ;  /* 0x00000018ff057819 */ /* 0x000fc80000011604 */
[----:B------:R-:W-:-:S05]  /*bea0*/  LOP3.LUT R5, R0, R5, RZ, 0xfc, !PT ;  /* 0x0000000500057212 */ /* 0x000fca00078efcff */
[----:B------:R-:W-:Y:S01]  /*beb0*/  STG.E.U8 desc[UR36][R2.64], R5 ;  /* 0x0000000502007986 */ /* 0x000fe2000c101124 */
[----:B------:R-:W-:Y:S05]  /*bec0*/  EXIT ;  /* 0x000000000000794d */ /* 0x000fea0003800000 */
.L_x_8925:
[----:B----4-:R-:W-:Y:S01]  /*bed0*/  STG.E.U16 desc[UR36][R2.64], R19 ;  /* 0x0000001302007986 */ /* 0x010fe2000c101524 */
[----:B------:R-:W-:Y:S05]  /*bee0*/  EXIT ;  /* 0x000000000000794d */ /* 0x000fea0003800000 */
.L_x_8922:
        /* <DEDUP_REMOVED lines=12> */
.L_x_8934:
        /* <DEDUP_REMOVED lines=17> */
.L_x_8937:
[----:B------:R-:W-:-:S04]  /*c0c0*/  LOP3.LUT R0, R19, 0x80000000, RZ, 0xc0, !PT ;  /* 0x8000000013007812 */ /* 0x000fc800078ec0ff */
[----:B------:R-:W-:-:S04]  /*c0d0*/  SHF.R.U32.HI R5, RZ, 0x18, R0 ;  /* 0x00000018ff057819 */ /* 0x000fc80000011600 */
[----:B------:R-:W-:-:S04]  /*c0e0*/  LOP3.LUT R4, R4, R5, RZ, 0xfc, !PT ;  /* 0x0000000504047212 */ /* 0x000fc800078efcff */
[----:B------:R-:W-:-:S07]  /*c0f0*/  PRMT R0, R4, 0x7610, R0 ;  /* 0x0000761004007816 */ /* 0x000fce0000000000 */
.L_x_8936:
[----:B------:R-:W-:Y:S05]  /*c100*/  BSYNC B0 ;  /* 0x0000000000007941 */ /* 0x000fea0003800000 */
.L_x_8935:
[----:B------:R-:W-:Y:S01]  /*c110*/  STG.E.U8 desc[UR36][R2.64], R0 ;  /* 0x0000000002007986 */ /* 0x000fe2000c101124 */
[----:B------:R-:W-:Y:S05]  /*c120*/  EXIT ;  /* 0x000000000000794d */ /* 0x000fea0003800000 */
.L_x_8933:
        /* <DEDUP_REMOVED lines=17> */
.L_x_8940:
[----:B------:R-:W-:-:S04]  /*c240*/  LOP3.LUT R0, R19, 0x80000000, RZ, 0xc0, !PT ;  /* 0x8000000013007812 */ /* 0x000fc800078ec0ff */
[----:B------:R-:W-:-:S04]  /*c250*/  SHF.R.U32.HI R5, RZ, 0x18, R0 ;  /* 0x00000018ff057819 */ /* 0x000fc80000011600 */
[----:B------:R-:W-:-:S04]  /*c260*/  LOP3.LUT R4, R4, R5, RZ, 0xfc, !PT ;  /* 0x0000000504047212 */ /* 0x000fc800078efcff */
[----:B------:R-:W-:-:S07]  /*c270*/  PRMT R0, R4, 0x7610, R0 ;  /* 0x0000761004007816 */ /* 0x000fce0000000000 */
.L_x_8939:
[----:B------:R-:W-:Y:S05]  /*c280*/  BSYNC B0 ;  /* 0x0000000000007941 */ /* 0x000fea0003800000 */
.L_x_8938:
[----:B------:R-:W-:Y:S01]  /*c290*/  STG.E.U8 desc[UR36][R2.64], R0 ;  /* 0x0000000002007986 */ /* 0x000fe2000c101124 */
[----:B------:R-:W-:Y:S05]  /*c2a0*/  EXIT ;  /* 0x000000000000794d */ /* 0x000fea0003800000 */
.L_x_8932:
        /* <DEDUP_REMOVED lines=22> */
.L_x_8915:
        /* <DEDUP_REMOVED lines=16> */
.L_x_8943:
[----:B------:R-:W-:Y:S05]  /*c510*/  EXIT ;  /* 0x000000000000794d */ /* 0x000fea0003800000 */
.L_x_8942:
[----:B----4-:R-:W-:-:S06]  /*c520*/  IMAD.U32 R4, R19, 0x10000, RZ ;  /* 0x0001000013047824 */ /* 0x010fcc00078e00ff */
[----:B------:R-:W0:Y:S02]  /*c530*/  F2I.U64.TRUNC R4, R4 ;  /* 0x0000000400047311 */ /* 0x000e24000020d800 */
[----:B0-----:R-:W-:Y:S01]  /*c540*/  STG.E.64 desc[UR36][R2.64], R4 ;  /* 0x0000000402007986 */ /* 0x001fe2000c101b24 */
[----:B------:R-:W-:Y:S05]  /*c550*/  EXIT ;  /* 0x000000000000794d */ /* 0x000fea0003800000 */
.L_x_8941:
[----:B----4-:R-:W-:-:S06]  /*c560*/  IMAD.U32 R19, R19, 0x10000, RZ ;  /* 0x0001000013137824 */ /* 0x010fcc00078e00ff */
[----:B------:R-:W0:Y:S02]  /*c570*/  F2I.FTZ.U32.TRUNC.NTZ R19, R19 ;  /* 0x0000001300137305 */ /* 0x000e24000021f000 */
[----:B0-----:R-:W-:Y:S01]  /*c580*/  STG.E desc[UR36][R2.64], R19 ;  /* 0x0000001302007986 */ /* 0x001fe2000c101924 */
[----:B------:R-:W-:Y:S05]  /*c590*/  EXIT ;  /* 0x000000000000794d */ /* 0x000fea0003800000 */
.L_x_8944:
        /* <DEDUP_REMOVED lines=14> */
.L_x_11793:


//--------------------- .text._ZN2at6native18elementwise_kernelILi128ELi4EZNS0_22gpu_kernel_impl_nocastIZNS0_43_GLOBAL__N__7cc8d1ed_10_Dropout_cu_0e96ed3819masked_scale_kernelIbN3c108BFloat16EfEEvRNS_6TensorERKS7_SA_T1_EUlS6_bE_EEvRNS_18TensorIteratorBaseERKT_EUliE_EEviSB_ --------------------------
	.section	.text._ZN2at6native18elementwise_kernelILi128ELi4EZNS0_22gpu_kernel_impl_nocastIZNS0_43_GLOBAL__N__7cc8d1ed_10_Dropout_cu_0e96ed3819masked_scale_kernelIbN3c108BFloat16EfEEvRNS_6TensorERKS7_SA_T1_EUlS6_bE_EEvRNS_18TensorIteratorBaseERKT_EUliE_EEviSB_,"ax",@progbits
	.align	128
        .global         _ZN2at6native18elementwise_kernelILi128ELi4EZNS0_22gpu_kernel_impl_nocastIZNS0_43_GLOBAL__N__7cc8d1ed_10_Dropout_cu_0e96ed3819masked_scale_kernelIbN3c108BFloat16EfEEvRNS_6TensorERKS7_SA_T1_EUlS6_bE_EEvRNS_18TensorIteratorBaseERKT_EUliE_EEviSB_
        .type           _ZN2at6native18elementwise_kernelILi128ELi4EZNS0_22gpu_kernel_impl_nocastIZNS0_43_GLOBAL__N__7cc8d1ed_10_Dropout_cu_0e96ed3819masked_scale_kernelIbN3c108BFloat16EfEEvRNS_6TensorERKS7_SA_T1_EUlS6_bE_EEvRNS_18TensorIteratorBaseERKT_EUliE_EEviSB_,@function
        .size           _ZN2at6native18elementwise_kernelILi128ELi4EZNS0_22gpu_kernel_impl_nocastIZNS0_43_GLOBAL__N__7cc8d1ed_10_Dropout_cu_0e96ed3819masked_scale_kernelIbN3c108BFloat16EfEEvRNS_6TensorERKS7_SA_T1_EUlS6_bE_EEvRNS_18TensorIteratorBaseERKT_EUliE_EEviSB_,(.L_x_11794 - _ZN2at6native18elementwise_kernelILi128ELi4EZNS0_22gpu_kernel_impl_nocastIZNS0_43_GLOBAL__N__7cc8d1ed_10_Dropout_cu_0e96ed3819masked_scale_kernelIbN3c108BFloat16EfEEvRNS_6TensorERKS7_SA_T1_EUlS6_bE_EEvRNS_18TensorIteratorBaseERKT_EUliE_EEviSB_)
        .other          _ZN2at6native18elementwise_kernelILi128ELi4EZNS0_22gpu_kernel_impl_nocastIZNS0_43_GLOBAL__N__7cc8d1ed_10_Dropout_cu_0e96ed3819masked_scale_kernelIbN3c108BFloat16EfEEvRNS_6TensorERKS7_SA_T1_EUlS6_bE_EEvRNS_18TensorIteratorBaseERKT_EUliE_EEviSB_,@"STO_CUDA_ENTRY STV_DEFAULT"
_ZN2at6native18elementwise_kernelILi128ELi4EZNS0_22gpu_kernel_impl_nocastIZNS0_43_GLOBAL__N__7cc8d1ed_10_Dropout_cu_0e96ed3819masked_scale_kernelIbN3c108BFloat16EfEEvRNS_6TensorERKS7_SA_T1_EUlS6_bE_EEvRNS_18TensorIteratorBaseERKT_EUliE_EEviSB_:
.text._ZN2at6native18elementwise_kernelILi128ELi4EZNS0_22gpu_kernel_impl_nocastIZNS0_43_GLOBAL__N__7cc8d1ed_10_Dropout_cu_0e96ed3819masked_scale_kernelIbN3c108BFloat16EfEEvRNS_6TensorERKS7_SA_T1_EUlS6_bE_EEvRNS_18TensorIteratorBaseERKT_EUliE_EEviSB_:
        /* <DEDUP_REMOVED lines=363> */
.L_x_8947:
        /* <DEDUP_REMOVED lines=9> */
[----:B------:R-:W3:Y:S01]  /*1740*/  LDG.E.U16 R6, desc[UR4][R6.64] ;  /* 0x0000000406067981 */ /* 0x000ee2000c1e1500 */
[----:B------:R-:W-:-:S02]  /*1750*/  IADD3 R3, R3, 0x80, RZ ;  /* 0x0000008003037810 */ /* 0x000fc40007ffe0ff */
[----:B--2---:R-:W-:Y:S02]  /*1760*/  ISETP.NE.AND P0, PT, R8, RZ, PT ;  /* 0x000000ff0800720c */ /* 0x004fe40003f05270 */
[----:B---3--:R-:W-:Y:S02]  /*1770*/  SHF.L.U32 R11, R6, 0x10, RZ ;  /* 0x00000010060b7819 */ /* 0x008fe400000006ff */
[----:B------:R-:W-:Y:S02]  /*1780*/  FSEL R0, RZ, 1, !P0 ;  /* 0x3f800000ff007808 */ /* 0x000fe40004000000 */
[----:B------:R-:W-:-:S03]  /*1790*/  IADD3 R4, P0, R5, UR8, RZ ;  /* 0x0000000805047c10 */ /* 0x000fc6000ff1e0ff */
[----:B------:R-:W-:Y:S01]  /*17a0*/  FMUL.FTZ R0, R0, R11 ;  /* 0x0000000b00007220 */ /* 0x000fe20000410000 */
[----:B------:R-:W-:-:S03]  /*17b0*/  IADD3.X R5, RZ, UR9, RZ, P0, !PT ;  /* 0x00000009ff057c10 */ /* 0x000fc600087fe4ff */
[----:B------:R-:W-:-:S05]  /*17c0*/  FMUL.FTZ R0, R0, UR7 ;  /* 0x0000000700007c20 */ /* 0x000fca0008410000 */
[----:B------:R-:W-:-:S05]  /*17d0*/  F2FP.BF16.F32.PACK_AB R0, RZ, R0 ;  /* 0x00000000ff00723e */ /* 0x000fca00000010ff */
[----:B------:R0:W-:Y:S02]  /*17e0*/  STG.E.U16 desc[UR4][R4.64], R0 ;  /* 0x0000000004007986 */ /* 0x0001e4000c101504 */
.L_x_8946:
[----:B------:R-:W-:Y:S05]  /*17f0*/  BSYNC B0 ;  /* 0x0000000000007941 */ /* 0x000fea0003800000 */
.L_x_8945:
        /* <DEDUP_REMOVED lines=356> */
.L_x_8950:
        /* <DEDUP_REMOVED lines=16> */
[----:B------:R-:W-:Y:S02]  /*2f40*/  IADD3.X R5, RZ, UR9, RZ, P0, !PT ;  /* 0x00000009ff057c10 */ /* 0x000fe400087fe4ff */
[----:B------:R-:W-:Y:S01]  /*2f50*/  ISETP.GE.AND P0, PT, R3, UR6, PT ;  /* 0x0000000603007c0c */ /* 0x000fe2000bf06270 */
[----:B------:R-:W-:-:S05]  /*2f60*/  FMUL.FTZ R0, R0, UR7 ;  /* 0x0000000700007c20 */ /* 0x000fca0008410000 */
[----:B------:R-:W-:-:S05]  /*2f70*/  F2FP.BF16.F32.PACK_AB R0, RZ, R0 ;  /* 0x00000000ff00723e */ /* 0x000fca00000010ff */
[----:B------:R1:W-:Y:S02]  /*2f80*/  STG.E.U16 desc[UR4][R4.64], R0 ;  /* 0x0000000004007986 */ /* 0x0003e4000c101504 */
        /* <DEDUP_REMOVED lines=354> */
.L_x_8951:
        /* <DEDUP_REMOVED lines=20> */
.L_x_8949:
[----:B------:R-:W-:Y:S05]  /*46f0*/  BSYNC B0 ;  /* 0x0000000000007941 */ /* 0x000fea0003800000 */
.L_x_8948:
        /* <DEDUP_REMOVED lines=355> */
.L_x_8952:
[----:B------:R-:W-:Y:S01]  /*5d30*/  ULDC.64 UR8, c[0x0][0x488] ;  /* 0x0001220000087ab9 */ /* 0x000fe20000000a00 */
[----:B------:R-:W-:Y:S01]  /*5d40*/  ULDC.64 UR6, c[0x0][0x480] ;  /* 0x0001200000067ab9 */ /* 0x000fe20000000a00 */
[----:B------:R-:W-:Y:S02]  /*5d50*/  IADD3 R6, P1, R2, UR8, RZ ;  /* 0x0000000802067c10 */ /* 0x000fe4000ff3e0ff */
[----:B------:R-:W-:Y:S01]  /*5d60*/  IADD3 R2, P0, R0, UR6, RZ ;  /* 0x0000000600027c10 */ /* 0x000fe2000ff1e0ff */
[----:B------:R-:W-:Y:S01]  /*5d70*/  ULDC UR6, c[0x0][0x490] ;  /* 0x0001240000067ab9 */ /* 0x000fe20000000800 */
[----:B------:R-:W-:Y:S02]  /*5d80*/  IADD3.X R7, RZ, UR9, RZ, P1, !PT ;  /* 0x00000009ff077c10 */ /* 0x000fe40008ffe4ff */
[----:B------:R-:W-:-:S03]  /*5d90*/  IADD3.X R3, RZ, UR7, RZ, P0, !PT ;  /* 0x00000007ff037c10 */ /* 0x000fc600087fe4ff */
[----:B------:R-:W2:Y:S04]  /*5da0*/  LDG.E.U8 R6, desc[UR4][R6.64] ;  /* 0x0000000406067981 */ /* 0x000ea8000c1e1100 */
[----:B------:R-:W3:Y:S01]  /*5db0*/  LDG.E.U16 R2, desc[UR4][R2.64] ;  /* 0x0000000402027981 */ /* 0x000ee2000c1e1500 */
[----:B--2---:R-:W-:Y:S02]  /*5dc0*/  ISETP.NE.AND P0, PT, R6, RZ, PT ;  /* 0x000000ff0600720c */ /* 0x004fe40003f05270 */
[----:B---3--:R-:W-:Y:S02]  /*5dd0*/  SHF.L.U32 R9, R2, 0x10, RZ ;  /* 0x0000001002097819 */ /* 0x008fe400000006ff */
[----:B------:R-:W-:-:S05]  /*5de0*/  FSEL R0, RZ, 1, !P0 ;  /* 0x3f800000ff007808 */ /* 0x000fca0004000000 */
        /* <DEDUP_REMOVED lines=8> */
.L_x_8953:
        /* <DEDUP_REMOVED lines=9> */
.L_x_11794:


//--------------------- .text._ZN2at6native27unrolled_elementwise_kernelIZNS0_43_GLOBAL__N__7cc8d1ed_10_Dropout_cu_0e96ed3819masked_scale_kernelIbN3c108BFloat16EfEEvRNS_6TensorERKS6_S9_T1_EUlS5_bE_St5arrayIPcLm3EELi4E23TrivialOffsetCalculatorILi2EjESF_ILi1EjENS0_6memory15LoadWithoutCastENSI_16StoreWithoutCastEEEviT_T0_T2_T3_T4_T5_ --------------------------
	.section	.text._ZN2at6native27unrolled_elementwise_kernelIZNS0_43_GLOBAL__N__7cc8d1ed_10_Dropout_cu_0e96ed3819masked_scale_kernelIbN3c108BFloat16EfEEvRNS_6TensorERKS6_S9_T1_EUlS5_bE_St5arrayIPcLm3EELi4E23TrivialOffsetCalculatorILi2EjESF_ILi1EjENS0_6memory15LoadWithoutCastENSI_16StoreWithoutCastEEEviT_T0_T2_T3_T4_T5_,"ax",@progbits
	.align	128
        .global         _ZN2at6native27unrolled_elementwise_kernelIZNS0_43_GLOBAL__N__7cc8d1ed_10_Dropout_cu_0e96ed3819masked_scale_kernelIbN3c108BFloat16EfEEvRNS_6TensorERKS6_S9_T1_EUlS5_bE_St5arrayIPcLm3EELi4E23TrivialOffsetCalculatorILi2EjESF_ILi1EjENS0_6memory15LoadWithoutCastENSI_16StoreWithoutCastEEEviT_T0_T2_T3_T4_T5_
        .type           _ZN2at6native27unrolled_elementwise_kernelIZNS0_43_GLOBAL__N__7cc8d1ed_10_Dropout_cu_0e96ed3819masked_scale_kernelIbN3c108BFloat16EfEEvRNS_6TensorERKS6_S9_T1_EUlS5_bE_St5arrayIPcLm3EELi4E23TrivialOffsetCalculatorILi2EjESF_ILi1EjENS0_6memory15LoadWithoutCastENSI_16StoreWithoutCastEEEviT_T0_T2_T3_T4_T5_,@function
        .size           _ZN2at6native27unrolled_elementwise_kernelIZNS0_43_GLOBAL__N__7cc8d1ed_10_Dropout_cu_0e96ed3819masked_scale_kernelIbN3c108BFloat16EfEEvRNS_6TensorERKS6_S9_T1_EUlS5_bE_St5arrayIPcLm3EELi4E23TrivialOffsetCalculatorILi2EjESF_ILi1EjENS0_6memory15LoadWithoutCastENSI_16StoreWithoutCastEEEviT_T0_T2_T3_T4_T5_,(.L_x_11795 - _ZN2at6native27unrolled_elementwise_kernelIZNS0_43_GLOBAL__N__7cc8d1ed_10_Dropout_cu_0e96ed3819masked_scale_kernelIbN3c108BFloat16EfEEvRNS_6TensorERKS6_S9_T1_EUlS5_bE_St5arrayIPcLm3EELi4E23TrivialOffsetCalculatorILi2EjESF_ILi1EjENS0_6memory15LoadWithoutCastENSI_16StoreWithoutCastEEEviT_T0_T2_T3_T4_T5_)
        .other          _ZN2at6native27unrolled_elementwise_kernelIZNS0_43_GLOBAL__N__7cc8d1ed_10_Dropout_cu_0e96ed3819masked_scale_kernelIbN3c108BFloat16EfEEvRNS_6TensorERKS6_S9_T1_EUlS5_bE_St5arrayIPcLm3EELi4E23TrivialOffsetCalculatorILi2EjESF_ILi1EjENS0_6memory15LoadWithoutCastENSI_16StoreWithoutCastEEEviT_T0_T2_T3_T4_T5_,@"STO_CUDA_ENTRY STV_DEFAULT"
_ZN2at6native27unrolled_elementwise_kernelIZNS0_43_GLOBAL__N__7cc8d1ed_10_Dropout_cu_0e96ed3819masked_scale_kernelIbN3c108BFloat16EfEEvRNS_6TensorERKS6_S9_T1_EUlS5_bE_St5arrayIPcLm3EELi4E23TrivialOffsetCalculatorILi2EjESF_ILi1EjENS0_6memory15LoadWithoutCastENSI_16StoreWithoutCastEEEviT_T0_T2_T3_T4_T5_:
.text._ZN2at6native27unrolled_elementwise_kernelIZNS0_43_GLOBAL__N__7cc8d1ed_10_Dropout_cu_0e96ed3819masked_scale_kernelIbN3c108BFloat16EfEEvRNS_6TensorERKS6_S9_T1_EUlS5_bE_St5arrayIPcLm3EELi4E23TrivialOffsetCalculatorILi2EjESF_ILi1EjENS0_6memory15LoadWithoutCastENSI_16StoreWithoutCastEEEviT_T0_T2_T3_T4_T5_:
        /* <DEDUP_REMOVED lines=11> */
[----:B------:R-:W-:Y:S02]  /*00b0*/  ISETP.GE.AND P5, PT, R15, R14, PT ;  /* 0x0000000e0f00720c */ /* 0x000fe40003fa6270 */
[----:B------:R-:W1:Y:S01]  /*00c0*/  @!P2 LDC.64 R12, c[0x0][0x230] ;  /* 0x00008c00ff0cab82 */ /* 0x000e620000000a00 */
[----:B------:R-:W-:-:S07]  /*00d0*/  PRMT R20, RZ, 0x7610, R20 ;  /* 0x00007610ff147816 */ /* 0x000fce0000000014 */
[----:B------:R-:W2:Y:S03]  /*00e0*/  @!P2 LDC R25, c[0x0][0x218] ;  /* 0x00008600ff19ab82 */ /* 0x000ea60000000800 */
[----:B------:R-:W-:Y:S01]  /*00f0*/  @!P5 LEA R21, R0, R15, 0x9 ;  /* 0x0000000f0015d211 */ /* 0x000fe200078e48ff */
[----:B------:R-:W-:-:S04]  /*0100*/  @!P5 VIADD R15, R15, 0x80 ;  /* 0x000000800f0fd836 */ /* 0x000fc80000000000 */
[----:B------:R-:W3:Y:S01]  /*0110*/  @!P5 LDC.64 R8, c[0x0][0x238] ;  /* 0x00008e00ff08db82 */ /* 0x000ee20000000a00 */
[----:B------:R-:W-:Y:S02]  /*0120*/  ISETP.GE.AND P1, PT, R15, R14, PT ;  /* 0x0000000e0f00720c */ /* 0x000fe40003f26270 */
[----:B0-----:R-:W-:-:S05]  /*0130*/  @!P2 IADD3 R10, P0, R23, R10, RZ ;  /* 0x0000000a170aa210 */ /* 0x001fca0007f1e0ff */
[----:B------:R-:W-:Y:S01]  /*0140*/  @!P2 IMAD.X R11, RZ, RZ, R11, P0 ;  /* 0x000000ffff0ba224 */ /* 0x000fe200000e060b */
[----:B------:R-:W0:Y:S01]  /*0150*/  @!P5 LDC.64 R4, c[0x0][0x230] ;  /* 0x00008c00ff04db82 */ /* 0x000e220000000a00 */
[----:B-1----:R-:W-:-:S03]  /*0160*/  @!P2 IMAD.WIDE.U32 R12, R23, 0x2, R12 ;  /* 0x00000002170ca825 */ /* 0x002fc600078e000c */
[----:B------:R1:W4:Y:S01]  /*0170*/  @!P2 LDG.E.U8 R10, desc[UR4][R10.64] ;  /* 0x000000040a0aa981 */ /* 0x000322000c1e1100 */
[----:B------:R-:W-:Y:S01]  /*0180*/  @!P1 LEA R23, R0, R15, 0x9 ;  /* 0x0000000f00179211 */ /* 0x000fe200078e48ff */
[----:B------:R-:W-:Y:S02]  /*0190*/  @!P1 VIADD R15, R15, 0x80 ;  /* 0x000000800f0f9836 */ /* 0x000fe40000000000 */
[----:B------:R-:W2:Y:S01]  /*01a0*/  @!P1 LDC.64 R2, c[0x0][0x238] ;  /* 0x00008e00ff029b82 */ /* 0x000ea20000000a00 */
[----:B------:R-:W4:Y:S01]  /*01b0*/  @!P2 LDG.E.U16 R20, desc[UR4][R12.64] ;  /* 0x000000040c14a981 */ /* 0x000f22000c1e1500 */
[----:B---3--:R-:W-:-:S06]  /*01c0*/  @!P5 IADD3 R8, P0, R21, R8, RZ ;  /* 0x000000081508d210 */ /* 0x008fcc0007f1e0ff */
[----:B------:R-:W3:Y:S01]  /*01d0*/  @!P1 LDC.64 R6, c[0x0][0x230] ;  /* 0x00008c00ff069b82 */ /* 0x000ee20000000a00 */
[----:B------:R-:W-:-:S05]  /*01e0*/  @!P5 IMAD.X R9, RZ, RZ, R9, P0 ;  /* 0x000000ffff09d224 */ /* 0x000fca00000e0609 */
[----:B------:R-:W4:Y:S01]  /*01f0*/  @!P5 LDG.E.U8 R8, desc[UR4][R8.64] ;  /* 0x000000040808d981 */ /* 0x000f22000c1e1100 */
[----:B--2---:R-:W-:-:S04]  /*0200*/  @!P1 IADD3 R2, P3, R23, R2, RZ ;  /* 0x0000000217029210 */ /* 0x004fc80007f7e0ff */
[----:B------:R-:W-:Y:S01]  /*0210*/  @!P1 IADD3.X R3, RZ, R3, RZ, P3, !PT ;  /* 0x00000003ff039210 */ /* 0x000fe20001ffe4ff */
[----:B0-----:R-:W-:-:S04]  /*0220*/  @!P5 IMAD.WIDE.U32 R4, R21, 0x2, R4 ;  /* 0x000000021504d825 */ /* 0x001fc800078e0004 */
[----:B------:R0:W2:Y:S01]  /*0230*/  @!P1 LDG.E.U8 R2, desc[UR4][R2.64] ;  /* 0x0000000402029981 */ /* 0x0000a2000c1e1100 */
[----:B------:R-:W-:Y:S01]  /*0240*/  PRMT R21, RZ, 0x7610, R21 ;  /* 0x00007610ff157816 */ /* 0x000fe20000000015 */
[----:B---3--:R-:W-:Y:S01]  /*0250*/  @!P1 IMAD.WIDE.U32 R22, R23, 0x2, R6 ;  /* 0x0000000217169825 */ /* 0x008fe200078e0006 */
[----:B-1----:R-:W-:-:S04]  /*0260*/  PRMT R11, RZ, 0x7610, R11 ;  /* 0x00007610ff0b7816 */ /* 0x002fc8000000000b */
[----:B------:R1:W3:Y:S04]  /*0270*/  @!P5 LDG.E.U16 R21, desc[UR4][R4.64] ;  /* 0x000000040415d981 */ /* 0x0002e8000c1e1500 */
[----:B------:R-:W3:Y:S01]  /*0280*/  @!P1 LDG.E.U16 R11, desc[UR4][R22.64] ;  /* 0x00000004160b9981 */ /* 0x000ee2000c1e1500 */
[----:B------:R-:W-:Y:S01]  /*0290*/  ISETP.GE.AND P0, PT, R15, R14, PT ;  /* 0x0000000e0f00720c */ /* 0x000fe20003f06270 */
[C---:B0-----:R-:W-:Y:S01]  /*02a0*/  VIADD R3, R17.reuse, 0x100 ;  /* 0x0000010011037836 */ /* 0x041fe20000000000 */
[----:B-1----:R-:W0:Y:S11]  /*02b0*/  @!P2 LDC.64 R4, c[0x0][0x228] ;  /* 0x00008a00ff04ab82 */ /* 0x002e360000000a00 */
[----:B------:R-:W1:Y:S08]  /*02c0*/  @!P0 LDC.64 R6, c[0x0][0x238] ;  /* 0x00008e00ff068b82 */ /* 0x000e700000000a00 */
[----:B------:R-:W0:Y:S01]  /*02d0*/  @!P0 LDC.64 R12, c[0x0][0x230] ;  /* 0x00008c00ff0c8b82 */ /* 0x000e220000000a00 */
[----:B------:R-:W-:Y:S01]  /*02e0*/  @!P0 IMAD R9, R0, 0x200, R15 ;  /* 0x0000020000098824 */ /* 0x000fe200078e020f */
[----:B------:R-:W-:-:S04]  /*02f0*/  IADD3 R15, R17, 0x80, RZ ;  /* 0x00000080110f7810 */ /* 0x000fc80007ffe0ff */
[----:B------:R-:W-:Y:S02]  /*0300*/  ISETP.GE.AND P4, PT, R15, R14, PT ;  /* 0x0000000e0f00720c */ /* 0x000fe40003f86270 */
[C---:B-1----:R-:W-:Y:S01]  /*0310*/  @!P0 IADD3 R6, P3, R9.reuse, R6, RZ ;  /* 0x0000000609068210 */ /* 0x042fe20007f7e0ff */
[----:B0-----:R-:W-:Y:S01]  /*0320*/  @!P0 IMAD.WIDE.U32 R12, R9, 0x2, R12 ;  /* 0x00000002090c8825 */ /* 0x001fe200078e000c */
[----:B------:R-:W-:-:S03]  /*0330*/  PRMT R9, RZ, 0x7610, R9 ;  /* 0x00007610ff097816 */ /* 0x000fc60000000009 */
[----:B------:R-:W-:Y:S01]  /*0340*/  @!P0 IMAD.X R7, RZ, RZ, R7, P3 ;  /* 0x000000ffff078224 */ /* 0x000fe200018e0607 */
[----:B------:R-:W-:Y:S02]  /*0350*/  ISETP.GE.AND P3, PT, R3, R14, PT ;  /* 0x0000000e0300720c */ /* 0x000fe40003f66270 */
[----:B------:R-:W5:Y:S04]  /*0360*/  @!P0 LDG.E.U16 R9, desc[UR4][R12.64] ;  /* 0x000000040c098981 */ /* 0x000f68000c1e1500 */
[----:B------:R0:W5:Y:S07]  /*0370*/  @!P0 LDG.E.U8 R6, desc[UR4][R6.64] ;  /* 0x0000000406068981 */ /* 0x00016e000c1e1100 */
[----:B------:R-:W1:Y:S08]  /*0380*/  @!P3 LDC R3, c[0x0][0x218] ;  /* 0x00008600ff03bb82 */ /* 0x000e700000000800 */
[----:B0-----:R-:W0:Y:S01]  /*0390*/  @!P4 LDC R7, c[0x0][0x218] ;  /* 0x00008600ff07cb82 */ /* 0x001e220000000800 */
[----:B------:R-:W-:Y:S01]  /*03a0*/  VIADD R23, R17, 0x180 ;  /* 0x0000018011177836 */ /* 0x000fe20000000000 */
[----:B------:R-:W-:Y:S01]  /*03b0*/  BSSY B0, `(.L_x_8954) ;  /* 0x0000027000007945 */ /* 0x000fe20003800000 */
[----:B----4-:R-:W-:Y:S01]  /*03c0*/  @!P2 ISETP.NE.AND P6, PT, R10, RZ, PT ;  /* 0x000000ff0a00a20c */ /* 0x010fe20003fc5270 */
[----:B------:R-:W-:-:S03]  /*03d0*/  IMAD.MOV.U32 R10, RZ, RZ, RZ ;  /* 0x000000ffff0a7224 */ /* 0x000fc600078e00ff */
[----:B------:R-:W-:Y:S02]  /*03e0*/  @!P2 FSEL R10, RZ, 1, !P6 ;  /* 0x3f800000ff0aa808 */ /* 0x000fe40007000000 */
[----:B------:R-:W-:-:S05]  /*03f0*/  @!P2 SHF.L.U32 R13, R20, 0x10, RZ ;  /* 0x00000010140da819 */ /* 0x000fca00000006ff */
[----:B------:R-:W-:Y:S01]  /*0400*/  @!P2 FMUL.FTZ R10, R13, R10 ;  /* 0x0000000a0d0aa220 */ /* 0x000fe20000410000 */
[----:B------:R-:W-:-:S03]  /*0410*/  @!P2 LEA R13, R0, R17, 0x9 ;  /* 0x00000011000da211 */ /* 0x000fc600078e48ff */
[----:B------:R-:W-:Y:S02]  /*0420*/  @!P2 FMUL.FTZ R10, R10, R25 ;  /* 0x000000190a0aa220 */ /* 0x000fe40000410000 */
[----:B------:R-:W-:Y:S01]  /*0430*/  @!P2 IMAD.WIDE.U32 R4, R13, 0x2, R4 ;  /* 0x000000020d04a825 */ /* 0x000fe200078e0004 */
[----:B------:R-:W-:-:S03]  /*0440*/  @!P5 ISETP.NE.AND P6, PT, R8, RZ, PT ;  /* 0x000000ff0800d20c */ /* 0x000fc60003fc5270 */
[----:B------:R-:W-:Y:S01]  /*0450*/  IMAD.MOV.U32 R8, RZ, RZ, RZ ;  /* 0x000000ffff087224 */ /* 0x000fe200078e00ff */
[----:B------:R-:W-:Y:S02]  /*0460*/  @!P2 F2FP.BF16.F32.PACK_AB R19, RZ, R10 ;  /* 0x0000000aff13a23e */ /* 0x000fe400000010ff */
[----:B------:R-:W-:Y:S01]  /*0470*/  @!P5 FSEL R8, RZ, 1, !P6 ;  /* 0x3f800000ff08d808 */ /* 0x000fe20007000000 */
[----:B------:R-:W-:Y:S02]  /*0480*/  @!P2 IMAD.MOV.U32 R17, RZ, RZ, R15 ;  /* 0x000000ffff11a224 */ /* 0x000fe400078e000f */
[----:B------:R4:W-:Y:S01]  /*0490*/  @!P2 STG.E.U16 desc[UR4][R4.64], R19 ;  /* 0x000000130400a986 */ /* 0x0009e2000c101504 */
[----:B--2---:R-:W-:Y:S01]  /*04a0*/  @!P1 ISETP.NE.AND P6, PT, R2, RZ, PT ;  /* 0x000000ff0200920c */ /* 0x004fe20003fc5270 */
[----:B------:R-:W-:-:S06]  /*04b0*/  HFMA2.MMA R2, -RZ, RZ, 0, 0 ;  /* 0x00000000ff027435 */ /* 0x000fcc00000001ff */
[----:B------:R-:W-:Y:S02]  /*04c0*/  @!P1 FSEL R2, RZ, 1, !P6 ;  /* 0x3f800000ff029808 */ /* 0x000fe40007000000 */
[----:B------:R-:W-:Y:S01]  /*04d0*/  ISETP.GE.AND P1, PT, R17, R14, PT ;  /* 0x0000000e1100720c */ /* 0x000fe20003f26270 */
[----:B---3--:R-:W-:Y:S02]  /*04e0*/  @!P4 IMAD.U32 R21, R21, 0x10000, RZ ;  /* 0x000100001515c824 */ /* 0x008fe400078e00ff */
[----:B------:R-:W-:Y:S02]  /*04f0*/  @!P3 IMAD.U32 R11, R11, 0x10000, RZ ;  /* 0x000100000b0bb824 */ /* 0x000fe400078e00ff */
[----:B------:R-:W-:Y:S02]  /*0500*/  @!P4 FMUL.FTZ R8, R21, R8 ;  /* 0x000000081508c220 */ /* 0x000fe40000410000 */
[----:B------:R-:W-:Y:S02]  /*0510*/  @!P3 FMUL.FTZ R2, R11, R2 ;  /* 0x000000020b02b220 */ /* 0x000fe40000410000 */
[----:B0-----:R-:W-:-:S02]  /*0520*/  @!P4 FMUL.FTZ R7, R8, R7 ;  /* 0x000000070807c220 */ /* 0x001fc40000410000 */
[----:B-1----:R-:W-:Y:S01]  /*0530*/  @!P3 FMUL.FTZ R2, R2, R3 ;  /* 0x000000030202b220 */ /* 0x002fe20000410000 */
[----:B------:R-:W-:Y:S02]  /*0540*/  ISETP.GE.AND P5, PT, R23, R14, PT ;  /* 0x0000000e1700720c */ /* 0x000fe40003fa6270 */
[----:B------:R-:W-:Y:S02]  /*0550*/  @!P4 F2FP.BF16.F32.PACK_AB R16, RZ, R7 ;  /* 0x00000007ff10c23e */ /* 0x000fe400000010ff */
[----:B------:R-:W-:Y:S01]  /*0560*/  @!P3 F2FP.BF16.F32.PACK_AB R18, RZ, R2 ;  /* 0x00000002ff12b23e */ /* 0x000fe200000010ff */
[----:B----4-:R-:W-:Y:S08]  /*0570*/  @P1 BRA `(.L_x_8955) ;  /* 0x0000000000281947 */ /* 0x010ff00003800000 */
[----:B------:R-:W0:Y:S01]  /*0580*/  LDC.64 R4, c[0x0][0x228] ;  /* 0x00008a00ff047b82 */ /* 0x000e220000000a00 */
[----:B------:R-:W-:Y:S01]  /*0590*/  IMAD R3, R0, 0x200, R17 ;  /* 0x0000020000037824 */ /* 0x000fe200078e0211 */
[----:B------:R-:W-:-:S04]  /*05a0*/  IADD3 R17, R17, 0x80, RZ ;  /* 0x0000008011117810 */ /* 0x000fc80007ffe0ff */
[----:B------:R-:W-:-:S13]  /*05b0*/  ISETP.GE.AND P1, PT, R17, R14, PT ;  /* 0x0000000e1100720c */ /* 0x000fda0003f26270 */
[----:B------:R-:W-:Y:S02]  /*05c0*/  @!P1 IMAD R7, R0, 0x200, R17 ;  /* 0x0000020000079824 */ /* 0x000fe400078e0211 */
[----:B------:R-:W-:Y:S02]  /*05d0*/  @!P1 VIADD R17, R17, 0x80 ;  /* 0x0000008011119836 */ /* 0x000fe40000000000 */
[----:B0-----:R-:W-:-:S04]  /*05e0*/  IMAD.WIDE.U32 R2, R3, 0x2, R4 ;  /* 0x0000000203027825 */ /* 0x001fc800078e0004 */
[----:B------:R-:W-:Y:S01]  /*05f0*/  @!P1 IMAD.WIDE.U32 R4, R7, 0x2, R4 ;  /* 0x0000000207049825 */ /* 0x000fe200078e0004 */
[----:B------:R0:W-:Y:S04]  /*0600*/  STG.E.U16 desc[UR4][R2.64], R16 ;  /* 0x0000001002007986 */ /* 0x0001e8000c101504 */
[----:B------:R0:W-:Y:S02]  /*0610*/  @!P1 STG.E.U16 desc[UR4][R4.64], R18 ;  /* 0x0000001204009986 */ /* 0x0001e4000c101504 */
.L_x_8955:
[----:B------:R-:W-:Y:S05]  /*0620*/  BSYNC B0 ;  /* 0x0000000000007941 */ /* 0x000fea0003800000 */
.L_x_8954:
[----:B0-----:R-:W0:Y:S01]  /*0630*/  @!P5 LDC R5, c[0x0][0x218] ;  /* 0x00008600ff05db82 */ /* 0x001e220000000800 */
[----:B------:R-:W-:Y:S02]  /*0640*/  ISETP.GE.AND P2, PT, R17, R14, PT ;  /* 0x0000000e1100720c */ /* 0x000fe40003f46270 */
[----:B-----5:R-:W-:Y:S02]  /*0650*/  @!P0 ISETP.NE.AND P1, PT, R6, RZ, PT ;  /* 0x000000ff0600820c */ /* 0x020fe40003f25270 */
[----:B------:R-:W-:-:S09]  /*0660*/  MOV R4, RZ ;  /* 0x000000ff00047202 */ /* 0x000fd20000000f00 */
[----:B------:R-:W-:Y:S05]  /*0670*/  @P2 EXIT ;  /* 0x000000000000294d */ /* 0x000fea0003800000 */
[----:B------:R-:W1:Y:S01]  /*0680*/  LDC.64 R2, c[0x0][0x228] ;  /* 0x00008a00ff027b82 */ /* 0x000e620000000a00 */
[----:B------:R-:W-:Y:S01]  /*0690*/  @!P0 FSEL R4, RZ, 1, !P1 ;  /* 0x3f800000ff048808 */ /* 0x000fe20004800000 */
[----:B------:R-:W-:Y:S01]  /*06a0*/  @!P5 IMAD.U32 R9, R9, 0x10000, RZ ;  /* 0x000100000909d824 */ /* 0x000fe200078e00ff */
[----:B------:R-:W-:-:S03]  /*06b0*/  LEA R17, R0, R17, 0x9 ;  /* 0x0000001100117211 */ /* 0x000fc600078e48ff */
[----:B------:R-:W-:-:S04]  /*06c0*/  @!P5 FMUL.FTZ R4, R9, R4 ;  /* 0x000000040904d220 */ /* 0x000fc80000410000 */
[----:B0-----:R-:W-:-:S05]  /*06d0*/  @!P5 FMUL.FTZ R4, R4, R5 ;  /* 0x000000050404d220 */ /* 0x001fca0000410000 */
[----:B------:R-:W-:Y:S01]  /*06e0*/  @!P5 F2FP.BF16.F32.PACK_AB R5, RZ, R4 ;  /* 0x00000004ff05d23e */ /* 0x000fe200000010ff */
[----:B-1----:R-:W-:-:S05]  /*06f0*/  IMAD.WIDE.U32 R2, R17, 0x2, R2 ;  /* 0x0000000211027825 */ /* 0x002fca00078e0002 */
[----:B------:R-:W-:Y:S01]  /*0700*/  STG.E.U16 desc[UR4][R2.64], R5 ;  /* 0x0000000502007986 */ /* 0x000fe2000c101504 */
[----:B------:R-:W-:Y:S05]  /*0710*/  EXIT ;  /* 0x000000000000794d */ /* 0x000fea0003800000 */
.L_x_8956:
        /* <DEDUP_REMOVED lines=14> */
.L_x_11795:


//--------------------- .text._ZN2at6native29vectorized_elementwise_kernelILi2EZNS0_43_GLOBAL__N__7cc8d1ed_10_Dropout_cu_0e96ed3819masked_scale_kernelIbN3c108BFloat16EfEEvRNS_6TensorERKS6_S9_T1_EUlS5_bE_St5arrayIPcLm3EEEEviT0_SA_ --------------------------
	.section	.text._ZN2at6native29vectorized_elementwise_kernelILi2EZNS0_43_GLOBAL__N__7cc8d1ed_10_Dropout_cu_0e96ed3819masked_scale_kernelIbN3c108BFloat16EfEEvRNS_6TensorERKS6_S9_T1_EUlS5_bE_St5arrayIPcLm3EEEEviT0_SA_,"ax",@progbits
	.align	128
        .global         _ZN2at6native29vectorized_elementwise_kernelILi2EZNS0_43_GLOBAL__N__7cc8d1ed_10_Dropout_cu_0e96ed3819masked_scale_kernelIbN3c108BFloat16EfEEvRNS_6TensorERKS6_S9_T1_EUlS5_bE_St5arrayIPcLm3EEEEviT0_SA_
        .type           _ZN2at6native29vectorized_elementwise_kernelILi2EZNS0_43_GLOBAL__N__7cc8d1ed_10_Dropout_cu_0e96ed3819masked_scale_kernelIbN3c108BFloat16EfEEvRNS_6TensorERKS6_S9_T1_EUlS5_bE_St5arrayIPcLm3EEEEviT0_SA_,@function
        .size           _ZN2at6native29vectorized_elementwise_kernelILi2EZNS0_43_GLOBAL__N__7cc8d1ed_10_Dropout_cu_0e96ed3819masked_scale_kernelIbN3c108BFloat16EfEEvRNS_6TensorERKS6_S9_T1_EUlS5_bE_St5arrayIPcLm3EEEEviT0_SA_,(.L_x_11796 - _ZN2at6native29vectorized_elementwise_kernelILi2EZNS0_43_GLOBAL__N__7cc8d1ed_10_Dropout_cu_0e96ed3819masked_scale_kernelIbN3c108BFloat16EfEEvRNS_6TensorERKS6_S9_T1_EUlS5_bE_St5arrayIPcLm3EEEEviT0_SA_)
        .other          _ZN2at6native29vectorized_elementwise_kernelILi2EZNS0_43_GLOBAL__N__7cc8d1ed_10_Dropout_cu_0e96ed3819masked_scale_kernelIbN3c108BFloat16EfEEvRNS_6TensorERKS6_S9_T1_EUlS5_bE_St5arrayIPcLm3EEEEviT0_SA_,@"STO_CUDA_ENTRY STV_DEFAULT"
_ZN2at6native29vectorized_elementwise_kernelILi2EZNS0_43_GLOBAL__N__7cc8d1ed_10_Dropout_cu_0e96ed3819masked_scale_kernelIbN3c108BFloat16EfEEvRNS_6TensorERKS6_S9_T1_EUlS5_bE_St5arrayIPcLm3EEEEviT0_SA_:
.text._ZN2at6native29vectorized_elementwise_kernelILi2EZNS0_43_GLOBAL__N__7cc8d1ed_10_Dropout_cu_0e96ed3819masked_scale_kernelIbN3c108BFloat16EfEEvRNS_6TensorERKS6_S9_T1_EUlS5_bE_St5arrayIPcLm3EEEEviT0_SA_:
        /* <DEDUP_REMOVED lines=19> */
[----:B------:R-:W3:Y:S04]  /*0130*/  LDG.E.U16 R16, desc[UR4][R12.64+0x100] ;  /* 0x000100040c107981 */ /* 0x000ee8000c1e1500 */
[----:B------:R-:W4:Y:S04]  /*0140*/  LDG.E R18, desc[UR4][R10.64+0x200] ;  /* 0x000200040a127981 */ /* 0x000f28000c1e1900 */
        /* <DEDUP_REMOVED lines=8> */
[----:B------:R-:W-:Y:S02]  /*01d0*/  PRMT R14, R14, 0x7771, RZ ;  /* 0x000077710e0e7816 */ /* 0x000fe400000000ff */
[C---:B---3--:R-:W-:Y:S02]  /*01e0*/  PRMT R15, R16.reuse, 0x7770, RZ ;  /* 0x00007770100f7816 */ /* 0x048fe400000000ff */
[----:B------:R-:W-:Y:S02]  /*01f0*/  PRMT R16, R16, 0x7771, RZ ;  /* 0x0000777110107816 */ /* 0x000fe400000000ff */
[----:B----4-:R-:W-:Y:S02]  /*0200*/  PRMT R10, R18, 0x7632, R10 ;  /* 0x00007632120a7816 */ /* 0x010fe4000000000a */
[----:B------:R-:W-:-:S02]  /*0210*/  ISETP.NE.AND P0, PT, R9, RZ, PT ;  /* 0x000000ff0900720c */ /* 0x000fc40003f05270 */
[----:B------:R-:W-:Y:S02]  /*0220*/  ISETP.NE.AND P1, PT, R14, RZ, PT ;  /* 0x000000ff0e00720c */ /* 0x000fe40003f25270 */
[----:B-----5:R-:W-:Y:S02]  /*0230*/  PRMT R9, R17, 0x7632, R9 ;  /* 0x0000763211097816 */ /* 0x020fe40000000009 */
[----:B------:R-:W-:Y:S02]  /*0240*/  ISETP.NE.AND P2, PT, R15, RZ, PT ;  /* 0x000000ff0f00720c */ /* 0x000fe40003f45270 */
[----:B------:R-:W-:Y:S01]  /*0250*/  ISETP.NE.AND P3, PT, R16, RZ, PT ;  /* 0x000000ff1000720c */ /* 0x000fe20003f65270 */
[----:B------:R-:W-:Y:S01]  /*0260*/  IMAD.U32 R16, R10, 0x10000, RZ ;  /* 0x000100000a107824 */ /* 0x000fe200078e00ff */
[----:B------:R-:W-:Y:S01]  /*0270*/  FSEL R10, RZ, 1, !P1 ;  /* 0x3f800000ff0a7808 */ /* 0x000fe20004800000 */
[----:B------:R-:W-:Y:S01]  /*0280*/  IMAD.U32 R11, R9, 0x10000, RZ ;  /* 0x00010000090b7824 */ /* 0x000fe200078e00ff */
[----:B------:R-:W-:Y:S01]  /*0290*/  FSEL R13, RZ, 1, !P2 ;  /* 0x3f800000ff0d7808 */ /* 0x000fe20005000000 */
[----:B------:R-:W-:-:S02]  /*02a0*/  IMAD.U32 R14, R18, 0x10000, RZ ;  /* 0x00010000120e7824 */ /* 0x000fc400078e00ff */
[----:B------:R-:W-:Y:S02]  /*02b0*/  FMUL.FTZ R10, R10, R11 ;  /* 0x0000000b0a0a7220 */ /* 0x000fe40000410000 */
[----:B------:R-:W-:Y:S01]  /*02c0*/  FMUL.FTZ R11, R13, R14 ;  /* 0x0000000e0d0b7220 */ /* 0x000fe20000410000 */
[C---:B------:R-:W-:Y:S02]  /*02d0*/  PRMT R13, R8.reuse, 0x7770, RZ ;  /* 0x00007770080d7816 */ /* 0x040fe400000000ff */
[----:B------:R-:W-:Y:S02]  /*02e0*/  PRMT R3, R7, 0x7770, RZ ;  /* 0x0000777007037816 */ /* 0x000fe400000000ff */
[----:B------:R-:W-:Y:S02]  /*02f0*/  PRMT R8, R8, 0x7771, RZ ;  /* 0x0000777108087816 */ /* 0x000fe400000000ff */
[----:B------:R-:W-:Y:S02]  /*0300*/  FSEL R9, RZ, 1, !P0 ;  /* 0x3f800000ff097808 */ /* 0x000fe40004000000 */
[----:B------:R-:W-:Y:S01]  /*0310*/  FSEL R15, RZ, 1, !P3 ;  /* 0x3f800000ff0f7808 */ /* 0x000fe20005800000 */
[----:B------:R-:W-:Y:S01]  /*0320*/  IMAD.U32 R12, R17, 0x10000, RZ ;  /* 0x00010000110c7824 */ /* 0x000fe200078e00ff */
[----:B------:R-:W-:-:S02]  /*0330*/  PRMT R7, R7, 0x7771, RZ ;  /* 0x0000777107077816 */ /* 0x000fc400000000ff */
[----:B------:R-:W-:Y:S02]  /*0340*/  ISETP.NE.AND P0, PT, R3, RZ, PT ;  /* 0x000000ff0300720c */ /* 0x000fe40003f05270 */
[----:B------:R-:W-:Y:S02]  /*0350*/  ISETP.NE.AND P3, PT, R8, RZ, PT ;  /* 0x000000ff0800720c */ /* 0x000fe40003f65270 */
[C---:B------:R-:W-:Y:S02]  /*0360*/  PRMT R3, R2.reuse, 0x7632, R3 ;  /* 0x0000763202037816 */ /* 0x040fe40000000003 */
[----:B------:R-:W-:Y:S02]  /*0370*/  SHF.L.U32 R8, R2, 0x10, RZ ;  /* 0x0000001002087819 */ /* 0x000fe400000006ff */
[----:B------:R-:W-:Y:S01]  /*0380*/  PRMT R2, R6, 0x7632, R2 ;  /* 0x0000763206027816 */ /* 0x000fe20000000002 */
[----:B------:R-:W-:Y:S01]  /*0390*/  FMUL.FTZ R9, R9, R12 ;  /* 0x0000000c09097220 */ /* 0x000fe20000410000 */
[----:B------:R-:W-:-:S02]  /*03a0*/  ISETP.NE.AND P1, PT, R7, RZ, PT ;  /* 0x000000ff0700720c */ /* 0x000fc40003f25270 */
[----:B------:R-:W-:Y:S01]  /*03b0*/  ISETP.NE.AND P2, PT, R13, RZ, PT ;  /* 0x000000ff0d00720c */ /* 0x000fe20003f45270 */
[----:B------:R-:W-:Y:S01]  /*03c0*/  FMUL.FTZ R12, R15, R16 ;  /* 0x000000100f0c7220 */ /* 0x000fe20000410000 */
[----:B------:R-:W-:Y:S01]  /*03d0*/  IMAD.U32 R14, R6, 0x10000, RZ ;  /* 0x00010000060e7824 */ /* 0x000fe200078e00ff */
[----:B------:R-:W-:Y:S01]  /*03e0*/  FSEL R6, RZ, 1, !P1 ;  /* 0x3f800000ff067808 */ /* 0x000fe20004800000 */
[----:B------:R-:W-:Y:S01]  /*03f0*/  IMAD.U32 R7, R3, 0x10000, RZ ;  /* 0x0001000003077824 */ /* 0x000fe200078e00ff */
[----:B------:R-:W-:Y:S01]  /*0400*/  FSEL R3, RZ, 1, !P0 ;  /* 0x3f800000ff037808 */ /* 0x000fe20004000000 */
[----:B------:R-:W-:Y:S01]  /*0410*/  IMAD.U32 R15, R2, 0x10000, RZ ;  /* 0x00010000020f7824 */ /* 0x000fe200078e00ff */
[----:B------:R-:W-:Y:S02]  /*0420*/  FSEL R13, RZ, 1, !P2 ;  /* 0x3f800000ff0d7808 */ /* 0x000fe40005000000 */
[----:B------:R-:W-:Y:S01]  /*0430*/  FSEL R2, RZ, 1, !P3 ;  /* 0x3f800000ff027808 */ /* 0x000fe20005800000 */
[----:B------:R-:W-:Y:S01]  /*0440*/  FMUL.FTZ R3, R3, R8 ;  /* 0x0000000803037220 */ /* 0x000fe20000410000 */
[----:B------:R-:W-:Y:S01]  /*0450*/  FMUL.FTZ R6, R6, R7 ;  /* 0x0000000706067220 */ /* 0x000fe20000410000 */
[----:B------:R-:W-:-:S02]  /*0460*/  FMUL.FTZ R13, R13, R14 ;  /* 0x0000000e0d0d7220 */ /* 0x000fc40000410000 */
        /* <DEDUP_REMOVED lines=9> */
[----:B------:R-:W-:Y:S02]  /*0500*/  F2FP.BF16.F32.PACK_AB R9, R10, R9 ;  /* 0x000000090a09723e */ /* 0x000fe400000010ff */
[----:B------:R-:W-:-:S02]  /*0510*/  F2FP.BF16.F32.PACK_AB R11, R12, R11 ;  /* 0x0000000b0c0b723e */ /* 0x000fc400000010ff */
[----:B------:R-:W-:Y:S02]  /*0520*/  F2FP.BF16.F32.PACK_AB R3, R6, R3 ;  /* 0x000000030603723e */ /* 0x000fe400000010ff */
[----:B------:R-:W-:Y:S01]  /*0530*/  F2FP.BF16.F32.PACK_AB R13, R2, R13 ;  /* 0x0000000d020d723e */ /* 0x000fe200000010ff */
[----:B------:R-:W-:Y:S04]  /*0540*/  STG.E desc[UR4][R4.64], R9 ;  /* 0x0000000904007986 */ /* 0x000fe8000c101904 */
[----:B------:R-:W-:Y:S04]  /*0550*/  STG.E desc[UR4][R4.64+0x200], R11 ;  /* 0x0002000b04007986 */ /* 0x000fe8000c101904 */
[----:B------:R-:W-:Y:S04]  /*0560*/  STG.E desc[UR4][R4.64+0x400], R3 ;  /* 0x0004000304007986 */ /* 0x000fe8000c101904 */
[----:B------:R-:W-:Y:S01]  /*0570*/  STG.E desc[UR4][R4.64+0x600], R13 ;  /* 0x0006000d04007986 */ /* 0x000fe2000c101904 */
[----:B------:R-:W-:Y:S05]  /*0580*/  EXIT ;  /* 0x000000000000794d */ /* 0x000fea0003800000 */
.L_x_8957:
[----:B------:R-:W0:Y:S02]  /*0590*/  S2R R0, SR_TID.X ;  /* 0x0000000000007919 */ /* 0x000e240000002100 */
[----:B0-----:R-:W-:-:S13]  /*05a0*/  ISETP.GE.AND P0, PT, R0, R5, PT ;  /* 0x000000050000720c */ /* 0x001fda0003f06270 */
[----:B------:R-:W-:Y:S01]  /*05b0*/  @!P0 IMAD.IADD R31, R3, 0x1, R0 ;  /* 0x00000001031f8824 */ /* 0x000fe200078e0200 */
[----:B------:R-:W0:Y:S01]  /*05c0*/  @!P0 LDC.64 R12, c[0x0][0x238] ;  /* 0x00008e00ff0c8b82 */ /* 0x000e220000000a00 */
[----:B------:R-:W-:-:S05]  /*05d0*/  @!P0 VIADD R0, R0, 0x80 ;  /* 0x0000008000008836 */ /* 0x000fca0000000000 */
[----:B------:R-:W-:-:S13]  /*05e0*/  ISETP.GE.AND P1, PT, R0, R5, PT ;  /* 0x000000050000720c */ /* 0x000fda0003f26270 */
[----:B------:R-:W1:Y:S01]  /*05f0*/  @!P1 LDC.64 R14, c[0x0][0x238] ;  /* 0x00008e00ff0e9b82 */ /* 0x000e620000000a00 */
[----:B------:R-:W-:Y:S01]  /*0600*/  @!P1 IADD3 R29, R3, R0, RZ ;  /* 0x00000000031d9210 */ /* 0x000fe20007ffe0ff */
[----:B------:R-:W-:Y:S01]  /*0610*/  @!P1 VIADD R0, R0, 0x80 ;  /* 0x0000008000009836 */ /* 0x000fe20000000000 */
[----:B0-----:R-:W-:-:S04]  /*0620*/  @!P0 IADD3 R20, P3, R31, R12, RZ ;  /* 0x0000000c1f148210 */ /* 0x001fc80007f7e0ff */
[----:B------:R-:W-:Y:S01]  /*0630*/  ISETP.GE.AND P2, PT, R0, R5, PT ;  /* 0x000000050000720c */ /* 0x000fe20003f46270 */
[----:B------:R-:W0:Y:S01]  /*0640*/  @!P1 LDC.64 R22, c[0x0][0x230] ;  /* 0x00008c00ff169b82 */ /* 0x000e220000000a00 */
[----:B------:R-:W-:-:S05]  /*0650*/  @!P0 IMAD.X R21, RZ, RZ, R13, P3 ;  /* 0x000000ffff158224 */ /* 0x000fca00018e060d */
[----:B------:R-:W2:Y:S06]  /*0660*/  @!P0 LDG.E.U8 R20, desc[UR4][R20.64] ;  /* 0x0000000414148981 */ /* 0x000eac000c1e1100 */
[----:B------:R-:W3:Y:S01]  /*0670*/  @!P2 LDC.64 R12, c[0x0][0x238] ;  /* 0x00008e00ff0cab82 */ /* 0x000ee20000000a00 */
[----:B-1----:R-:W-:-:S05]  /*0680*/  @!P1 IADD3 R16, P3, R29, R14, RZ ;  /* 0x0000000e1d109210 */ /* 0x002fca0007f7e0ff */
[----:B------:R-:W-:-:S05]  /*0690*/  @!P1 IMAD.X R17, RZ, RZ, R15, P3 ;  /* 0x000000ffff119224 */ /* 0x000fca00018e060f */
[----:B------:R1:W4:Y:S01]  /*06a0*/  @!P1 LDG.E.U8 R15, desc[UR4][R16.64] ;  /* 0x00000004100f9981 */ /* 0x000322000c1e1100 */
[----:B------:R-:W-:-:S05]  /*06b0*/  @!P2 IMAD.IADD R19, R3, 0x1, R0 ;  /* 0x000000010313a824 */ /* 0x000fca00078e0200 */
[----:B---3--:R-:W-:Y:S01]  /*06c0*/  @!P2 IADD3 R24, P3, R19, R12, RZ ;  /* 0x0000000c1318a210 */ /* 0x008fe20007f7e0ff */
[----:B-1----:R-:W1:Y:S04]  /*06d0*/  @!P2 LDC.64 R16, c[0x0][0x230] ;  /* 0x00008c00ff10ab82 */ /* 0x002e680000000a00 */
[----:B------:R-:W-:Y:S01]  /*06e0*/  @!P2 IMAD.X R25, RZ, RZ, R13, P3 ;  /* 0x000000ffff19a224 */ /* 0x000fe200018e060d */
[----:B------:R-:W-:-:S03]  /*06f0*/  @!P2 IADD3 R0, R0, 0x80, RZ ;  /* 0x000000800000a810 */ /* 0x000fc60007ffe0ff */
[----:B------:R-:W3:Y:S01]  /*0700*/  @!P0 LDC.64 R12, c[0x0][0x230] ;  /* 0x00008c00ff0c8b82 */ /* 0x000ee20000000a00 */
[----:B------:R5:W4:Y:S01]  /*0710*/  @!P2 LDG.E.U8 R14, desc[UR4][R24.64] ;  /* 0x00000004180ea981 */ /* 0x000b22000c1e1100 */
[----:B------:R-:W-:-:S13]  /*0720*/  ISETP.GE.AND P3, PT, R0, R5, PT ;  /* 0x000000050000720c */ /* 0x000fda0003f66270 */
[----:B------:R-:W-:Y:S01]  /*0730*/  @!P3 IMAD.IADD R35, R3, 0x1, R0 ;  /* 0x000000010323b824 */ /* 0x000fe200078e0200 */
[----:B------:R-:W1:Y:S01]  /*0740*/  @!P3 LDC.64 R26, c[0x0][0x230] ;  /* 0x00008c00ff1abb82 */ /* 0x000e620000000a00 */
[----:B------:R-:W-:-:S05]  /*0750*/  @!P3 VIADD R0, R0, 0x80 ;  /* 0x000000800000b836 */ /* 0x000fca0000000000 */
[CC--:B------:R-:W-:Y:S01]  /*0760*/  ISETP.GE.AND P4, PT, R0.reuse, R5.reuse, PT ;  /* 0x000000050000720c */ /* 0x0c0fe20003f86270 */
[----:B---3--:R-:W-:Y:S02]  /*0770*/  @!P0 IMAD.WIDE.U32 R30, R31, 0x2, R12 ;  /* 0x000000021f1e8825 */ /* 0x008fe400078e000c */
[----:B------:R-:W3:Y:S10]  /*0780*/  @!P3 LDC.64 R12, c[0x0][0x238] ;  /* 0x00008e00ff0cbb82 */ /* 0x000ef40000000a00 */
[----:B-----5:R-:W-:Y:S01]  /*0790*/  @!P4 IMAD.IADD R25, R3, 0x1, R0 ;  /* 0x000000010319c824 */ /* 0x020fe200078e0200 */
[----:B------:R-:W-:Y:S01]  /*07a0*/  PRMT R11, RZ, 0x7610, R11 ;  /* 0x00007610ff0b7816 */ /* 0x000fe2000000000b */
[----:B------:R-:W-:Y:S01]  /*07b0*/  @!P4 VIADD R0, R0, 0x80 ;  /* 0x000000800000c836 */ /* 0x000fe20000000000 */
[----:B------:R-:W-:Y:S01]  /*07c0*/  PRMT R21, RZ, 0x7610, R21 ;  /* 0x00007610ff157816 */ /* 0x000fe20000000015 */
[----:B0-----:R-:W-:Y:S01]  /*07d0*/  @!P1 IMAD.WIDE.U32 R28, R29, 0x2, R22 ;  /* 0x000000021d1c9825 */ /* 0x001fe200078e0016 */
[----:B------:R-:W0:Y:S02]  /*07e0*/  @!P4 LDC.64 R36, c[0x0][0x230] ;  /* 0x00008c00ff24cb82 */ /* 0x000e240000000a00 */
[----:B------:R-:W-:Y:S01]  /*07f0*/  ISETP.GE.AND P5, PT, R0, R5, PT ;  /* 0x000000050000720c */ /* 0x000fe20003fa6270 */
[----:B------:R5:W3:Y:S01]  /*0800*/  @!P0 LDG.E.U16 R11, desc[UR4][R30.64] ;  /* 0x000000041e0b8981 */ /* 0x000ae2000c1e1500 */
[----:B------:R-:W-:Y:S01]  /*0810*/  PRMT R22, RZ, 0x7610, R22 ;  /* 0x00007610ff167816 */ /* 0x000fe20000000016 */
[----:B-1----:R-:W-:Y:S01]  /*0820*/  @!P2 IMAD.WIDE.U32 R16, R19, 0x2, R16 ;  /* 0x000000021310a825 */ /* 0x002fe200078e0010 */
[----:B------:R-:W-:Y:S01]  /*0830*/  PRMT R19, RZ, 0x7610, R19 ;  /* 0x00007610ff137816 */ /* 0x000fe20000000013 */
[----:B------:R-:W3:Y:S01]  /*0840*/  @!P1 LDG.E.U16 R21, desc[UR4][R28.64] ;  /* 0x000000041c159981 */ /* 0x000ee2000c1e1500 */
[----:B------:R-:W-:-:S04]  /*0850*/  PRMT R23, RZ, 0x7610, R23 ;  /* 0x00007610ff177816 */ /* 0x000fc80000000017 */
[----:B------:R1:W3:Y:S03]  /*0860*/  @!P2 LDG.E.U16 R19, desc[UR4][R16.64] ;  /* 0x000000041013a981 */ /* 0x0002e6000c1e1500 */
[----:B-----5:R-:W-:Y:S01]  /*0870*/  @!P5 IADD3 R30, R3, R0, RZ ;  /* 0x00000000031ed210 */ /* 0x020fe20007ffe0ff */
[----:B------:R-:W-:Y:S01]  /*0880*/  @!P5 VIADD R0, R0, 0x80 ;  /* 0x000000800000d836 */ /* 0x000fe20000000000 */
[----:B------:R-:W5:Y:S01]  /*0890*/  @!P5 LDC.64 R32, c[0x0][0x230] ;  /* 0x00008c00ff20db82 */ /* 0x000f620000000a00 */
[----:B------:R-:W-:-:S05]  /*08a0*/  @!P3 IMAD.WIDE.U32 R26, R35, 0x2, R26 ;  /* 0x00000002231ab825 */ /* 0x000fca00078e001a */
[----:B------:R3:W3:Y:S02]  /*08b0*/  @!P3 LDG.E.U16 R23, desc[UR4][R26.64] ;  /* 0x000000041a17b981 */ /* 0x0006e4000c1e1500 */
[----:B-1----:R-:W1:Y:S01]  /*08c0*/  @!P4 LDC.64 R16, c[0x0][0x238] ;  /* 0x00008e00ff10cb82 */ /* 0x002e620000000a00 */
[----:B------:R-:W-:Y:S01]  /*08d0*/  IMAD.MOV.U32 R29, RZ, RZ, RZ ;  /* 0x000000ffff1d7224 */ /* 0x000fe200078e00ff */
[----:B------:R-:W-:Y:S01]  /*08e0*/  PRMT R24, RZ, 0x7610, R24 ;  /* 0x00007610ff187816 */ /* 0x000fe20000000018 */
[----:B0-----:R-:W-:-:S05]  /*08f0*/  @!P4 IMAD.WIDE.U32 R36, R25, 0x2, R36 ;  /* 0x000000021924c825 */ /* 0x001fca00078e0024 */
[----:B------:R1:W3:Y:S01]  /*0900*/  @!P4 LDG.E.U16 R24, desc[UR4][R36.64] ;  /* 0x000000042418c981 */ /* 0x0002e2000c1e1500 */
[----:B------:R-:W-:Y:S01]  /*0910*/  PRMT R28, RZ, 0x7610, R28 ;  /* 0x00007610ff1c7816 */ /* 0x000fe2000000001c */
[----:B-----5:R-:W-:-:S05]  /*0920*/  @!P5 IMAD.WIDE.U32 R32, R30, 0x2, R32 ;  /* 0x000000021e20d825 */ /* 0x020fca00078e0020 */
[----:B------:R-:W5:Y:S01]  /*0930*/  @!P5 LDG.E.U16 R28, desc[UR4][R32.64] ;  /* 0x00000004201cd981 */ /* 0x000f62000c1e1500 */
[----:B--2---:R-:W-:-:S04]  /*0940*/  @!P0 ISETP.NE.AND P6, PT, R20, RZ, PT ;  /* 0x000000ff1400820c */ /* 0x004fc80003fc5270 */
[----:B------:R-:W-:Y:S01]  /*0950*/  @!P0 SEL R22, RZ, 0x1, !P6 ;  /* 0x00000001ff168807 */ /* 0x000fe20007000000 */
[----:B------:R-:W-:Y:S01]  /*0960*/  IMAD.MOV.U32 R20, RZ, RZ, RZ ;  /* 0x000000ffff147224 */ /* 0x000fe200078e00ff */
[----:B----4-:R-:W-:-:S04]  /*0970*/  @!P1 ISETP.NE.AND P6, PT, R15, RZ, PT ;  /* 0x000000ff0f00920c */ /* 0x010fc80003fc5270 */
[----:B------:R-:W-:Y:S02]  /*0980*/  @!P1 FSEL R20, RZ, 1, !P6 ;  /* 0x3f800000ff149808 */ /* 0x000fe40007000000 */
[----:B------:R-:W-:Y:S02]  /*0990*/  ISETP.GE.AND P1, PT, R0, R5, PT ;  /* 0x000000050000720c */ /* 0x000fe40003f26270 */
[----:B---3--:R-:W-:-:S05]  /*09a0*/  @!P3 IADD3 R34, P6, R35, R12, RZ ;  /* 0x0000000c2322b210 */ /* 0x008fca0007fde0ff */
[----:B------:R-:W-:Y:S02]  /*09b0*/  @!P3 IMAD.X R35, RZ, RZ, R13, P6 ;  /* 0x000000ffff23b224 */ /* 0x000fe400030e060d */
[----:B------:R-:W0:Y:S03]  /*09c0*/  @!P5 LDC.64 R12, c[0x0][0x238] ;  /* 0x00008e00ff0cdb82 */ /* 0x000e260000000a00 */
[----:B------:R0:W2:Y:S01]  /*09d0*/  @!P3 LDG.E.U8 R26, desc[UR4][R34.64] ;  /* 0x00000004221ab981 */ /* 0x0000a2000c1e1100 */
[----:B------:R-:W-:Y:S01]  /*09e0*/  @!P1 IMAD.IADD R27, R3, 0x1, R0 ;  /* 0x00000001031b9824 */ /* 0x000fe200078e0200 */
[----:B------:R-:W-:Y:S01]  /*09f0*/  @!P2 ISETP.NE.AND P6, PT, R14, RZ, PT ;  /* 0x000000ff0e00a20c */ /* 0x000fe20003fc5270 */
[----:B------:R-:W-:Y:S02]  /*0a00*/  @!P1 VIADD R0, R0, 0x80 ;  /* 0x0000008000009836 */ /* 0x000fe40000000000 */
[----:B------:R-:W3:Y:S01]  /*0a10*/  @!P1 LDC.64 R14, c[0x0][0x238] ;  /* 0x00008e00ff0e9b82 */ /* 0x000ee20000000a00 */
[----:B------:R-:W-:-:S02]  /*0a20*/  @!P2 FSEL R29, RZ, 1, !P6 ;  /* 0x3f800000ff1da808 */ /* 0x000fc40007000000 */
[----:B------:R-:W-:Y:S02]  /*0a30*/  ISETP.GE.AND P2, PT, R0, R5, PT ;  /* 0x000000050000720c */ /* 0x000fe40003f46270 */
[----:B-1----:R-:W-:-:S04]  /*0a40*/  @!P4 IADD3 R36, P6, R25, R16, RZ ;  /* 0x000000101924c210 */ /* 0x002fc80007fde0ff */
[----:B------:R-:W-:-:S05]  /*0a50*/  @!P4 IADD3.X R37, RZ, R17, RZ, P6, !PT ;  /* 0x00000011ff25c210 */ /* 0x000fca00037fe4ff */
[----:B------:R1:W4:Y:S02]  /*0a60*/  @!P4 LDG.E.U8 R25, desc[UR4][R36.64] ;  /* 0x000000042419c981 */ /* 0x000324000c1e1100 */
[----:B------:R-:W1:Y:S01]  /*0a70*/  @!P2 LDC.64 R16, c[0x0][0x238] ;  /* 0x00008e00ff10ab82 */ /* 0x000e620000000a00 */
[----:B0-----:R-:W-:Y:S01]  /*0a80*/  @!P5 IADD3 R34, P6, R30, R12, RZ ;  /* 0x0000000c1e22d210 */ /* 0x001fe20007fde0ff */
[----:B------:R-:W-:-:S04]  /*0a90*/  @!P2 IMAD.IADD R31, R3, 0x1, R0 ;  /* 0x00000001031fa824 */ /* 0x000fc800078e0200 */
[----:B------:R-:W-:Y:S01]  /*0aa0*/  @!P5 IMAD.X R35, RZ, RZ, R13, P6 ;  /* 0x000000ffff23d224 */ /* 0x000fe200030e060d */
[----:B---3--:R-:W-:-:S04]  /*0ab0*/  @!P1 IADD3 R32, P6, R27, R14, RZ ;  /* 0x0000000e1b209210 */ /* 0x008fc80007fde0ff */
[----:B------:R-:W3:Y:S01]  /*0ac0*/  @!P5 LDG.E.U8 R12, desc[UR4][R34.64] ;  /* 0x00000004220cd981 */ /* 0x000ee2000c1e1100 */
[----:B------:R-:W-:Y:S02]  /*0ad0*/  @!P1 IMAD.X R33, RZ, RZ, R15, P6 ;  /* 0x000000ffff219224 */ /* 0x000fe400030e060f */
[----:B------:R-:W0:Y:S03]  /*0ae0*/  @!P1 LDC.64 R14, c[0x0][0x230] ;  /* 0x00008c00ff0e9b82 */ /* 0x000e260000000a00 */
[----:B------:R0:W5:Y:S01]  /*0af0*/  @!P1 LDG.E.U8 R13, desc[UR4][R32.64] ;  /* 0x00000004200d9981 */ /* 0x000162000c1e1100 */
[----:B-1----:R-:W-:-:S05]  /*0b00*/  @!P2 IADD3 R36, P6, R31, R16, RZ ;  /* 0x000000101f24a210 */ /* 0x002fca0007fde0ff */
[----:B------:R-:W-:Y:S02]  /*0b10*/  @!P2 IMAD.X R37, RZ, RZ, R17, P6 ;  /* 0x000000ffff25a224 */ /* 0x000fe400030e0611 */
[----:B------:R-:W1:Y:S03]  /*0b20*/  @!P2 LDC.64 R16, c[0x0][0x230] ;  /* 0x00008c00ff10ab82 */ /* 0x000e660000000a00 */
[----:B------:R-:W5:Y:S01]  /*0b30*/  @!P2 LDG.E.U8 R0, desc[UR4][R36.64] ;  /* 0x000000042400a981 */ /* 0x000f62000c1e1100 */
[--C-:B0-----:R-:W-:Y:S01]  /*0b40*/  @!P1 IMAD.WIDE.U32 R32, R27, 0x2, R14.reuse ;  /* 0x000000021b209825 */ /* 0x101fe200078e000e */
[----:B------:R-:W-:Y:S02]  /*0b50*/  PRMT R15, RZ, 0x7610, R15 ;  /* 0x00007610ff0f7816 */ /* 0x000fe4000000000f */
[----:B------:R-:W-:-:S04]  /*0b60*/  PRMT R14, RZ, 0x7610, R14 ;  /* 0x00007610ff0e7816 */ /* 0x000fc8000000000e */
[----:B------:R-:W5:Y:S01]  /*0b70*/  @!P1 LDG.E.U16 R15, desc[UR4][R32.64] ;  /* 0x00000004200f9981 */ /* 0x000f62000c1e1500 */
[----:B-1----:R-:W-:-:S05]  /*0b80*/  @!P2 IMAD.WIDE.U32 R30, R31, 0x2, R16 ;  /* 0x000000021f1ea825 */ /* 0x002fca00078e0010 */
[----:B------:R0:W5:Y:S01]  /*0b90*/  @!P2 LDG.E.U16 R14, desc[UR4][R30.64] ;  /* 0x000000041e0ea981 */ /* 0x000162000c1e1500 */
[----:B------:R-:W1:Y:S01]  /*0ba0*/  S2R R16, SR_TID.X ;  /* 0x0000000000107919 */ /* 0x000e620000002100 */
[----:B------:R-:W-:Y:S02]  /*0bb0*/  IMAD.MOV.U32 R17, RZ, RZ, RZ ;  /* 0x000000ffff117224 */ /* 0x000fe400078e00ff */
[----:B------:R-:W-:Y:S01]  /*0bc0*/  @!P0 IMAD.U32 R27, R11, 0x10000, RZ ;  /* 0x000100000b1b8824 */ /* 0x000fe200078e00ff */
[----:B------:R-:W0:Y:S03]  /*0bd0*/  @!P0 I2F.S16 R22, R22 ;  /* 0x0000001600168306 */ /* 0x000e260000101400 */
[----:B0-----:R-:W-:Y:S01]  /*0be0*/  @!P0 FMUL.FTZ R27, R22, R27 ;  /* 0x0000001b161b8220 */ /* 0x001fe20000410000 */
[C---:B-1----:R-:W-:Y:S01]  /*0bf0*/  IADD3 R22, R16.reuse, 0x100, RZ ;  /* 0x0000010010167810 */ /* 0x042fe20007ffe0ff */
[----:B------:R-:W-:Y:S01]  /*0c00*/  VIADD R30, R16, 0x180 ;  /* 0x00000180101e7836 */ /* 0x000fe20000000000 */
[----:B------:R-:W-:Y:S04]  /*0c10*/  BSSY B0, `(.L_x_8958) ;  /* 0x0000073000007945 */ /* 0x000fe80003800000 */
[----:B------:R-:W-:Y:S01]  /*0c20*/  BSSY B1, `(.L_x_8959) ;  /* 0x000006b000017945 */ /* 0x000fe20003800000 */
[----:B--2---:R-:W-:-:S02]  /*0c30*/  @!P3 ISETP.NE.AND P6, PT, R26, RZ, PT ;  /* 0x000000ff1a00b20c */ /* 0x004fc40003fc5270 */
[----:B------:R-:W-:Y:S02]  /*0c40*/  IADD3 R26, R16, 0x80, RZ ;  /* 0x00000080101a7810 */ /* 0x000fe40007ffe0ff */
[----:B------:R-:W-:Y:S02]  /*0c50*/  @!P3 FSEL R17, RZ, 1, !P6 ;  /* 0x3f800000ff11b808 */ /* 0x000fe40007000000 */
[----:B------:R-:W-:-:S13]  /*0c60*/  ISETP.GE.AND P3, PT, R26, R5, PT ;  /* 0x000000051a00720c */ /* 0x000fda0003f66270 */
[----:B------:R-:W0:Y:S01]  /*0c70*/  @!P3 LDC R11, c[0x0][0x218] ;  /* 0x00008600ff0bbb82 */ /* 0x000e220000000800 */
[----:B----4-:R-:W-:Y:S01]  /*0c80*/  @!P4 ISETP.NE.AND P6, PT, R25, RZ, PT ;  /* 0x000000ff1900c20c */ /* 0x010fe20003fc5270 */
[----:B------:R-:W-:-:S04]  /*0c90*/  @!P3 IMAD.U32 R25, R21, 0x10000, RZ ;  /* 0x000100001519b824 */ /* 0x000fc800078e00ff */
[----:B------:R-:W-:Y:S01]  /*0ca0*/  @!P3 FMUL.FTZ R20, R25, R20 ;  /* 0x000000141914b220 */ /* 0x000fe20000410000 */
[----:B------:R-:W-:Y:S01]  /*0cb0*/  IMAD.MOV.U32 R21, RZ, RZ, RZ ;  /* 0x000000ffff157224 */ /* 0x000fe200078e00ff */
[----:B------:R-:W-:Y:S01]  /*0cc0*/  @!P4 FSEL R21, RZ, 1, !P6 ;  /* 0x3f800000ff15c808 */ /* 0x000fe20007000000 */
[----:B------:R-:W-:Y:S01]  /*0cd0*/  IMAD.MOV.U32 R25, RZ, RZ, RZ ;  /* 0x000000ffff197224 */ /* 0x000fe200078e00ff */
[----:B---3--:R-:W-:Y:S02]  /*0ce0*/  @!P5 ISETP.NE.AND P6, PT, R12, RZ, PT ;  /* 0x000000ff0c00d20c */ /* 0x008fe40003fc5270 */
[----:B------:R-:W1:Y:S01]  /*0cf0*/  @!P0 LDC R12, c[0x0][0x218] ;  /* 0x00008600ff0c8b82 */ /* 0x000e620000000800 */
[----:B-----5:R-:W-:Y:S01]  /*0d00*/  @!P1 ISETP.NE.AND P4, PT, R13, RZ, PT ;  /* 0x000000ff0d00920c */ /* 0x020fe20003f85270 */
[----:B0-----:R-:W-:Y:S01]  /*0d10*/  @!P3 FMUL.FTZ R11, R20, R11 ;  /* 0x0000000b140bb220 */ /* 0x001fe20000410000 */
[----:B------:R-:W-:Y:S02]  /*0d20*/  VIADD R20, R16, 0x200 ;  /* 0x0000020010147836 */ /* 0x000fe40000000000 */
[----:B------:R-:W-:-:S02]  /*0d30*/  @!P1 FSEL R25, RZ, 1, !P4 ;  /* 0x3f800000ff199808 */ /* 0x000fc40006000000 */
[----:B------:R-:W-:Y:S02]  /*0d40*/  @!P3 F2FP.BF16.F32.PACK_AB R2, RZ, R11 ;  /* 0x0000000bff02b23e */ /* 0x000fe400000010ff */
[-C--:B------:R-:W-:Y:S01]  /*0d50*/  ISETP.GE.AND P4, PT, R20, R5.reuse, PT ;  /* 0x000000051400720c */ /* 0x080fe20003f86270 */
[----:B------:R-:W-:Y:S01]  /*0d60*/  VIADD R20, R16, 0x300 ;  /* 0x0000030010147836 */ /* 0x000fe20000000000 */
[----:B------:R-:W-:Y:S01]  /*0d70*/  @!P2 ISETP.NE.AND P3, PT, R0, RZ, PT ;  /* 0x000000ff0000a20c */ /* 0x000fe20003f65270 */
[----:B------:R-:W-:Y:S01]  /*0d80*/  HFMA2.MMA R0, -RZ, RZ, 0, 0 ;  /* 0x00000000ff007435 */ /* 0x000fe200000001ff */
[----:B------:R-:W-:Y:S01]  /*0d90*/  IMAD.MOV.U32 R13, RZ, RZ, RZ ;  /* 0x000000ffff0d7224 */ /* 0x000fe200078e00ff */
[----:B------:R-:W-:Y:S02]  /*0da0*/  @!P5 FSEL R13, RZ, 1, !P6 ;  /* 0x3f800000ff0dd808 */ /* 0x000fe40007000000 */
[-C--:B------:R-:W-:Y:S02]  /*0db0*/  ISETP.GE.AND P6, PT, R22, R5.reuse, PT ;  /* 0x000000051600720c */ /* 0x080fe40003fc6270 */
[----:B------:R-:W-:Y:S01]  /*0dc0*/  @!P2 FSEL R0, RZ, 1, !P3 ;  /* 0x3f800000ff00a808 */ /* 0x000fe20005800000 */
[----:B------:R-:W-:Y:S01]  /*0dd0*/  VIADD R22, R16, 0x280 ;  /* 0x0000028010167836 */ /* 0x000fe20000000000 */
[-C--:B------:R-:W-:Y:S01]  /*0de0*/  ISETP.GE.AND P3, PT, R20, R5.reuse, PT ;  /* 0x000000051400720c */ /* 0x080fe20003f66270 */
[----:B------:R-:W-:Y:S01]  /*0df0*/  VIADD R20, R16, 0x380 ;  /* 0x0000038010147836 */ /* 0x000fe20000000000 */
[----:B------:R-:W-:-:S02]  /*0e00*/  ISETP.GE.AND P5, PT, R30, R5, PT ;  /* 0x000000051e00720c */ /* 0x000fc40003fa6270 */
[----:B------:R-:W0:Y:S01]  /*0e10*/  @!P0 LDC.64 R30, c[0x0][0x228] ;  /* 0x00008a00ff1e8b82 */ /* 0x000e220000000a00 */
[-C--:B------:R-:W-:Y:S02]  /*0e20*/  ISETP.GE.AND P1, PT, R22, R5.reuse, PT ;  /* 0x000000051600720c */ /* 0x080fe40003f26270 */
[----:B------:R-:W-:Y:S01]  /*0e30*/  ISETP.GE.AND P2, PT, R20, R5, PT ;  /* 0x000000051400720c */ /* 0x000fe20003f46270 */
[----:B-1----:R-:W-:Y:S01]  /*0e40*/  @!P0 FMUL.FTZ R12, R27, R12 ;  /* 0x0000000c1b0c8220 */ /* 0x002fe20000410000 */
[----:B------:R-:W-:Y:S01]  /*0e50*/  @!P4 SHF.L.U32 R24, R24, 0x10, RZ ;  /* 0x000000101818c819 */ /* 0x000fe200000006ff */
[----:B------:R-:W-:-:S03]  /*0e60*/  @!P6 IMAD.U32 R22, R19, 0x10000, RZ ;  /* 0x000100001316e824 */ /* 0x000fc600078e00ff */
[----:B------:R-:W-:Y:S01]  /*0e70*/  @!P0 F2FP.BF16.F32.PACK_AB R18, RZ, R12 ;  /* 0x0000000cff12823e */ /* 0x000fe200000010ff */
[----:B------:R-:W-:Y:S01]  /*0e80*/  @!P4 FMUL.FTZ R21, R24, R21 ;  /* 0x000000151815c220 */ /* 0x000fe20000410000 */
[----:B------:R-:W-:Y:S01]  /*0e90*/  @!P5 IMAD.U32 R32, R23, 0x10000, RZ ;  /* 0x000100001720d824 */ /* 0x000fe200078e00ff */
[----:B------:R-:W1:Y:S01]  /*0ea0*/  @!P5 LDC R20, c[0x0][0x218] ;  /* 0x00008600ff14db82 */ /* 0x000e620000000800 */
[----:B------:R-:W-:-:S07]  /*0eb0*/  @!P0 IMAD.IADD R27, R3, 0x1, R16 ;  /* 0x00000001031b8824 */ /* 0x000fce00078e0210 */
[----:B------:R-:W2:Y:S08]  /*0ec0*/  @!P6 LDC R23, c[0x0][0x218] ;  /* 0x00008600ff17eb82 */ /* 0x000eb00000000800 */
[----:B------:R-:W3:Y:S01]  /*0ed0*/  @!P4 LDC R12, c[0x0][0x218] ;  /* 0x00008600ff0ccb82 */ /* 0x000ee20000000800 */
[----:B0-----:R-:W-:-:S07]  /*0ee0*/  @!P0 IMAD.WIDE.U32 R30, R27, 0x2, R30 ;  /* 0x000000021b1e8825 */ /* 0x001fce00078e001e */
[----:B------:R-:W0:Y:S08]  /*0ef0*/  @!P1 LDC R19, c[0x0][0x218] ;  /* 0x00008600ff139b82 */ /* 0x000e300000000800 */
[----:B------:R-:W4:Y:S08]  /*0f00*/  @!P3 LDC R11, c[0x0][0x218] ;  /* 0x00008600ff0bbb82 */ /* 0x000f300000000800 */
[----:B------:R-:W5:Y:S01]  /*0f10*/  @!P2 LDC R24, c[0x0][0x218] ;  /* 0x00008600ff18ab82 */ /* 0x000f620000000800 */
[----:B------:R-:W-:-:S02]  /*0f20*/  PRMT R27, R18, 0x7610, R27 ;  /* 0x00007610121b7816 */ /* 0x000fc4000000001b */
[----:B------:R-:W-:Y:S01]  /*0f30*/  @!P0 MOV R16, R26 ;  /* 0x0000001a00108202 */ /* 0x000fe20000000f00 */
[----:B------:R-:W-:Y:S02]  /*0f40*/  @!P3 IMAD.U32 R18, R15, 0x10000, RZ ;  /* 0x000100000f12b824 */ /* 0x000fe400078e00ff */
[----:B------:R0:W-:Y:S01]  /*0f50*/  @!P0 STG.E.U16 desc[UR4][R30.64], R27 ;  /* 0x0000001b1e008986 */ /* 0x0001e2000c101504 */
[----:B------:R-:W-:Y:S01]  /*0f60*/  ISETP.GE.AND P0, PT, R16, R5, PT ;  /* 0x000000051000720c */ /* 0x000fe20003f06270 */
[----:B------:R-:W-:Y:S02]  /*0f70*/  @!P1 IMAD.U32 R28, R28, 0x10000, RZ ;  /* 0x000100001c1c9824 */ /* 0x000fe400078e00ff */
[----:B------:R-:W-:Y:S02]  /*0f80*/  @!P2 IMAD.U32 R15, R14, 0x10000, RZ ;  /* 0x000100000e0fa824 */ /* 0x000fe400078e00ff */
[----:B------:R-:W-:Y:S01]  /*0f90*/  @!P6 FMUL.FTZ R22, R22, R29 ;  /* 0x0000001d1616e220 */ /* 0x000fe20000410000 */
[----:B------:R-:W-:Y:S01]  /*0fa0*/  @!P5 FMUL.FTZ R17, R32, R17 ;  /* 0x000000112011d220 */ /* 0x000fe20000410000 */
[----:B------:R-:W-:Y:S01]  /*0fb0*/  @!P1 FMUL.FTZ R28, R28, R13 ;  /* 0x0000000d1c1c9220 */ /* 0x000fe20000410000 */
[----:B------:R-:W-:Y:S01]  /*0fc0*/  @!P3 FMUL.FTZ R18, R18, R25 ;  /* 0x000000191212b220 */ /* 0x000fe20000410000 */
[----:B------:R-:W-:Y:S01]  /*0fd0*/  @!P2 FMUL.FTZ R15, R15, R0 ;  /* 0x000000000f0fa220 */ /* 0x000fe20000410000 */
[----:B--2---:R-:W-:Y:S01]  /*0fe0*/  @!P6 FMUL.FTZ R22, R22, R23 ;  /* 0x000000171616e220 */ /* 0x004fe20000410000 */
[----:B-1----:R-:W-:Y:S01]  /*0ff0*/  @!P5 FMUL.FTZ R17, R17, R20 ;  /* 0x000000141111d220 */ /* 0x002fe20000410000 */
[----:B---3--:R-:W-:Y:S01]  /*1000*/  @!P4 FMUL.FTZ R12, R21, R12 ;  /* 0x0000000c150cc220 */ /* 0x008fe20000410000 */
[----:B0-----:R-:W-:Y:S01]  /*1010*/  @!P1 FMUL.FTZ R19, R28, R19 ;  /* 0x000000131c139220 */ /* 0x001fe20000410000 */
[----:B----4-:R-:W-:Y:S01]  /*1020*/  @!P3 FMUL.FTZ R11, R18, R11 ;  /* 0x0000000b120bb220 */ /* 0x010fe20000410000 */
[----:B-----5:R-:W-:Y:S01]  /*1030*/  @!P2 FMUL.FTZ R15, R15, R24 ;  /* 0x000000180f0fa220 */ /* 0x020fe20000410000 */
[----:B------:R-:W-:-:S02]  /*1040*/  @!P6 F2FP.BF16.F32.PACK_AB R4, RZ, R22 ;  /* 0x00000016ff04e23e */ /* 0x000fc400000010ff */
[----:B------:R-:W-:Y:S02]  /*1050*/  @!P5 F2FP.BF16.F32.PACK_AB R6, RZ, R17 ;  /* 0x00000011ff06d23e */ /* 0x000fe400000010ff */
[----:B------:R-:W-:Y:S02]  /*1060*/  @!P4 F2FP.BF16.F32.PACK_AB R7, RZ, R12 ;  /* 0x0000000cff07c23e */ /* 0x000fe400000010ff */
[----:B------:R-:W-:Y:S02]  /*1070*/  @!P1 F2FP.BF16.F32.PACK_AB R8, RZ, R19 ;  /* 0x00000013ff08923e */ /* 0x000fe400000010ff */
[----:B------:R-:W-:Y:S02]  /*1080*/  @!P3 F2FP.BF16.F32.PACK_AB R9, RZ, R11 ;  /* 0x0000000bff09b23e */ /* 0x000fe400000010ff */
[----:B------:R-:W-:Y:S01]  /*1090*/  @!P2 F2FP.BF16.F32.PACK_AB R10, RZ, R15 ;  /* 0x0000000fff0aa23e */ /* 0x000fe200000010ff */
[----:B------:R-:W-:Y:S06]  /*10a0*/  @P0 BRA `(.L_x_8960) ;  /* 0x0000000000300947 */ /* 0x000fec0003800000 */
        /* <DEDUP_REMOVED lines=12> */
.L_x_8960:
[----:B------:R-:W-:-:S13]  /*1170*/  ISETP.GE.AND P0, PT, R16, R5, PT ;  /* 0x000000051000720c */ /* 0x000fda0003f06270 */
[----:B------:R-:W-:Y:S05]  /*1180*/  @P0 BRA `(.L_x_8962) ;  /* 0x0000000000300947 */ /* 0x000fea0003800000 */
[----:B0-----:R-:W0:Y:S01]  /*1190*/  LDC.64 R12, c[0x0][0x228] ;  /* 0x00008a00ff0c7b82 */ /* 0x001e220000000a00 */
[----:B------:R-:W-:Y:S01]  /*11a0*/  IADD3 R11, R3, R16, RZ ;  /* 0x00000010030b7210 */ /* 0x000fe20007ffe0ff */
[----:B------:R-:W-:-:S04]  /*11b0*/  VIADD R16, R16, 0x80 ;  /* 0x0000008010107836 */ /* 0x000fc80000000000 */
[----:B0-----:R-:W-:-:S05]  /*11c0*/  IMAD.WIDE.U32 R12, R11, 0x2, R12 ;  /* 0x000000020b0c7825 */ /* 0x001fca00078e000c */
[----:B------:R1:W-:Y:S02]  /*11d0*/  STG.E.U16 desc[UR4][R12.64], R6 ;  /* 0x000000060c007986 */ /* 0x0003e4000c101504 */
.L_x_8961:
[----:B------:R-:W-:-:S13]  /*11e0*/  ISETP.GE.AND P0, PT, R16, R5, PT ;  /* 0x000000051000720c */ /* 0x000fda0003f06270 */
[----:B------:R-:W-:Y:S05]  /*11f0*/  @P0 BRA `(.L_x_8963) ;  /* 0x0000000000340947 */ /* 0x000fea0003800000 */
[----:B01----:R-:W0:Y:S01]  /*1200*/  LDC.64 R12, c[0x0][0x228] ;  /* 0x00008a00ff0c7b82 */ /* 0x003e220000000a00 */
[----:B------:R-:W-:Y:S02]  /*1210*/  IMAD.IADD R11, R3, 0x1, R16 ;  /* 0x00000001030b7824 */ /* 0x000fe400078e0210 */
[----:B------:R-:W-:Y:S02]  /*1220*/  VIADD R16, R16, 0x80 ;  /* 0x0000008010107836 */ /* 0x000fe40000000000 */
[----:B0-----:R-:W-:-:S05]  /*1230*/  IMAD.WIDE.U32 R12, R11, 0x2, R12 ;  /* 0x000000020b0c7825 */ /* 0x001fca00078e000c */
[----:B------:R1:W-:Y:S02]  /*1240*/  STG.E.U16 desc[UR4][R12.64], R7 ;  /* 0x000000070c007986 */ /* 0x0003e4000c101504 */
.L_x_8962:
[----:B------:R-:W-:-:S13]  /*1250*/  ISETP.GE.AND P0, PT, R16, R5, PT ;  /* 0x000000051000720c */ /* 0x000fda0003f06270 */
[----:B------:R-:W-:Y:S05]  /*1260*/  @P0 BREAK B1 ;  /* 0x0000000000010942 */ /* 0x000fea0003800000 */
[----:B------:R-:W-:Y:S05]  /*1270*/  @P0 BRA `(.L_x_8964) ;  /* 0x0000000000300947 */ /* 0x000fea0003800000 */
[----:B-1----:R-:W1:Y:S01]  /*1280*/  LDC.64 R6, c[0x0][0x228] ;  /* 0x00008a00ff067b82 */ /* 0x002e620000000a00 */
[----:B------:R-:W-:Y:S01]  /*1290*/  IMAD.IADD R11, R3, 0x1, R16 ;  /* 0x00000001030b7824 */ /* 0x000fe200078e0210 */
[----:B------:R-:W-:-:S03]  /*12a0*/  IADD3 R16, R16, 0x80, RZ ;  /* 0x0000008010107810 */ /* 0x000fc60007ffe0ff */
[----:B-1----:R-:W-:-:S05]  /*12b0*/  IMAD.WIDE.U32 R6, R11, 0x2, R6 ;  /* 0x000000020b067825 */ /* 0x002fca00078e0006 */
[----:B------:R2:W-:Y:S02]  /*12c0*/  STG.E.U16 desc[UR4][R6.64], R8 ;  /* 0x0000000806007986 */ /* 0x0005e4000c101504 */
.L_x_8963:
[----:B------:R-:W-:Y:S05]  /*12d0*/  BSYNC B1 ;  /* 0x0000000000017941 */ /* 0x000fea0003800000 */
.L_x_8959:
[----:B------:R-:W-:-:S13]  /*12e0*/  ISETP.GE.AND P0, PT, R16, R5, PT ;  /* 0x000000051000720c */ /* 0x000fda0003f06270 */
[----:B-12---:R-:W1:Y:S01]  /*12f0*/  @!P0 LDC.64 R6, c[0x0][0x228] ;  /* 0x00008a00ff068b82 */ /* 0x006e620000000a00 */
[----:B------:R-:W-:Y:S02]  /*1300*/  @!P0 IMAD.IADD R11, R3, 0x1, R16 ;  /* 0x00000001030b8824 */ /* 0x000fe400078e0210 */
[----:B------:R-:W-:Y:S02]  /*1310*/  @!P0 VIADD R16, R16, 0x80 ;  /* 0x0000008010108836 */ /* 0x000fe40000000000 */
[----:B-1----:R-:W-:-:S05]  /*1320*/  @!P0 IMAD.WIDE.U32 R6, R11, 0x2, R6 ;  /* 0x000000020b068825 */ /* 0x002fca00078e0006 */
[----:B------:R2:W-:Y:S02]  /*1330*/  @!P0 STG.E.U16 desc[UR4][R6.64], R9 ;  /* 0x0000000906008986 */ /* 0x0005e4000c101504 */
.L_x_8964:
[----:B------:R-:W-:Y:S05]  /*1340*/  BSYNC B0 ;  /* 0x0000000000007941 */ /* 0x000fea0003800000 */
.L_x_8958:
[----:B------:R-:W-:Y:S05]  /*1350*/  WARPSYNC.ALL ;  /* 0x0000000000007948 */ /* 0x000fea0003800000 */
[----:B------:R-:W-:-:S13]  /*1360*/  ISETP.GE.AND P0, PT, R16, R5, PT ;  /* 0x000000051000720c */ /* 0x000fda0003f06270 */
[----:B------:R-:W-:Y:S05]  /*1370*/  @P0 EXIT ;  /* 0x000000000000094d */ /* 0x000fea0003800000 */
[----:B0-----:R-:W0:Y:S01]  /*1380*/  LDC.64 R4, c[0x0][0x228] ;  /* 0x00008a00ff047b82 */ /* 0x001e220000000a00 */
[----:B------:R-:W-:-:S04]  /*1390*/  IMAD.IADD R3, R3, 0x1, R16 ;  /* 0x0000000103037824 */ /* 0x000fc800078e0210 */
[----:B0-----:R-:W-:-:S05]  /*13a0*/  IMAD.WIDE.U32 R2, R3, 0x2, R4 ;  /* 0x0000000203027825 */ /* 0x001fca00078e0004 */
[----:B------:R-:W-:Y:S01]  /*13b0*/  STG.E.U16 desc[UR4][R2.64], R10 ;  /* 0x0000000a02007986 */ /* 0x000fe2000c101504 */
[----:B------:R-:W-:Y:S05]  /*13c0*/  EXIT ;  /* 0x000000000000794d */ /* 0x000fea0003800000 */
.L_x_8965:
        /* <DEDUP_REMOVED lines=11> */
.L_x_11796:


//--------------------- .text._ZN2at6native29vectorized_elementwise_kernelILi4EZNS0_43_GLOBAL__N__7cc8d1ed_10_Dropout_cu_0e96ed3819masked_scale_kernelIbN3c108BFloat16EfEEvRNS_6TensorERKS6_S9_T1_EUlS5_bE_St5arrayIPcLm3EEEEviT0_SA_ --------------------------
	.section	.text._ZN2at6native29vectorized_elementwise_kernelILi4EZNS0_43_GLOBAL__N__7cc8d1ed_10_Dropout_cu_0e96ed3819masked_scale_kernelIbN3c108BFloat16EfEEvRNS_6TensorERKS6_S9_T1_EUlS5_bE_St5arrayIPcLm3EEEEviT0_SA_,"ax",@progbits
	.align	128
        .global         _ZN2at6native29vectorized_elementwise_kernelILi4EZNS0_43_GLOBAL__N__7cc8d1ed_10_Dropout_cu_0e96ed3819masked_scale_kernelIbN3c108BFloat16EfEEvRNS_6TensorERKS6_S9_T1_EUlS5_bE_St5arrayIPcLm3EEEEviT0_SA_
        .type           _ZN2at6native29vectorized_elementwise_kernelILi4EZNS0_43_GLOBAL__N__7cc8d1ed_10_Dropout_cu_0e96ed3819masked_scale_kernelIbN3c108BFloat16EfEEvRNS_6TensorERKS6_S9_T1_EUlS5_bE_St5arrayIPcLm3EEEEviT0_SA_,@function
        .size           _ZN2at6native29vectorized_elementwise_kernelILi4EZNS0_43_GLOBAL__N__7cc8d1ed_10_Dropout_cu_0e96ed3819masked_scale_kernelIbN3c108BFloat16EfEEvRNS_6TensorERKS6_S9_T1_EUlS5_bE_St5arrayIPcLm3EEEEviT0_SA_,(.L_x_11797 - _ZN2at6native29vectorized_elementwise_kernelILi4EZNS0_43_GLOBAL__N__7cc8d1ed_10_Dropout_cu_0e96ed3819masked_scale_kernelIbN3c108BFloat16EfEEvRNS_6TensorERKS6_S9_T1_EUlS5_bE_St5arrayIPcLm3EEEEviT0_SA_)
        .other          _ZN2at6native29vectorized_elementwise_kernelILi4EZNS0_43_GLOBAL__N__7cc8d1ed_10_Dropout_cu_0e96ed3819masked_scale_kernelIbN3c108BFloat16EfEEvRNS_6TensorERKS6_S9_T1_EUlS5_bE_St5arrayIPcLm3EEEEviT0_SA_,@"STO_CUDA_ENTRY STV_DEFAULT"
_ZN2at6native29vectorized_elementwise_kernelILi4EZNS0_43_GLOBAL__N__7cc8d1ed_10_Dropout_cu_0e96ed3819masked_scale_kernelIbN3c108BFloat16EfEEvRNS_6TensorERKS6_S9_T1_EUlS5_bE_St5arrayIPcLm3EEEEviT0_SA_:
.text._ZN2at6native29vectorized_elementwise_kernelILi4EZNS0_43_GLOBAL__N__7cc8d1ed_10_Dropout_cu_0e96ed3819masked_scale_kernelIbN3c108BFloat16EfEEvRNS_6TensorERKS6_S9_T1_EUlS5_bE_St5arrayIPcLm3EEEEviT0_SA_:
        /* <DEDUP_REMOVED lines=15> */
[----:B--2---:R-:W-:Y:S01]  /*00f0*/  IMAD.WIDE R4, R3, 0x2, R4 ;  /* 0x0000000203047825 */ /* 0x004fe200078e0204 */
[----:B------:R-:W2:Y:S04]  /*0100*/  LDG.E R14, desc[UR4][R10.64] ;  /* 0x000000040a0e7981 */ /* 0x000ea8000c1e1900 */
[----:B------:R-:W3:Y:S01]  /*0110*/  LDG.E R16, desc[UR4][R10.64+0x200] ;  /* 0x000200040a107981 */ /* 0x000ee2000c1e1900 */
[----:B------:R-:W-:-:S05]  /*0120*/  IMAD.WIDE.U32 R8, R0, 0x8, R4 ;  /* 0x0000000800087825 */ /* 0x000fca00078e0004 */
[----:B------:R-:W4:Y:S04]  /*0130*/  LDG.E.64 R6, desc[UR4][R8.64] ;  /* 0x0000000408067981 */ /* 0x000f28000c1e1b00 */
[----:B------:R3:W5:Y:S01]  /*0140*/  LDG.E.64 R4, desc[UR4][R8.64+0x400] ;  /* 0x0004000408047981 */ /* 0x000762000c1e1b00 */
[C---:B--2---:R-:W-:Y:S02]  /*0150*/  PRMT R2, R14.reuse, 0x7770, RZ ;  /* 0x000077700e027816 */ /* 0x044fe400000000ff */
[----:B------:R-:W-:Y:S02]  /*0160*/  PRMT R12, R14, 0x7771, RZ ;  /* 0x000077710e0c7816 */ /* 0x000fe400000000ff */
[----:B------:R-:W-:Y:S02]  /*0170*/  ISETP.NE.AND P4, PT, R2, RZ, PT ;  /* 0x000000ff0200720c */ /* 0x000fe40003f85270 */
[----:B------:R-:W-:-:S02]  /*0180*/  PRMT R2, R14, 0x7773, RZ ;  /* 0x000077730e027816 */ /* 0x000fc400000000ff */
[----:B---3--:R-:W-:Y:S02]  /*0190*/  PRMT R8, R16, 0x7772, RZ ;  /* 0x0000777210087816 */ /* 0x008fe400000000ff */
[----:B------:R-:W-:Y:S01]  /*01a0*/  ISETP.NE.AND P3, PT, R2, RZ, PT ;  /* 0x000000ff0200720c */ /* 0x000fe20003f65270 */
[----:B----4-:R-:W-:Y:S01]  /*01b0*/  IMAD.U32 R15, R7, 0x10000, RZ ;  /* 0x00010000070f7824 */ /* 0x010fe200078e00ff */
[----:B------:R-:W-:Y:S02]  /*01c0*/  PRMT R13, R14, 0x7772, RZ ;  /* 0x000077720e0d7816 */ /* 0x000fe400000000ff */
[----:B------:R-:W-:Y:S02]  /*01d0*/  PRMT R11, R16, 0x7771, RZ ;  /* 0x00007771100b7816 */ /* 0x000fe400000000ff */
[----:B------:R-:W-:Y:S02]  /*01e0*/  PRMT R2, R6, 0x7632, R2 ;  /* 0x0000763206027816 */ /* 0x000fe40000000002 */
[----:B------:R-:W-:-:S02]  /*01f0*/  PRMT R10, R16, 0x7770, RZ ;  /* 0x00007770100a7816 */ /* 0x000fc400000000ff */
[----:B------:R-:W-:Y:S02]  /*0200*/  ISETP.NE.AND P5, PT, R12, RZ, PT ;  /* 0x000000ff0c00720c */ /* 0x000fe40003fa5270 */
[----:B------:R-:W-:Y:S01]  /*0210*/  ISETP.NE.AND P6, PT, R13, RZ, PT ;  /* 0x000000ff0d00720c */ /* 0x000fe20003fc5270 */
[----:B------:R-:W-:Y:S01]  /*0220*/  IMAD.U32 R13, R2, 0x10000, RZ ;  /* 0x00010000020d7824 */ /* 0x000fe200078e00ff */
[----:B------:R-:W-:Y:S01]  /*0230*/  ISETP.NE.AND P1, PT, R11, RZ, PT ;  /* 0x000000ff0b00720c */ /* 0x000fe20003f25270 */
[----:B------:R-:W-:Y:S01]  /*0240*/  IMAD.U32 R11, R6, 0x10000, RZ ;  /* 0x00010000060b7824 */ /* 0x000fe200078e00ff */
[----:B------:R-:W-:Y:S02]  /*0250*/  ISETP.NE.AND P0, PT, R8, RZ, PT ;  /* 0x000000ff0800720c */ /* 0x000fe40003f05270 */
[----:B------:R-:W0:Y:S01]  /*0260*/  LDC.64 R8, c[0x0][0x228] ;  /* 0x00008a00ff087b82 */ /* 0x000e220000000a00 */
[----:B------:R-:W-:Y:S02]  /*0270*/  ISETP.NE.AND P2, PT, R10, RZ, PT ;  /* 0x000000ff0a00720c */ /* 0x000fe40003f45270 */
[----:B------:R-:W-:-:S02]  /*0280*/  PRMT R2, R16, 0x7773, RZ ;  /* 0x0000777310027816 */ /* 0x000fc400000000ff */
[----:B------:R-:W-:Y:S02]  /*0290*/  FSEL R6, RZ, 1, !P4 ;  /* 0x3f800000ff067808 */ /* 0x000fe40006000000 */
[----:B------:R-:W-:Y:S02]  /*02a0*/  FSEL R10, RZ, 1, !P5 ;  /* 0x3f800000ff0a7808 */ /* 0x000fe40006800000 */
[----:B------:R-:W-:Y:S02]  /*02b0*/  FSEL R12, RZ, 1, !P6 ;  /* 0x3f800000ff0c7808 */ /* 0x000fe40007000000 */
[----:B------:R-:W-:Y:S01]  /*02c0*/  ISETP.NE.AND P4, PT, R2, RZ, PT ;  /* 0x000000ff0200720c */ /* 0x000fe20003f85270 */
[----:B------:R-:W-:Y:S01]  /*02d0*/  FMUL.FTZ R2, R6, R11 ;  /* 0x0000000b06027220 */ /* 0x000fe20000410000 */
[----:B------:R-:W-:Y:S01]  /*02e0*/  FMUL.FTZ R6, R10, R13 ;  /* 0x0000000d0a067220 */ /* 0x000fe20000410000 */
[----:B------:R-:W-:Y:S01]  /*02f0*/  FMUL.FTZ R10, R12, R15 ;  /* 0x0000000f0c0a7220 */ /* 0x000fe20000410000 */
[C---:B-----5:R-:W-:Y:S01]  /*0300*/  PRMT R11, R4.reuse, 0x7632, R11 ;  /* 0x00007632040b7816 */ /* 0x060fe2000000000b */
[----:B------:R-:W-:Y:S01]  /*0310*/  IMAD.U32 R12, R4, 0x10000, RZ ;  /* 0x00010000040c7824 */ /* 0x000fe200078e00ff */
[----:B------:R-:W-:Y:S01]  /*0320*/  PRMT R4, R5, 0x7632, R4 ;  /* 0x0000763205047816 */ /* 0x000fe20000000004 */
[----:B------:R-:W-:Y:S01]  /*0330*/  FMUL.FTZ R2, R2, UR6 ;  /* 0x0000000602027c20 */ /* 0x000fe20008410000 */
[----:B------:R-:W-:Y:S01]  /*0340*/  PRMT R7, R7, 0x7632, R7 ;  /* 0x0000763207077816 */ /* 0x000fe20000000007 */
[----:B------:R-:W-:Y:S01]  /*0350*/  IMAD.U32 R14, R11, 0x10000, RZ ;  /* 0x000100000b0e7824 */ /* 0x000fe200078e00ff */
[----:B------:R-:W-:Y:S01]  /*0360*/  SHF.L.U32 R16, R5, 0x10, RZ ;  /* 0x0000001005107819 */ /* 0x000fe200000006ff */
[----:B------:R-:W-:Y:S01]  /*0370*/  IMAD.U32 R18, R4, 0x10000, RZ ;  /* 0x0001000004127824 */ /* 0x000fe200078e00ff */
[----:B------:R-:W-:Y:S01]  /*0380*/  FSEL R4, RZ, 1, !P3 ;  /* 0x3f800000ff047808 */ /* 0x000fe20005800000 */
[----:B------:R-:W-:Y:S01]  /*0390*/  IMAD.U32 R7, R7, 0x10000, RZ ;  /* 0x0001000007077824 */ /* 0x000fe200078e00ff */
[----:B------:R-:W-:Y:S01]  /*03a0*/  FSEL R5, RZ, 1, !P2 ;  /* 0x3f800000ff057808 */ /* 0x000fe20005000000 */
[----:B0-----:R-:W-:Y:S01]  /*03b0*/  IMAD.WIDE.U32 R8, R3, 0x2, R8 ;  /* 0x0000000203087825 */ /* 0x001fe200078e0008 */
[----:B------:R-:W-:-:S03]  /*03c0*/  FSEL R11, RZ, 1, !P1 ;  /* 0x3f800000ff0b7808 */ /* 0x000fc60004800000 */
[----:B------:R-:W-:Y:S01]  /*03d0*/  FMUL.FTZ R4, R4, R7 ;  /* 0x0000000704047220 */ /* 0x000fe20000410000 */
[----:B------:R-:W-:Y:S01]  /*03e0*/  FSEL R13, RZ, 1, !P0 ;  /* 0x3f800000ff0d7808 */ /* 0x000fe20004000000 */
[----:B------:R-:W-:Y:S01]  /*03f0*/  FMUL.FTZ R12, R5, R12 ;  /* 0x0000000c050c7220 */ /* 0x000fe20000410000 */
[----:B------:R-:W-:Y:S01]  /*0400*/  FSEL R15, RZ, 1, !P4 ;  /* 0x3f800000ff0f7808 */ /* 0x000fe20006000000 */
[----:B------:R-:W-:Y:S01]  /*0410*/  FMUL.FTZ R11, R11, R14 ;  /* 0x0000000e0b0b7220 */ /* 0x000fe20000410000 */
[----:B------:R-:W-:Y:S01]  /*0420*/  FMUL.FTZ R3, R6, UR6 ;  /* 0x0000000606037c20 */ /* 0x000fe20008410000 */
[----:B------:R-:W-:Y:S01]  /*0430*/  FMUL.FTZ R13, R13, R16 ;  /* 0x000000100d0d7220 */ /* 0x000fe20000410000 */
        /* <DEDUP_REMOVED lines=8> */
[----:B------:R-:W-:Y:S01]  /*04c0*/  IMAD.WIDE R8, R0, 0x8, R8 ;  /* 0x0000000800087825 */ /* 0x000fe200078e0208 */
[----:B------:R-:W-:-:S02]  /*04d0*/  F2FP.BF16.F32.PACK_AB R3, R5, R10 ;  /* 0x0000000a0503723e */ /* 0x000fc400000010ff */
[----:B------:R-:W-:Y:S02]  /*04e0*/  F2FP.BF16.F32.PACK_AB R12, R11, R12 ;  /* 0x0000000c0b0c723e */ /* 0x000fe400000010ff */
[----:B------:R-:W-:Y:S01]  /*04f0*/  F2FP.BF16.F32.PACK_AB R13, R4, R13 ;  /* 0x0000000d040d723e */ /* 0x000fe200000010ff */
[----:B------:R-:W-:Y:S04]  /*0500*/  STG.E.64 desc[UR4][R8.64], R2 ;  /* 0x0000000208007986 */ /* 0x000fe8000c101b04 */
[----:B------:R-:W-:Y:S01]  /*0510*/  STG.E.64 desc[UR4][R8.64+0x400], R12 ;  /* 0x0004000c08007986 */ /* 0x000fe2000c101b04 */
[----:B------:R-:W-:Y:S05]  /*0520*/  EXIT ;  /* 0x000000000000794d */ /* 0x000fea0003800000 */
.L_x_8966:
        /* <DEDUP_REMOVED lines=190> */
.L_x_8969:
[----:B------:R-:W-:-:S13]  /*1110*/  ISETP.GE.AND P0, PT, R16, R5, PT ;  /* 0x000000051000720c */ /* 0x000fda0003f06270 */
[----:B------:R-:W-:Y:S05]  /*1120*/  @P0 BRA `(.L_x_8971) ;  /* 0x0000000000300947 */ /* 0x000fea0003800000 */
[----:B0-----:R-:W0:Y:S01]  /*1130*/  LDC.64 R12, c[0x0][0x228] ;  /* 0x00008a00ff0c7b82 */ /* 0x001e220000000a00 */
[----:B------:R-:W-:Y:S01]  /*1140*/  IADD3 R11, R3, R16, RZ ;  /* 0x00000010030b7210 */ /* 0x000fe20007ffe0ff */
[----:B------:R-:W-:-:S04]  /*1150*/  VIADD R16, R16, 0x80 ;  /* 0x0000008010107836 */ /* 0x000fc80000000000 */
[----:B0-----:R-:W-:-:S05]  /*1160*/  IMAD.WIDE.U32 R12, R11, 0x2, R12 ;  /* 0x000000020b0c7825 */ /* 0x001fca00078e000c */
[----:B------:R1:W-:Y:S02]  /*1170*/  STG.E.U16 desc[UR4][R12.64], R6 ;  /* 0x000000060c007986 */ /* 0x0003e4000c101504 */
.L_x_8970:
[----:B------:R-:W-:-:S13]  /*1180*/  ISETP.GE.AND P0, PT, R16, R5, PT ;  /* 0x000000051000720c */ /* 0x000fda0003f06270 */
[----:B------:R-:W-:Y:S05]  /*1190*/  @P0 BRA `(.L_x_8972) ;  /* 0x0000000000340947 */ /* 0x000fea0003800000 */
[----:B01----:R-:W0:Y:S01]  /*11a0*/  LDC.64 R12, c[0x0][0x228] ;  /* 0x00008a00ff0c7b82 */ /* 0x003e220000000a00 */
[----:B------:R-:W-:Y:S02]  /*11b0*/  IMAD.IADD R11, R3, 0x1, R16 ;  /* 0x00000001030b7824 */ /* 0x000fe400078e0210 */
[----:B------:R-:W-:Y:S02]  /*11c0*/  VIADD R16, R16, 0x80 ;  /* 0x0000008010107836 */ /* 0x000fe40000000000 */
[----:B0-----:R-:W-:-:S05]  /*11d0*/  IMAD.WIDE.U32 R12, R11, 0x2, R12 ;  /* 0x000000020b0c7825 */ /* 0x001fca00078e000c */
[----:B------:R1:W-:Y:S02]  /*11e0*/  STG.E.U16 desc[UR4][R12.64], R7 ;  /* 0x000000070c007986 */ /* 0x0003e4000c101504 */
.L_x_8971:
        /* <DEDUP_REMOVED lines=8> */
.L_x_8972:
[----:B------:R-:W-:Y:S05]  /*1270*/  BSYNC B1 ;  /* 0x0000000000017941 */ /* 0x000fea0003800000 */
.L_x_8968:
[----:B------:R-:W-:-:S13]  /*1280*/  ISETP.GE.AND P0, PT, R16, R5, PT ;  /* 0x000000051000720c */ /* 0x000fda0003f06270 */
[----:B-12---:R-:W1:Y:S01]  /*1290*/  @!P0 LDC.64 R6, c[0x0][0x228] ;  /* 0x00008a00ff068b82 */ /* 0x006e620000000a00 */
[----:B------:R-:W-:Y:S02]  /*12a0*/  @!P0 IMAD.IADD R11, R3, 0x1, R16 ;  /* 0x00000001030b8824 */ /* 0x000fe400078e0210 */
[----:B------:R-:W-:Y:S02]  /*12b0*/  @!P0 VIADD R16, R16, 0x80 ;  /* 0x0000008010108836 */ /* 0x000fe40000000000 */
[----:B-1----:R-:W-:-:S05]  /*12c0*/  @!P0 IMAD.WIDE.U32 R6, R11, 0x2, R6 ;  /* 0x000000020b068825 */ /* 0x002fca00078e0006 */
[----:B------:R2:W-:Y:S02]  /*12d0*/  @!P0 STG.E.U16 desc[UR4][R6.64], R9 ;  /* 0x0000000906008986 */ /* 0x0005e4000c101504 */
.L_x_8973:
[----:B------:R-:W-:Y:S05]  /*12e0*/  BSYNC B0 ;  /* 0x0000000000007941 */ /* 0x000fea0003800000 */
.L_x_8967:
        /* <DEDUP_REMOVED lines=8> */
.L_x_8974:
        /* <DEDUP_REMOVED lines=9> */
.L_x_11797:


//--------------------- .text._ZN2at6native29vectorized_elementwise_kernelILi8EZNS0_43_GLOBAL__N__7cc8d1ed_10_Dropout_cu_0e96ed3819masked_scale_kernelIbN3c108BFloat16EfEEvRNS_6TensorERKS6_S9_T1_EUlS5_bE_St5arrayIPcLm3EEEEviT0_SA_ --------------------------
	.section	.text._ZN2at6native29vectorized_elementwise_kernelILi8EZNS0_43_GLOBAL__N__7cc8d1ed_10_Dropout_cu_0e96ed3819masked_scale_kernelIbN3c108BFloat16EfEEvRNS_6TensorERKS6_S9_T1_EUlS5_bE_St5arrayIPcLm3EEEEviT0_SA_,"ax",@progbits
	.align	128
        .global         _ZN2at6native29vectorized_elementwise_kernelILi8EZNS0_43_GLOBAL__N__7cc8d1ed_10_Dropout_cu_0e96ed3819masked_scale_kernelIbN3c108BFloat16EfEEvRNS_6TensorERKS6_S9_T1_EUlS5_bE_St5arrayIPcLm3EEEEviT0_SA_
        .type           _ZN2at6native29vectorized_elementwise_kernelILi8EZNS0_43_GLOBAL__N__7cc8d1ed_10_Dropout_cu_0e96ed3819masked_scale_kernelIbN3c108BFloat16EfEEvRNS_6TensorERKS6_S9_T1_EUlS5_bE_St5arrayIPcLm3EEEEviT0_SA_,@function
        .size           _ZN2at6native29vectorized_elementwise_kernelILi8EZNS0_43_GLOBAL__N__7cc8d1ed_10_Dropout_cu_0e96ed3819masked_scale_kernelIbN3c108BFloat16EfEEvRNS_6TensorERKS6_S9_T1_EUlS5_bE_St5arrayIPcLm3EEEEviT0_SA_,(.L_x_11798 - _ZN2at6native29vectorized_elementwise_kernelILi8EZNS0_43_GLOBAL__N__7cc8d1ed_10_Dropout_cu_0e96ed3819masked_scale_kernelIbN3c108BFloat16EfEEvRNS_6TensorERKS6_S9_T1_EUlS5_bE_St5arrayIPcLm3EEEEviT0_SA_)
        .other          _ZN2at6native29vectorized_elementwise_kernelILi8EZNS0_43_GLOBAL__N__7cc8d1ed_10_Dropout_cu_0e96ed3819masked_scale_kernelIbN3c108BFloat16EfEEvRNS_6TensorERKS6_S9_T1_EUlS5_bE_St5arrayIPcLm3EEEEviT0_SA_,@"STO_CUDA_ENTRY STV_DEFAULT"
_ZN2at6native29vectorized_elementwise_kernelILi8EZNS0_43_GLOBAL__N__7cc8d1ed_10_Dropout_cu_0e96ed3819masked_scale_kernelIbN3c108BFloat16EfEEvRNS_6TensorERKS6_S9_T1_EUlS5_bE_St5arrayIPcLm3EEEEviT0_SA_:
.text._ZN2at6native29vectorized_elementwise_kernelILi8EZNS0_43_GLOBAL__N__7cc8d1ed_10_Dropout_cu_0e96ed3819masked_scale_kernelIbN3c108BFloat16EfEEvRNS_6TensorERKS6_S9_T1_EUlS5_bE_St5arrayIPcLm3EEEEviT0_SA_:
        /* <DEDUP_REMOVED lines=20> */
[----:B------:R-:W-:Y:S02]  /*0140*/  PRMT R2, R8, 0x7632, R2 ;  /* 0x0000763208027816 */ /* 0x000fe40000000002 */
[----:B------:R-:W-:Y:S02]  /*0150*/  LOP3.LUT P3, RZ, R10, 0xff, RZ, 0xc0, !PT ;  /* 0x000000ff0aff7812 */ /* 0x000fe4000786c0ff */
[----:B------:R-:W-:Y:S02]  /*0160*/  PRMT R10, R8, 0x7732, RZ ;  /* 0x00007732080a7816 */ /* 0x000fe400000000ff */
[----:B------:R-:W-:Y:S02]  /*0170*/  LOP3.LUT P4, RZ, R2, 0xff, RZ, 0xc0, !PT ;  /* 0x000000ff02ff7812 */ /* 0x000fe4000788c0ff */
[----:B------:R-:W-:-:S02]  /*0180*/  LOP3.LUT R2, R8, 0xffff, RZ, 0xc0, !PT ;  /* 0x0000ffff08027812 */ /* 0x000fc400078ec0ff */
[C---:B------:R-:W-:Y:S01]  /*0190*/  PRMT R11, R9.reuse, 0x7732, RZ ;  /* 0x00007732090b7816 */ /* 0x040fe200000000ff */
[----:B--2---:R-:W-:Y:S01]  /*01a0*/  IMAD.U32 R15, R6, 0x10000, RZ ;  /* 0x00010000060f7824 */ /* 0x004fe200078e00ff */
[----:B------:R-:W-:Y:S01]  /*01b0*/  LOP3.LUT P6, RZ, R8, 0xff, RZ, 0xc0, !PT ;  /* 0x000000ff08ff7812 */ /* 0x000fe200078cc0ff */
[----:B------:R-:W-:Y:S01]  /*01c0*/  IMAD.MOV.U32 R8, RZ, RZ, R10 ;  /* 0x000000ffff087224 */ /* 0x000fe200078e000a */
[----:B------:R-:W-:Y:S01]  /*01d0*/  SHF.R.U32.HI R2, RZ, 0x8, R2 ;  /* 0x00000008ff027819 */ /* 0x000fe20000011602 */
[----:B------:R-:W-:Y:S01]  /*01e0*/  IMAD.MOV.U32 R10, RZ, RZ, R11 ;  /* 0x000000ffff0a7224 */ /* 0x000fe200078e000b */
[----:B------:R-:W-:Y:S01]  /*01f0*/  LOP3.LUT P5, RZ, R9, 0xff, RZ, 0xc0, !PT ;  /* 0x000000ff09ff7812 */ /* 0x000fe200078ac0ff */
[----:B------:R-:W-:Y:S01]  /*0200*/  IMAD.U32 R14, R5, 0x10000, RZ ;  /* 0x00010000050e7824 */ /* 0x000fe200078e00ff */
[----:B------:R-:W-:Y:S01]  /*0210*/  SHF.R.U32.HI R8, RZ, 0x8, R8 ;  /* 0x00000008ff087819 */ /* 0x000fe20000011608 */
[----:B------:R-:W-:Y:S01]  /*0220*/  IMAD.U32 R17, R7, 0x10000, RZ ;  /* 0x0001000007117824 */ /* 0x000fe200078e00ff */
[----:B------:R-:W-:-:S02]  /*0230*/  PRMT R11, R2, 0x9910, RZ ;  /* 0x00009910020b7816 */ /* 0x000fc400000000ff */
[----:B------:R-:W-:Y:S02]  /*0240*/  SHF.R.U32.HI R2, RZ, 0x8, R10 ;  /* 0x00000008ff027819 */ /* 0x000fe4000001160a */
[----:B------:R-:W-:Y:S02]  /*0250*/  LOP3.LUT R9, R9, 0xffff, RZ, 0xc0, !PT ;  /* 0x0000ffff09097812 */ /* 0x000fe400078ec0ff */
[----:B------:R-:W-:Y:S01]  /*0260*/  PRMT R10, R8, 0x9910, RZ ;  /* 0x00009910080a7816 */ /* 0x000fe200000000ff */
[----:B------:R-:W-:Y:S01]  /*0270*/  IMAD.MOV.U32 R8, RZ, RZ, R11 ;  /* 0x000000ffff087224 */ /* 0x000fe200078e000b */
[----:B------:R-:W-:Y:S02]  /*0280*/  PRMT R11, R2, 0x9910, RZ ;  /* 0x00009910020b7816 */ /* 0x000fe400000000ff */
[----:B------:R-:W-:Y:S01]  /*0290*/  SHF.R.U32.HI R9, RZ, 0x8, R9 ;  /* 0x00000008ff097819 */ /* 0x000fe20000011609 */
[----:B------:R-:W-:Y:S01]  /*02a0*/  IMAD.MOV.U32 R2, RZ, RZ, R10 ;  /* 0x000000ffff027224 */ /* 0x000fe200078e000a */
[----:B------:R-:W-:Y:S01]  /*02b0*/  ISETP.NE.AND P2, PT, R8, RZ, PT ;  /* 0x000000ff0800720c */ /* 0x000fe20003f45270 */
[----:B------:R-:W-:Y:S01]  /*02c0*/  IMAD.MOV.U32 R8, RZ, RZ, R11 ;  /* 0x000000ffff087224 */ /* 0x000fe200078e000b */
[----:B------:R-:W-:-:S02]  /*02d0*/  PRMT R9, R9, 0x9910, RZ ;  /* 0x0000991009097816 */ /* 0x000fc400000000ff */
[----:B------:R-:W-:Y:S02]  /*02e0*/  ISETP.NE.AND P0, PT, R2, RZ, PT ;  /* 0x000000ff0200720c */ /* 0x000fe40003f05270 */
[----:B------:R-:W-:Y:S02]  /*02f0*/  FSEL R2, RZ, 1, !P6 ;  /* 0x3f800000ff027808 */ /* 0x000fe40007000000 */
[----:B------:R-:W-:Y:S02]  /*0300*/  ISETP.NE.AND P1, PT, R9, RZ, PT ;  /* 0x000000ff0900720c */ /* 0x000fe40003f25270 */
[----:B------:R-:W-:Y:S02]  /*0310*/  ISETP.NE.AND P6, PT, R8, RZ, PT ;  /* 0x000000ff0800720c */ /* 0x000fe40003fc5270 */
[----:B------:R-:W0:Y:S01]  /*0320*/  LDC.64 R8, c[0x0][0x228] ;  /* 0x00008a00ff087b82 */ /* 0x000e220000000a00 */
[----:B------:R-:W-:Y:S02]  /*0330*/  PRMT R12, R6, 0x7632, R12 ;  /* 0x00007632060c7816 */ /* 0x000fe4000000000c */
[----:B------:R-:W-:-:S02]  /*0340*/  SHF.L.U32 R13, R4, 0x10, RZ ;  /* 0x00000010040d7819 */ /* 0x000fc400000006ff */
[----:B------:R-:W-:Y:S02]  /*0350*/  PRMT R6, R7, 0x7632, R6 ;  /* 0x0000763207067816 */ /* 0x000fe40000000006 */
[----:B------:R-:W-:Y:S01]  /*0360*/  PRMT R10, R4, 0x7632, R10 ;  /* 0x00007632040a7816 */ /* 0x000fe2000000000a */
[----:B------:R-:W-:Y:S01]  /*0370*/  FMUL.FTZ R2, R2, R13 ;  /* 0x0000000d02027220 */ /* 0x000fe20000410000 */
[----:B------:R-:W-:Y:S01]  /*0380*/  PRMT R11, R5, 0x7632, R11 ;  /* 0x00007632050b7816 */ /* 0x000fe2000000000b */
[----:B------:R-:W-:Y:S01]  /*0390*/  IMAD.U32 R16, R6, 0x10000, RZ ;  /* 0x0001000006107824 */ /* 0x000fe200078e00ff */
[----:B------:R-:W-:Y:S01]  /*03a0*/  FSEL R4, RZ, 1, !P5 ;  /* 0x3f800000ff047808 */ /* 0x000fe20006800000 */
[----:B------:R-:W-:Y:S01]  /*03b0*/  IMAD.U32 R7, R10, 0x10000, RZ ;  /* 0x000100000a077824 */ /* 0x000fe200078e00ff */
[----:B------:R-:W-:Y:S01]  /*03c0*/  FSEL R5, RZ, 1, !P4 ;  /* 0x3f800000ff057808 */ /* 0x000fe20006000000 */
[----:B------:R-:W-:Y:S01]  /*03d0*/  IMAD.U32 R11, R11, 0x10000, RZ ;  /* 0x000100000b0b7824 */ /* 0x000fe200078e00ff */
[----:B------:R-:W-:Y:S01]  /*03e0*/  SHF.L.U32 R13, R12, 0x10, RZ ;  /* 0x000000100c0d7819 */ /* 0x000fe200000006ff */
[----:B------:R-:W-:Y:S01]  /*03f0*/  FMUL.FTZ R4, R4, R15 ;  /* 0x0000000f04047220 */ /* 0x000fe20000410000 */
[----:B------:R-:W-:Y:S01]  /*0400*/  FSEL R6, RZ, 1, !P2 ;  /* 0x3f800000ff067808 */ /* 0x000fe20005000000 */
[----:B------:R-:W-:Y:S01]  /*0410*/  FMUL.FTZ R5, R5, R14 ;  /* 0x0000000e05057220 */ /* 0x000fe20000410000 */
[----:B------:R-:W-:Y:S01]  /*0420*/  FSEL R12, RZ, 1, !P1 ;  /* 0x3f800000ff0c7808 */ /* 0x000fe20004800000 */
[----:B------:R-:W-:Y:S01]  /*0430*/  FMUL.FTZ R2, R2, UR6 ;  /* 0x0000000602027c20 */ /* 0x000fe20008410000 */
[----:B------:R-:W-:Y:S01]  /*0440*/  FSEL R14, RZ, 1, !P3 ;  /* 0x3f800000ff0e7808 */ /* 0x000fe20005800000 */
[----:B------:R-:W-:Y:S01]  /*0450*/  FMUL.FTZ R6, R6, R7 ;  /* 0x0000000706067220 */ /* 0x000fe20000410000 */
[----:B------:R-:W-:Y:S01]  /*0460*/  FSEL R10, RZ, 1, !P0 ;  /* 0x3f800000ff0a7808 */ /* 0x000fe20004000000 */
[----:B------:R-:W-:Y:S01]  /*0470*/  FMUL.FTZ R12, R12, R13 ;  /* 0x0000000d0c0c7220 */ /* 0x000fe20000410000 */
[----:B------:R-:W-:Y:S01]  /*0480*/  FSEL R15, RZ, 1, !P6 ;  /* 0x3f800000ff0f7808 */ /* 0x000fe20007000000 */
[----:B------:R-:W-:Y:S01]  /*0490*/  FMUL.FTZ R14, R14, R17 ;  /* 0x000000110e0e7220 */ /* 0x000fe20000410000 */
[----:B0-----:R-:W-:-:S04]  /*04a0*/  IMAD.WIDE.U32 R8, R3, 0x2, R8 ;  /* 0x0000000203087825 */ /* 0x001fc800078e0008 */
        /* <DEDUP_REMOVED lines=13> */
[----:B------:R-:W-:-:S05]  /*0580*/  F2FP.BF16.F32.PACK_AB R7, R15, R14 ;  /* 0x0000000e0f07723e */ /* 0x000fca00000010ff */
[----:B------:R-:W-:Y:S01]  /*0590*/  STG.E.128 desc[UR4][R8.64], R4 ;  /* 0x0000000408007986 */ /* 0x000fe2000c101d04 */
[----:B------:R-:W-:Y:S05]  /*05a0*/  EXIT ;  /* 0x000000000000794d */ /* 0x000fea0003800000 */
.L_x_8975:
[----:B------:R-:W0:Y:S02]  /*05b0*/  S2R R0, SR_TID.X ;  /* 0x0000000000007919 */ /* 0x000e240000002100 */
[----:B0-----:R-:W-:-:S13]  /*05c0*/  ISETP.GE.AND P0, PT, R0, R5, PT ;  /* 0x000000050000720c */ /* 0x001fda0003f06270 */
[----:B------:R-:W-:Y:S01]  /*05d0*/  @!P0 IMAD.IADD R31, R3, 0x1, R0 ;  /* 0x00000001031f8824 */ /* 0x000fe200078e0200 */
[----:B------:R-:W0:Y:S01]  /*05e0*/  @!P0 LDC.64 R12, c[0x0][0x238] ;  /* 0x00008e00ff0c8b82 */ /* 0x000e220000000a00 */
[----:B------:R-:W-:-:S05]  /*05f0*/  @!P0 VIADD R0, R0, 0x80 ;  /* 0x0000008000008836 */ /* 0x000fca0000000000 */
[----:B------:R-:W-:-:S13]  /*0600*/  ISETP.GE.AND P1, PT, R0, R5, PT ;  /* 0x000000050000720c */ /* 0x000fda0003f26270 */
[----:B------:R-:W1:Y:S01]  /*0610*/  @!P1 LDC.64 R14, c[0x0][0x238] ;  /* 0x00008e00ff0e9b82 */ /* 0x000e620000000a00 */
[----:B------:R-:W-:Y:S02]  /*0620*/  @!P1 IMAD.IADD R29, R3, 0x1, R0 ;  /* 0x00000001031d9824 */ /* 0x000fe400078e0200 */
[----:B------:R-:W-:Y:S01]  /*0630*/  @!P1 VIADD R0, R0, 0x80 ;  /* 0x0000008000009836 */ /* 0x000fe20000000000 */
[----:B0-----:R-:W-:-:S04]  /*0640*/  @!P0 IADD3 R20, P3, R31, R12, RZ ;  /* 0x0000000c1f148210 */ /* 0x001fc80007f7e0ff */
[----:B------:R-:W-:Y:S01]  /*0650*/  ISETP.GE.AND P2, PT, R0, R5, PT ;  /* 0x000000050000720c */ /* 0x000fe20003f46270 */
[----:B------:R-:W0:Y:S01]  /*0660*/  @!P1 LDC.64 R22, c[0x0][0x230] ;  /* 0x00008c00ff169b82 */ /* 0x000e220000000a00 */
[----:B------:R-:W-:-:S05]  /*0670*/  @!P0 IADD3.X R21, RZ, R13, RZ, P3, !PT ;  /* 0x0000000dff158210 */ /* 0x000fca0001ffe4ff */
[----:B------:R-:W2:Y:S06]  /*0680*/  @!P0 LDG.E.U8 R20, desc[UR4][R20.64] ;  /* 0x0000000414148981 */ /* 0x000eac000c1e1100 */
[----:B------:R-:W3:Y:S01]  /*0690*/  @!P2 LDC.64 R12, c[0x0][0x238] ;  /* 0x00008e00ff0cab82 */ /* 0x000ee20000000a00 */
[----:B-1----:R-:W-:-:S05]  /*06a0*/  @!P1 IADD3 R16, P3, R29, R14, RZ ;  /* 0x0000000e1d109210 */ /* 0x002fca0007f7e0ff */
[----:B------:R-:W-:-:S05]  /*06b0*/  @!P1 IMAD.X R17, RZ, RZ, R15, P3 ;  /* 0x000000ffff119224 */ /* 0x000fca00018e060f */
[----:B------:R1:W4:Y:S01]  /*06c0*/  @!P1 LDG.E.U8 R15, desc[UR4][R16.64] ;  /* 0x00000004100f9981 */ /* 0x000322000c1e1100 */
[----:B------:R-:W-:Y:S01]  /*06d0*/  @!P2 IMAD.IADD R19, R3, 0x1, R0 ;  /* 0x000000010313a824 */ /* 0x000fe200078e0200 */
[----:B-1----:R-:W1:Y:S04]  /*06e0*/  @!P2 LDC.64 R16, c[0x0][0x230] ;  /* 0x00008c00ff10ab82 */ /* 0x002e680000000a00 */
[----:B---3--:R-:W-:-:S05]  /*06f0*/  @!P2 IADD3 R24, P3, R19, R12, RZ ;  /* 0x0000000c1318a210 */ /* 0x008fca0007f7e0ff */
[----:B------:R-:W-:Y:S02]  /*0700*/  @!P2 IMAD.X R25, RZ, RZ, R13, P3 ;  /* 0x000000ffff19a224 */ /* 0x000fe400018e060d */
[----:B------:R-:W-:Y:S01]  /*0710*/  @!P2 VIADD R0, R0, 0x80 ;  /* 0x000000800000a836 */ /* 0x000fe20000000000 */
[----:B------:R-:W3:Y:S02]  /*0720*/  @!P0 LDC.64 R12, c[0x0][0x230] ;  /* 0x00008c00ff0c8b82 */ /* 0x000ee40000000a00 */
[----:B------:R5:W4:Y:S02]  /*0730*/  @!P2 LDG.E.U8 R14, desc[UR4][R24.64] ;  /* 0x00000004180ea981 */ /* 0x000b24000c1e1100 */
[----:B------:R-:W-:-:S13]  /*0740*/  ISETP.GE.AND P3, PT, R0, R5, PT ;  /* 0x000000050000720c */ /* 0x000fda0003f66270 */
[----:B------:R-:W-:Y:S01]  /*0750*/  @!P3 IMAD.IADD R35, R3, 0x1, R0 ;  /* 0x000000010323b824 */ /* 0x000fe200078e0200 */
[----:B------:R-:W-:Y:S01]  /*0760*/  @!P3 IADD3 R0, R0, 0x80, RZ ;  /* 0x000000800000b810 */ /* 0x000fe20007ffe0ff */
[----:B------:R-:W1:Y:S03]  /*0770*/  @!P3 LDC.64 R26, c[0x0][0x230] ;  /* 0x00008c00ff1abb82 */ /* 0x000e660000000a00 */
[----:B------:R-:W-:Y:S01]  /*0780*/  ISETP.GE.AND P4, PT, R0, R5, PT ;  /* 0x000000050000720c */ /* 0x000fe20003f86270 */
[----:B---3--:R-:W-:-:S04]  /*0790*/  @!P0 IMAD.WIDE.U32 R30, R31, 0x2, R12 ;  /* 0x000000021f1e8825 */ /* 0x008fc800078e000c */
[----:B------:R-:W3:Y:S08]  /*07a0*/  @!P3 LDC.64 R12, c[0x0][0x238] ;  /* 0x00008e00ff0cbb82 */ /* 0x000ef00000000a00 */
[----:B-----5:R-:W-:Y:S01]  /*07b0*/  @!P4 IMAD.IADD R25, R3, 0x1, R0 ;  /* 0x000000010319c824 */ /* 0x020fe200078e0200 */
[----:B------:R-:W-:Y:S01]  /*07c0*/  PRMT R11, RZ, 0x7610, R11 ;  /* 0x00007610ff0b7816 */ /* 0x000fe2000000000b */
[----:B------:R-:W-:Y:S01]  /*07d0*/  @!P4 VIADD R0, R0, 0x80 ;  /* 0x000000800000c836 */ /* 0x000fe20000000000 */
[----:B------:R-:W-:Y:S01]  /*07e0*/  PRMT R21, RZ, 0x7610, R21 ;  /* 0x00007610ff157816 */ /* 0x000fe20000000015 */
[----:B0-----:R-:W-:Y:S01]  /*07f0*/  @!P1 IMAD.WIDE.U32 R28, R29, 0x2, R22 ;  /* 0x000000021d1c9825 */ /* 0x001fe200078e0016 */
[----:B------:R-:W0:Y:S02]  /*0800*/  @!P4 LDC.64 R36, c[0x0][0x230] ;  /* 0x00008c00ff24cb82 */ /* 0x000e240000000a00 */
[C---:B------:R-:W-:Y:S01]  /*0810*/  ISETP.GE.AND P5, PT, R0.reuse, R5, PT ;  /* 0x000000050000720c */ /* 0x040fe20003fa6270 */
[----:B------:R5:W3:Y:S01]  /*0820*/  @!P0 LDG.E.U16 R11, desc[UR4][R30.64] ;  /* 0x000000041e0b8981 */ /* 0x000ae2000c1e1500 */
[----:B------:R-:W-:Y:S01]  /*0830*/  PRMT R22, RZ, 0x7610, R22 ;  /* 0x00007610ff167816 */ /* 0x000fe20000000016 */
[----:B-1----:R-:W-:Y:S01]  /*0840*/  @!P2 IMAD.WIDE.U32 R16, R19, 0x2, R16 ;  /* 0x000000021310a825 */ /* 0x002fe200078e0010 */
[----:B------:R-:W-:Y:S01]  /*0850*/  PRMT R19, RZ, 0x7610, R19 ;  /* 0x00007610ff137816 */ /* 0x000fe20000000013 */
[----:B------:R-:W3:Y:S05]  /*0860*/  @!P1 LDG.E.U16 R21, desc[UR4][R28.64] ;  /* 0x000000041c159981 */ /* 0x000eea000c1e1500 */
[----:B------:R1:W3:Y:S03]  /*0870*/  @!P2 LDG.E.U16 R19, desc[UR4][R16.64] ;  /* 0x000000041013a981 */ /* 0x0002e6000c1e1500 */
[----:B-----5:R-:W-:Y:S01]  /*0880*/  @!P5 IMAD.IADD R30, R3, 0x1, R0 ;  /* 0x00000001031ed824 */ /* 0x020fe200078e0200 */
[----:B------:R-:W-:Y:S01]  /*0890*/  PRMT R23, RZ, 0x7610, R23 ;  /* 0x00007610ff177816 */ /* 0x000fe20000000017 */
[----:B------:R-:W-:Y:S01]  /*08a0*/  @!P5 VIADD R0, R0, 0x80 ;  /* 0x000000800000d836 */ /* 0x000fe20000000000 */
[----:B------:R-:W-:Y:S01]  /*08b0*/  PRMT R24, RZ, 0x7610, R24 ;  /* 0x00007610ff187816 */ /* 0x000fe20000000018 */
[----:B------:R-:W-:Y:S01]  /*08c0*/  @!P3 IMAD.WIDE.U32 R26, R35, 0x2, R26 ;  /* 0x00000002231ab825 */ /* 0x000fe200078e001a */
[----:B------:R-:W5:Y:S04]  /*08d0*/  @!P5 LDC.64 R32, c[0x0][0x230] ;  /* 0x00008c00ff20db82 */ /* 0x000f680000000a00 */
[----:B------:R3:W3:Y:S04]  /*08e0*/  @!P3 LDG.E.U16 R23, desc[UR4][R26.64] ;  /* 0x000000041a17b981 */ /* 0x0006e8000c1e1500 */
[----:B-1----:R-:W1:Y:S01]  /*08f0*/  @!P4 LDC.64 R16, c[0x0][0x238] ;  /* 0x00008e00ff10cb82 */ /* 0x002e620000000a00 */
[----:B------:R-:W-:-:S02]  /*0900*/  IMAD.MOV.U32 R29, RZ, RZ, RZ ;  /* 0x000000ffff1d7224 */ /* 0x000fc400078e00ff */
        /* <DEDUP_REMOVED lines=11> */
[----:B---3--:R-:W-:-:S04]  /*09c0*/  @!P3 IADD3 R34, P6, R35, R12, RZ ;  /* 0x0000000c2322b210 */ /* 0x008fc80007fde0ff */
[----:B------:R-:W-:Y:S02]  /*09d0*/  @!P3 IADD3.X R35, RZ, R13, RZ, P6, !PT ;  /* 0x0000000dff23b210 */ /* 0x000fe400037fe4ff */
[----:B------:R-:W0:Y:S03]  /*09e0*/  @!P5 LDC.64 R12, c[0x0][0x238] ;  /* 0x00008e00ff0cdb82 */ /* 0x000e260000000a00 */
[----:B------:R0:W2:Y:S02]  /*09f0*/  @!P3 LDG.E.U8 R26, desc[UR4][R34.64] ;  /* 0x00000004221ab981 */ /* 0x0000a4000c1e1100 */
[----:B------:R-:W-:Y:S01]  /*0a00*/  @!P1 IMAD.IADD R27, R3, 0x1, R0 ;  /* 0x00000001031b9824 */ /* 0x000fe200078e0200 */
[----:B------:R-:W-:Y:S01]  /*0a10*/  @!P2 ISETP.NE.AND P6, PT, R14, RZ, PT ;  /* 0x000000ff0e00a20c */ /* 0x000fe20003fc5270 */
[----:B------:R-:W-:Y:S01]  /*0a20*/  @!P1 VIADD R0, R0, 0x80 ;  /* 0x0000008000009836 */ /* 0x000fe20000000000 */
[----:B------:R-:W3:Y:S02]  /*0a30*/  @!P1 LDC.64 R14, c[0x0][0x238] ;  /* 0x00008e00ff0e9b82 */ /* 0x000ee40000000a00 */
[----:B------:R-:W-:-:S02]  /*0a40*/  @!P2 FSEL R29, RZ, 1, !P6 ;  /* 0x3f800000ff1da808 */ /* 0x000fc40007000000 */
[----:B------:R-:W-:Y:S02]  /*0a50*/  ISETP.GE.AND P2, PT, R0, R5, PT ;  /* 0x000000050000720c */ /* 0x000fe40003f46270 */
[----:B-1----:R-:W-:-:S05]  /*0a60*/  @!P4 IADD3 R36, P6, R25, R16, RZ ;  /* 0x000000101924c210 */ /* 0x002fca0007fde0ff */
[----:B------:R-:W-:-:S06]  /*0a70*/  @!P4 IMAD.X R37, RZ, RZ, R17, P6 ;  /* 0x000000ffff25c224 */ /* 0x000fcc00030e0611 */
[----:B------:R-:W1:Y:S01]  /*0a80*/  @!P2 LDC.64 R16, c[0x0][0x238] ;  /* 0x00008e00ff10ab82 */ /* 0x000e620000000a00 */
[----:B0-----:R-:W-:Y:S01]  /*0a90*/  @!P5 IADD3 R34, P6, R30, R12, RZ ;  /* 0x0000000c1e22d210 */ /* 0x001fe20007fde0ff */
[----:B------:R1:W4:Y:S01]  /*0aa0*/  @!P4 LDG.E.U8 R25, desc[UR4][R36.64] ;  /* 0x000000042419c981 */ /* 0x000322000c1e1100 */
[----:B------:R-:W-:-:S03]  /*0ab0*/  @!P2 IMAD.IADD R31, R3, 0x1, R0 ;  /* 0x00000001031fa824 */ /* 0x000fc600078e0200 */
[----:B------:R-:W-:Y:S01]  /*0ac0*/  @!P5 IMAD.X R35, RZ, RZ, R13, P6 ;  /* 0x000000ffff23d224 */ /* 0x000fe200030e060d */
[----:B---3--:R-:W-:-:S04]  /*0ad0*/  @!P1 IADD3 R32, P6, R27, R14, RZ ;  /* 0x0000000e1b209210 */ /* 0x008fc80007fde0ff */
[----:B------:R-:W-:Y:S01]  /*0ae0*/  @!P1 IADD3.X R33, RZ, R15, RZ, P6, !PT ;  /* 0x0000000fff219210 */ /* 0x000fe200037fe4ff */
[----:B------:R-:W3:Y:S01]  /*0af0*/  @!P5 LDG.E.U8 R12, desc[UR4][R34.64] ;  /* 0x00000004220cd981 */ /* 0x000ee2000c1e1100 */
        /* <DEDUP_REMOVED lines=17> */
[C---:B-1----:R-:W-:Y:S02]  /*0c10*/  VIADD R22, R16.reuse, 0x100 ;  /* 0x0000010010167836 */ /* 0x042fe40000000000 */
[----:B------:R-:W-:Y:S01]  /*0c20*/  VIADD R30, R16, 0x180 ;  /* 0x00000180101e7836 */ /* 0x000fe20000000000 */
[----:B------:R-:W-:Y:S04]  /*0c30*/  BSSY B0, `(.L_x_8976) ;  /* 0x0000073000007945 */ /* 0x000fe80003800000 */
[----:B------:R-:W-:Y:S01]  /*0c40*/  BSSY B1, `(.L_x_8977) ;  /* 0x000006b000017945 */ /* 0x000fe20003800000 */
[----:B--2---:R-:W-:Y:S01]  /*0c50*/  @!P3 ISETP.NE.AND P6, PT, R26, RZ, PT ;  /* 0x000000ff1a00b20c */ /* 0x004fe20003fc5270 */
[----:B------:R-:W-:-:S03]  /*0c60*/  VIADD R26, R16, 0x80 ;  /* 0x00000080101a7836 */ /* 0x000fc60000000000 */
[----:B------:R-:W-:Y:S02]  /*0c70*/  @!P3 FSEL R17, RZ, 1, !P6 ;  /* 0x3f800000ff11b808 */ /* 0x000fe40007000000 */
[----:B------:R-:W-:-:S13]  /*0c80*/  ISETP.GE.AND P3, PT, R26, R5, PT ;  /* 0x000000051a00720c */ /* 0x000fda0003f66270 */
[----:B------:R-:W0:Y:S01]  /*0c90*/  @!P3 LDC R11, c[0x0][0x218] ;  /* 0x00008600ff0bbb82 */ /* 0x000e220000000800 */
[----:B----4-:R-:W-:Y:S02]  /*0ca0*/  @!P4 ISETP.NE.AND P6, PT, R25, RZ, PT ;  /* 0x000000ff1900c20c */ /* 0x010fe40003fc5270 */
[----:B------:R-:W-:Y:S01]  /*0cb0*/  @!P3 SHF.L.U32 R25, R21, 0x10, RZ ;  /* 0x000000101519b819 */ /* 0x000fe200000006ff */
[----:B------:R-:W-:Y:S01]  /*0cc0*/  IMAD.MOV.U32 R21, RZ, RZ, RZ ;  /* 0x000000ffff157224 */ /* 0x000fe200078e00ff */
[----:B------:R-:W-:-:S03]  /*0cd0*/  @!P4 FSEL R21, RZ, 1, !P6 ;  /* 0x3f800000ff15c808 */ /* 0x000fc60007000000 */
[----:B------:R-:W-:Y:S01]  /*0ce0*/  @!P3 FMUL.FTZ R20, R25, R20 ;  /* 0x000000141914b220 */ /* 0x000fe20000410000 */
[----:B---3--:R-:W-:Y:S02]  /*0cf0*/  @!P5 ISETP.NE.AND P6, PT, R12, RZ, PT ;  /* 0x000000ff0c00d20c */ /* 0x008fe40003fc5270 */
[----:B------:R-:W1:Y:S01]  /*0d00*/  @!P0 LDC R12, c[0x0][0x218] ;  /* 0x00008600ff0c8b82 */ /* 0x000e620000000800 */
[----:B-----5:R-:W-:Y:S01]  /*0d10*/  @!P1 ISETP.NE.AND P4, PT, R13, RZ, PT ;  /* 0x000000ff0d00920c */ /* 0x020fe20003f85270 */
[----:B------:R-:W-:Y:S02]  /*0d20*/  IMAD.MOV.U32 R25, RZ, RZ, RZ ;  /* 0x000000ffff197224 */ /* 0x000fe400078e00ff */
[----:B0-----:R-:W-:Y:S01]  /*0d30*/  @!P3 FMUL.FTZ R11, R20, R11 ;  /* 0x0000000b140bb220 */ /* 0x001fe20000410000 */
[----:B------:R-:W-:Y:S02]  /*0d40*/  IADD3 R20, R16, 0x200, RZ ;  /* 0x0000020010147810 */ /* 0x000fe40007ffe0ff */
[----:B------:R-:W-:-:S02]  /*0d50*/  @!P1 FSEL R25, RZ, 1, !P4 ;  /* 0x3f800000ff199808 */ /* 0x000fc40006000000 */
[----:B------:R-:W-:Y:S01]  /*0d60*/  ISETP.GE.AND P4, PT, R20, R5, PT ;  /* 0x000000051400720c */ /* 0x000fe20003f86270 */
[----:B------:R-:W-:Y:S01]  /*0d70*/  VIADD R20, R16, 0x300 ;  /* 0x0000030010147836 */ /* 0x000fe20000000000 */
[----:B------:R-:W-:Y:S01]  /*0d80*/  @!P3 F2FP.BF16.F32.PACK_AB R2, RZ, R11 ;  /* 0x0000000bff02b23e */ /* 0x000fe200000010ff */
[----:B------:R-:W-:Y:S01]  /*0d90*/  IMAD.MOV.U32 R13, RZ, RZ, RZ ;  /* 0x000000ffff0d7224 */ /* 0x000fe200078e00ff */
[----:B------:R-:W-:Y:S02]  /*0da0*/  @!P5 FSEL R13, RZ, 1, !P6 ;  /* 0x3f800000ff0dd808 */ /* 0x000fe40007000000 */
[----:B------:R-:W-:Y:S01]  /*0db0*/  @!P2 ISETP.NE.AND P3, PT, R0, RZ, PT ;  /* 0x000000ff0000a20c */ /* 0x000fe20003f65270 */
[----:B------:R-:W-:Y:S01]  /*0dc0*/  IMAD.MOV.U32 R0, RZ, RZ, RZ ;  /* 0x000000ffff007224 */ /* 0x000fe200078e00ff */
        /* <DEDUP_REMOVED lines=10> */
[----:B------:R-:W-:Y:S02]  /*0e70*/  @!P4 IMAD.U32 R24, R24, 0x10000, RZ ;  /* 0x000100001818c824 */ /* 0x000fe400078e00ff */
[----:B------:R-:W-:Y:S02]  /*0e80*/  @!P6 IMAD.U32 R22, R19, 0x10000, RZ ;  /* 0x000100001316e824 */ /* 0x000fe400078e00ff */
[----:B------:R-:W-:Y:S01]  /*0e90*/  @!P4 FMUL.FTZ R21, R24, R21 ;  /* 0x000000151815c220 */ /* 0x000fe20000410000 */
[----:B------:R-:W-:Y:S01]  /*0ea0*/  @!P0 F2FP.BF16.F32.PACK_AB R18, RZ, R12 ;  /* 0x0000000cff12823e */ /* 0x000fe200000010ff */
[----:B------:R-:W1:Y:S01]  /*0eb0*/  @!P5 LDC R20, c[0x0][0x218] ;  /* 0x00008600ff14db82 */ /* 0x000e620000000800 */
[----:B------:R-:W-:Y:S01]  /*0ec0*/  @!P5 SHF.L.U32 R32, R23, 0x10, RZ ;  /* 0x000000101720d819 */ /* 0x000fe200000006ff */
[----:B------:R-:W-:-:S06]  /*0ed0*/  @!P0 IMAD.IADD R27, R3, 0x1, R16 ;  /* 0x00000001031b8824 */ /* 0x000fcc00078e0210 */
        /* <DEDUP_REMOVED lines=43> */
.L_x_8978:
[----:B------:R-:W-:-:S13]  /*1190*/  ISETP.GE.AND P0, PT, R16, R5, PT ;  /* 0x000000051000720c */ /* 0x000fda0003f06270 */
[----:B------:R-:W-:Y:S05]  /*11a0*/  @P0 BRA `(.L_x_8980) ;  /* 0x0000000000300947 */ /* 0x000fea0003800000 */
[----:B0-----:R-:W0:Y:S01]  /*11b0*/  LDC.64 R12, c[0x0][0x228] ;  /* 0x00008a00ff0c7b82 */ /* 0x001e220000000a00 */
[----:B------:R-:W-:Y:S01]  /*11c0*/  IADD3 R11, R3, R16, RZ ;  /* 0x00000010030b7210 */ /* 0x000fe20007ffe0ff */
[----:B------:R-:W-:-:S04]  /*11d0*/  VIADD R16, R16, 0x80 ;  /* 0x0000008010107836 */ /* 0x000fc80000000000 */
[----:B0-----:R-:W-:-:S05]  /*11e0*/  IMAD.WIDE.U32 R12, R11, 0x2, R12 ;  /* 0x000000020b0c7825 */ /* 0x001fca00078e000c */
[----:B------:R1:W-:Y:S02]  /*11f0*/  STG.E.U16 desc[UR4][R12.64], R6 ;  /* 0x000000060c007986 */ /* 0x0003e4000c101504 */
.L_x_8979:
[----:B------:R-:W-:-:S13]  /*1200*/  ISETP.GE.AND P0, PT, R16, R5, PT ;  /* 0x000000051000720c */ /* 0x000fda0003f06270 */
[----:B------:R-:W-:Y:S05]  /*1210*/  @P0 BRA `(.L_x_8981) ;  /* 0x0000000000340947 */ /* 0x000fea0003800000 */
[----:B01----:R-:W0:Y:S01]  /*1220*/  LDC.64 R12, c[0x0][0x228] ;  /* 0x00008a00ff0c7b82 */ /* 0x003e220000000a00 */
[----:B------:R-:W-:Y:S02]  /*1230*/  IMAD.IADD R11, R3, 0x1, R16 ;  /* 0x00000001030b7824 */ /* 0x000fe400078e0210 */
[----:B------:R-:W-:Y:S02]  /*1240*/  VIADD R16, R16, 0x80 ;  /* 0x0000008010107836 */ /* 0x000fe40000000000 */
[----:B0-----:R-:W-:-:S05]  /*1250*/  IMAD.WIDE.U32 R12, R11, 0x2, R12 ;  /* 0x000000020b0c7825 */ /* 0x001fca00078e000c */
[----:B------:R1:W-:Y:S02]  /*1260*/  STG.E.U16 desc[UR4][R12.64], R7 ;  /* 0x000000070c007986 */ /* 0x0003e4000c101504 */
.L_x_8980:
        /* <DEDUP_REMOVED lines=8> */
.L_x_8981:
[----:B------:R-:W-:Y:S05]  /*12f0*/  BSYNC B1 ;  /* 0x0000000000017941 */ /* 0x000fea0003800000 */
.L_x_8977:
[----:B------:R-:W-:-:S13]  /*1300*/  ISETP.GE.AND P0, PT, R16, R5, PT ;  /* 0x000000051000720c */ /* 0x000fda0003f06270 */
[----:B-12---:R-:W1:Y:S01]  /*1310*/  @!P0 LDC.64 R6, c[0x0][0x228] ;  /* 0x00008a00ff068b82 */ /* 0x006e620000000a00 */
[----:B------:R-:W-:Y:S02]  /*1320*/  @!P0 IMAD.IADD R11, R3, 0x1, R16 ;  /* 0x00000001030b8824 */ /* 0x000fe400078e0210 */
[----:B------:R-:W-:Y:S02]  /*1330*/  @!P0 VIADD R16, R16, 0x80 ;  /* 0x0000008010108836 */ /* 0x000fe40000000000 */
[----:B-1----:R-:W-:-:S05]  /*1340*/  @!P0 IMAD.WIDE.U32 R6, R11, 0x2, R6 ;  /* 0x000000020b068825 */ /* 0x002fca00078e0006 */
[----:B------:R2:W-:Y:S02]  /*1350*/  @!P0 STG.E.U16 desc[UR4][R6.64], R9 ;  /* 0x0000000906008986 */ /* 0x0005e4000c101504 */
.L_x_8982:
[----:B------:R-:W-:Y:S05]  /*1360*/  BSYNC B0 ;  /* 0x0000000000007941 */ /* 0x000fea0003800000 */
.L_x_8976:
        /* <DEDUP_REMOVED lines=8> */
.L_x_8983:
        /* <DEDUP_REMOVED lines=9> */
.L_x_11798:


//--------------------- .text._ZN2at6native18elementwise_kernelILi128ELi4EZNS0_15gpu_kernel_implIZNS0_43_GLOBAL__N__7cc8d1ed_10_Dropout_cu_0e96ed3819masked_scale_kernelIbN3c104HalfEfEEvRNS_6TensorERKS7_SA_T1_EUlS6_bE_EEvRNS_18TensorIteratorBaseERKT_EUliE_EEviSB_ --------------------------
	.section	.text._ZN2at6native18elementwise_kernelILi128ELi4EZNS0_15gpu_kernel_implIZNS0_43_GLOBAL__N__7cc8d1ed_10_Dropout_cu_0e96ed3819masked_scale_kernelIbN3c104HalfEfEEvRNS_6TensorERKS7_SA_T1_EUlS6_bE_EEvRNS_18TensorIteratorBaseERKT_EUliE_EEviSB_,"ax",@progbits
	.align	128
        .global         _ZN2at6native18elementwise_kernelILi128ELi4EZNS0_15gpu_kernel_implIZNS0_43_GLOBAL__N__7cc8d1ed_10_Dropout_cu_0e96ed3819masked_scale_kernelIbN3c104HalfEfEEvRNS_6TensorERKS7_SA_T1_EUlS6_bE_EEvRNS_18TensorIteratorBaseERKT_EUliE_EEviSB_
        .type           _ZN2at6native18elementwise_kernelILi128ELi4EZNS0_15gpu_kernel_implIZNS0_43_GLOBAL__N__7cc8d1ed_10_Dropout_cu_0e96ed3819masked_scale_kernelIbN3c104HalfEfEEvRNS_6TensorERKS7_SA_T1_EUlS6_bE_EEvRNS_18TensorIteratorBaseERKT_EUliE_EEviSB_,@function
        .size           _ZN2at6native18elementwise_kernelILi128ELi4EZNS0_15gpu_kernel_implIZNS0_43_GLOBAL__N__7cc8d1ed_10_Dropout_cu_0e96ed3819masked_scale_kernelIbN3c104HalfEfEEvRNS_6TensorERKS7_SA_T1_EUlS6_bE_EEvRNS_18TensorIteratorBaseERKT_EUliE_EEviSB_,(.L_x_11799 - _ZN2at6native18elementwise_kernelILi128ELi4EZNS0_15gpu_kernel_implIZNS0_43_GLOBAL__N__7cc8d1ed_10_Dropout_cu_0e96ed3819masked_scale_kernelIbN3c104HalfEfEEvRNS_6TensorERKS7_SA_T1_EUlS6_bE_EEvRNS_18TensorIteratorBaseERKT_EUliE_EEviSB_)
        .other          _ZN2at6native18elementwise_kernelILi128ELi4EZNS0_15gpu_kernel_implIZNS0_43_GLOBAL__N__7cc8d1ed_10_Dropout_cu_0e96ed3819masked_scale_kernelIbN3c104HalfEfEEvRNS_6TensorERKS7_SA_T1_EUlS6_bE_EEvRNS_18TensorIteratorBaseERKT_EUliE_EEviSB_,@"STO_CUDA_ENTRY STV_DEFAULT"
_ZN2at6native18elementwise_kernelILi128ELi4EZNS0_15gpu_kernel_implIZNS0_43_GLOBAL__N__7cc8d1ed_10_Dropout_cu_0e96ed3819masked_scale_kernelIbN3c104HalfEfEEvRNS_6TensorERKS7_SA_T1_EUlS6_bE_EEvRNS_18TensorIteratorBaseERKT_EUliE_EEviSB_:
.text._ZN2at6native18elementwise_kernelILi128ELi4EZNS0_15gpu_kernel_implIZNS0_43_GLOBAL__N__7cc8d1ed_10_Dropout_cu_0e96ed3819masked_scale_kernelIbN3c104HalfEfEEvRNS_6TensorERKS7_SA_T1_EUlS6_bE_EEvRNS_18TensorIteratorBaseERKT_EUliE_EEviSB_:
        /* <DEDUP_REMOVED lines=365> */
.L_x_8986:
        /* <DEDUP_REMOVED lines=23> */
.L_x_8990:
[----:B------:R-:W2:Y:S02]  /*1840*/  LDG.E.U8 R2, desc[UR36][R2.64] ;  /* 0x0000002402027981 */ /* 0x000ea4000c1e1100 */
[----:B--2---:R-:W-:-:S04]  /*1850*/  I2FP.F32.U32 R0, R2 ;  /* 0x0000000200007245 */ /* 0x004fc80000201000 */
[----:B------:R-:W-:-:S04]  /*1860*/  F2FP.F16.F32.PACK_AB R0, RZ, R0 ;  /* 0x00000000ff00723e */ /* 0x000fc800000000ff */
[----:B------:R-:W-:Y:S01]  /*1870*/  PRMT R19, R0, 0x7610, R19 ;  /* 0x0000761000137816 */ /* 0x000fe20000000013 */
[----:B------:R-:W-:Y:S06]  /*1880*/  BRA `(.L_x_8992) ;  /* 0x0000000c00bc7947 */ /* 0x000fec0003800000 */
.L_x_8989:
        /* <DEDUP_REMOVED lines=11> */
.L_x_8994:
[----:B------:R-:W2:Y:S02]  /*1940*/  LDG.E R2, desc[UR36][R2.64] ;  /* 0x0000002402027981 */ /* 0x000ea4000c1e1900 */
[----:B--2---:R-:W-:-:S04]  /*1950*/  I2FP.F32.S32 R0, R2 ;  /* 0x0000000200007245 */ /* 0x004fc80000201400 */
[----:B------:R-:W-:-:S04]  /*1960*/  F2FP.F16.F32.PACK_AB R0, RZ, R0 ;  /* 0x00000000ff00723e */ /* 0x000fc800000000ff */
[----:B------:R-:W-:Y:S01]  /*1970*/  PRMT R19, R0, 0x7610, R19 ;  /* 0x0000761000137816 */ /* 0x000fe20000000013 */
[----:B------:R-:W-:Y:S06]  /*1980*/  BRA `(.L_x_8992) ;  /* 0x0000000c007c7947 */ /* 0x000fec0003800000 */
.L_x_8993:
[----:B------:R-:W2:Y:S02]  /*1990*/  LDG.E.U16 R2, desc[UR36][R2.64] ;  /* 0x0000002402027981 */ /* 0x000ea4000c1e1500 */
[----:B--2---:R-:W0:Y:S02]  /*19a0*/  I2F.S16 R0, R2 ;  /* 0x0000000200007306 */ /* 0x004e240000101400 */
[----:B0-----:R-:W-:-:S04]  /*19b0*/  F2FP.F16.F32.PACK_AB R0, RZ, R0 ;  /* 0x00000000ff00723e */ /* 0x001fc800000000ff */
[----:B------:R-:W-:Y:S01]  /*19c0*/  PRMT R19, R0, 0x7610, R19 ;  /* 0x0000761000137816 */ /* 0x000fe20000000013 */
[----:B------:R-:W-:Y:S06]  /*19d0*/  BRA `(.L_x_8992) ;  /* 0x0000000c00687947 */ /* 0x000fec0003800000 */
.L_x_8988:
        /* <DEDUP_REMOVED lines=9> */
.L_x_8996:
[----:B------:R0:W5:Y:S01]  /*1a70*/  LDG.E.U16 R19, desc[UR36][R2.64] ;  /* 0x0000002402137981 */ /* 0x000162000c1e1500 */
[----:B------:R-:W-:Y:S05]  /*1a80*/  BRA `(.L_x_8992) ;  /* 0x0000000c003c7947 */ /* 0x000fea0003800000 */
.L_x_8995:
        /* <DEDUP_REMOVED lines=9> */
.L_x_8998:
[----:B------:R1:W5:Y:S01]  /*1b20*/  LDG.E.U16 R19, desc[UR36][R2.64] ;  /* 0x0000002402137981 */ /* 0x000362000c1e1500 */
[----:B------:R-:W-:Y:S05]  /*1b30*/  BRA `(.L_x_8992) ;  /* 0x0000000c00107947 */ /* 0x000fea0003800000 */
.L_x_8997:
        /* <DEDUP_REMOVED lines=9> */
.L_x_8987:
        /* <DEDUP_REMOVED lines=14> */
.L_x_9001:
        /* <DEDUP_REMOVED lines=9> */
.L_x_9000:
        /* <DEDUP_REMOVED lines=28> */
.L_x_9003:
        /* <DEDUP_REMOVED lines=15> */
.L_x_9002:
[----:B------:R-:W2:Y:S02]  /*1ff0*/  LDG.E.U16 R0, desc[UR36][R2.64] ;  /* 0x0000002402007981 */ /* 0x000ea4000c1e1500 */
[----:B--2---:R-:W-:-:S05]  /*2000*/  IMAD.U32 R0, R0, 0x10000, RZ ;  /* 0x0001000000007824 */ /* 0x004fca00078e00ff */
[----:B------:R-:W-:-:S04]  /*2010*/  F2FP.F16.F32.PACK_AB R0, RZ, R0 ;  /* 0x00000000ff00723e */ /* 0x000fc800000000ff */
[----:B------:R-:W-:Y:S01]  /*2020*/  PRMT R19, R0, 0x7610, R19 ;  /* 0x0000761000137816 */ /* 0x000fe20000000013 */
[----:B------:R-:W-:Y:S06]  /*2030*/  BRA `(.L_x_8992) ;  /* 0x0000000400d07947 */ /* 0x000fec0003800000 */
.L_x_8999:
        /* <DEDUP_REMOVED lines=13> */
.L_x_9006:
        /* <DEDUP_REMOVED lines=21> */
.L_x_9010:
[----:B------:R-:W-:Y:S05]  /*2260*/  BSYNC B1 ;  /* 0x0000000000017941 */ /* 0x000fea0003800000 */
.L_x_9009:
[----:B------:R-:W-:Y:S01]  /*2270*/  LEA R3, R0, 0x3b800000, 0x17 ;  /* 0x3b80000000037811 */ /* 0x000fe200078eb8ff */
[----:B------:R-:W-:-:S05]  /*2280*/  IMAD.SHL.U32 R0, R2, 0x100000, RZ ;  /* 0x0010000002007824 */ /* 0x000fca00078e00ff */
[----:B------:R-:W-:-:S07]  /*2290*/  LOP3.LUT R0, R3, R0, R4, 0xfe, !PT ;  /* 0x0000000003007212 */ /* 0x000fce00078efe04 */
.L_x_9008:
[----:B------:R-:W-:Y:S05]  /*22a0*/  BSYNC B0 ;  /* 0x0000000000007941 */ /* 0x000fea0003800000 */
.L_x_9007:
[----:B------:R-:W-:-:S04]  /*22b0*/  F2FP.F16.F32.PACK_AB R0, RZ, R0 ;  /* 0x00000000ff00723e */ /* 0x000fc800000000ff */
[----:B------:R-:W-:Y:S01]  /*22c0*/  PRMT R19, R0, 0x7610, R19 ;  /* 0x0000761000137816 */ /* 0x000fe20000000013 */
[----:B------:R-:W-:Y:S06]  /*22d0*/  BRA `(.L_x_8992) ;  /* 0x0000000400287947 */ /* 0x000fec0003800000 */
.L_x_9005:
        /* <DEDUP_REMOVED lines=21> */
.L_x_9014:
[----:B------:R-:W-:Y:S05]  /*2430*/  BSYNC B1 ;  /* 0x0000000000017941 */ /* 0x000fea0003800000 */
.L_x_9013:
[----:B------:R-:W-:Y:S01]  /*2440*/  LEA R3, R0, 0x37800000, 0x17 ;  /* 0x3780000000037811 */ /* 0x000fe200078eb8ff */
[----:B------:R-:W-:-:S05]  /*2450*/  IMAD.SHL.U32 R0, R2, 0x200000, RZ ;  /* 0x0020000002007824 */ /* 0x000fca00078e00ff */
[----:B------:R-:W-:-:S07]  /*2460*/  LOP3.LUT R0, R3, R0, R4, 0xfe, !PT ;  /* 0x0000000003007212 */ /* 0x000fce00078efe04 */
.L_x_9012:
[----:B------:R-:W-:Y:S05]  /*2470*/  BSYNC B0 ;  /* 0x0000000000007941 */ /* 0x000fea0003800000 */
.L_x_9011:
[----:B------:R-:W-:-:S04]  /*2480*/  F2FP.F16.F32.PACK_AB R0, RZ, R0 ;  /* 0x00000000ff00723e */ /* 0x000fc800000000ff */
[----:B------:R-:W-:Y:S01]  /*2490*/  PRMT R19, R0, 0x7610, R19 ;  /* 0x0000761000137816 */ /* 0x000fe20000000013 */
[----:B------:R-:W-:Y:S06]  /*24a0*/  BRA `(.L_x_8992) ;  /* 0x0000000000b47947 */ /* 0x000fec0003800000 */
.L_x_9004:
        /* <DEDUP_REMOVED lines=14> */
.L_x_9018:
[----:B------:R-:W-:Y:S05]  /*2590*/  BSYNC B0 ;  /* 0x0000000000007941 */ /* 0x000fea0003800000 */
.L_x_9017:
[----:B------:R-:W-:-:S04]  /*25a0*/  F2FP.F16.F32.PACK_AB R0, RZ, R0 ;  /* 0x00000000ff00723e */ /* 0x000fc800000000ff */
[----:B------:R-:W-:Y:S01]  /*25b0*/  PRMT R19, R0, 0x7610, R19 ;  /* 0x0000761000137816 */ /* 0x000fe20000000013 */
[----:B------:R-:W-:Y:S06]  /*25c0*/  BRA `(.L_x_8992) ;  /* 0x00000000006c7947 */ /* 0x000fec0003800000 */
.L_x_8991:
        /* <DEDUP_REMOVED lines=16> */
.L_x_9019:
[----:B------:R-:W-:Y:S01]  /*26d0*/  PRMT R19, RZ, 0x7610, R19 ;  /* 0x00007610ff137816 */ /* 0x000fe20000000013 */
[----:B------:R-:W-:Y:S06]  /*26e0*/  BRA `(.L_x_8992) ;  /* 0x0000000000247947 */ /* 0x000fec0003800000 */
.L_x_9016:
[----:B------:R-:W2:Y:S02]  /*26f0*/  LDG.E.64 R2, desc[UR36][R2.64] ;  /* 0x0000002402027981 */ /* 0x000ea4000c1e1b00 */
[----:B--2---:R-:W0:Y:S02]  /*2700*/  I2F.U64 R0, R2 ;  /* 0x0000000200007312 */ /* 0x004e240000301000 */
[----:B0-----:R-:W-:-:S04]  /*2710*/  F2FP.F16.F32.PACK_AB R0, RZ, R0 ;  /* 0x00000000ff00723e */ /* 0x001fc800000000ff */
[----:B------:R-:W-:Y:S01]  /*2720*/  PRMT R19, R0, 0x7610, R19 ;  /* 0x0000761000137816 */ /* 0x000fe20000000013 */
[----:B------:R-:W-:Y:S06]  /*2730*/  BRA `(.L_x_8992) ;  /* 0x0000000000107947 */ /* 0x000fec0003800000 */
.L_x_9015:
[----:B------:R-:W2:Y:S02]  /*2740*/  LDG.E R2, desc[UR36][R2.64] ;  /* 0x0000002402027981 */ /* 0x000ea4000c1e1900 */
[----:B--2---:R-:W-:-:S04]  /*2750*/  I2FP.F32.U32 R0, R2 ;  /* 0x0000000200007245 */ /* 0x004fc80000201000 */
[----:B------:R-:W-:-:S04]  /*2760*/  F2FP.F16.F32.PACK_AB R0, RZ, R0 ;  /* 0x00000000ff00723e */ /* 0x000fc800000000ff */
[----:B------:R-:W-:-:S07]  /*2770*/  PRMT R19, R0, 0x7610, R19 ;  /* 0x0000761000137816 */ /* 0x000fce0000000013 */
.L_x_8992:
[----:B------:R-:W2:Y:S01]  /*2780*/  LDC.U8 R4, c[0x0][0x4a2] ;  /* 0x00012880ff047b82 */ /* 0x000ea20000000000 */
[----:B------:R-:W-:Y:S02]  /*2790*/  ULDC.64 UR4, c[0x0][0x488] ;  /* 0x0001220000047ab9 */ /* 0x000fe40000000a00 */
[----:B01----:R-:W-:-:S05]  /*27a0*/  IADD3 R2, P1, R22, UR4, RZ ;  /* 0x0000000416027c10 */ /* 0x003fca000ff3e0ff */
[----:B------:R-:W-:Y:S01]  /*27b0*/  IMAD.X R3, RZ, RZ, UR5, P1 ;  /* 0x00000005ff037e24 */ /* 0x000fe200088e06ff */
[----:B--2---:R-:W-:-:S04]  /*27c0*/  PRMT R0, R4, 0x9910, RZ ;  /* 0x0000991004007816 */ /* 0x004fc800000000ff */
        /* <DEDUP_REMOVED lines=13> */
.L_x_9023:
[----:B------:R-:W2:Y:S02]  /*28a0*/  LDG.E.U8 R2, desc[UR36][R2.64] ;  /* 0x0000002402027981 */ /* 0x000ea4000c1e1100 */
[----:B--2---:R-:W-:Y:S01]  /*28b0*/  ISETP.NE.AND P0, PT, R2, RZ, PT ;  /* 0x000000ff0200720c */ /* 0x004fe20003f05270 */
[----:B------:R-:W-:-:S12]  /*28c0*/  BRA `(.L_x_9025) ;  /* 0x0000000c00747947 */ /* 0x000fd80003800000 */
.L_x_9022:
        /* <DEDUP_REMOVED lines=10> */
.L_x_9027:
[----:B------:R-:W2:Y:S02]  /*2970*/  LDG.E R2, desc[UR36][R2.64] ;  /* 0x0000002402027981 */ /* 0x000ea4000c1e1900 */
[----:B--2---:R-:W-:Y:S01]  /*2980*/  ISETP.NE.AND P0, PT, R2, RZ, PT ;  /* 0x000000ff0200720c */ /* 0x004fe20003f05270 */
[----:B------:R-:W-:-:S12]  /*2990*/  BRA `(.L_x_9025) ;  /* 0x0000000c00407947 */ /* 0x000fd80003800000 */
.L_x_9026:
[----:B------:R-:W2:Y:S02]  /*29a0*/  LDG.E.U16 R2, desc[UR36][R2.64] ;  /* 0x0000002402027981 */ /* 0x000ea4000c1e1500 */
[----:B--2---:R-:W-:Y:S01]  /*29b0*/  ISETP.NE.AND P0, PT, R2, RZ, PT ;  /* 0x000000ff0200720c */ /* 0x004fe20003f05270 */
[----:B------:R-:W-:-:S12]  /*29c0*/  BRA `(.L_x_9025) ;  /* 0x0000000c00347947 */ /* 0x000fd80003800000 */
.L_x_9021:
        /* <DEDUP_REMOVED lines=9> */
.L_x_9029:
[----:B------:R-:W2:Y:S02]  /*2a60*/  LDG.E.U16 R0, desc[UR36][R2.64] ;  /* 0x0000002402007981 */ /* 0x000ea4000c1e1500 */
[----:B--2---:R-:W-:-:S05]  /*2a70*/  HADD2.F32 R0, -RZ, R0.H0_H0 ;  /* 0x20000000ff007230 */ /* 0x004fca0000004100 */
[----:B------:R-:W-:Y:S01]  /*2a80*/  FSETP.NEU.FTZ.AND P0, PT, R0, RZ, PT ;  /* 0x000000ff0000720b */ /* 0x000fe20003f1d000 */
[----:B------:R-:W-:-:S12]  /*2a90*/  BRA `(.L_x_9025) ;  /* 0x0000000c00007947 */ /* 0x000fd80003800000 */
.L_x_9028:
        /* <DEDUP_REMOVED lines=11> */
.L_x_9031:
        /* <DEDUP_REMOVED lines=10> */
.L_x_9030:
[----:B------:R-:W2:Y:S02]  /*2bf0*/  LDG.E.64 R2, desc[UR36][R2.64] ;  /* 0x0000002402027981 */ /* 0x000ea4000c1e1b00 */
[----:B--2---:R-:W-:Y:S01]  /*2c00*/  DSETP.NEU.AND P0, PT, R2, RZ, PT ;  /* 0x000000ff0200722a */ /* 0x004fe20003f0d000 */
[----:B------:R-:W-:-:S13]  /*2c10*/  BRA `(.L_x_9025) ;  /* 0x0000000800a07947 */ /* 0x000fda0003800000 */
.L_x_9020:
        /* <DEDUP_REMOVED lines=11> */
.L_x_9034:
[----:B------:R-:W2:Y:S02]  /*2cd0*/  LDG.E.128 R4, desc[UR36][R2.64] ;  /* 0x0000002402047981 */ /* 0x000ea4000c1e1d00 */
[----:B--2---:R-:W-:-:S06]  /*2ce0*/  DSETP.NEU.AND P0, PT, R6, RZ, PT ;  /* 0x000000ff0600722a */ /* 0x004fcc0003f0d000 */
[----:B------:R-:W-:Y:S01]  /*2cf0*/  DSETP.NEU.OR P0, PT, R4, RZ, P0 ;  /* 0x000000ff0400722a */ /* 0x000fe2000070d400 */
[----:B------:R-:W-:-:S13]  /*2d00*/  BRA `(.L_x_9025) ;  /* 0x0000000800647947 */ /* 0x000fda0003800000 */
.L_x_9033:
        /* <DEDUP_REMOVED lines=27> */
.L_x_9036:
        /* <DEDUP_REMOVED lines=14> */
.L_x_9035:
[----:B------:R-:W2:Y:S02]  /*2fa0*/  LDG.E.U16 R0, desc[UR36][R2.64] ;  /* 0x0000002402007981 */ /* 0x000ea4000c1e1500 */
[----:B--2---:R-:W-:-:S05]  /*2fb0*/  IMAD.U32 R0, R0, 0x10000, RZ ;  /* 0x0001000000007824 */ /* 0x004fca00078e00ff */
[----:B------:R-:W-:Y:S01]  /*2fc0*/  FSETP.NEU.FTZ.AND P0, PT, R0, RZ, PT ;  /* 0x000000ff0000720b */ /* 0x000fe20003f1d000 */
[----:B------:R-:W-:-:S12]  /*2fd0*/  BRA `(.L_x_9025) ;  /* 0x0000000400b07947 */ /* 0x000fd80003800000 */
.L_x_9032:
        /* <DEDUP_REMOVED lines=11> */
.L_x_9039:
        /* <DEDUP_REMOVED lines=21> */
.L_x_9043:
[----:B------:R-:W-:Y:S05]  /*31e0*/  BSYNC B1 ;  /* 0x0000000000017941 */ /* 0x000fea0003800000 */
.L_x_9042:
[----:B------:R-:W-:Y:S01]  /*31f0*/  LEA R3, R0, 0x3b800000, 0x17 ;  /* 0x3b80000000037811 */ /* 0x000fe200078eb8ff */
[----:B------:R-:W-:-:S05]  /*3200*/  IMAD.SHL.U32 R0, R2, 0x100000, RZ ;  /* 0x0010000002007824 */ /* 0x000fca00078e00ff */
[----:B------:R-:W-:-:S07]  /*3210*/  LOP3.LUT R0, R3, R0, R4, 0xfe, !PT ;  /* 0x0000000003007212 */ /* 0x000fce00078efe04 */
.L_x_9041:
[----:B------:R-:W-:Y:S05]  /*3220*/  BSYNC B0 ;  /* 0x0000000000007941 */ /* 0x000fea0003800000 */
.L_x_9040:
[----:B------:R-:W-:Y:S01]  /*3230*/  FSETP.NEU.FTZ.AND P0, PT, R0, RZ, PT ;  /* 0x000000ff0000720b */ /* 0x000fe20003f1d000 */
[----:B------:R-:W-:-:S12]  /*3240*/  BRA `(.L_x_9025) ;  /* 0x0000000400147947 */ /* 0x000fd80003800000 */
.L_x_9038:
        /* <DEDUP_REMOVED lines=21> */
.L_x_9047:
[----:B------:R-:W-:Y:S05]  /*33a0*/  BSYNC B1 ;  /* 0x0000000000017941 */ /* 0x000fea0003800000 */
.L_x_9046:
[----:B------:R-:W-:Y:S01]  /*33b0*/  LEA R3, R0, 0x37800000, 0x17 ;  /* 0x3780000000037811 */ /* 0x000fe200078eb8ff */
[----:B------:R-:W-:-:S05]  /*33c0*/  IMAD.SHL.U32 R0, R2, 0x200000, RZ ;  /* 0x0020000002007824 */ /* 0x000fca00078e00ff */
[----:B------:R-:W-:-:S07]  /*33d0*/  LOP3.LUT R0, R3, R0, R4, 0xfe, !PT ;  /* 0x0000000003007212 */ /* 0x000fce00078efe04 */
.L_x_9045:
[----:B------:R-:W-:Y:S05]  /*33e0*/  BSYNC B0 ;  /* 0x0000000000007941 */ /* 0x000fea0003800000 */
.L_x_9044:
[----:B------:R-:W-:Y:S01]  /*33f0*/  FSETP.NEU.FTZ.AND P0, PT, R0, RZ, PT ;  /* 0x000000ff0000720b */ /* 0x000fe20003f1d000 */
[----:B------:R-:W-:-:S12]  /*3400*/  BRA `(.L_x_9025) ;  /* 0x0000000000a47947 */ /* 0x000fd80003800000 */
.L_x_9037:
        /* <DEDUP_REMOVED lines=14> */
.L_x_9051:
[----:B------:R-:W-:Y:S05]  /*34f0*/  BSYNC B0 ;  /* 0x0000000000007941 */ /* 0x000fea0003800000 */
.L_x_9050:
[----:B------:R-:W-:Y:S01]  /*3500*/  FSETP.NEU.FTZ.AND P0, PT, R0, RZ, PT ;  /* 0x000000ff0000720b */ /* 0x000fe20003f1d000 */
[----:B------:R-:W-:-:S12]  /*3510*/  BRA `(.L_x_9025) ;  /* 0x0000000000607947 */ /* 0x000fd80003800000 */
.L_x_9024:
        /* <DEDUP_REMOVED lines=16> */
.L_x_9052:
[----:B------:R-:W-:Y:S01]  /*3620*/  PLOP3.LUT P0, PT, PT, PT, PT, 0x8, 0x0 ;  /* 0x000000000000781c */ /* 0x000fe20003f0e170 */
[----:B------:R-:W-:-:S12]  /*3630*/  BRA `(.L_x_9025) ;  /* 0x0000000000187947 */ /* 0x000fd80003800000 */
.L_x_9049:
[----:B------:R-:W2:Y:S02]  /*3640*/  LDG.E.64 R2, desc[UR36][R2.64] ;  /* 0x0000002402027981 */ /* 0x000ea4000c1e1b00 */
[----:B--2---:R-:W-:-:S04]  /*3650*/  ISETP.NE.U32.AND P0, PT, R2, RZ, PT ;  /* 0x000000ff0200720c */ /* 0x004fc80003f05070 */
[----:B------:R-:W-:Y:S01]  /*3660*/  ISETP.NE.AND.EX P0, PT, R3, RZ, PT, P0 ;  /* 0x000000ff0300720c */ /* 0x000fe20003f05300 */
[----:B------:R-:W-:-:S12]  /*3670*/  BRA `(.L_x_9025) ;  /* 0x0000000000087947 */ /* 0x000fd80003800000 */
.L_x_9048:
[----:B------:R-:W2:Y:S02]  /*3680*/  LDG.E R2, desc[UR36][R2.64] ;  /* 0x0000002402027981 */ /* 0x000ea4000c1e1900 */
[----:B--2---:R-:W-:-:S13]  /*3690*/  ISETP.NE.AND P0, PT, R2, RZ, PT ;  /* 0x000000ff0200720c */ /* 0x004fda0003f05270 */
.L_x_9025:
[----:B------:R-:W0:Y:S01]  /*36a0*/  LDC.U8 R3, c[0x0][0x4a0] ;  /* 0x00012800ff037b82 */ /* 0x000e220000000000 */
[----:B------:R-:W-:Y:S01]  /*36b0*/  SEL R0, RZ, 0x1, !P0 ;  /* 0x00000001ff007807 */ /* 0x000fe20004000000 */
[----:B-----5:R-:W-:Y:S01]  /*36c0*/  HADD2.F32 R19, -RZ, R19.H0_H0 ;  /* 0x20000013ff137230 */ /* 0x020fe20000004100 */
[----:B------:R-:W-:Y:S02]  /*36d0*/  ULDC UR4, c[0x0][0x490] ;  /* 0x0001240000047ab9 */ /* 0x000fe40000000800 */
[----:B------:R-:W-:-:S05]  /*36e0*/  I2FP.F32.U32 R0, R0 ;  /* 0x0000000000007245 */ /* 0x000fca0000201000 */
[----:B------:R-:W-:-:S04]  /*36f0*/  FMUL.FTZ R0, R19, R0 ;  /* 0x0000000013007220 */ /* 0x000fc80000410000 */
[----:B------:R-:W-:-:S05]  /*3700*/  FMUL.FTZ R0, R0, UR4 ;  /* 0x0000000400007c20 */ /* 0x000fca0008410000 */
[----:B------:R-:W-:Y:S02]  /*3710*/  F2FP.F16.F32.PACK_AB R0, RZ, R0 ;  /* 0x00000000ff00723e */ /* 0x000fe400000000ff */
        /* <DEDUP_REMOVED lines=15> */
.L_x_9056:
[----:B------:R-:W-:-:S06]  /*3810*/  HADD2.F32 R3, -RZ, R0.H0_H0 ;  /* 0x20000000ff037230 */ /* 0x000fcc0000004100 */
[----:B------:R-:W0:Y:S02]  /*3820*/  F2I.S64.TRUNC R2, R3 ;  /* 0x0000000300027311 */ /* 0x000e24000020d900 */
[----:B0-----:R1:W-:Y:S01]  /*3830*/  STG.E.U8 desc[UR36][R16.64], R2 ;  /* 0x0000000210007986 */ /* 0x0013e2000c101124 */
[----:B------:R-:W-:Y:S05]  /*3840*/  BRA `(.L_x_9058) ;  /* 0x0000000c00847947 */ /* 0x000fea0003800000 */
.L_x_9055:
        /* <DEDUP_REMOVED lines=10> */
.L_x_9060:
[----:B------:R-:W-:-:S04]  /*38f0*/  HADD2.F32 R0, -RZ, R0.H0_H0 ;  /* 0x20000000ff007230 */ /* 0x000fc80000004100 */
[----:B------:R-:W0:Y:S02]  /*3900*/  F2I.FTZ.TRUNC.NTZ R3, R0 ;  /* 0x0000000000037305 */ /* 0x000e24000021f100 */
[----:B0-----:R3:W-:Y:S01]  /*3910*/  STG.E desc[UR36][R16.64], R3 ;  /* 0x0000000310007986 */ /* 0x0017e2000c101924 */
[----:B------:R-:W-:Y:S05]  /*3920*/  BRA `(.L_x_9058) ;  /* 0x0000000c004c7947 */ /* 0x000fea0003800000 */
.L_x_9059:
[----:B------:R-:W-:-:S04]  /*3930*/  HADD2.F32 R0, -RZ, R0.H0_H0 ;  /* 0x20000000ff007230 */ /* 0x000fc80000004100 */
[----:B------:R-:W0:Y:S02]  /*3940*/  F2I.FTZ.TRUNC.NTZ R3, R0 ;  /* 0x0000000000037305 */ /* 0x000e24000021f100 */
[----:B0-----:R2:W-:Y:S01]  /*3950*/  STG.E.U16 desc[UR36][R16.64], R3 ;  /* 0x0000000310007986 */ /* 0x0015e2000c101524 */
[----:B------:R-:W-:Y:S05]  /*3960*/  BRA `(.L_x_9058) ;  /* 0x0000000c003c7947 */ /* 0x000fea0003800000 */
.L_x_9054:
        /* <DEDUP_REMOVED lines=9> */
.L_x_9062:
[----:B------:R0:W-:Y:S01]  /*3a00*/  STG.E.U16 desc[UR36][R16.64], R0 ;  /* 0x0000000010007986 */ /* 0x0001e2000c101524 */
[----:B------:R-:W-:Y:S05]  /*3a10*/  BRA `(.L_x_9058) ;  /* 0x0000000c00107947 */ /* 0x000fea0003800000 */
.L_x_9061:
        /* <DEDUP_REMOVED lines=10> */
.L_x_9064:
[----:B------:R-:W-:-:S05]  /*3ac0*/  HADD2.F32 R0, -RZ, R0.H0_H0 ;  /* 0x20000000ff007230 */ /* 0x000fca0000004100 */
[----:B------:R-:W-:-:S04]  /*3ad0*/  F2FP.F16.F32.PACK_AB R0, RZ, R0 ;  /* 0x00000000ff00723e */ /* 0x000fc800000000ff */
[----:B------:R-:W-:-:S05]  /*3ae0*/  PRMT R0, R0, 0x5410, RZ ;  /* 0x0000541000007816 */ /* 0x000fca00000000ff */
[----:B------:R0:W-:Y:S01]  /*3af0*/  STG.E desc[UR36][R16.64], R0 ;  /* 0x0000000010007986 */ /* 0x0001e2000c101924 */
[----:B------:R-:W-:Y:S05]  /*3b00*/  BRA `(.L_x_9058) ;  /* 0x0000000800d47947 */ /* 0x000fea0003800000 */
.L_x_9063:
[----:B------:R-:W-:-:S05]  /*3b10*/  HADD2.F32 R2, -RZ, R0.H0_H0 ;  /* 0x20000000ff027230 */ /* 0x000fca0000004100 */
[----:B------:R-:W-:-:S06]  /*3b20*/  FMUL.FTZ R2, R2, 1 ;  /* 0x3f80000002027820 */ /* 0x000fcc0000410000 */
[----:B------:R-:W0:Y:S02]  /*3b30*/  F2F.F64.F32 R2, R2 ;  /* 0x0000000200027310 */ /* 0x000e240000201800 */
[----:B0-----:R0:W-:Y:S01]  /*3b40*/  STG.E.64 desc[UR36][R16.64], R2 ;  /* 0x0000000210007986 */ /* 0x0011e2000c101b24 */
[----:B------:R-:W-:Y:S05]  /*3b50*/  BRA `(.L_x_9058) ;  /* 0x0000000800c07947 */ /* 0x000fea0003800000 */
.L_x_9053:
        /* <DEDUP_REMOVED lines=13> */
.L_x_9067:
[----:B------:R-:W-:Y:S01]  /*3c30*/  HADD2.F32 R0, -RZ, R0.H0_H0 ;  /* 0x20000000ff007230 */ /* 0x000fe20000004100 */
[----:B------:R-:W-:-:S04]  /*3c40*/  CS2R R6, SRZ ;  /* 0x0000000000067805 */ /* 0x000fc8000001ff00 */
[----:B------:R-:W-:-:S04]  /*3c50*/  FMUL.FTZ R0, R0, 1 ;  /* 0x3f80000000007820 */ /* 0x000fc80000410000 */
[----:B------:R-:W0:Y:S02]  /*3c60*/  F2F.F64.F32 R4, R0 ;  /* 0x0000000000047310 */ /* 0x000e240000201800 */
[----:B0-----:R0:W-:Y:S01]  /*3c70*/  STG.E.128 desc[UR36][R16.64], R4 ;  /* 0x0000000410007986 */ /* 0x0011e2000c101d24 */
[----:B------:R-:W-:Y:S05]  /*3c80*/  BRA `(.L_x_9058) ;  /* 0x0000000800747947 */ /* 0x000fea0003800000 */
.L_x_9066:
        /* <DEDUP_REMOVED lines=21> */
.L_x_9071:
[----:B------:R-:W-:Y:S05]  /*3de0*/  BSYNC B0 ;  /* 0x0000000000007941 */ /* 0x000fea0003800000 */
.L_x_9070:
[----:B------:R-:W-:-:S05]  /*3df0*/  LOP3.LUT R3, R0, R3, RZ, 0xfc, !PT ;  /* 0x0000000300037212 */ /* 0x000fca00078efcff */
[----:B------:R0:W-:Y:S01]  /*3e00*/  STG.E.U8 desc[UR36][R16.64], R3 ;  /* 0x0000000310007986 */ /* 0x0001e2000c101124 */
[----:B------:R-:W-:Y:S05]  /*3e10*/  BRA `(.L_x_9058) ;  /* 0x0000000800107947 */ /* 0x000fea0003800000 */
.L_x_9069:
        /* <DEDUP_REMOVED lines=13> */
.L_x_9073:
[----:B------:R-:W-:Y:S01]  /*3ef0*/  IMAD.MOV.U32 R0, RZ, RZ, 0x7f ;  /* 0x0000007fff007424 */ /* 0x000fe200078e00ff */
[----:B------:R-:W-:-:S04]  /*3f00*/  ISETP.GT.U32.AND P0, PT, R2, 0x7f800000, PT ;  /* 0x7f8000000200780c */ /* 0x000fc80003f04070 */
[----:B------:R-:W-:-:S09]  /*3f10*/  SEL R0, R0, 0x7c, P0 ;  /* 0x0000007c00007807 */ /* 0x000fd20000000000 */
.L_x_9074:
[----:B------:R-:W-:Y:S05]  /*3f20*/  BSYNC B0 ;  /* 0x0000000000007941 */ /* 0x000fea0003800000 */
.L_x_9072:
[----:B------:R-:W-:-:S04]  /*3f30*/  LOP3.LUT R2, R3, 0x80000000, RZ, 0xc0, !PT ;  /* 0x8000000003027812 */ /* 0x000fc800078ec0ff */
[----:B------:R-:W-:-:S04]  /*3f40*/  SHF.R.U32.HI R3, RZ, 0x18, R2 ;  /* 0x00000018ff037819 */ /* 0x000fc80000011602 */
[----:B------:R-:W-:-:S05]  /*3f50*/  LOP3.LUT R3, R0, R3, RZ, 0xfc, !PT ;  /* 0x0000000300037212 */ /* 0x000fca00078efcff */
[----:B------:R0:W-:Y:S01]  /*3f60*/  STG.E.U8 desc[UR36][R16.64], R3 ;  /* 0x0000000310007986 */ /* 0x0001e2000c101124 */
[----:B------:R-:W-:Y:S05]  /*3f70*/  BRA `(.L_x_9058) ;  /* 0x0000000400b87947 */ /* 0x000fea0003800000 */
.L_x_9068:
[----:B------:R-:W-:-:S05]  /*3f80*/  HADD2.F32 R0, -RZ, R0.H0_H0 ;  /* 0x20000000ff007230 */ /* 0x000fca0000004100 */
[----:B------:R-:W-:-:S05]  /*3f90*/  F2FP.BF16.F32.PACK_AB R0, RZ, R0 ;  /* 0x00000000ff00723e */ /* 0x000fca00000010ff */
[----:B------:R0:W-:Y:S01]  /*3fa0*/  STG.E.U16 desc[UR36][R16.64], R0 ;  /* 0x0000000010007986 */ /* 0x0001e2000c101524 */
[----:B------:R-:W-:Y:S05]  /*3fb0*/  BRA `(.L_x_9058) ;  /* 0x0000000400a87947 */ /* 0x000fea0003800000 */
.L_x_9065:
        /* <DEDUP_REMOVED lines=12> */
.L_x_9077:
        /* <DEDUP_REMOVED lines=17> */
.L_x_9080:
[----:B------:R-:W-:-:S04]  /*4190*/  LOP3.LUT R2, R3, 0x80000000, RZ, 0xc0, !PT ;  /* 0x8000000003027812 */ /* 0x000fc800078ec0ff */
[----:B------:R-:W-:-:S04]  /*41a0*/  SHF.R.U32.HI R3, RZ, 0x18, R2 ;  /* 0x00000018ff037819 */ /* 0x000fc80000011602 */
[----:B------:R-:W-:-:S04]  /*41b0*/  LOP3.LUT R0, R0, R3, RZ, 0xfc, !PT ;  /* 0x0000000300007212 */ /* 0x000fc800078efcff */
[----:B------:R-:W-:-:S07]  /*41c0*/  PRMT R8, R0, 0x7610, R8 ;  /* 0x0000761000087816 */ /* 0x000fce0000000008 */
.L_x_9079:
[----:B------:R-:W-:Y:S05]  /*41d0*/  BSYNC B0 ;  /* 0x0000000000007941 */ /* 0x000fea0003800000 */
.L_x_9078:
[----:B------:R0:W-:Y:S01]  /*41e0*/  STG.E.U8 desc[UR36][R16.64], R8 ;  /* 0x0000000810007986 */ /* 0x0001e2000c101124 */
[----:B------:R-:W-:Y:S05]  /*41f0*/  BRA `(.L_x_9058) ;  /* 0x0000000400187947 */ /* 0x000fea0003800000 */
.L_x_9076:
        /* <DEDUP_REMOVED lines=17> */
.L_x_9083:
[----:B------:R-:W-:-:S04]  /*4310*/  LOP3.LUT R2, R3, 0x80000000, RZ, 0xc0, !PT ;  /* 0x8000000003027812 */ /* 0x000fc800078ec0ff */
[----:B------:R-:W-:-:S04]  /*4320*/  SHF.R.U32.HI R3, RZ, 0x18, R2 ;  /* 0x00000018ff037819 */ /* 0x000fc80000011602 */
[----:B------:R-:W-:-:S04]  /*4330*/  LOP3.LUT R0, R0, R3, RZ, 0xfc, !PT ;  /* 0x0000000300007212 */ /* 0x000fc800078efcff */
[----:B------:R-:W-:-:S07]  /*4340*/  PRMT R8, R0, 0x7610, R8 ;  /* 0x0000761000087816 */ /* 0x000fce0000000008 */
.L_x_9082:
[----:B------:R-:W-:Y:S05]  /*4350*/  BSYNC B0 ;  /* 0x0000000000007941 */ /* 0x000fea0003800000 */
.L_x_9081:
[----:B------:R0:W-:Y:S01]  /*4360*/  STG.E.U8 desc[UR36][R16.64], R8 ;  /* 0x0000000810007986 */ /* 0x0001e2000c101124 */
[----:B------:R-:W-:Y:S05]  /*4370*/  BRA `(.L_x_9058) ;  /* 0x0000000000b87947 */ /* 0x000fea0003800000 */
.L_x_9075:
        /* <DEDUP_REMOVED lines=22> */
.L_x_9057:
        /* <DEDUP_REMOVED lines=16> */
.L_x_9086:
[----:B------:R-:W-:Y:S05]  /*45e0*/  BRA `(.L_x_9058) ;  /* 0x00000000001c7947 */ /* 0x000fea0003800000 */
.L_x_9085:
[----:B------:R-:W-:-:S06]  /*45f0*/  HADD2.F32 R2, -RZ, R0.H0_H0 ;  /* 0x20000000ff027230 */ /* 0x000fcc0000004100 */
[----:B------:R-:W0:Y:S02]  /*4600*/  F2I.U64.TRUNC R2, R2 ;  /* 0x0000000200027311 */ /* 0x000e24000020d800 */
[----:B0-----:R0:W-:Y:S01]  /*4610*/  STG.E.64 desc[UR36][R16.64], R2 ;  /* 0x0000000210007986 */ /* 0x0011e2000c101b24 */
[----:B------:R-:W-:Y:S05]  /*4620*/  BRA `(.L_x_9058) ;  /* 0x00000000000c7947 */ /* 0x000fea0003800000 */
.L_x_9084:
[----:B------:R-:W-:-:S04]  /*4630*/  HADD2.F32 R0, -RZ, R0.H0_H0 ;  /* 0x20000000ff007230 */ /* 0x000fc80000004100 */
[----:B------:R-:W0:Y:S02]  /*4640*/  F2I.FTZ.U32.TRUNC.NTZ R3, R0 ;  /* 0x0000000000037305 */ /* 0x000e24000021f000 */
[----:B0-----:R0:W-:Y:S02]  /*4650*/  STG.E desc[UR36][R16.64], R3 ;  /* 0x0000000310007986 */ /* 0x0011e4000c101924 */
.L_x_9058:
[----:B------:R-:W-:-:S04]  /*4660*/  IMAD R18, R18, 0x200, R23 ;  /* 0x0000020012127824 */ /* 0x000fc800078e0217 */
[----:B------:R-:W-:-:S07]  /*4670*/  VIADD R19, R18, 0x80 ;  /* 0x0000008012137836 */ /* 0x000fce0000000000 */
.L_x_8985:
[----:B------:R-:W-:Y:S05]  /*4680*/  BSYNC B6 ;  /* 0x0000000000067941 */ /* 0x000fea0003800000 */
.L_x_8984:
        /* <DEDUP_REMOVED lines=358> */
.L_x_9089:
        /* <DEDUP_REMOVED lines=23> */
.L_x_9093:
[----:B------:R-:W2:Y:S02]  /*5e60*/  LDG.E.U8 R2, desc[UR36][R2.64] ;  /* 0x0000002402027981 */ /* 0x000ea4000c1e1100 */
[----:B--2---:R-:W-:-:S04]  /*5e70*/  I2FP.F32.U32 R0, R2 ;  /* 0x0000000200007245 */ /* 0x004fc80000201000 */
[----:B------:R-:W-:-:S04]  /*5e80*/  F2FP.F16.F32.PACK_AB R0, RZ, R0 ;  /* 0x00000000ff00723e */ /* 0x000fc800000000ff */
[----:B------:R-:W-:Y:S01]  /*5e90*/  PRMT R22, R0, 0x7610, R22 ;  /* 0x0000761000167816 */ /* 0x000fe20000000016 */
[----:B------:R-:W-:Y:S06]  /*5ea0*/  BRA `(.L_x_9095) ;  /* 0x0000000c00bc7947 */ /* 0x000fec0003800000 */
.L_x_9092:
        /* <DEDUP_REMOVED lines=11> */
.L_x_9097:
[----:B------:R-:W2:Y:S02]  /*5f60*/  LDG.E R2, desc[UR36][R2.64] ;  /* 0x0000002402027981 */ /* 0x000ea4000c1e1900 */
[----:B--2---:R-:W-:-:S04]  /*5f70*/  I2FP.F32.S32 R0, R2 ;  /* 0x0000000200007245 */ /* 0x004fc80000201400 */
[----:B------:R-:W-:-:S04]  /*5f80*/  F2FP.F16.F32.PACK_AB R0, RZ, R0 ;  /* 0x00000000ff00723e */ /* 0x000fc800000000ff */
[----:B------:R-:W-:Y:S01]  /*5f90*/  PRMT R22, R0, 0x7610, R22 ;  /* 0x0000761000167816 */ /* 0x000fe20000000016 */
[----:B------:R-:W-:Y:S06]  /*5fa0*/  BRA `(.L_x_9095) ;  /* 0x0000000c007c7947 */ /* 0x000fec0003800000 */
.L_x_9096:
[----:B------:R-:W2:Y:S02]  /*5fb0*/  LDG.E.U16 R2, desc[UR36][R2.64] ;  /* 0x0000002402027981 */ /* 0x000ea4000c1e1500 */
[----:B--2---:R-:W0:Y:S02]  /*5fc0*/  I2F.S16 R0, R2 ;  /* 0x0000000200007306 */ /* 0x004e240000101400 */
[----:B0-----:R-:W-:-:S04]  /*5fd0*/  F2FP.F16.F32.PACK_AB R0, RZ, R0 ;  /* 0x00000000ff00723e */ /* 0x001fc800000000ff */
[----:B------:R-:W-:Y:S01]  /*5fe0*/  PRMT R22, R0, 0x7610, R22 ;  /* 0x0000761000167816 */ /* 0x000fe20000000016 */
[----:B------:R-:W-:Y:S06]  /*5ff0*/  BRA `(.L_x_9095) ;  /* 0x0000000c00687947 */ /* 0x000fec0003800000 */
.L_x_9091:
        /* <DEDUP_REMOVED lines=9> */
.L_x_9099:
[----:B------:R1:W5:Y:S01]  /*6090*/  LDG.E.U16 R22, desc[UR36][R2.64] ;  /* 0x0000002402167981 */ /* 0x000362000c1e1500 */
[----:B------:R-:W-:Y:S05]  /*60a0*/  BRA `(.L_x_9095) ;  /* 0x0000000c003c7947 */ /* 0x000fea0003800000 */
.L_x_9098:
        /* <DEDUP_REMOVED lines=9> */
.L_x_9101:
[----:B------:R0:W5:Y:S01]  /*6140*/  LDG.E.U16 R22, desc[UR36][R2.64] ;  /* 0x0000002402167981 */ /* 0x000162000c1e1500 */
[----:B------:R-:W-:Y:S05]  /*6150*/  BRA `(.L_x_9095) ;  /* 0x0000000c00107947 */ /* 0x000fea0003800000 */
.L_x_9100:
        /* <DEDUP_REMOVED lines=9> */
.L_x_9090:
        /* <DEDUP_REMOVED lines=14> */
.L_x_9104:
        /* <DEDUP_REMOVED lines=9> */
.L_x_9103:
        /* <DEDUP_REMOVED lines=28> */
.L_x_9106:
        /* <DEDUP_REMOVED lines=15> */
.L_x_9105:
[----:B------:R-:W2:Y:S02]  /*6610*/  LDG.E.U16 R0, desc[UR36][R2.64] ;  /* 0x0000002402007981 */ /* 0x000ea4000c1e1500 */
[----:B--2---:R-:W-:-:S05]  /*6620*/  IMAD.U32 R0, R0, 0x10000, RZ ;  /* 0x0001000000007824 */ /* 0x004fca00078e00ff */
[----:B------:R-:W-:-:S04]  /*6630*/  F2FP.F16.F32.PACK_AB R0, RZ, R0 ;  /* 0x00000000ff00723e */ /* 0x000fc800000000ff */
[----:B------:R-:W-:Y:S01]  /*6640*/  PRMT R22, R0, 0x7610, R22 ;  /* 0x0000761000167816 */ /* 0x000fe20000000016 */
[----:B------:R-:W-:Y:S06]  /*6650*/  BRA `(.L_x_9095) ;  /* 0x0000000400d07947 */ /* 0x000fec0003800000 */
.L_x_9102:
        /* <DEDUP_REMOVED lines=13> */
.L_x_9109:
        /* <DEDUP_REMOVED lines=21> */
.L_x_9113:
[----:B------:R-:W-:Y:S05]  /*6880*/  BSYNC B1 ;  /* 0x0000000000017941 */ /* 0x000fea0003800000 */
.L_x_9112:
[----:B------:R-:W-:Y:S01]  /*6890*/  LEA R3, R0, 0x3b800000, 0x17 ;  /* 0x3b80000000037811 */ /* 0x000fe200078eb8ff */
[----:B------:R-:W-:-:S05]  /*68a0*/  IMAD.SHL.U32 R0, R2, 0x100000, RZ ;  /* 0x0010000002007824 */ /* 0x000fca00078e00ff */
[----:B------:R-:W-:-:S07]  /*68b0*/  LOP3.LUT R0, R3, R0, R4, 0xfe, !PT ;  /* 0x0000000003007212 */ /* 0x000fce00078efe04 */
.L_x_9111:
[----:B------:R-:W-:Y:S05]  /*68c0*/  BSYNC B0 ;  /* 0x0000000000007941 */ /* 0x000fea0003800000 */
.L_x_9110:
[----:B------:R-:W-:-:S04]  /*68d0*/  F2FP.F16.F32.PACK_AB R0, RZ, R0 ;  /* 0x00000000ff00723e */ /* 0x000fc800000000ff */
[----:B------:R-:W-:Y:S01]  /*68e0*/  PRMT R22, R0, 0x7610, R22 ;  /* 0x0000761000167816 */ /* 0x000fe20000000016 */
[----:B------:R-:W-:Y:S06]  /*68f0*/  BRA `(.L_x_9095) ;  /* 0x0000000400287947 */ /* 0x000fec0003800000 */
.L_x_9108:
        /* <DEDUP_REMOVED lines=21> */
.L_x_9117:
[----:B------:R-:W-:Y:S05]  /*6a50*/  BSYNC B1 ;  /* 0x0000000000017941 */ /* 0x000fea0003800000 */
.L_x_9116:
[----:B------:R-:W-:Y:S01]  /*6a60*/  LEA R3, R0, 0x37800000, 0x17 ;  /* 0x3780000000037811 */ /* 0x000fe200078eb8ff */
[----:B------:R-:W-:-:S05]  /*6a70*/  IMAD.SHL.U32 R0, R2, 0x200000, RZ ;  /* 0x0020000002007824 */ /* 0x000fca00078e00ff */
[----:B------:R-:W-:-:S07]  /*6a80*/  LOP3.LUT R0, R3, R0, R4, 0xfe, !PT ;  /* 0x0000000003007212 */ /* 0x000fce00078efe04 */
.L_x_9115:
[----:B------:R-:W-:Y:S05]  /*6a90*/  BSYNC B0 ;  /* 0x0000000000007941 */ /* 0x000fea0003800000 */
.L_x_9114:
[----:B------:R-:W-:-:S04]  /*6aa0*/  F2FP.F16.F32.PACK_AB R0, RZ, R0 ;  /* 0x00000000ff00723e */ /* 0x000fc800000000ff */
[----:B------:R-:W-:Y:S01]  /*6ab0*/  PRMT R22, R0, 0x7610, R22 ;  /* 0x0000761000167816 */ /* 0x000fe20000000016 */
[----:B------:R-:W-:Y:S06]  /*6ac0*/  BRA `(.L_x_9095) ;  /* 0x0000000000b47947 */ /* 0x000fec0003800000 */
.L_x_9107:
        /* <DEDUP_REMOVED lines=14> */
.L_x_9121:
[----:B------:R-:W-:Y:S05]  /*6bb0*/  BSYNC B0 ;  /* 0x0000000000007941 */ /* 0x000fea0003800000 */
.L_x_9120:
[----:B------:R-:W-:-:S04]  /*6bc0*/  F2FP.F16.F32.PACK_AB R0, RZ, R0 ;  /* 0x00000000ff00723e */ /* 0x000fc800000000ff */
[----:B------:R-:W-:Y:S01]  /*6bd0*/  PRMT R22, R0, 0x7610, R22 ;  /* 0x0000761000167816 */ /* 0x000fe20000000016 */
[----:B------:R-:W-:Y:S06]  /*6be0*/  BRA `(.L_x_9095) ;  /* 0x00000000006c7947 */ /* 0x000fec0003800000 */
.L_x_9094:
        /* <DEDUP_REMOVED lines=16> */
.L_x_9122:
[----:B------:R-:W-:Y:S01]  /*6cf0*/  PRMT R22, RZ, 0x7610, R22 ;  /* 0x00007610ff167816 */ /* 0x000fe20000000016 */
[----:B------:R-:W-:Y:S06]  /*6d00*/  BRA `(.L_x_9095) ;  /* 0x0000000000247947 */ /* 0x000fec0003800000 */
.L_x_9119:
[----:B------:R-:W2:Y:S02]  /*6d10*/  LDG.E.64 R2, desc[UR36][R2.64] ;  /* 0x0000002402027981 */ /* 0x000ea4000c1e1b00 */
[----:B--2---:R-:W0:Y:S02]  /*6d20*/  I2F.U64 R0, R2 ;  /* 0x0000000200007312 */ /* 0x004e240000301000 */
[----:B0-----:R-:W-:-:S04]  /*6d30*/  F2FP.F16.F32.PACK_AB R0, RZ, R0 ;  /* 0x00000000ff00723e */ /* 0x001fc800000000ff */
[----:B------:R-:W-:Y:S01]  /*6d40*/  PRMT R22, R0, 0x7610, R22 ;  /* 0x0000761000167816 */ /* 0x000fe20000000016 */
[----:B------:R-:W-:Y:S06]  /*6d50*/  BRA `(.L_x_9095) ;  /* 0x0000000000107947 */ /* 0x000fec0003800000 */
.L_x_9118:
[----:B------:R-:W2:Y:S02]  /*6d60*/  LDG.E R2, desc[UR36][R2.64] ;  /* 0x0000002402027981 */ /* 0x000ea4000c1e1900 */
[----:B--2---:R-:W-:-:S04]  /*6d70*/  I2FP.F32.U32 R0, R2 ;  /* 0x0000000200007245 */ /* 0x004fc80000201000 */
[----:B------:R-:W-:-:S04]  /*6d80*/  F2FP.F16.F32.PACK_AB R0, RZ, R0 ;  /* 0x00000000ff00723e */ /* 0x000fc800000000ff */
[----:B------:R-:W-:-:S07]  /*6d90*/  PRMT R22, R0, 0x7610, R22 ;  /* 0x0000761000167816 */ /* 0x000fce0000000016 */
.L_x_9095:
        /* <DEDUP_REMOVED lines=18> */
.L_x_9126:
[----:B------:R-:W2:Y:S02]  /*6ec0*/  LDG.E.U8 R2, desc[UR36][R2.64] ;  /* 0x0000002402027981 */ /* 0x000ea4000c1e1100 */
[----:B--2---:R-:W-:Y:S01]  /*6ed0*/  ISETP.NE.AND P0, PT, R2, RZ, PT ;  /* 0x000000ff0200720c */ /* 0x004fe20003f05270 */
[----:B------:R-:W-:-:S12]  /*6ee0*/  BRA `(.L_x_9128) ;  /* 0x0000000c00747947 */ /* 0x000fd80003800000 */
.L_x_9125:
        /* <DEDUP_REMOVED lines=10> */
.L_x_9130:
[----:B------:R-:W2:Y:S02]  /*6f90*/  LDG.E R2, desc[UR36][R2.64] ;  /* 0x0000002402027981 */ /* 0x000ea4000c1e1900 */
[----:B--2---:R-:W-:Y:S01]  /*6fa0*/  ISETP.NE.AND P0, PT, R2, RZ, PT ;  /* 0x000000ff0200720c */ /* 0x004fe20003f05270 */
[----:B------:R-:W-:-:S12]  /*6fb0*/  BRA `(.L_x_9128) ;  /* 0x0000000c00407947 */ /* 0x000fd80003800000 */
.L_x_9129:
[----:B------:R-:W2:Y:S02]  /*6fc0*/  LDG.E.U16 R2, desc[UR36][R2.64] ;  /* 0x0000002402027981 */ /* 0x000ea4000c1e1500 */
[----:B--2---:R-:W-:Y:S01]  /*6fd0*/  ISETP.NE.AND P0, PT, R2, RZ, PT ;  /* 0x000000ff0200720c */ /* 0x004fe20003f05270 */
[----:B------:R-:W-:-:S12]  /*6fe0*/  BRA `(.L_x_9128) ;  /* 0x0000000c00347947 */ /* 0x000fd80003800000 */
.L_x_9124:
        /* <DEDUP_REMOVED lines=9> */
.L_x_9132:
[----:B------:R-:W2:Y:S02]  /*7080*/  LDG.E.U16 R0, desc[UR36][R2.64] ;  /* 0x0000002402007981 */ /* 0x000ea4000c1e1500 */
[----:B--2---:R-:W-:-:S05]  /*7090*/  HADD2.F32 R0, -RZ, R0.H0_H0 ;  /* 0x20000000ff007230 */ /* 0x004fca0000004100 */
[----:B------:R-:W-:Y:S01]  /*70a0*/  FSETP.NEU.FTZ.AND P0, PT, R0, RZ, PT ;  /* 0x000000ff0000720b */ /* 0x000fe20003f1d000 */
[----:B------:R-:W-:-:S12]  /*70b0*/  BRA `(.L_x_9128) ;  /* 0x0000000c00007947 */ /* 0x000fd80003800000 */
.L_x_9131:
        /* <DEDUP_REMOVED lines=11> */
.L_x_9134:
        /* <DEDUP_REMOVED lines=10> */
.L_x_9133:
[----:B------:R-:W2:Y:S02]  /*7210*/  LDG.E.64 R2, desc[UR36][R2.64] ;  /* 0x0000002402027981 */ /* 0x000ea4000c1e1b00 */
[----:B--2---:R-:W-:Y:S01]  /*7220*/  DSETP.NEU.AND P0, PT, R2, RZ, PT ;  /* 0x000000ff0200722a */ /* 0x004fe20003f0d000 */
[----:B------:R-:W-:-:S13]  /*7230*/  BRA `(.L_x_9128) ;  /* 0x0000000800a07947 */ /* 0x000fda0003800000 */
.L_x_9123:
        /* <DEDUP_REMOVED lines=11> */
.L_x_9137:
[----:B------:R-:W2:Y:S02]  /*72f0*/  LDG.E.128 R4, desc[UR36][R2.64] ;  /* 0x0000002402047981 */ /* 0x000ea4000c1e1d00 */
[----:B--2---:R-:W-:-:S06]  /*7300*/  DSETP.NEU.AND P0, PT, R6, RZ, PT ;  /* 0x000000ff0600722a */ /* 0x004fcc0003f0d000 */
[----:B------:R-:W-:Y:S01]  /*7310*/  DSETP.NEU.OR P0, PT, R4, RZ, P0 ;  /* 0x000000ff0400722a */ /* 0x000fe2000070d400 */
[----:B------:R-:W-:-:S13]  /*7320*/  BRA `(.L_x_9128) ;  /* 0x0000000800647947 */ /* 0x000fda0003800000 */
.L_x_9136:
        /* <DEDUP_REMOVED lines=27> */
.L_x_9139:
        /* <DEDUP_REMOVED lines=14> */
.L_x_9138:
[----:B------:R-:W2:Y:S02]  /*75c0*/  LDG.E.U16 R0, desc[UR36][R2.64] ;  /* 0x0000002402007981 */ /* 0x000ea4000c1e1500 */
[----:B--2---:R-:W-:-:S05]  /*75d0*/  IMAD.U32 R0, R0, 0x10000, RZ ;  /* 0x0001000000007824 */ /* 0x004fca00078e00ff */
[----:B------:R-:W-:Y:S01]  /*75e0*/  FSETP.NEU.FTZ.AND P0, PT, R0, RZ, PT ;  /* 0x000000ff0000720b */ /* 0x000fe20003f1d000 */
[----:B------:R-:W-:-:S12]  /*75f0*/  BRA `(.L_x_9128) ;  /* 0x0000000400b07947 */ /* 0x000fd80003800000 */
.L_x_9135:
        /* <DEDUP_REMOVED lines=11> */
.L_x_9142:
        /* <DEDUP_REMOVED lines=21> */
.L_x_9146:
[----:B------:R-:W-:Y:S05]  /*7800*/  BSYNC B1 ;  /* 0x0000000000017941 */ /* 0x000fea0003800000 */
.L_x_9145:
[----:B------:R-:W-:Y:S01]  /*7810*/  LEA R3, R0, 0x3b800000, 0x17 ;  /* 0x3b80000000037811 */ /* 0x000fe200078eb8ff */
[----:B------:R-:W-:-:S05]  /*7820*/  IMAD.SHL.U32 R0, R2, 0x100000, RZ ;  /* 0x0010000002007824 */ /* 0x000fca00078e00ff */
[----:B------:R-:W-:-:S07]  /*7830*/  LOP3.LUT R0, R3, R0, R4, 0xfe, !PT ;  /* 0x0000000003007212 */ /* 0x000fce00078efe04 */
.L_x_9144:
[----:B------:R-:W-:Y:S05]  /*7840*/  BSYNC B0 ;  /* 0x0000000000007941 */ /* 0x000fea0003800000 */
.L_x_9143:
[----:B------:R-:W-:Y:S01]  /*7850*/  FSETP.NEU.FTZ.AND P0, PT, R0, RZ, PT ;  /* 0x000000ff0000720b */ /* 0x000fe20003f1d000 */
[----:B------:R-:W-:-:S12]  /*7860*/  BRA `(.L_x_9128) ;  /* 0x0000000400147947 */ /* 0x000fd80003800000 */
.L_x_9141:
        /* <DEDUP_REMOVED lines=21> */
.L_x_9150:
[----:B------:R-:W-:Y:S05]  /*79c0*/  BSYNC B1 ;  /* 0x0000000000017941 */ /* 0x000fea0003800000 */
.L_x_9149:
[----:B------:R-:W-:Y:S01]  /*79d0*/  LEA R3, R0, 0x37800000, 0x17 ;  /* 0x3780000000037811 */ /* 0x000fe200078eb8ff */
[----:B------:R-:W-:-:S05]  /*79e0*/  IMAD.SHL.U32 R0, R2, 0x200000, RZ ;  /* 0x0020000002007824 */ /* 0x000fca00078e00ff */
[----:B------:R-:W-:-:S07]  /*79f0*/  LOP3.LUT R0, R3, R0, R4, 0xfe, !PT ;  /* 0x0000000003007212 */ /* 0x000fce00078efe04 */
.L_x_9148:
[----:B------:R-:W-:Y:S05]  /*7a00*/  BSYNC B0 ;  /* 0x0000000000007941 */ /* 0x000fea0003800000 */
.L_x_9147:
[----:B------:R-:W-:Y:S01]  /*7a10*/  FSETP.NEU.FTZ.AND P0, PT, R0, RZ, PT ;  /* 0x000000ff0000720b */ /* 0x000fe20003f1d000 */
[----:B------:R-:W-:-:S12]  /*7a20*/  BRA `(.L_x_9128) ;  /* 0x0000000000a47947 */ /* 0x000fd80003800000 */
.L_x_9140:
        /* <DEDUP_REMOVED lines=14> */
.L_x_9154:
[----:B------:R-:W-:Y:S05]  /*7b10*/  BSYNC B0 ;  /* 0x0000000000007941 */ /* 0x000fea0003800000 */
.L_x_9153:
[----:B------:R-:W-:Y:S01]  /*7b20*/  FSETP.NEU.FTZ.AND P0, PT, R0, RZ, PT ;  /* 0x000000ff0000720b */ /* 0x000fe20003f1d000 */
[----:B------:R-:W-:-:S12]  /*7b30*/  BRA `(.L_x_9128) ;  /* 0x0000000000607947 */ /* 0x000fd80003800000 */
.L_x_9127:
        /* <DEDUP_REMOVED lines=16> */
.L_x_9155:
[----:B------:R-:W-:Y:S01]  /*7c40*/  PLOP3.LUT P0, PT, PT, PT, PT, 0x8, 0x0 ;  /* 0x000000000000781c */ /* 0x000fe20003f0e170 */
[----:B------:R-:W-:-:S12]  /*7c50*/  BRA `(.L_x_9128) ;  /* 0x0000000000187947 */ /* 0x000fd80003800000 */
.L_x_9152:
[----:B------:R-:W2:Y:S02]  /*7c60*/  LDG.E.64 R2, desc[UR36][R2.64] ;  /* 0x0000002402027981 */ /* 0x000ea4000c1e1b00 */
[----:B--2---:R-:W-:-:S04]  /*7c70*/  ISETP.NE.U32.AND P0, PT, R2, RZ, PT ;  /* 0x000000ff0200720c */ /* 0x004fc80003f05070 */
[----:B------:R-:W-:Y:S01]  /*7c80*/  ISETP.NE.AND.EX P0, PT, R3, RZ, PT, P0 ;  /* 0x000000ff0300720c */ /* 0x000fe20003f05300 */
[----:B------:R-:W-:-:S12]  /*7c90*/  BRA `(.L_x_9128) ;  /* 0x0000000000087947 */ /* 0x000fd80003800000 */
.L_x_9151:
[----:B------:R-:W2:Y:S02]  /*7ca0*/  LDG.E R2, desc[UR36][R2.64] ;  /* 0x0000002402027981 */ /* 0x000ea4000c1e1900 */
[----:B--2---:R-:W-:-:S13]  /*7cb0*/  ISETP.NE.AND P0, PT, R2, RZ, PT ;  /* 0x000000ff0200720c */ /* 0x004fda0003f05270 */
.L_x_9128:
        /* <DEDUP_REMOVED lines=23> */
.L_x_9159:
[----:B------:R-:W-:-:S06]  /*7e30*/  HADD2.F32 R3, -RZ, R3.H0_H0 ;  /* 0x20000003ff037230 */ /* 0x000fcc0000004100 */
[----:B------:R-:W0:Y:S02]  /*7e40*/  F2I.S64.TRUNC R2, R3 ;  /* 0x0000000300027311 */ /* 0x000e24000020d900 */
[----:B0-----:R0:W-:Y:S01]  /*7e50*/  STG.E.U8 desc[UR36][R16.64], R2 ;  /* 0x0000000210007986 */ /* 0x0011e2000c101124 */
[----:B------:R-:W-:Y:S05]  /*7e60*/  BRA `(.L_x_9161) ;  /* 0x0000000c00847947 */ /* 0x000fea0003800000 */
.L_x_9158:
        /* <DEDUP_REMOVED lines=10> */
.L_x_9163:
[----:B------:R-:W-:-:S06]  /*7f10*/  HADD2.F32 R3, -RZ, R3.H0_H0 ;  /* 0x20000003ff037230 */ /* 0x000fcc0000004100 */
[----:B------:R-:W0:Y:S02]  /*7f20*/  F2I.FTZ.TRUNC.NTZ R3, R3 ;  /* 0x0000000300037305 */ /* 0x000e24000021f100 */
[----:B0-----:R3:W-:Y:S01]  /*7f30*/  STG.E desc[UR36][R16.64], R3 ;  /* 0x0000000310007986 */ /* 0x0017e2000c101924 */
[----:B------:R-:W-:Y:S05]  /*7f40*/  BRA `(.L_x_9161) ;  /* 0x0000000c004c7947 */ /* 0x000fea0003800000 */
.L_x_9162:
[----:B------:R-:W-:-:S06]  /*7f50*/  HADD2.F32 R3, -RZ, R3.H0_H0 ;  /* 0x20000003ff037230 */ /* 0x000fcc0000004100 */
[----:B------:R-:W0:Y:S02]  /*7f60*/  F2I.FTZ.TRUNC.NTZ R3, R3 ;  /* 0x0000000300037305 */ /* 0x000e24000021f100 */
[----:B0-----:R2:W-:Y:S01]  /*7f70*/  STG.E.U16 desc[UR36][R16.64], R3 ;  /* 0x0000000310007986 */ /* 0x0015e2000c101524 */
[----:B------:R-:W-:Y:S05]  /*7f80*/  BRA `(.L_x_9161) ;  /* 0x0000000c003c7947 */ /* 0x000fea0003800000 */
.L_x_9157:
        /* <DEDUP_REMOVED lines=9> */
.L_x_9165:
[----:B------:R0:W-:Y:S01]  /*8020*/  STG.E.U16 desc[UR36][R16.64], R3 ;  /* 0x0000000310007986 */ /* 0x0001e2000c101524 */
[----:B------:R-:W-:Y:S05]  /*8030*/  BRA `(.L_x_9161) ;  /* 0x0000000c00107947 */ /* 0x000fea0003800000 */
.L_x_9164:
        /* <DEDUP_REMOVED lines=10> */
.L_x_9167:
[----:B------:R-:W-:-:S05]  /*80e0*/  HADD2.F32 R0, -RZ, R3.H0_H0 ;  /* 0x20000003ff007230 */ /* 0x000fca0000004100 */
[----:B------:R-:W-:-:S04]  /*80f0*/  F2FP.F16.F32.PACK_AB R0, RZ, R0 ;  /* 0x00000000ff00723e */ /* 0x000fc800000000ff */
[----:B------:R-:W-:-:S05]  /*8100*/  PRMT R0, R0, 0x5410, RZ ;  /* 0x0000541000007816 */ /* 0x000fca00000000ff */
[----:B------:R0:W-:Y:S01]  /*8110*/  STG.E desc[UR36][R16.64], R0 ;  /* 0x0000000010007986 */ /* 0x0001e2000c101924 */
[----:B------:R-:W-:Y:S05]  /*8120*/  BRA `(.L_x_9161) ;  /* 0x0000000800d47947 */ /* 0x000fea0003800000 */
.L_x_9166:
[----:B------:R-:W-:-:S05]  /*8130*/  HADD2.F32 R2, -RZ, R3.H0_H0 ;  /* 0x20000003ff027230 */ /* 0x000fca0000004100 */
[----:B------:R-:W-:-:S06]  /*8140*/  FMUL.FTZ R2, R2, 1 ;  /* 0x3f80000002027820 */ /* 0x000fcc0000410000 */
[----:B------:R-:W0:Y:S02]  /*8150*/  F2F.F64.F32 R2, R2 ;  /* 0x0000000200027310 */ /* 0x000e240000201800 */
[----:B0-----:R0:W-:Y:S01]  /*8160*/  STG.E.64 desc[UR36][R16.64], R2 ;  /* 0x0000000210007986 */ /* 0x0011e2000c101b24 */
[----:B------:R-:W-:Y:S05]  /*8170*/  BRA `(.L_x_9161) ;  /* 0x0000000800c07947 */ /* 0x000fea0003800000 */
.L_x_9156:
        /* <DEDUP_REMOVED lines=13> */
.L_x_9170:
[----:B------:R-:W-:Y:S01]  /*8250*/  HADD2.F32 R3, -RZ, R3.H0_H0 ;  /* 0x20000003ff037230 */ /* 0x000fe20000004100 */
[----:B------:R-:W-:-:S04]  /*8260*/  CS2R R6, SRZ ;  /* 0x0000000000067805 */ /* 0x000fc8000001ff00 */
[----:B------:R-:W-:-:S04]  /*8270*/  FMUL.FTZ R3, R3, 1 ;  /* 0x3f80000003037820 */ /* 0x000fc80000410000 */
[----:B------:R-:W0:Y:S02]  /*8280*/  F2F.F64.F32 R4, R3 ;  /* 0x0000000300047310 */ /* 0x000e240000201800 */
[----:B0-----:R0:W-:Y:S01]  /*8290*/  STG.E.128 desc[UR36][R16.64], R4 ;  /* 0x0000000410007986 */ /* 0x0011e2000c101d24 */
[----:B------:R-:W-:Y:S05]  /*82a0*/  BRA `(.L_x_9161) ;  /* 0x0000000800747947 */ /* 0x000fea0003800000 */
.L_x_9169:
        /* <DEDUP_REMOVED lines=21> */
.L_x_9174:
[----:B------:R-:W-:Y:S05]  /*8400*/  BSYNC B0 ;  /* 0x0000000000007941 */ /* 0x000fea0003800000 */
.L_x_9173:
[----:B------:R-:W-:-:S05]  /*8410*/  LOP3.LUT R3, R0, R3, RZ, 0xfc, !PT ;  /* 0x0000000300037212 */ /* 0x000fca00078efcff */
[----:B------:R0:W-:Y:S01]  /*8420*/  STG.E.U8 desc[UR36][R16.64], R3 ;  /* 0x0000000310007986 */ /* 0x0001e2000c101124 */
[----:B------:R-:W-:Y:S05]  /*8430*/  BRA `(.L_x_9161) ;  /* 0x0000000800107947 */ /* 0x000fea0003800000 */
.L_x_9172:
        /* <DEDUP_REMOVED lines=13> */
.L_x_9176:
[----:B------:R-:W-:Y:S01]  /*8510*/  IMAD.MOV.U32 R0, RZ, RZ, 0x7f ;  /* 0x0000007fff007424 */ /* 0x000fe200078e00ff */
[----:B------:R-:W-:-:S04]  /*8520*/  ISETP.GT.U32.AND P0, PT, R2, 0x7f800000, PT ;  /* 0x7f8000000200780c */ /* 0x000fc80003f04070 */
[----:B------:R-:W-:-:S09]  /*8530*/  SEL R0, R0, 0x7c, P0 ;  /* 0x0000007c00007807 */ /* 0x000fd20000000000 */
.L_x_9177:
[----:B------:R-:W-:Y:S05]  /*8540*/  BSYNC B0 ;  /* 0x0000000000007941 */ /* 0x000fea0003800000 */
.L_x_9175:
[----:B------:R-:W-:-:S04]  /*8550*/  LOP3.LUT R2, R3, 0x80000000, RZ, 0xc0, !PT ;  /* 0x8000000003027812 */ /* 0x000fc800078ec0ff */
[----:B------:R-:W-:-:S04]  /*8560*/  SHF.R.U32.HI R3, RZ, 0x18, R2 ;  /* 0x00000018ff037819 */ /* 0x000fc80000011602 */
[----:B------:R-:W-:-:S05]  /*8570*/  LOP3.LUT R3, R0, R3, RZ, 0xfc, !PT ;  /* 0x0000000300037212 */ /* 0x000fca00078efcff */
[----:B------:R0:W-:Y:S01]  /*8580*/  STG.E.U8 desc[UR36][R16.64], R3 ;  /* 0x0000000310007986 */ /* 0x0001e2000c101124 */
[----:B------:R-:W-:Y:S05]  /*8590*/  BRA `(.L_x_9161) ;  /* 0x0000000400b87947 */ /* 0x000fea0003800000 */
.L_x_9171:
[----:B------:R-:W-:-:S05]  /*85a0*/  HADD2.F32 R0, -RZ, R3.H0_H0 ;  /* 0x20000003ff007230 */ /* 0x000fca0000004100 */
[----:B------:R-:W-:-:S05]  /*85b0*/  F2FP.BF16.F32.PACK_AB R0, RZ, R0 ;  /* 0x00000000ff00723e */ /* 0x000fca00000010ff */
[----:B------:R0:W-:Y:S01]  /*85c0*/  STG.E.U16 desc[UR36][R16.64], R0 ;  /* 0x0000000010007986 */ /* 0x0001e2000c101524 */
[----:B------:R-:W-:Y:S05]  /*85d0*/  BRA `(.L_x_9161) ;  /* 0x0000000400a87947 */ /* 0x000fea0003800000 */
.L_x_9168:
        /* <DEDUP_REMOVED lines=12> */
.L_x_9180:
        /* <DEDUP_REMOVED lines=17> */
.L_x_9183:
[----:B------:R-:W-:-:S04]  /*87b0*/  LOP3.LUT R2, R3, 0x80000000, RZ, 0xc0, !PT ;  /* 0x8000000003027812 */ /* 0x000fc800078ec0ff */
[----:B------:R-:W-:-:S04]  /*87c0*/  SHF.R.U32.HI R3, RZ, 0x18, R2 ;  /* 0x00000018ff037819 */ /* 0x000fc80000011602 */
[----:B------:R-:W-:-:S04]  /*87d0*/  LOP3.LUT R0, R0, R3, RZ, 0xfc, !PT ;  /* 0x0000000300007212 */ /* 0x000fc800078efcff */
[----:B------:R-:W-:-:S07]  /*87e0*/  PRMT R8, R0, 0x7610, R8 ;  /* 0x0000761000087816 */ /* 0x000fce0000000008 */
.L_x_9182:
[----:B------:R-:W-:Y:S05]  /*87f0*/  BSYNC B0 ;  /* 0x0000000000007941 */ /* 0x000fea0003800000 */
.L_x_9181:
[----:B------:R0:W-:Y:S01]  /*8800*/  STG.E.U8 desc[UR36][R16.64], R8 ;  /* 0x0000000810007986 */ /* 0x0001e2000c101124 */
[----:B------:R-:W-:Y:S05]  /*8810*/  BRA `(.L_x_9161) ;  /* 0x0000000400187947 */ /* 0x000fea0003800000 */
.L_x_9179:
        /* <DEDUP_REMOVED lines=17> */
.L_x_9186:
[----:B------:R-:W-:-:S04]  /*8930*/  LOP3.LUT R2, R3, 0x80000000, RZ, 0xc0, !PT ;  /* 0x8000000003027812 */ /* 0x000fc800078ec0ff */
[----:B------:R-:W-:-:S04]  /*8940*/  SHF.R.U32.HI R3, RZ, 0x18, R2 ;  /* 0x00000018ff037819 */ /* 0x000fc80000011602 */
[----:B------:R-:W-:-:S04]  /*8950*/  LOP3.LUT R0, R0, R3, RZ, 0xfc, !PT ;  /* 0x0000000300007212 */ /* 0x000fc800078efcff */
[----:B------:R-:W-:-:S07]  /*8960*/  PRMT R8, R0, 0x7610, R8 ;  /* 0x0000761000087816 */ /* 0x000fce0000000008 */
.L_x_9185:
[----:B------:R-:W-:Y:S05]  /*8970*/  BSYNC B0 ;  /* 0x0000000000007941 */ /* 0x000fea0003800000 */
.L_x_9184:
[----:B------:R0:W-:Y:S01]  /*8980*/  STG.E.U8 desc[UR36][R16.64], R8 ;  /* 0x0000000810007986 */ /* 0x0001e2000c101124 */
[----:B------:R-:W-:Y:S05]  /*8990*/  BRA `(.L_x_9161) ;  /* 0x0000000000b87947 */ /* 0x000fea0003800000 */
.L_x_9178:
        /* <DEDUP_REMOVED lines=22> */
.L_x_9160:
        /* <DEDUP_REMOVED lines=16> */
.L_x_9189:
[----:B------:R-:W-:Y:S05]  /*8c00*/  BRA `(.L_x_9161) ;  /* 0x00000000001c7947 */ /* 0x000fea0003800000 */
.L_x_9188:
[----:B------:R-:W-:-:S06]  /*8c10*/  HADD2.F32 R3, -RZ, R3.H0_H0 ;  /* 0x20000003ff037230 */ /* 0x000fcc0000004100 */
[----:B------:R-:W0:Y:S02]  /*8c20*/  F2I.U64.TRUNC R2, R3 ;  /* 0x0000000300027311 */ /* 0x000e24000020d800 */
[----:B0-----:R0:W-:Y:S01]  /*8c30*/  STG.E.64 desc[UR36][R16.64], R2 ;  /* 0x0000000210007986 */ /* 0x0011e2000c101b24 */
[----:B------:R-:W-:Y:S05]  /*8c40*/  BRA `(.L_x_9161) ;  /* 0x00000000000c7947 */ /* 0x000fea0003800000 */
.L_x_9187:
[----:B------:R-:W-:-:S06]  /*8c50*/  HADD2.F32 R3, -RZ, R3.H0_H0 ;  /* 0x20000003ff037230 */ /* 0x000fcc0000004100 */
[----:B------:R-:W0:Y:S02]  /*8c60*/  F2I.FTZ.U32.TRUNC.NTZ R3, R3 ;  /* 0x0000000300037305 */ /* 0x000e24000021f000 */
[----:B0-----:R0:W-:Y:S02]  /*8c70*/  STG.E desc[UR36][R16.64], R3 ;  /* 0x0000000310007986 */ /* 0x0011e4000c101924 */
.L_x_9161:
[----:B------:R-:W-:-:S07]  /*8c80*/  VIADD R19, R19, 0x80 ;  /* 0x0000008013137836 */ /* 0x000fce0000000000 */
.L_x_9088:
[----:B------:R-:W-:Y:S05]  /*8c90*/  BSYNC B6 ;  /* 0x0000000000067941 */ /* 0x000fea0003800000 */
.L_x_9087:
        /* <DEDUP_REMOVED lines=358> */
.L_x_9192:
        /* <DEDUP_REMOVED lines=23> */
.L_x_9196:
[----:B------:R-:W2:Y:S02]  /*a470*/  LDG.E.U8 R2, desc[UR36][R2.64] ;  /* 0x0000002402027981 */ /* 0x000ea4000c1e1100 */
[----:B--2---:R-:W-:-:S04]  /*a480*/  I2FP.F32.U32 R0, R2 ;  /* 0x0000000200007245 */ /* 0x004fc80000201000 */
[----:B------:R-:W-:-:S04]  /*a490*/  F2FP.F16.F32.PACK_AB R0, RZ, R0 ;  /* 0x00000000ff00723e */ /* 0x000fc800000000ff */
[----:B------:R-:W-:Y:S01]  /*a4a0*/  PRMT R22, R0, 0x7610, R22 ;  /* 0x0000761000167816 */ /* 0x000fe20000000016 */
[----:B------:R-:W-:Y:S06]  /*a4b0*/  BRA `(.L_x_9198) ;  /* 0x0000000c00bc7947 */ /* 0x000fec0003800000 */
.L_x_9195:
        /* <DEDUP_REMOVED lines=11> */
.L_x_9200:
[----:B------:R-:W2:Y:S02]  /*a570*/  LDG.E R2, desc[UR36][R2.64] ;  /* 0x0000002402027981 */ /* 0x000ea4000c1e1900 */
[----:B--2---:R-:W-:-:S04]  /*a580*/  I2FP.F32.S32 R0, R2 ;  /* 0x0000000200007245 */ /* 0x004fc80000201400 */
[----:B------:R-:W-:-:S04]  /*a590*/  F2FP.F16.F32.PACK_AB R0, RZ, R0 ;  /* 0x00000000ff00723e */ /* 0x000fc800000000ff */
[----:B------:R-:W-:Y:S01]  /*a5a0*/  PRMT R22, R0, 0x7610, R22 ;  /* 0x0000761000167816 */ /* 0x000fe20000000016 */
[----:B------:R-:W-:Y:S06]  /*a5b0*/  BRA `(.L_x_9198) ;  /* 0x0000000c007c7947 */ /* 0x000fec0003800000 */
.L_x_9199:
[----:B------:R-:W2:Y:S02]  /*a5c0*/  LDG.E.U16 R2, desc[UR36][R2.64] ;  /* 0x0000002402027981 */ /* 0x000ea4000c1e1500 */
[----:B--2---:R-:W0:Y:S02]  /*a5d0*/  I2F.S16 R0, R2 ;  /* 0x0000000200007306 */ /* 0x004e240000101400 */
[----:B0-----:R-:W-:-:S04]  /*a5e0*/  F2FP.F16.F32.PACK_AB R0, RZ, R0 ;  /* 0x00000000ff00723e */ /* 0x001fc800000000ff */
[----:B------:R-:W-:Y:S01]  /*a5f0*/  PRMT R22, R0, 0x7610, R22 ;  /* 0x0000761000167816 */ /* 0x000fe20000000016 */
[----:B------:R-:W-:Y:S06]  /*a600*/  BRA `(.L_x_9198) ;  /* 0x0000000c00687947 */ /* 0x000fec0003800000 */
.L_x_9194:
        /* <DEDUP_REMOVED lines=9> */
.L_x_9202:
[----:B------:R0:W5:Y:S01]  /*a6a0*/  LDG.E.U16 R22, desc[UR36][R2.64] ;  /* 0x0000002402167981 */ /* 0x000162000c1e1500 */
[----:B------:R-:W-:Y:S05]  /*a6b0*/  BRA `(.L_x_9198) ;  /* 0x0000000c003c7947 */ /* 0x000fea0003800000 */
.L_x_9201:
        /* <DEDUP_REMOVED lines=9> */
.L_x_9204:
[----:B------:R1:W5:Y:S01]  /*a750*/  LDG.E.U16 R22, desc[UR36][R2.64] ;  /* 0x0000002402167981 */ /* 0x000362000c1e1500 */
[----:B------:R-:W-:Y:S05]  /*a760*/  BRA `(.L_x_9198) ;  /* 0x0000000c00107947 */ /* 0x000fea0003800000 */
.L_x_9203:
        /* <DEDUP_REMOVED lines=9> */
.L_x_9193:
        /* <DEDUP_REMOVED lines=14> */
.L_x_9207:
        /* <DEDUP_REMOVED lines=9> */
.L_x_9206:
        /* <DEDUP_REMOVED lines=28> */
.L_x_9209:
        /* <DEDUP_REMOVED lines=15> */
.L_x_9208:
[----:B------:R-:W2:Y:S02]  /*ac20*/  LDG.E.U16 R0, desc[UR36][R2.64] ;  /* 0x0000002402007981 */ /* 0x000ea4000c1e1500 */
[----:B--2---:R-:W-:-:S05]  /*ac30*/  IMAD.U32 R0, R0, 0x10000, RZ ;  /* 0x0001000000007824 */ /* 0x004fca00078e00ff */
[----:B------:R-:W-:-:S04]  /*ac40*/  F2FP.F16.F32.PACK_AB R0, RZ, R0 ;  /* 0x00000000ff00723e */ /* 0x000fc800000000ff */
[----:B------:R-:W-:Y:S01]  /*ac50*/  PRMT R22, R0, 0x7610, R22 ;  /* 0x0000761000167816 */ /* 0x000fe20000000016 */
[----:B------:R-:W-:Y:S06]  /*ac60*/  BRA `(.L_x_9198) ;  /* 0x0000000400d07947 */ /* 0x000fec0003800000 */
.L_x_9205:
        /* <DEDUP_REMOVED lines=13> */
.L_x_9212:
        /* <DEDUP_REMOVED lines=21> */
.L_x_9216:
[----:B------:R-:W-:Y:S05]  /*ae90*/  BSYNC B1 ;  /* 0x0000000000017941 */ /* 0x000fea0003800000 */
.L_x_9215:
[----:B------:R-:W-:Y:S01]  /*aea0*/  LEA R3, R0, 0x3b800000, 0x17 ;  /* 0x3b80000000037811 */ /* 0x000fe200078eb8ff */
[----:B------:R-:W-:-:S05]  /*aeb0*/  IMAD.SHL.U32 R0, R2, 0x100000, RZ ;  /* 0x0010000002007824 */ /* 0x000fca00078e00ff */
[----:B------:R-:W-:-:S07]  /*aec0*/  LOP3.LUT R0, R3, R0, R4, 0xfe, !PT ;  /* 0x0000000003007212 */ /* 0x000fce00078efe04 */
.L_x_9214:
[----:B------:R-:W-:Y:S05]  /*aed0*/  BSYNC B0 ;  /* 0x0000000000007941 */ /* 0x000fea0003800000 */
.L_x_9213:
[----:B------:R-:W-:-:S04]  /*aee0*/  F2FP.F16.F32.PACK_AB R0, RZ, R0 ;  /* 0x00000000ff00723e */ /* 0x000fc800000000ff */
[----:B------:R-:W-:Y:S01]  /*aef0*/  PRMT R22, R0, 0x7610, R22 ;  /* 0x0000761000167816 */ /* 0x000fe20000000016 */
[----:B------:R-:W-:Y:S06]  /*af00*/  BRA `(.L_x_9198) ;  /* 0x0000000400287947 */ /* 0x000fec0003800000 */
.L_x_9211:
        /* <DEDUP_REMOVED lines=21> */
.L_x_9220:
[----:B------:R-:W-:Y:S05]  /*b060*/  BSYNC B1 ;  /* 0x0000000000017941 */ /* 0x000fea0003800000 */
.L_x_9219:
[----:B------:R-:W-:Y:S01]  /*b070*/  LEA R3, R0, 0x37800000, 0x17 ;  /* 0x3780000000037811 */ /* 0x000fe200078eb8ff */
[----:B------:R-:W-:-:S05]  /*b080*/  IMAD.SHL.U32 R0, R2, 0x200000, RZ ;  /* 0x0020000002007824 */ /* 0x000fca00078e00ff */
[----:B------:R-:W-:-:S07]  /*b090*/  LOP3.LUT R0, R3, R0, R4, 0xfe, !PT ;  /* 0x0000000003007212 */ /* 0x000fce00078efe04 */
.L_x_9218:
[----:B------:R-:W-:Y:S05]  /*b0a0*/  BSYNC B0 ;  /* 0x0000000000007941 */ /* 0x000fea0003800000 */
.L_x_9217:
[----:B------:R-:W-:-:S04]  /*b0b0*/  F2FP.F16.F32.PACK_AB R0, RZ, R0 ;  /* 0x00000000ff00723e */ /* 0x000fc800000000ff */
[----:B------:R-:W-:Y:S01]  /*b0c0*/  PRMT R22, R0, 0x7610, R22 ;  /* 0x0000761000167816 */ /* 0x000fe20000000016 */
[----:B------:R-:W-:Y:S06]  /*b0d0*/  BRA `(.L_x_9198) ;  /* 0x0000000000b47947 */ /* 0x000fec0003800000 */
.L_x_9210:
        /* <DEDUP_REMOVED lines=14> */
.L_x_9224:
[----:B------:R-:W-:Y:S05]  /*b1c0*/  BSYNC B0 ;  /* 0x0000000000007941 */ /* 0x000fea0003800000 */
.L_x_9223:
[----:B------:R-:W-:-:S04]  /*b1d0*/  F2FP.F16.F32.PACK_AB R0, RZ, R0 ;  /* 0x00000000ff00723e */ /* 0x000fc800000000ff */
[----:B------:R-:W-:Y:S01]  /*b1e0*/  PRMT R22, R0, 0x7610, R22 ;  /* 0x0000761000167816 */ /* 0x000fe20000000016 */
[----:B------:R-:W-:Y:S06]  /*b1f0*/  BRA `(.L_x_9198) ;  /* 0x00000000006c7947 */ /* 0x000fec0003800000 */
.L_x_9197:
        /* <DEDUP_REMOVED lines=16> */
.L_x_9225:
[----:B------:R-:W-:Y:S01]  /*b300*/  PRMT R22, RZ, 0x7610, R22 ;  /* 0x00007610ff167816 */ /* 0x000fe20000000016 */
[----:B------:R-:W-:Y:S06]  /*b310*/  BRA `(.L_x_9198) ;  /* 0x0000000000247947 */ /* 0x000fec0003800000 */
.L_x_9222:
[----:B------:R-:W2:Y:S02]  /*b320*/  LDG.E.64 R2, desc[UR36][R2.64] ;  /* 0x0000002402027981 */ /* 0x000ea4000c1e1b00 */
[----:B--2---:R-:W0:Y:S02]  /*b330*/  I2F.U64 R0, R2 ;  /* 0x0000000200007312 */ /* 0x004e240000301000 */
[----:B0-----:R-:W-:-:S04]  /*b340*/  F2FP.F16.F32.PACK_AB R0, RZ, R0 ;  /* 0x00000000ff00723e */ /* 0x001fc800000000ff */
[----:B------:R-:W-:Y:S01]  /*b350*/  PRMT R22, R0, 0x7610, R22 ;  /* 0x0000761000167816 */ /* 0x000fe20000000016 */
[----:B------:R-:W-:Y:S06]  /*b360*/  BRA `(.L_x_9198) ;  /* 0x0000000000107947 */ /* 0x000fec0003800000 */
.L_x_9221:
[----:B------:R-:W2:Y:S02]  /*b370*/  LDG.E R2, desc[UR36][R2.64] ;  /* 0x0000002402027981 */ /* 0x000ea4000c1e1900 */
[----:B--2---:R-:W-:-:S04]  /*b380*/  I2FP.F32.U32 R0, R2 ;  /* 0x0000000200007245 */ /* 0x004fc80000201000 */
[----:B------:R-:W-:-:S04]  /*b390*/  F2FP.F16.F32.PACK_AB R0, RZ, R0 ;  /* 0x00000000ff00723e */ /* 0x000fc800000000ff */
[----:B------:R-:W-:-:S07]  /*b3a0*/  PRMT R22, R0, 0x7610, R22 ;  /* 0x0000761000167816 */ /* 0x000fce0000000016 */
.L_x_9198:
        /* <DEDUP_REMOVED lines=18> */
.L_x_9229:
[----:B------:R-:W2:Y:S02]  /*b4d0*/  LDG.E.U8 R2, desc[UR36][R2.64] ;  /* 0x0000002402027981 */ /* 0x000ea4000c1e1100 */
[----:B--2---:R-:W-:Y:S01]  /*b4e0*/  ISETP.NE.AND P0, PT, R2, RZ, PT ;  /* 0x000000ff0200720c */ /* 0x004fe20003f05270 */
[----:B------:R-:W-:-:S12]  /*b4f0*/  BRA `(.L_x_9231) ;  /* 0x0000000c00747947 */ /* 0x000fd80003800000 */
.L_x_9228:
        /* <DEDUP_REMOVED lines=10> */
.L_x_9233:
[----:B------:R-:W2:Y:S02]  /*b5a0*/  LDG.E R2, desc[UR36][R2.64] ;  /* 0x0000002402027981 */ /* 0x000ea4000c1e1900 */
[----:B--2---:R-:W-:Y:S01]  /*b5b0*/  ISETP.NE.AND P0, PT, R2, RZ, PT ;  /* 0x000000ff0200720c */ /* 0x004fe20003f05270 */
[----:B------:R-:W-:-:S12]  /*b5c0*/  BRA `(.L_x_9231) ;  /* 0x0000000c00407947 */ /* 0x000fd80003800000 */
.L_x_9232:
[----:B------:R-:W2:Y:S02]  /*b5d0*/  LDG.E.U16 R2, desc[UR36][R2.64] ;  /* 0x0000002402027981 */ /* 0x000ea4000c1e1500 */
[----:B--2---:R-:W-:Y:S01]  /*b5e0*/  ISETP.NE.AND P0, PT, R2, RZ, PT ;  /* 0x000000ff0200720c */ /* 0x004fe20003f05270 */
[----:B------:R-:W-:-:S12]  /*b5f0*/  BRA `(.L_x_9231) ;  /* 0x0000000c00347947 */ /* 0x000fd80003800000 */
.L_x_9227:
        /* <DEDUP_REMOVED lines=9> */
.L_x_9235:
[----:B------:R-:W2:Y:S02]  /*b690*/  LDG.E.U16 R0, desc[UR36][R2.64] ;  /* 0x0000002402007981 */ /* 0x000ea4000c1e1500 */
[----:B--2---:R-:W-:-:S05]  /*b6a0*/  HADD2.F32 R0, -RZ, R0.H0_H0 ;  /* 0x20000000ff007230 */ /* 0x004fca0000004100 */
[----:B------:R-:W-:Y:S01]  /*b6b0*/  FSETP.NEU.FTZ.AND P0, PT, R0, RZ, PT ;  /* 0x000000ff0000720b */ /* 0x000fe20003f1d000 */
[----:B------:R-:W-:-:S12]  /*b6c0*/  BRA `(.L_x_9231) ;  /* 0x0000000c00007947 */ /* 0x000fd80003800000 */
.L_x_9234:
        /* <DEDUP_REMOVED lines=11> */
.L_x_9237:
        /* <DEDUP_REMOVED lines=10> */
.L_x_9236:
[----:B------:R-:W2:Y:S02]  /*b820*/  LDG.E.64 R2, desc[UR36][R2.64] ;  /* 0x0000002402027981 */ /* 0x000ea4000c1e1b00 */
[----:B--2---:R-:W-:Y:S01]  /*b830*/  DSETP.NEU.AND P0, PT, R2, RZ, PT ;  /* 0x000000ff0200722a */ /* 0x004fe20003f0d000 */
[----:B------:R-:W-:-:S13]  /*b840*/  BRA `(.L_x_9231) ;  /* 0x0000000800a07947 */ /* 0x000fda0003800000 */
.L_x_9226:
        /* <DEDUP_REMOVED lines=11> */
.L_x_9240:
[----:B------:R-:W2:Y:S02]  /*b900*/  LDG.E.128 R4, desc[UR36][R2.64] ;  /* 0x0000002402047981 */ /* 0x000ea4000c1e1d00 */
[----:B--2---:R-:W-:-:S06]  /*b910*/  DSETP.NEU.AND P0, PT, R6, RZ, PT ;  /* 0x000000ff0600722a */ /* 0x004fcc0003f0d000 */
[----:B------:R-:W-:Y:S01]  /*b920*/  DSETP.NEU.OR P0, PT, R4, RZ, P0 ;  /* 0x000000ff0400722a */ /* 0x000fe2000070d400 */
[----:B------:R-:W-:-:S13]  /*b930*/  BRA `(.L_x_9231) ;  /* 0x0000000800647947 */ /* 0x000fda0003800000 */
.L_x_9239:
        /* <DEDUP_REMOVED lines=27> */
.L_x_9242:
        /* <DEDUP_REMOVED lines=14> */
.L_x_9241:
[----:B------:R-:W2:Y:S02]  /*bbd0*/  LDG.E.U16 R0, desc[UR36][R2.64] ;  /* 0x0000002402007981 */ /* 0x000ea4000c1e1500 */
[----:B--2---:R-:W-:-:S05]  /*bbe0*/  IMAD.U32 R0, R0, 0x10000, RZ ;  /* 0x0001000000007824 */ /* 0x004fca00078e00ff */
[----:B------:R-:W-:Y:S01]  /*bbf0*/  FSETP.NEU.FTZ.AND P0, PT, R0, RZ, PT ;  /* 0x000000ff0000720b */ /* 0x000fe20003f1d000 */
[----:B------:R-:W-:-:S12]  /*bc00*/  BRA `(.L_x_9231) ;  /* 0x0000000400b07947 */ /* 0x000fd80003800000 */
.L_x_9238:
        /* <DEDUP_REMOVED lines=11> */
.L_x_9245:
        /* <DEDUP_REMOVED lines=21> */
.L_x_9249:
[----:B------:R-:W-:Y:S05]  /*be10*/  BSYNC B1 ;  /* 0x0000000000017941 */ /* 0x000fea0003800000 */
.L_x_9248:
[----:B------:R-:W-:Y:S01]  /*be20*/  LEA R3, R0, 0x3b800000, 0x17 ;  /* 0x3b80000000037811 */ /* 0x000fe200078eb8ff */
[----:B------:R-:W-:-:S05]  /*be30*/  IMAD.SHL.U32 R0, R2, 0x100000, RZ ;  /* 0x0010000002007824 */ /* 0x000fca00078e00ff */
[----:B------:R-:W-:-:S07]  /*be40*/  LOP3.LUT R0, R3, R0, R4, 0xfe, !PT ;  /* 0x0000000003007212 */ /* 0x000fce00078efe04 */
.L_x_9247:
[----:B------:R-:W-:Y:S05]  /*be50*/  BSYNC B0 ;  /* 0x0000000000007941 */ /* 0x000fea0003800000 */
.L_x_9246:
[----:B------:R-:W-:Y:S01]  /*be60*/  FSETP.NEU.FTZ.AND P0, PT, R0, RZ, PT ;  /* 0x000000ff0000720b */ /* 0x000fe20003f1d000 */
[----:B------:R-:W-:-:S12]  /*be70*/  BRA `(.L_x_9231) ;  /* 0x0000000400147947 */ /* 0x000fd80003800000 */
.L_x_9244:
        /* <DEDUP_REMOVED lines=21> */
.L_x_9253:
[----:B------:R-:W-:Y:S05]  /*bfd0*/  BSYNC B1 ;  /* 0x0000000000017941 */ /* 0x000fea0003800000 */
.L_x_9252:
[----:B------:R-:W-:Y:S01]  /*bfe0*/  LEA R3, R0, 0x37800000, 0x17 ;  /* 0x3780000000037811 */ /* 0x000fe200078eb8ff */
[----:B------:R-:W-:-:S05]  /*bff0*/  IMAD.SHL.U32 R0, R2, 0x200000, RZ ;  /* 0x0020000002007824 */ /* 0x000fca00078e00ff */
[----:B------:R-:W-:-:S07]  /*c000*/  LOP3.LUT R0, R3, R0, R4, 0xfe, !PT ;  /* 0x0000000003007212 */ /* 0x000fce00078efe04 */
.L_x_9251:
[----:B------:R-:W-:Y:S05]  /*c010*/  BSYNC B0 ;  /* 0x0000000000007941 */ /* 0x000fea0003800000 */
.L_x_9250:
[----:B------:R-:W-:Y:S01]  /*c020*/  FSETP.NEU.FTZ.AND P0, PT, R0, RZ, PT ;  /* 0x000000ff0000720b */ /* 0x000fe20003f1d000 */
[----:B------:R-:W-:-:S12]  /*c030*/  BRA `(.L_x_9231) ;  /* 0x0000000000a47947 */ /* 0x000fd80003800000 */
.L_x_9243:
        /* <DEDUP_REMOVED lines=14> */
.L_x_9257:
[----:B------:R-:W-:Y:S05]  /*c120*/  BSYNC B0 ;  /* 0x0000000000007941 */ /* 0x000fea0003800000 */
.L_x_9256:
[----:B------:R-:W-:Y:S01]  /*c130*/  FSETP.NEU.FTZ.AND P0, PT, R0, RZ, PT ;  /* 0x000000ff0000720b */ /* 0x000fe20003f1d000 */
[----:B------:R-:W-:-:S12]  /*c140*/  BRA `(.L_x_9231) ;  /* 0x0000000000607947 */ /* 0x000fd80003800000 */
.L_x_9230:
        /* <DEDUP_REMOVED lines=16> */
.L_x_9258:
[----:B------:R-:W-:Y:S01]  /*c250*/  PLOP3.LUT P0, PT, PT, PT, PT, 0x8, 0x0 ;  /* 0x000000000000781c */ /* 0x000fe20003f0e170 */
[----:B------:R-:W-:-:S12]  /*c260*/  BRA `(.L_x_9231) ;  /* 0x0000000000187947 */ /* 0x000fd80003800000 */
.L_x_9255:
[----:B------:R-:W2:Y:S02]  /*c270*/  LDG.E.64 R2, desc[UR36][R2.64] ;  /* 0x0000002402027981 */ /* 0x000ea4000c1e1b00 */
[----:B--2---:R-:W-:-:S04]  /*c280*/  ISETP.NE.U32.AND P0, PT, R2, RZ, PT ;  /* 0x000000ff0200720c */ /* 0x004fc80003f05070 */
[----:B------:R-:W-:Y:S01]  /*c290*/  ISETP.NE.AND.EX P0, PT, R3, RZ, PT, P0 ;  /* 0x000000ff0300720c */ /* 0x000fe20003f05300 */
[----:B------:R-:W-:-:S12]  /*c2a0*/  BRA `(.L_x_9231) ;  /* 0x0000000000087947 */ /* 0x000fd80003800000 */
.L_x_9254:
[----:B------:R-:W2:Y:S02]  /*c2b0*/  LDG.E R2, desc[UR36][R2.64] ;  /* 0x0000002402027981 */ /* 0x000ea4000c1e1900 */
[----:B--2---:R-:W-:-:S13]  /*c2c0*/  ISETP.NE.AND P0, PT, R2, RZ, PT ;  /* 0x000000ff0200720c */ /* 0x004fda0003f05270 */
.L_x_9231:
        /* <DEDUP_REMOVED lines=23> */
.L_x_9262:
[----:B------:R-:W-:-:S06]  /*c440*/  HADD2.F32 R3, -RZ, R3.H0_H0 ;  /* 0x20000003ff037230 */ /* 0x000fcc0000004100 */
[----:B------:R-:W0:Y:S02]  /*c450*/  F2I.S64.TRUNC R2, R3 ;  /* 0x0000000300027311 */ /* 0x000e24000020d900 */
[----:B0-----:R0:W-:Y:S01]  /*c460*/  STG.E.U8 desc[UR36][R16.64], R2 ;  /* 0x0000000210007986 */ /* 0x0011e2000c101124 */
[----:B------:R-:W-:Y:S05]  /*c470*/  BRA `(.L_x_9264) ;  /* 0x0000000c00847947 */ /* 0x000fea0003800000 */
.L_x_9261:
        /* <DEDUP_REMOVED lines=10> */
.L_x_9266:
[----:B------:R-:W-:-:S06]  /*c520*/  HADD2.F32 R3, -RZ, R3.H0_H0 ;  /* 0x20000003ff037230 */ /* 0x000fcc0000004100 */
[----:B------:R-:W0:Y:S02]  /*c530*/  F2I.FTZ.TRUNC.NTZ R3, R3 ;  /* 0x0000000300037305 */ /* 0x000e24000021f100 */
[----:B0-----:R0:W-:Y:S01]  /*c540*/  STG.E desc[UR36][R16.64], R3 ;  /* 0x0000000310007986 */ /* 0x0011e2000c101924 */
[----:B------:R-:W-:Y:S05]  /*c550*/  BRA `(.L_x_9264) ;  /* 0x0000000c004c7947 */ /* 0x000fea0003800000 */
.L_x_9265:
[----:B------:R-:W-:-:S06]  /*c560*/  HADD2.F32 R3, -RZ, R3.H0_H0 ;  /* 0x20000003ff037230 */ /* 0x000fcc0000004100 */
[----:B------:R-:W0:Y:S02]  /*c570*/  F2I.FTZ.TRUNC.NTZ R3, R3 ;  /* 0x0000000300037305 */ /* 0x000e24000021f100 */
[----:B0-----:R0:W-:Y:S01]  /*c580*/  STG.E.U16 desc[UR36][R16.64], R3 ;  /* 0x0000000310007986 */ /* 0x0011e2000c101524 */
[----:B------:R-:W-:Y:S05]  /*c590*/  BRA `(.L_x_9264) ;  /* 0x0000000c003c7947 */ /* 0x000fea0003800000 */
.L_x_9260:
        /* <DEDUP_REMOVED lines=9> */
.L_x_9268:
[----:B------:R0:W-:Y:S01]  /*c630*/  STG.E.U16 desc[UR36][R16.64], R3 ;  /* 0x0000000310007986 */ /* 0x0001e2000c101524 */
[----:B------:R-:W-:Y:S05]  /*c640*/  BRA `(.L_x_9264) ;  /* 0x0000000c00107947 */ /* 0x000fea0003800000 */
.L_x_9267:
        /* <DEDUP_REMOVED lines=10> */
.L_x_9270:
[----:B------:R-:W-:-:S05]  /*c6f0*/  HADD2.F32 R0, -RZ, R3.H0_H0 ;  /* 0x20000003ff007230 */ /* 0x000fca0000004100 */
[----:B------:R-:W-:-:S04]  /*c700*/  F2FP.F16.F32.PACK_AB R0, RZ, R0 ;  /* 0x00000000ff00723e */ /* 0x000fc800000000ff */
[----:B------:R-:W-:-:S05]  /*c710*/  PRMT R0, R0, 0x5410, RZ ;  /* 0x0000541000007816 */ /* 0x000fca00000000ff */
[----:B------:R0:W-:Y:S01]  /*c720*/  STG.E desc[UR36][R16.64], R0 ;  /* 0x0000000010007986 */ /* 0x0001e2000c101924 */
[----:B------:R-:W-:Y:S05]  /*c730*/  BRA `(.L_x_9264) ;  /* 0x0000000800d47947 */ /* 0x000fea0003800000 */
.L_x_9269:
[----:B------:R-:W-:-:S05]  /*c740*/  HADD2.F32 R2, -RZ, R3.H0_H0 ;  /* 0x20000003ff027230 */ /* 0x000fca0000004100 */
[----:B------:R-:W-:-:S06]  /*c750*/  FMUL.FTZ R2, R2, 1 ;  /* 0x3f80000002027820 */ /* 0x000fcc0000410000 */
[----:B------:R-:W0:Y:S02]  /*c760*/  F2F.F64.F32 R2, R2 ;  /* 0x0000000200027310 */ /* 0x000e240000201800 */
[----:B0-----:R0:W-:Y:S01]  /*c770*/  STG.E.64 desc[UR36][R16.64], R2 ;  /* 0x0000000210007986 */ /* 0x0011e2000c101b24 */
[----:B------:R-:W-:Y:S05]  /*c780*/  BRA `(.L_x_9264) ;  /* 0x0000000800c07947 */ /* 0x000fea0003800000 */
.L_x_9259:
        /* <DEDUP_REMOVED lines=13> */
.L_x_9273:
[----:B------:R-:W-:Y:S01]  /*c860*/  HADD2.F32 R3, -RZ, R3.H0_H0 ;  /* 0x20000003ff037230 */ /* 0x000fe20000004100 */
[----:B------:R-:W-:-:S04]  /*c870*/  CS2R R6, SRZ ;  /* 0x0000000000067805 */ /* 0x000fc8000001ff00 */
[----:B------:R-:W-:-:S04]  /*c880*/  FMUL.FTZ R3, R3, 1 ;  /* 0x3f80000003037820 */ /* 0x000fc80000410000 */
[----:B------:R-:W0:Y:S02]  /*c890*/  F2F.F64.F32 R4, R3 ;  /* 0x0000000300047310 */ /* 0x000e240000201800 */
[----:B0-----:R0:W-:Y:S01]  /*c8a0*/  STG.E.128 desc[UR36][R16.64], R4 ;  /* 0x0000000410007986 */ /* 0x0011e2000c101d24 */
[----:B------:R-:W-:Y:S05]  /*c8b0*/  BRA `(.L_x_9264) ;  /* 0x0000000800747947 */ /* 0x000fea0003800000 */
.L_x_9272:
        /* <DEDUP_REMOVED lines=21> */
.L_x_9277:
[----:B------:R-:W-:Y:S05]  /*ca10*/  BSYNC B0 ;  /* 0x0000000000007941 */ /* 0x000fea0003800000 */
.L_x_9276:
[----:B------:R-:W-:-:S05]  /*ca20*/  LOP3.LUT R3, R0, R3, RZ, 0xfc, !PT ;  /* 0x0000000300037212 */ /* 0x000fca00078efcff */
[----:B------:R0:W-:Y:S01]  /*ca30*/  STG.E.U8 desc[UR36][R16.64], R3 ;  /* 0x0000000310007986 */ /* 0x0001e2000c101124 */
[----:B------:R-:W-:Y:S05]  /*ca40*/  BRA `(.L_x_9264) ;  /* 0x0000000800107947 */ /* 0x000fea0003800000 */
.L_x_9275:
        /* <DEDUP_REMOVED lines=13> */
.L_x_9279:
[----:B------:R-:W-:Y:S01]  /*cb20*/  IMAD.MOV.U32 R0, RZ, RZ, 0x7f ;  /* 0x0000007fff007424 */ /* 0x000fe200078e00ff */
[----:B------:R-:W-:-:S04]  /*cb30*/  ISETP.GT.U32.AND P0, PT, R2, 0x7f800000, PT ;  /* 0x7f8000000200780c */ /* 0x000fc80003f04070 */
[----:B------:R-:W-:-:S09]  /*cb40*/  SEL R0, R0, 0x7c, P0 ;  /* 0x0000007c00007807 */ /* 0x000fd20000000000 */
.L_x_9280:
[----:B------:R-:W-:Y:S05]  /*cb50*/  BSYNC B0 ;  /* 0x0000000000007941 */ /* 0x000fea0003800000 */
.L_x_9278:
[----:B------:R-:W-:-:S04]  /*cb60*/  LOP3.LUT R2, R3, 0x80000000, RZ, 0xc0, !PT ;  /* 0x8000000003027812 */ /* 0x000fc800078ec0ff */
[----:B------:R-:W-:-:S04]  /*cb70*/  SHF.R.U32.HI R3, RZ, 0x18, R2 ;  /* 0x00000018ff037819 */ /* 0x000fc80000011602 */
[----:B------:R-:W-:-:S05]  /*cb80*/  LOP3.LUT R3, R0, R3, RZ, 0xfc, !PT ;  /* 0x0000000300037212 */ /* 0x000fca00078efcff */
[----:B------:R0:W-:Y:S01]  /*cb90*/  STG.E.U8 desc[UR36][R16.64], R3 ;  /* 0x0000000310007986 */ /* 0x0001e2000c101124 */
[----:B------:R-:W-:Y:S05]  /*cba0*/  BRA `(.L_x_9264) ;  /* 0x0000000400b87947 */ /* 0x000fea0003800000 */
.L_x_9274:
[----:B------:R-:W-:-:S05]  /*cbb0*/  HADD2.F32 R0, -RZ, R3.H0_H0 ;  /* 0x20000003ff007230 */ /* 0x000fca0000004100 */
[----:B------:R-:W-:-:S05]  /*cbc0*/  F2FP.BF16.F32.PACK_AB R0, RZ, R0 ;  /* 0x00000000ff00723e */ /* 0x000fca00000010ff */
[----:B------:R0:W-:Y:S01]  /*cbd0*/  STG.E.U16 desc[UR36][R16.64], R0 ;  /* 0x0000000010007986 */ /* 0x0001e2000c101524 */
[----:B------:R-:W-:Y:S05]  /*cbe0*/  BRA `(.L_x_9264) ;  /* 0x0000000400a87947 */ /* 0x000fea0003800000 */
.L_x_9271:
        /* <DEDUP_REMOVED lines=12> */
.L_x_9283:
        /* <DEDUP_REMOVED lines=17> */
.L_x_9286:
[----:B------:R-:W-:-:S04]  /*cdc0*/  LOP3.LUT R2, R3, 0x80000000, RZ, 0xc0, !PT ;  /* 0x8000000003027812 */ /* 0x000fc800078ec0ff */
[----:B------:R-:W-:-:S04]  /*cdd0*/  SHF.R.U32.HI R3, RZ, 0x18, R2 ;  /* 0x00000018ff037819 */ /* 0x000fc80000011602 */
[----:B------:R-:W-:-:S04]  /*cde0*/  LOP3.LUT R0, R0, R3, RZ, 0xfc, !PT ;  /* 0x0000000300007212 */ /* 0x000fc800078efcff */
[----:B------:R-:W-:-:S07]  /*cdf0*/  PRMT R8, R0, 0x7610, R8 ;  /* 0x0000761000087816 */ /* 0x000fce0000000008 */
.L_x_9285:
[----:B------:R-:W-:Y:S05]  /*ce00*/  BSYNC B0 ;  /* 0x0000000000007941 */ /* 0x000fea0003800000 */
.L_x_9284:
[----:B------:R3:W-:Y:S01]  /*ce10*/  STG.E.U8 desc[UR36][R16.64], R8 ;  /* 0x0000000810007986 */ /* 0x0007e2000c101124 */
[----:B------:R-:W-:Y:S05]  /*ce20*/  BRA `(.L_x_9264) ;  /* 0x0000000400187947 */ /* 0x000fea0003800000 */
.L_x_9282:
        /* <DEDUP_REMOVED lines=17> */
.L_x_9289:
[----:B------:R-:W-:-:S04]  /*cf40*/  LOP3.LUT R2, R3, 0x80000000, RZ, 0xc0, !PT ;  /* 0x8000000003027812 */ /* 0x000fc800078ec0ff */
[----:B------:R-:W-:-:S04]  /*cf50*/  SHF.R.U32.HI R3, RZ, 0x18, R2 ;  /* 0x00000018ff037819 */ /* 0x000fc80000011602 */
[----:B------:R-:W-:-:S04]  /*cf60*/  LOP3.LUT R0, R0, R3, RZ, 0xfc, !PT ;  /* 0x0000000300007212 */ /* 0x000fc800078efcff */
[----:B------:R-:W-:-:S07]  /*cf70*/  PRMT R8, R0, 0x7610, R8 ;  /* 0x0000761000087816 */ /* 0x000fce0000000008 */
.L_x_9288:
[----:B------:R-:W-:Y:S05]  /*cf80*/  BSYNC B0 ;  /* 0x0000000000007941 */ /* 0x000fea0003800000 */
.L_x_9287:
[----:B------:R0:W-:Y:S01]  /*cf90*/  STG.E.U8 desc[UR36][R16.64], R8 ;  /* 0x0000000810007986 */ /* 0x0001e2000c101124 */
[----:B------:R-:W-:Y:S05]  /*cfa0*/  BRA `(.L_x_9264) ;  /* 0x0000000000b87947 */ /* 0x000fea0003800000 */
.L_x_9281:
        /* <DEDUP_REMOVED lines=22> */
.L_x_9263:
        /* <DEDUP_REMOVED lines=16> */
.L_x_9292:
[----:B------:R-:W-:Y:S05]  /*d210*/  BRA `(.L_x_9264) ;  /* 0x00000000001c7947 */ /* 0x000fea0003800000 */
.L_x_9291:
[----:B------:R-:W-:-:S06]  /*d220*/  HADD2.F32 R3, -RZ, R3.H0_H0 ;  /* 0x20000003ff037230 */ /* 0x000fcc0000004100 */
[----:B------:R-:W0:Y:S02]  /*d230*/  F2I.U64.TRUNC R2, R3 ;  /* 0x0000000300027311 */ /* 0x000e24000020d800 */
[----:B0-----:R1:W-:Y:S01]  /*d240*/  STG.E.64 desc[UR36][R16.64], R2 ;  /* 0x0000000210007986 */ /* 0x0013e2000c101b24 */
[----:B------:R-:W-:Y:S05]  /*d250*/  BRA `(.L_x_9264) ;  /* 0x00000000000c7947 */ /* 0x000fea0003800000 */
.L_x_9290:
[----:B------:R-:W-:-:S06]  /*d260*/  HADD2.F32 R3, -RZ, R3.H0_H0 ;  /* 0x20000003ff037230 */ /* 0x000fcc0000004100 */
[----:B------:R-:W0:Y:S02]  /*d270*/  F2I.FTZ.U32.TRUNC.NTZ R3, R3 ;  /* 0x0000000300037305 */ /* 0x000e24000021f000 */
[----:B0-----:R0:W-:Y:S02]  /*d280*/  STG.E desc[UR36][R16.64], R3 ;  /* 0x0000000310007986 */ /* 0x0011e4000c101924 */
.L_x_9264:
[----:B------:R-:W-:-:S07]  /*d290*/  VIADD R19, R19, 0x80 ;  /* 0x0000008013137836 */ /* 0x000fce0000000000 */
.L_x_9191:
[----:B------:R-:W-:Y:S05]  /*d2a0*/  BSYNC B6 ;  /* 0x0000000000067941 */ /* 0x000fea0003800000 */
.L_x_9190:
        /* <DEDUP_REMOVED lines=357> */
.L_x_9293:
        /* <DEDUP_REMOVED lines=23> */
.L_x_9297:
[----:B------:R-:W2:Y:S02]  /*ea70*/  LDG.E.U8 R2, desc[UR36][R2.64] ;  /* 0x0000002402027981 */ /* 0x000ea4000c1e1100 */
[----:B--2---:R-:W-:-:S04]  /*ea80*/  I2FP.F32.U32 R0, R2 ;  /* 0x0000000200007245 */ /* 0x004fc80000201000 */
[----:B------:R-:W-:-:S04]  /*ea90*/  F2FP.F16.F32.PACK_AB R0, RZ, R0 ;  /* 0x00000000ff00723e */ /* 0x000fc800000000ff */
[----:B------:R-:W-:Y:S01]  /*eaa0*/  PRMT R19, R0, 0x7610, R19 ;  /* 0x0000761000137816 */ /* 0x000fe20000000013 */
[----:B------:R-:W-:Y:S06]  /*eab0*/  BRA `(.L_x_9299) ;  /* 0x0000000c00bc7947 */ /* 0x000fec0003800000 */
.L_x_9296:
        /* <DEDUP_REMOVED lines=11> */
.L_x_9301:
[----:B------:R-:W2:Y:S02]  /*eb70*/  LDG.E R2, desc[UR36][R2.64] ;  /* 0x0000002402027981 */ /* 0x000ea4000c1e1900 */
[----:B--2---:R-:W-:-:S04]  /*eb80*/  I2FP.F32.S32 R0, R2 ;  /* 0x0000000200007245 */ /* 0x004fc80000201400 */
[----:B------:R-:W-:-:S04]  /*eb90*/  F2FP.F16.F32.PACK_AB R0, RZ, R0 ;  /* 0x00000000ff00723e */ /* 0x000fc800000000ff */
[----:B------:R-:W-:Y:S01]  /*eba0*/  PRMT R19, R0, 0x7610, R19 ;  /* 0x0000761000137816 */ /* 0x000fe20000000013 */
[----:B------:R-:W-:Y:S06]  /*ebb0*/  BRA `(.L_x_9299) ;  /* 0x0000000c007c7947 */ /* 0x000fec0003800000 */
.L_x_9300:
[----:B------:R-:W2:Y:S02]  /*ebc0*/  LDG.E.U16 R2, desc[UR36][R2.64] ;  /* 0x0000002402027981 */ /* 0x000ea4000c1e1500 */
[----:B--2---:R-:W0:Y:S02]  /*ebd0*/  I2F.S16 R0, R2 ;  /* 0x0000000200007306 */ /* 0x004e240000101400 */
[----:B0-----:R-:W-:-:S04]  /*ebe0*/  F2FP.F16.F32.PACK_AB R0, RZ, R0 ;  /* 0x00000000ff00723e */ /* 0x001fc800000000ff */
[----:B------:R-:W-:Y:S01]  /*ebf0*/  PRMT R19, R0, 0x7610, R19 ;  /* 0x0000761000137816 */ /* 0x000fe20000000013 */
[----:B------:R-:W-:Y:S06]  /*ec00*/  BRA `(.L_x_9299) ;  /* 0x0000000c00687947 */ /* 0x000fec0003800000 */
.L_x_9295:
        /* <DEDUP_REMOVED lines=9> */
.L_x_9303:
[----:B------:R1:W5:Y:S01]  /*eca0*/  LDG.E.U16 R19, desc[UR36][R2.64] ;  /* 0x0000002402137981 */ /* 0x000362000c1e1500 */
[----:B------:R-:W-:Y:S05]  /*ecb0*/  BRA `(.L_x_9299) ;  /* 0x0000000c003c7947 */ /* 0x000fea0003800000 */
.L_x_9302:
        /* <DEDUP_REMOVED lines=9> */
.L_x_9305:
[----:B------:R0:W5:Y:S01]  /*ed50*/  LDG.E.U16 R19, desc[UR36][R2.64] ;  /* 0x0000002402137981 */ /* 0x000162000c1e1500 */
[----:B------:R-:W-:Y:S05]  /*ed60*/  BRA `(.L_x_9299) ;  /* 0x0000000c00107947 */ /* 0x000fea0003800000 */
.L_x_9304:
        /* <DEDUP_REMOVED lines=9> */
.L_x_9294:
        /* <DEDUP_REMOVED lines=14> */
.L_x_9308:
        /* <DEDUP_REMOVED lines=9> */
.L_x_9307:
        /* <DEDUP_REMOVED lines=28> */
.L_x_9310:
        /* <DEDUP_REMOVED lines=15> */
.L_x_9309:
[----:B------:R-:W2:Y:S02]  /*f220*/  LDG.E.U16 R0, desc[UR36][R2.64] ;  /* 0x0000002402007981 */ /* 0x000ea4000c1e1500 */
[----:B--2---:R-:W-:-:S05]  /*f230*/  IMAD.U32 R0, R0, 0x10000, RZ ;  /* 0x0001000000007824 */ /* 0x004fca00078e00ff */
[----:B------:R-:W-:-:S04]  /*f240*/  F2FP.F16.F32.PACK_AB R0, RZ, R0 ;  /* 0x00000000ff00723e */ /* 0x000fc800000000ff */
[----:B------:R-:W-:Y:S01]  /*f250*/  PRMT R19, R0, 0x7610, R19 ;  /* 0x0000761000137816 */ /* 0x000fe20000000013 */
[----:B------:R-:W-:Y:S06]  /*f260*/  BRA `(.L_x_9299) ;  /* 0x0000000400d07947 */ /* 0x000fec0003800000 */
.L_x_9306:
        /* <DEDUP_REMOVED lines=13> */
.L_x_9313:
        /* <DEDUP_REMOVED lines=21> */
.L_x_9317:
[----:B------:R-:W-:Y:S05]  /*f490*/  BSYNC B1 ;  /* 0x0000000000017941 */ /* 0x000fea0003800000 */
.L_x_9316:
[----:B------:R-:W-:Y:S01]  /*f4a0*/  LEA R3, R0, 0x3b800000, 0x17 ;  /* 0x3b80000000037811 */ /* 0x000fe200078eb8ff */
[----:B------:R-:W-:-:S05]  /*f4b0*/  IMAD.SHL.U32 R0, R2, 0x100000, RZ ;  /* 0x0010000002007824 */ /* 0x000fca00078e00ff */
[----:B------:R-:W-:-:S07]  /*f4c0*/  LOP3.LUT R0, R3, R0, R4, 0xfe, !PT ;  /* 0x0000000003007212 */ /* 0x000fce00078efe04 */
.L_x_9315:
[----:B------:R-:W-:Y:S05]  /*f4d0*/  BSYNC B0 ;  /* 0x0000000000007941 */ /* 0x000fea0003800000 */
.L_x_9314:
[----:B------:R-:W-:-:S04]  /*f4e0*/  F2FP.F16.F32.PACK_AB R0, RZ, R0 ;  /* 0x00000000ff00723e */ /* 0x000fc800000000ff */
[----:B------:R-:W-:Y:S01]  /*f4f0*/  PRMT R19, R0, 0x7610, R19 ;  /* 0x0000761000137816 */ /* 0x000fe20000000013 */
[----:B------:R-:W-:Y:S06]  /*f500*/  BRA `(.L_x_9299) ;  /* 0x0000000400287947 */ /* 0x000fec0003800000 */
.L_x_9312:
        /* <DEDUP_REMOVED lines=21> */
.L_x_9321:
[----:B------:R-:W-:Y:S05]  /*f660*/  BSYNC B1 ;  /* 0x0000000000017941 */ /* 0x000fea0003800000 */
.L_x_9320:
[----:B------:R-:W-:Y:S01]  /*f670*/  LEA R3, R0, 0x37800000, 0x17 ;  /* 0x3780000000037811 */ /* 0x000fe200078eb8ff */
[----:B------:R-:W-:-:S05]  /*f680*/  IMAD.SHL.U32 R0, R2, 0x200000, RZ ;  /* 0x0020000002007824 */ /* 0x000fca00078e00ff */
[----:B------:R-:W-:-:S07]  /*f690*/  LOP3.LUT R0, R3, R0, R4, 0xfe, !PT ;  /* 0x0000000003007212 */ /* 0x000fce00078efe04 */
.L_x_9319:
[----:B------:R-:W-:Y:S05]  /*f6a0*/  BSYNC B0 ;  /* 0x0000000000007941 */ /* 0x000fea0003800000 */
.L_x_9318:
[----:B------:R-:W-:-:S04]  /*f6b0*/  F2FP.F16.F32.PACK_AB R0, RZ, R0 ;  /* 0x00000000ff00723e */ /* 0x000fc800000000ff */
[----:B------:R-:W-:Y:S01]  /*f6c0*/  PRMT R19, R0, 0x7610, R19 ;  /* 0x0000761000137816 */ /* 0x000fe20000000013 */
[----:B------:R-:W-:Y:S06]  /*f6d0*/  BRA `(.L_x_9299) ;  /* 0x0000000000b47947 */ /* 0x000fec0003800000 */
.L_x_9311:
        /* <DEDUP_REMOVED lines=14> */
.L_x_9325:
[----:B------:R-:W-:Y:S05]  /*f7c0*/  BSYNC B0 ;  /* 0x0000000000007941 */ /* 0x000fea0003800000 */
.L_x_9324:
[----:B------:R-:W-:-:S04]  /*f7d0*/  F2FP.F16.F32.PACK_AB R0, RZ, R0 ;  /* 0x00000000ff00723e */ /* 0x000fc800000000ff */
[----:B------:R-:W-:Y:S01]  /*f7e0*/  PRMT R19, R0, 0x7610, R19 ;  /* 0x0000761000137816 */ /* 0x000fe20000000013 */
[----:B------:R-:W-:Y:S06]  /*f7f0*/  BRA `(.L_x_9299) ;  /* 0x00000000006c7947 */ /* 0x000fec0003800000 */
.L_x_9298:
        /* <DEDUP_REMOVED lines=16> */
.L_x_9326:
[----:B------:R-:W-:Y:S01]  /*f900*/  PRMT R19, RZ, 0x7610, R19 ;  /* 0x00007610ff137816 */ /* 0x000fe20000000013 */
[----:B------:R-:W-:Y:S06]  /*f910*/  BRA `(.L_x_9299) ;  /* 0x0000000000247947 */ /* 0x000fec0003800000 */
.L_x_9323:
[----:B------:R-:W2:Y:S02]  /*f920*/  LDG.E.64 R2, desc[UR36][R2.64] ;  /* 0x0000002402027981 */ /* 0x000ea4000c1e1b00 */
[----:B--2---:R-:W0:Y:S02]  /*f930*/  I2F.U64 R0, R2 ;  /* 0x0000000200007312 */ /* 0x004e240000301000 */
[----:B0-----:R-:W-:-:S04]  /*f940*/  F2FP.F16.F32.PACK_AB R0, RZ, R0 ;  /* 0x00000000ff00723e */ /* 0x001fc800000000ff */
[----:B------:R-:W-:Y:S01]  /*f950*/  PRMT R19, R0, 0x7610, R19 ;  /* 0x0000761000137816 */ /* 0x000fe20000000013 */
[----:B------:R-:W-:Y:S06]  /*f960*/  BRA `(.L_x_9299) ;  /* 0x0000000000107947 */ /* 0x000fec0003800000 */
.L_x_9322:
[----:B------:R-:W2:Y:S02]  /*f970*/  LDG.E R2, desc[UR36][R2.64] ;  /* 0x0000002402027981 */ /* 0x000ea4000c1e1900 */
[----:B--2---:R-:W-:-:S04]  /*f980*/  I2FP.F32.U32 R0, R2 ;  /* 0x0000000200007245 */ /* 0x004fc80000201000 */
[----:B------:R-:W-:-:S04]  /*f990*/  F2FP.F16.F32.PACK_AB R0, RZ, R0 ;  /* 0x00000000ff00723e */ /* 0x000fc800000000ff */
[----:B------:R-:W-:-:S07]  /*f9a0*/  PRMT R19, R0, 0x7610, R19 ;  /* 0x0000761000137816 */ /* 0x000fce0000000013 */
.L_x_9299:
        /* <DEDUP_REMOVED lines=18> */
.L_x_9330:
[----:B------:R-:W2:Y:S02]  /*fad0*/  LDG.E.U8 R2, desc[UR36][R2.64] ;  /* 0x0000002402027981 */ /* 0x000ea4000c1e1100 */
[----:B--2---:R-:W-:Y:S01]  /*fae0*/  ISETP.NE.AND P0, PT, R2, RZ, PT ;  /* 0x000000ff0200720c */ /* 0x004fe20003f05270 */
[----:B------:R-:W-:-:S12]  /*faf0*/  BRA `(.L_x_9332) ;  /* 0x0000000c00747947 */ /* 0x000fd80003800000 */
.L_x_9329:
        /* <DEDUP_REMOVED lines=10> */
.L_x_9334:
[----:B------:R-:W2:Y:S02]  /*fba0*/  LDG.E R2, desc[UR36][R2.64] ;  /* 0x0000002402027981 */ /* 0x000ea4000c1e1900 */
[----:B--2---:R-:W-:Y:S01]  /*fbb0*/  ISETP.NE.AND P0, PT, R2, RZ, PT ;  /* 0x000000ff0200720c */ /* 0x004fe20003f05270 */
[----:B------:R-:W-:-:S12]  /*fbc0*/  BRA `(.L_x_9332) ;  /* 0x0000000c00407947 */ /* 0x000fd80003800000 */
.L_x_9333:
[----:B------:R-:W2:Y:S02]  /*fbd0*/  LDG.E.U16 R2, desc[UR36][R2.64] ;  /* 0x0000002402027981 */ /* 0x000ea4000c1e1500 */
[----:B--2---:R-:W-:Y:S01]  /*fbe0*/  ISETP.NE.AND P0, PT, R2, RZ, PT ;  /* 0x000000ff0200720c */ /* 0x004fe20003f05270 */
[----:B------:R-:W-:-:S12]  /*fbf0*/  BRA `(.L_x_9332) ;  /* 0x0000000c00347947 */ /* 0x000fd80003800000 */
.L_x_9328:
        /* <DEDUP_REMOVED lines=9> */
.L_x_9336:
[----:B------:R-:W2:Y:S02]  /*fc90*/  LDG.E.U16 R0, desc[UR36][R2.64] ;  /* 0x0000002402007981 */ /* 0x000ea4000c1e1500 */
[----:B--2---:R-:W-:-:S05]  /*fca0*/  HADD2.F32 R0, -RZ, R0.H0_H0 ;  /* 0x20000000ff007230 */ /* 0x004fca0000004100 */
[----:B------:R-:W-:Y:S01]  /*fcb0*/  FSETP.NEU.FTZ.AND P0, PT, R0, RZ, PT ;  /* 0x000000ff0000720b */ /* 0x000fe20003f1d000 */
[----:B------:R-:W-:-:S12]  /*fcc0*/  BRA `(.L_x_9332) ;  /* 0x0000000c00007947 */ /* 0x000fd80003800000 */
.L_x_9335:
        /* <DEDUP_REMOVED lines=11> */
.L_x_9338:
        /* <DEDUP_REMOVED lines=10> */
.L_x_9337:
[----:B------:R-:W2:Y:S02]  /*fe20*/  LDG.E.64 R2, desc[UR36][R2.64] ;  /* 0x0000002402027981 */ /* 0x000ea4000c1e1b00 */
[----:B--2---:R-:W-:Y:S01]  /*fe30*/  DSETP.NEU.AND P0, PT, R2, RZ, PT ;  /* 0x000000ff0200722a */ /* 0x004fe20003f0d000 */
[----:B------:R-:W-:-:S13]  /*fe40*/  BRA `(.L_x_9332) ;  /* 0x0000000800a07947 */ /* 0x000fda0003800000 */
.L_x_9327:
        /* <DEDUP_REMOVED lines=11> */
.L_x_9341:
[----:B------:R-:W2:Y:S02]  /*ff00*/  LDG.E.128 R4, desc[UR36][R2.64] ;  /* 0x0000002402047981 */ /* 0x000ea4000c1e1d00 */
[----:B--2---:R-:W-:-:S06]  /*ff10*/  DSETP.NEU.AND P0, PT, R6, RZ, PT ;  /* 0x000000ff0600722a */ /* 0x004fcc0003f0d000 */
[----:B------:R-:W-:Y:S01]  /*ff20*/  DSETP.NEU.OR P0, PT, R4, RZ, P0 ;  /* 0x000000ff0400722a */ /* 0x000fe2000070d400 */
[----:B------:R-:W-:-:S13]  /*ff30*/  BRA `(.L_x_9332) ;  /* 0x0000000800647947 */ /* 0x000fda0003800000 */
.L_x_9340:
        /* <DEDUP_REMOVED lines=27> */
.L_x_9343:
        /* <DEDUP_REMOVED lines=14> */
.L_x_9342:
[----:B------:R-:W2:Y:S02]  /*101d0*/  LDG.E.U16 R0, desc[UR36][R2.64] ;  /* 0x0000002402007981 */ /* 0x000ea4000c1e1500 */
[----:B--2---:R-:W-:-:S05]  /*101e0*/  IMAD.U32 R0, R0, 0x10000, RZ ;  /* 0x0001000000007824 */ /* 0x004fca00078e00ff */
[----:B------:R-:W-:Y:S01]  /*101f0*/  FSETP.NEU.FTZ.AND P0, PT, R0, RZ, PT ;  /* 0x000000ff0000720b */ /* 0x000fe20003f1d000 */
[----:B------:R-:W-:-:S12]  /*10200*/  BRA `(.L_x_9332) ;  /* 0x0000000400b07947 */ /* 0x000fd80003800000 */
.L_x_9339:
        /* <DEDUP_REMOVED lines=11> */
.L_x_9346:
        /* <DEDUP_REMOVED lines=21> */
.L_x_9350:
[----:B------:R-:W-:Y:S05]  /*10410*/  BSYNC B1 ;  /* 0x0000000000017941 */ /* 0x000fea0003800000 */
.L_x_9349:
[----:B------:R-:W-:Y:S01]  /*10420*/  LEA R3, R0, 0x3b800000, 0x17 ;  /* 0x3b80000000037811 */ /* 0x000fe200078eb8ff */
[----:B------:R-:W-:-:S05]  /*10430*/  IMAD.SHL.U32 R0, R2, 0x100000, RZ ;  /* 0x0010000002007824 */ /* 0x000fca00078e00ff */
[----:B------:R-:W-:-:S07]  /*10440*/  LOP3.LUT R0, R3, R0, R4, 0xfe, !PT ;  /* 0x0000000003007212 */ /* 0x000fce00078efe04 */
.L_x_9348:
[----:B------:R-:W-:Y:S05]  /*10450*/  BSYNC B0 ;  /* 0x0000000000007941 */ /* 0x000fea0003800000 */
.L_x_9347:
[----:B------:R-:W-:Y:S01]  /*10460*/  FSETP.NEU.FTZ.AND P0, PT, R0, RZ, PT ;  /* 0x000000ff0000720b */ /* 0x000fe20003f1d000 */
[----:B------:R-:W-:-:S12]  /*10470*/  BRA `(.L_x_9332) ;  /* 0x0000000400147947 */ /* 0x000fd80003800000 */
.L_x_9345:
        /* <DEDUP_REMOVED lines=21> */
.L_x_9354:
[----:B------:R-:W-:Y:S05]  /*105d0*/  BSYNC B1 ;  /* 0x0000000000017941 */ /* 0x000fea0003800000 */
.L_x_9353:
[----:B------:R-:W-:Y:S01]  /*105e0*/  LEA R3, R0, 0x37800000, 0x17 ;  /* 0x3780000000037811 */ /* 0x000fe200078eb8ff */
[----:B------:R-:W-:-:S05]  /*105f0*/  IMAD.SHL.U32 R0, R2, 0x200000, RZ ;  /* 0x0020000002007824 */ /* 0x000fca00078e00ff */
[----:B------:R-:W-:-:S07]  /*10600*/  LOP3.LUT R0, R3, R0, R4, 0xfe, !PT ;  /* 0x0000000003007212 */ /* 0x000fce00078efe04 */
.L_x_9352:
[----:B------:R-:W-:Y:S05]  /*10610*/  BSYNC B0 ;  /* 0x0000000000007941 */ /* 0x000fea0003800000 */
.L_x_9351:
[----:B------:R-:W-:Y:S01]  /*10620*/  FSETP.NEU.FTZ.AND P0, PT, R0, RZ, PT ;  /* 0x000000ff0000720b */ /* 0x000fe20003f1d000 */
[----:B------:R-:W-:-:S12]  /*10630*/  BRA `(.L_x_9332) ;  /* 0x0000000000a47947 */ /* 0x000fd80003800000 */
.L_x_9344:
        /* <DEDUP_REMOVED lines=14> */
.L_x_9358:
[----:B------:R-:W-:Y:S05]  /*10720*/  BSYNC B0 ;  /* 0x0000000000007941 */ /* 0x000fea0003800000 */
.L_x_9357:
[----:B------:R-:W-:Y:S01]  /*10730*/  FSETP.NEU.FTZ.AND P0, PT, R0, RZ, PT ;  /* 0x000000ff0000720b */ /* 0x000fe20003f1d000 */
[----:B------:R-:W-:-:S12]  /*10740*/  BRA `(.L_x_9332) ;  /* 0x0000000000607947 */ /* 0x000fd80003800000 */
.L_x_9331:
        /* <DEDUP_REMOVED lines=16> */
.L_x_9359:
[----:B------:R-:W-:Y:S01]  /*10850*/  PLOP3.LUT P0, PT, PT, PT, PT, 0x8, 0x0 ;  /* 0x000000000000781c */ /* 0x000fe20003f0e170 */
[----:B------:R-:W-:-:S12]  /*10860*/  BRA `(.L_x_9332) ;  /* 0x0000000000187947 */ /* 0x000fd80003800000 */
.L_x_9356:
[----:B------:R-:W2:Y:S02]  /*10870*/  LDG.E.64 R2, desc[UR36][R2.64] ;  /* 0x0000002402027981 */ /* 0x000ea4000c1e1b00 */
[----:B--2---:R-:W-:-:S04]  /*10880*/  ISETP.NE.U32.AND P0, PT, R2, RZ, PT ;  /* 0x000000ff0200720c */ /* 0x004fc80003f05070 */
[----:B------:R-:W-:Y:S01]  /*10890*/  ISETP.NE.AND.EX P0, PT, R3, RZ, PT, P0 ;  /* 0x000000ff0300720c */ /* 0x000fe20003f05300 */
[----:B------:R-:W-:-:S12]  /*108a0*/  BRA `(.L_x_9332) ;  /* 0x0000000000087947 */ /* 0x000fd80003800000 */
.L_x_9355:
[----:B------:R-:W2:Y:S02]  /*108b0*/  LDG.E R2, desc[UR36][R2.64] ;  /* 0x0000002402027981 */ /* 0x000ea4000c1e1900 */
[----:B--2---:R-:W-:-:S13]  /*108c0*/  ISETP.NE.AND P0, PT, R2, RZ, PT ;  /* 0x000000ff0200720c */ /* 0x004fda0003f05270 */
.L_x_9332:
        /* <DEDUP_REMOVED lines=21> */
[----:B0-----:R-:W-:Y:S01]  /*10a20*/  STG.E.U8 desc[UR36][R16.64], R3 ;  /* 0x0000000310007986 */ /* 0x001fe2000c101124 */
[----:B------:R-:W-:Y:S05]  /*10a30*/  EXIT ;  /* 0x000000000000794d */ /* 0x000fea0003800000 */
.L_x_9363:
[----:B------:R-:W-:-:S06]  /*10a40*/  HADD2.F32 R3, -RZ, R0.H0_H0 ;  /* 0x20000000ff037230 */ /* 0x000fcc0000004100 */
[----:B------:R-:W0:Y:S02]  /*10a50*/  F2I.S64.TRUNC R2, R3 ;  /* 0x0000000300027311 */ /* 0x000e24000020d900 */
[----:B0-----:R-:W-:Y:S01]  /*10a60*/  STG.E.U8 desc[UR36][R16.64], R2 ;  /* 0x0000000210007986 */ /* 0x001fe2000c101124 */
[----:B------:R-:W-:Y:S05]  /*10a70*/  EXIT ;  /* 0x000000000000794d */ /* 0x000fea0003800000 */
.L_x_9362:
        /* <DEDUP_REMOVED lines=10> */
.L_x_9366:
[----:B------:R-:W-:-:S04]  /*10b20*/  HADD2.F32 R0, -RZ, R0.H0_H0 ;  /* 0x20000000ff007230 */ /* 0x000fc80000004100 */
[----:B------:R-:W0:Y:S02]  /*10b30*/  F2I.FTZ.TRUNC.NTZ R3, R0 ;  /* 0x0000000000037305 */ /* 0x000e24000021f100 */
[----:B0-----:R-:W-:Y:S01]  /*10b40*/  STG.E desc[UR36][R16.64], R3 ;  /* 0x0000000310007986 */ /* 0x001fe2000c101924 */
[----:B------:R-:W-:Y:S05]  /*10b50*/  EXIT ;  /* 0x000000000000794d */ /* 0x000fea0003800000 */
.L_x_9365:
[----:B------:R-:W-:-:S04]  /*10b60*/  HADD2.F32 R0, -RZ, R0.H0_H0 ;  /* 0x20000000ff007230 */ /* 0x000fc80000004100 */
[----:B------:R-:W0:Y:S02]  /*10b70*/  F2I.FTZ.TRUNC.NTZ R3, R0 ;  /* 0x0000000000037305 */ /* 0x000e24000021f100 */
[----:B0-----:R-:W-:Y:S01]  /*10b80*/  STG.E.U16 desc[UR36][R16.64], R3 ;  /* 0x0000000310007986 */ /* 0x001fe2000c101524 */
[----:B------:R-:W-:Y:S05]  /*10b90*/  EXIT ;  /* 0x000000000000794d */ /* 0x000fea0003800000 */
.L_x_9361:
        /* <DEDUP_REMOVED lines=9> */
.L_x_9368:
[----:B------:R-:W-:Y:S01]  /*10c30*/  STG.E.U16 desc[UR36][R16.64], R0 ;  /* 0x0000000010007986 */ /* 0x000fe2000c101524 */
[----:B------:R-:W-:Y:S05]  /*10c40*/  EXIT ;  /* 0x000000000000794d */ /* 0x000fea0003800000 */
.L_x_9367:
        /* <DEDUP_REMOVED lines=10> */
.L_x_9370:
[----:B------:R-:W-:-:S05]  /*10cf0*/  HADD2.F32 R0, -RZ, R0.H0_H0 ;  /* 0x20000000ff007230 */ /* 0x000fca0000004100 */
[----:B------:R-:W-:-:S04]  /*10d00*/  F2FP.F16.F32.PACK_AB R0, RZ, R0 ;  /* 0x00000000ff00723e */ /* 0x000fc800000000ff */
[----:B------:R-:W-:-:S05]  /*10d10*/  PRMT R0, R0, 0x5410, RZ ;  /* 0x0000541000007816 */ /* 0x000fca00000000ff */
[----:B------:R-:W-:Y:S01]  /*10d20*/  STG.E desc[UR36][R16.64], R0 ;  /* 0x0000000010007986 */ /* 0x000fe2000c101924 */
[----:B------:R-:W-:Y:S05]  /*10d30*/  EXIT ;  /* 0x000000000000794d */ /* 0x000fea0003800000 */
.L_x_9369:
[----:B------:R-:W-:-:S05]  /*10d40*/  HADD2.F32 R2, -RZ, R0.H0_H0 ;  /* 0x20000000ff027230 */ /* 0x000fca0000004100 */
[----:B------:R-:W-:-:S06]  /*10d50*/  FMUL.FTZ R2, R2, 1 ;  /* 0x3f80000002027820 */ /* 0x000fcc0000410000 */
[----:B------:R-:W0:Y:S02]  /*10d60*/  F2F.F64.F32 R2, R2 ;  /* 0x0000000200027310 */ /* 0x000e240000201800 */
[----:B0-----:R-:W-:Y:S01]  /*10d70*/  STG.E.64 desc[UR36][R16.64], R2 ;  /* 0x0000000210007986 */ /* 0x001fe2000c101b24 */
[----:B------:R-:W-:Y:S05]  /*10d80*/  EXIT ;  /* 0x000000000000794d */ /* 0x000fea0003800000 */
.L_x_9360:
        /* <DEDUP_REMOVED lines=13> */
.L_x_9373:
[----:B------:R-:W-:Y:S01]  /*10e60*/  HADD2.F32 R0, -RZ, R0.H0_H0 ;  /* 0x20000000ff007230 */ /* 0x000fe20000004100 */
[----:B------:R-:W-:-:S04]  /*10e70*/  CS2R R6, SRZ ;  /* 0x0000000000067805 */ /* 0x000fc8000001ff00 */
[----:B------:R-:W-:-:S04]  /*10e80*/  FMUL.FTZ R0, R0, 1 ;  /* 0x3f80000000007820 */ /* 0x000fc80000410000 */
[----:B------:R-:W0:Y:S02]  /*10e90*/  F2F.F64.F32 R4, R0 ;  /* 0x0000000000047310 */ /* 0x000e240000201800 */
[----:B0-----:R-:W-:Y:S01]  /*10ea0*/  STG.E.128 desc[UR36][R16.64], R4 ;  /* 0x0000000410007986 */ /* 0x001fe2000c101d24 */
[----:B------:R-:W-:Y:S05]  /*10eb0*/  EXIT ;  /* 0x000000000000794d */ /* 0x000fea0003800000 */
.L_x_9372:
        /* <DEDUP_REMOVED lines=21> */
.L_x_9377:
[----:B------:R-:W-:Y:S05]  /*11010*/  BSYNC B0 ;  /* 0x0000000000007941 */ /* 0x000fea0003800000 */
.L_x_9376:
[----:B------:R-:W-:-:S05]  /*11020*/  LOP3.LUT R3, R0, R3, RZ, 0xfc, !PT ;  /* 0x0000000300037212 */ /* 0x000fca00078efcff */
[----:B------:R-:W-:Y:S01]  /*11030*/  STG.E.U8 desc[UR36][R16.64], R3 ;  /* 0x0000000310007986 */ /* 0x000fe2000c101124 */
[----:B------:R-:W-:Y:S05]  /*11040*/  EXIT ;  /* 0x000000000000794d */ /* 0x000fea0003800000 */
.L_x_9375:
        /* <DEDUP_REMOVED lines=13> */
.L_x_9379:
[----:B------:R-:W-:Y:S01]  /*11120*/  IMAD.MOV.U32 R0, RZ, RZ, 0x7f ;  /* 0x0000007fff007424 */ /* 0x000fe200078e00ff */
[----:B------:R-:W-:-:S04]  /*11130*/  ISETP.GT.U32.AND P0, PT, R2, 0x7f800000, PT ;  /* 0x7f8000000200780c */ /* 0x000fc80003f04070 */
[----:B------:R-:W-:-:S09]  /*11140*/  SEL R0, R0, 0x7c, P0 ;  /* 0x0000007c00007807 */ /* 0x000fd20000000000 */
.L_x_9380:
[----:B------:R-:W-:Y:S05]  /*11150*/  BSYNC B0 ;  /* 0x0000000000007941 */ /* 0x000fea0003800000 */
.L_x_9378:
[----:B------:R-:W-:-:S04]  /*11160*/  LOP3.LUT R2, R3, 0x80000000, RZ, 0xc0, !PT ;  /* 0x8000000003027812 */ /* 0x000fc800078ec0ff */
[----:B------:R-:W-:-:S04]  /*11170*/  SHF.R.U32.HI R3, RZ, 0x18, R2 ;  /* 0x00000018ff037819 */ /* 0x000fc80000011602 */
[----:B------:R-:W-:-:S05]  /*11180*/  LOP3.LUT R3, R0, R3, RZ, 0xfc, !PT ;  /* 0x0000000300037212 */ /* 0x000fca00078efcff */
[----:B------:R-:W-:Y:S01]  /*11190*/  STG.E.U8 desc[UR36][R16.64], R3 ;  /* 0x0000000310007986 */ /* 0x000fe2000c101124 */
[----:B------:R-:W-:Y:S05]  /*111a0*/  EXIT ;  /* 0x000000000000794d */ /* 0x000fea0003800000 */
.L_x_9374:
[----:B------:R-:W-:-:S05]  /*111b0*/  HADD2.F32 R0, -RZ, R0.H0_H0 ;  /* 0x20000000ff007230 */ /* 0x000fca0000004100 */
[----:B------:R-:W-:-:S05]  /*111c0*/  F2FP.BF16.F32.PACK_AB R0, RZ, R0 ;  /* 0x00000000ff00723e */ /* 0x000fca00000010ff */
[----:B------:R-:W-:Y:S01]  /*111d0*/  STG.E.U16 desc[UR36][R16.64], R0 ;  /* 0x0000000010007986 */ /* 0x000fe2000c101524 */
[----:B------:R-:W-:Y:S05]  /*111e0*/  EXIT ;  /* 0x000000000000794d */ /* 0x000fea0003800000 */
.L_x_9371:
        /* <DEDUP_REMOVED lines=12> */
.L_x_9383:
        /* <DEDUP_REMOVED lines=17> */
.L_x_9386:
[----:B------:R-:W-:-:S04]  /*113c0*/  LOP3.LUT R2, R3, 0x80000000, RZ, 0xc0, !PT ;  /* 0x8000000003027812 */ /* 0x000fc800078ec0ff */
[----:B------:R-:W-:-:S04]  /*113d0*/  SHF.R.U32.HI R3, RZ, 0x18, R2 ;  /* 0x00000018ff037819 */ /* 0x000fc80000011602 */
[----:B------:R-:W-:-:S04]  /*113e0*/  LOP3.LUT R0, R0, R3, RZ, 0xfc, !PT ;  /* 0x0000000300007212 */ /* 0x000fc800078efcff */
[----:B------:R-:W-:-:S07]  /*113f0*/  PRMT R8, R0, 0x7610, R8 ;  /* 0x0000761000087816 */ /* 0x000fce0000000008 */
.L_x_9385:
[----:B------:R-:W-:Y:S05]  /*11400*/  BSYNC B0 ;  /* 0x0000000000007941 */ /* 0x000fea0003800000 */
.L_x_9384:
[----:B------:R-:W-:Y:S01]  /*11410*/  STG.E.U8 desc[UR36][R16.64], R8 ;  /* 0x0000000810007986 */ /* 0x000fe2000c101124 */
[----:B------:R-:W-:Y:S05]  /*11420*/  EXIT ;  /* 0x000000000000794d */ /* 0x000fea0003800000 */
.L_x_9382:
        /* <DEDUP_REMOVED lines=17> */
.L_x_9389:
[----:B------:R-:W-:-:S04]  /*11540*/  LOP3.LUT R2, R3, 0x80000000, RZ, 0xc0, !PT ;  /* 0x8000000003027812 */ /* 0x000fc800078ec0ff */
[----:B------:R-:W-:-:S04]  /*11550*/  SHF.R.U32.HI R3, RZ, 0x18, R2 ;  /* 0x00000018ff037819 */ /* 0x000fc80000011602 */
[----:B------:R-:W-:-:S04]  /*11560*/  LOP3.LUT R0, R0, R3, RZ, 0xfc, !PT ;  /* 0x0000000300007212 */ /* 0x000fc800078efcff */
[----:B------:R-:W-:-:S07]  /*11570*/  PRMT R8, R0, 0x7610, R8 ;  /* 0x0000761000087816 */ /* 0x000fce0000000008 */
.L_x_9388:
[----:B------:R-:W-:Y:S05]  /*11580*/  BSYNC B0 ;  /* 0x0000000000007941 */ /* 0x000fea0003800000 */
.L_x_9387:
[----:B------:R-:W-:Y:S01]  /*11590*/  STG.E.U8 desc[UR36][R16.64], R8 ;  /* 0x0000000810007986 */ /* 0x000fe2000c101124 */
[----:B------:R-:W-:Y:S05]  /*115a0*/  EXIT ;  /* 0x000000000000794d */ /* 0x000fea0003800000 */
.L_x_9381:
        /* <DEDUP_REMOVED lines=22> */
.L_x_9364:
        /* <DEDUP_REMOVED lines=16> */
.L_x_9392:
[----:B------:R-:W-:Y:S05]  /*11810*/  EXIT ;  /* 0x000000000000794d */ /* 0x000fea0003800000 */
.L_x_9391:
[----:B------:R-:W-:-:S06]  /*11820*/  HADD2.F32 R2, -RZ, R0.H0_H0 ;  /* 0x20000000ff027230 */ /* 0x000fcc0000004100 */
[----:B------:R-:W0:Y:S02]  /*11830*/  F2I.U64.TRUNC R2, R2 ;  /* 0x0000000200027311 */ /* 0x000e24000020d800 */
[----:B0-----:R-:W-:Y:S01]  /*11840*/  STG.E.64 desc[UR36][R16.64], R2 ;  /* 0x0000000210007986 */ /* 0x001fe2000c101b24 */
[----:B------:R-:W-:Y:S05]  /*11850*/  EXIT ;  /* 0x000000000000794d */ /* 0x000fea0003800000 */
.L_x_9390:
[----:B------:R-:W-:-:S04]  /*11860*/  HADD2.F32 R0, -RZ, R0.H0_H0 ;  /* 0x20000000ff007230 */ /* 0x000fc80000004100 */
[----:B------:R-:W0:Y:S02]  /*11870*/  F2I.FTZ.U32.TRUNC.NTZ R3, R0 ;  /* 0x0000000000037305 */ /* 0x000e24000021f000 */
[----:B0-----:R-:W-:Y:S01]  /*11880*/  STG.E desc[UR36][R16.64], R3 ;  /* 0x0000000310007986 */ /* 0x001fe2000c101924 */
[----:B------:R-:W-:Y:S05]  /*11890*/  EXIT ;  /* 0x000000000000794d */ /* 0x000fea0003800000 */
.L_x_9393:
        /* <DEDUP_REMOVED lines=14> */
.L_x_11799:


//--------------------- .text._ZN2at6native27unrolled_elementwise_kernelIZNS0_43_GLOBAL__N__7cc8d1ed_10_Dropout_cu_0e96ed3819masked_scale_kernelIbN3c104HalfEfEEvRNS_6TensorERKS6_S9_T1_EUlS5_bE_St5arrayIPcLm3EELi4E23TrivialOffsetCalculatorILi2EjESF_ILi1EjENS0_6memory12LoadWithCastILi2EEENSI_13StoreWithCastILi1EEEEEviT_T0_T2_T3_T4_T5_ --------------------------
	.section	.text._ZN2at6native27unrolled_elementwise_kernelIZNS0_43_GLOBAL__N__7cc8d1ed_10_Dropout_cu_0e96ed3819masked_scale_kernelIbN3c104HalfEfEEvRNS_6TensorERKS6_S9_T1_EUlS5_bE_St5arrayIPcLm3EELi4E23TrivialOffsetCalculatorILi2EjESF_ILi1EjENS0_6memory12LoadWithCastILi2EEENSI_13StoreWithCastILi1EEEEEviT_T0_T2_T3_T4_T5_,"ax",@progbits
	.align	128
        .global         _ZN2at6native27unrolled_elementwise_kernelIZNS0_43_GLOBAL__N__7cc8d1ed_10_Dropout_cu_0e96ed3819masked_scale_kernelIbN3c104HalfEfEEvRNS_6TensorERKS6_S9_T1_EUlS5_bE_St5arrayIPcLm3EELi4E23TrivialOffsetCalculatorILi2EjESF_ILi1EjENS0_6memory12LoadWithCastILi2EEENSI_13StoreWithCastILi1EEEEEviT_T0_T2_T3_T4_T5_
        .type           _ZN2at6native27unrolled_elementwise_kernelIZNS0_43_GLOBAL__N__7cc8d1ed_10_Dropout_cu_0e96ed3819masked_scale_kernelIbN3c104HalfEfEEvRNS_6TensorERKS6_S9_T1_EUlS5_bE_St5arrayIPcLm3EELi4E23TrivialOffsetCalculatorILi2EjESF_ILi1EjENS0_6memory12LoadWithCastILi2EEENSI_13StoreWithCastILi1EEEEEviT_T0_T2_T3_T4_T5_,@function
        .size           _ZN2at6native27unrolled_elementwise_kernelIZNS0_43_GLOBAL__N__7cc8d1ed_10_Dropout_cu_0e96ed3819masked_scale_kernelIbN3c104HalfEfEEvRNS_6TensorERKS6_S9_T1_EUlS5_bE_St5arrayIPcLm3EELi4E23TrivialOffsetCalculatorILi2EjESF_ILi1EjENS0_6memory12LoadWithCastILi2EEENSI_13StoreWithCastILi1EEEEEviT_T0_T2_T3_T4_T5_,(.L_x_11800 - _ZN2at6native27unrolled_elementwise_kernelIZNS0_43_GLOBAL__N__7cc8d1ed_10_Dropout_cu_0e96ed3819masked_scale_kernelIbN3c104HalfEfEEvRNS_6TensorERKS6_S9_T1_EUlS5_bE_St5arrayIPcLm3EELi4E23TrivialOffsetCalculatorILi2EjESF_ILi1EjENS0_6memory12LoadWithCastILi2EEENSI_13StoreWithCastILi1EEEEEviT_T0_T2_T3_T4_T5_)
        .other          _ZN2at6native27unrolled_elementwise_kernelIZNS0_43_GLOBAL__N__7cc8d1ed_10_Dropout_cu_0e96ed3819masked_scale_kernelIbN3c104HalfEfEEvRNS_6TensorERKS6_S9_T1_EUlS5_bE_St5arrayIPcLm3EELi4E23TrivialOffsetCalculatorILi2EjESF_ILi1EjENS0_6memory12LoadWithCastILi2EEENSI_13StoreWithCastILi1EEEEEviT_T0_T2_T3_T4_T5_,@"STO_CUDA_ENTRY STV_DEFAULT"
_ZN2at6native27unrolled_elementwise_kernelIZNS0_43_GLOBAL__N__7cc8d1ed_10_Dropout_cu_0e96ed3819masked_scale_kernelIbN3c104HalfEfEEvRNS_6TensorERKS6_S9_T1_EUlS5_bE_St5arrayIPcLm3EELi4E23TrivialOffsetCalculatorILi2EjESF_ILi1EjENS0_6memory12LoadWithCastILi2EEENSI_13StoreWithCastILi1EEEEEviT_T0_T2_T3_T4_T5_:
.text._ZN2at6native27unrolled_elementwise_kernelIZNS0_43_GLOBAL__N__7cc8d1ed_10_Dropout_cu_0e96ed3819masked_scale_kernelIbN3c104HalfEfEEvRNS_6TensorERKS6_S9_T1_EUlS5_bE_St5arrayIPcLm3EELi4E23TrivialOffsetCalculatorILi2EjESF_ILi1EjENS0_6memory12LoadWithCastILi2EEENSI_13StoreWithCastILi1EEEEEviT_T0_T2_T3_T4_T5_:
        /* <DEDUP_REMOVED lines=36> */
.L_x_9399:
[----:B------:R-:W2:Y:S02]  /*0240*/  LDG.E.U8 R4, desc[UR36][R4.64] ;  /* 0x0000002404047981 */ /* 0x000ea4000c1e1100 */
[----:B--2---:R-:W-:-:S04]  /*0250*/  I2FP.F32.U32 R0, R4 ;  /* 0x0000000400007245 */ /* 0x004fc80000201000 */
[----:B------:R-:W-:-:S04]  /*0260*/  F2FP.F16.F32.PACK_AB R0, RZ, R0 ;  /* 0x00000000ff00723e */ /* 0x000fc800000000ff */
[----:B------:R-:W-:Y:S01]  /*0270*/  PRMT R19, R0, 0x7610, R19 ;  /* 0x0000761000137816 */ /* 0x000fe20000000013 */
[----:B------:R-:W-:Y:S06]  /*0280*/  BRA `(.L_x_9401) ;  /* 0x0000000c00bc7947 */ /* 0x000fec0003800000 */
.L_x_9398:
        /* <DEDUP_REMOVED lines=11> */
.L_x_9403:
[----:B------:R-:W2:Y:S02]  /*0340*/  LDG.E R4, desc[UR36][R4.64] ;  /* 0x0000002404047981 */ /* 0x000ea4000c1e1900 */
[----:B--2---:R-:W-:-:S04]  /*0350*/  I2FP.F32.S32 R0, R4 ;  /* 0x0000000400007245 */ /* 0x004fc80000201400 */
[----:B------:R-:W-:-:S04]  /*0360*/  F2FP.F16.F32.PACK_AB R0, RZ, R0 ;  /* 0x00000000ff00723e */ /* 0x000fc800000000ff */
[----:B------:R-:W-:Y:S01]  /*0370*/  PRMT R19, R0, 0x7610, R19 ;  /* 0x0000761000137816 */ /* 0x000fe20000000013 */
[----:B------:R-:W-:Y:S06]  /*0380*/  BRA `(.L_x_9401) ;  /* 0x0000000c007c7947 */ /* 0x000fec0003800000 */
.L_x_9402:
[----:B------:R-:W2:Y:S02]  /*0390*/  LDG.E.U16 R4, desc[UR36][R4.64] ;  /* 0x0000002404047981 */ /* 0x000ea4000c1e1500 */
[----:B--2---:R-:W0:Y:S02]  /*03a0*/  I2F.S16 R0, R4 ;  /* 0x0000000400007306 */ /* 0x004e240000101400 */
[----:B0-----:R-:W-:-:S04]  /*03b0*/  F2FP.F16.F32.PACK_AB R0, RZ, R0 ;  /* 0x00000000ff00723e */ /* 0x001fc800000000ff */
[----:B------:R-:W-:Y:S01]  /*03c0*/  PRMT R19, R0, 0x7610, R19 ;  /* 0x0000761000137816 */ /* 0x000fe20000000013 */
[----:B------:R-:W-:Y:S06]  /*03d0*/  BRA `(.L_x_9401) ;  /* 0x0000000c00687947 */ /* 0x000fec0003800000 */
.L_x_9397:
        /* <DEDUP_REMOVED lines=9> */
.L_x_9405:
[----:B------:R1:W5:Y:S01]  /*0470*/  LDG.E.U16 R19, desc[UR36][R4.64] ;  /* 0x0000002404137981 */ /* 0x000362000c1e1500 */
[----:B------:R-:W-:Y:S05]  /*0480*/  BRA `(.L_x_9401) ;  /* 0x0000000c003c7947 */ /* 0x000fea0003800000 */
.L_x_9404:
        /* <DEDUP_REMOVED lines=9> */
.L_x_9407:
[----:B------:R0:W5:Y:S01]  /*0520*/  LDG.E.U16 R19, desc[UR36][R4.64] ;  /* 0x0000002404137981 */ /* 0x000162000c1e1500 */
[----:B------:R-:W-:Y:S05]  /*0530*/  BRA `(.L_x_9401) ;  /* 0x0000000c00107947 */ /* 0x000fea0003800000 */
.L_x_9406:
        /* <DEDUP_REMOVED lines=9> */
.L_x_9396:
        /* <DEDUP_REMOVED lines=14> */
.L_x_9410:
        /* <DEDUP_REMOVED lines=9> */
.L_x_9409:
        /* <DEDUP_REMOVED lines=28> */
.L_x_9412:
        /* <DEDUP_REMOVED lines=15> */
.L_x_9411:
[----:B------:R-:W2:Y:S02]  /*09f0*/  LDG.E.U16 R0, desc[UR36][R4.64] ;  /* 0x0000002404007981 */ /* 0x000ea4000c1e1500 */
[----:B--2---:R-:W-:-:S05]  /*0a00*/  IMAD.U32 R0, R0, 0x10000, RZ ;  /* 0x0001000000007824 */ /* 0x004fca00078e00ff */
[----:B------:R-:W-:-:S04]  /*0a10*/  F2FP.F16.F32.PACK_AB R0, RZ, R0 ;  /* 0x00000000ff00723e */ /* 0x000fc800000000ff */
[----:B------:R-:W-:Y:S01]  /*0a20*/  PRMT R19, R0, 0x7610, R19 ;  /* 0x0000761000137816 */ /* 0x000fe20000000013 */
[----:B------:R-:W-:Y:S06]  /*0a30*/  BRA `(.L_x_9401) ;  /* 0x0000000400d07947 */ /* 0x000fec0003800000 */
.L_x_9408:
        /* <DEDUP_REMOVED lines=13> */
.L_x_9415:
        /* <DEDUP_REMOVED lines=21> */
.L_x_9419:
[----:B------:R-:W-:Y:S05]  /*0c60*/  BSYNC B1 ;  /* 0x0000000000017941 */ /* 0x000fea0003800000 */
.L_x_9418:
[----:B------:R-:W-:Y:S01]  /*0c70*/  LEA R5, R0, 0x3b800000, 0x17 ;  /* 0x3b80000000057811 */ /* 0x000fe200078eb8ff */
[----:B------:R-:W-:-:S05]  /*0c80*/  IMAD.SHL.U32 R0, R3, 0x100000, RZ ;  /* 0x0010000003007824 */ /* 0x000fca00078e00ff */
[----:B------:R-:W-:-:S07]  /*0c90*/  LOP3.LUT R0, R5, R0, R6, 0xfe, !PT ;  /* 0x0000000005007212 */ /* 0x000fce00078efe06 */
.L_x_9417:
[----:B------:R-:W-:Y:S05]  /*0ca0*/  BSYNC B0 ;  /* 0x0000000000007941 */ /* 0x000fea0003800000 */
.L_x_9416:
[----:B------:R-:W-:-:S04]  /*0cb0*/  F2FP.F16.F32.PACK_AB R0, RZ, R0 ;  /* 0x00000000ff00723e */ /* 0x000fc800000000ff */
[----:B------:R-:W-:Y:S01]  /*0cc0*/  PRMT R19, R0, 0x7610, R19 ;  /* 0x0000761000137816 */ /* 0x000fe20000000013 */
[----:B------:R-:W-:Y:S06]  /*0cd0*/  BRA `(.L_x_9401) ;  /* 0x0000000400287947 */ /* 0x000fec0003800000 */
.L_x_9414:
        /* <DEDUP_REMOVED lines=21> */
.L_x_9423:
[----:B------:R-:W-:Y:S05]  /*0e30*/  BSYNC B1 ;  /* 0x0000000000017941 */ /* 0x000fea0003800000 */
.L_x_9422:
[----:B------:R-:W-:Y:S01]  /*0e40*/  LEA R5, R0, 0x37800000, 0x17 ;  /* 0x3780000000057811 */ /* 0x000fe200078eb8ff */
[----:B------:R-:W-:-:S05]  /*0e50*/  IMAD.SHL.U32 R0, R3, 0x200000, RZ ;  /* 0x0020000003007824 */ /* 0x000fca00078e00ff */
[----:B------:R-:W-:-:S07]  /*0e60*/  LOP3.LUT R0, R5, R0, R6, 0xfe, !PT ;  /* 0x0000000005007212 */ /* 0x000fce00078efe06 */
.L_x_9421:
[----:B------:R-:W-:Y:S05]  /*0e70*/  BSYNC B0 ;  /* 0x0000000000007941 */ /* 0x000fea0003800000 */
.L_x_9420:
[----:B------:R-:W-:-:S04]  /*0e80*/  F2FP.F16.F32.PACK_AB R0, RZ, R0 ;  /* 0x00000000ff00723e */ /* 0x000fc800000000ff */
[----:B------:R-:W-:Y:S01]  /*0e90*/  PRMT R19, R0, 0x7610, R19 ;  /* 0x0000761000137816 */ /* 0x000fe20000000013 */
[----:B------:R-:W-:Y:S06]  /*0ea0*/  BRA `(.L_x_9401) ;  /* 0x0000000000b47947 */ /* 0x000fec0003800000 */
.L_x_9413:
        /* <DEDUP_REMOVED lines=14> */
.L_x_9427:
[----:B------:R-:W-:Y:S05]  /*0f90*/  BSYNC B0 ;  /* 0x0000000000007941 */ /* 0x000fea0003800000 */
.L_x_9426:
[----:B------:R-:W-:-:S04]  /*0fa0*/  F2FP.F16.F32.PACK_AB R0, RZ, R0 ;  /* 0x00000000ff00723e */ /* 0x000fc800000000ff */
[----:B------:R-:W-:Y:S01]  /*0fb0*/  PRMT R19, R0, 0x7610, R19 ;  /* 0x0000761000137816 */ /* 0x000fe20000000013 */
[----:B------:R-:W-:Y:S06]  /*0fc0*/  BRA `(.L_x_9401) ;  /* 0x00000000006c7947 */ /* 0x000fec0003800000 */
.L_x_9400:
        /* <DEDUP_REMOVED lines=16> */
.L_x_9428:
[----:B------:R-:W-:Y:S01]  /*10d0*/  PRMT R19, RZ, 0x7610, R19 ;  /* 0x00007610ff137816 */ /* 0x000fe20000000013 */
[----:B------:R-:W-:Y:S06]  /*10e0*/  BRA `(.L_x_9401) ;  /* 0x0000000000247947 */ /* 0x000fec0003800000 */
.L_x_9425:
[----:B------:R-:W2:Y:S02]  /*10f0*/  LDG.E.64 R4, desc[UR36][R4.64] ;  /* 0x0000002404047981 */ /* 0x000ea4000c1e1b00 */
[----:B--2---:R-:W0:Y:S02]  /*1100*/  I2F.U64 R0, R4 ;  /* 0x0000000400007312 */ /* 0x004e240000301000 */
[----:B0-----:R-:W-:-:S04]  /*1110*/  F2FP.F16.F32.PACK_AB R0, RZ, R0 ;  /* 0x00000000ff00723e */ /* 0x001fc800000000ff */
[----:B------:R-:W-:Y:S01]  /*1120*/  PRMT R19, R0, 0x7610, R19 ;  /* 0x0000761000137816 */ /* 0x000fe20000000013 */
[----:B------:R-:W-:Y:S06]  /*1130*/  BRA `(.L_x_9401) ;  /* 0x0000000000107947 */ /* 0x000fec0003800000 */
.L_x_9424:
[----:B------:R-:W2:Y:S02]  /*1140*/  LDG.E R4, desc[UR36][R4.64] ;  /* 0x0000002404047981 */ /* 0x000ea4000c1e1900 */
[----:B--2---:R-:W-:-:S04]  /*1150*/  I2FP.F32.U32 R0, R4 ;  /* 0x0000000400007245 */ /* 0x004fc80000201000 */
[----:B------:R-:W-:-:S04]  /*1160*/  F2FP.F16.F32.PACK_AB R0, RZ, R0 ;  /* 0x00000000ff00723e */ /* 0x000fc800000000ff */
[----:B------:R-:W-:-:S07]  /*1170*/  PRMT R19, R0, 0x7610, R19 ;  /* 0x0000761000137816 */ /* 0x000fce0000000013 */
.L_x_9401:
[----:B01----:R-:W0:Y:S01]  /*1180*/  LDC.64 R4, c[0x0][0x238] ;  /* 0x00008e00ff047b82 */ /* 0x003e220000000a00 */
        /* <DEDUP_REMOVED lines=18> */
.L_x_9432:
[----:B------:R-:W2:Y:S02]  /*12b0*/  LDG.E.U8 R4, desc[UR36][R4.64] ;  /* 0x0000002404047981 */ /* 0x000ea4000c1e1100 */
[----:B--2---:R-:W-:Y:S01]  /*12c0*/  ISETP.NE.AND P0, PT, R4, RZ, PT ;  /* 0x000000ff0400720c */ /* 0x004fe20003f05270 */
[----:B------:R-:W-:-:S12]  /*12d0*/  BRA `(.L_x_9434) ;  /* 0x0000000c00747947 */ /* 0x000fd80003800000 */
.L_x_9431:
        /* <DEDUP_REMOVED lines=10> */
.L_x_9436:
[----:B------:R-:W2:Y:S02]  /*1380*/  LDG.E R4, desc[UR36][R4.64] ;  /* 0x0000002404047981 */ /* 0x000ea4000c1e1900 */
[----:B--2---:R-:W-:Y:S01]  /*1390*/  ISETP.NE.AND P0, PT, R4, RZ, PT ;  /* 0x000000ff0400720c */ /* 0x004fe20003f05270 */
[----:B------:R-:W-:-:S12]  /*13a0*/  BRA `(.L_x_9434) ;  /* 0x0000000c00407947 */ /* 0x000fd80003800000 */
.L_x_9435:
[----:B------:R-:W2:Y:S02]  /*13b0*/  LDG.E.U16 R4, desc[UR36][R4.64] ;  /* 0x0000002404047981 */ /* 0x000ea4000c1e1500 */
[----:B--2---:R-:W-:Y:S01]  /*13c0*/  ISETP.NE.AND P0, PT, R4, RZ, PT ;  /* 0x000000ff0400720c */ /* 0x004fe20003f05270 */
[----:B------:R-:W-:-:S12]  /*13d0*/  BRA `(.L_x_9434) ;  /* 0x0000000c00347947 */ /* 0x000fd80003800000 */
.L_x_9430:
        /* <DEDUP_REMOVED lines=9> */
.L_x_9438:
[----:B------:R-:W2:Y:S02]  /*1470*/  LDG.E.U16 R0, desc[UR36][R4.64] ;  /* 0x0000002404007981 */ /* 0x000ea4000c1e1500 */
[----:B--2---:R-:W-:-:S05]  /*1480*/  HADD2.F32 R0, -RZ, R0.H0_H0 ;  /* 0x20000000ff007230 */ /* 0x004fca0000004100 */
[----:B------:R-:W-:Y:S01]  /*1490*/  FSETP.NEU.FTZ.AND P0, PT, R0, RZ, PT ;  /* 0x000000ff0000720b */ /* 0x000fe20003f1d000 */
[----:B------:R-:W-:-:S12]  /*14a0*/  BRA `(.L_x_9434) ;  /* 0x0000000c00007947 */ /* 0x000fd80003800000 */
.L_x_9437:
        /* <DEDUP_REMOVED lines=11> */
.L_x_9440:
        /* <DEDUP_REMOVED lines=10> */
.L_x_9439:
[----:B------:R-:W2:Y:S02]  /*1600*/  LDG.E.64 R4, desc[UR36][R4.64] ;  /* 0x0000002404047981 */ /* 0x000ea4000c1e1b00 */
[----:B--2---:R-:W-:Y:S01]  /*1610*/  DSETP.NEU.AND P0, PT, R4, RZ, PT ;  /* 0x000000ff0400722a */ /* 0x004fe20003f0d000 */
[----:B------:R-:W-:-:S13]  /*1620*/  BRA `(.L_x_9434) ;  /* 0x0000000800a07947 */ /* 0x000fda0003800000 */
.L_x_9429:
        /* <DEDUP_REMOVED lines=11> */
.L_x_9443:
[----:B------:R-:W2:Y:S02]  /*16e0*/  LDG.E.128 R4, desc[UR36][R4.64] ;  /* 0x0000002404047981 */ /* 0x000ea4000c1e1d00 */
[----:B--2---:R-:W-:-:S06]  /*16f0*/  DSETP.NEU.AND P0, PT, R6, RZ, PT ;  /* 0x000000ff0600722a */ /* 0x004fcc0003f0d000 */
[----:B------:R-:W-:Y:S01]  /*1700*/  DSETP.NEU.OR P0, PT, R4, RZ, P0 ;  /* 0x000000ff0400722a */ /* 0x000fe2000070d400 */
[----:B------:R-:W-:-:S13]  /*1710*/  BRA `(.L_x_9434) ;  /* 0x0000000800647947 */ /* 0x000fda0003800000 */
.L_x_9442:
        /* <DEDUP_REMOVED lines=27> */
.L_x_9445:
        /* <DEDUP_REMOVED lines=14> */
.L_x_9444:
[----:B------:R-:W2:Y:S02]  /*19b0*/  LDG.E.U16 R0, desc[UR36][R4.64] ;  /* 0x0000002404007981 */ /* 0x000ea4000c1e1500 */
[----:B--2---:R-:W-:-:S05]  /*19c0*/  IMAD.U32 R0, R0, 0x10000, RZ ;  /* 0x0001000000007824 */ /* 0x004fca00078e00ff */
[----:B------:R-:W-:Y:S01]  /*19d0*/  FSETP.NEU.FTZ.AND P0, PT, R0, RZ, PT ;  /* 0x000000ff0000720b */ /* 0x000fe20003f1d000 */
[----:B------:R-:W-:-:S12]  /*19e0*/  BRA `(.L_x_9434) ;  /* 0x0000000400b07947 */ /* 0x000fd80003800000 */
.L_x_9441:
        /* <DEDUP_REMOVED lines=11> */
.L_x_9448:
        /* <DEDUP_REMOVED lines=21> */
.L_x_9452:
[----:B------:R-:W-:Y:S05]  /*1bf0*/  BSYNC B1 ;  /* 0x0000000000017941 */ /* 0x000fea0003800000 */
.L_x_9451:
[----:B------:R-:W-:Y:S01]  /*1c00*/  LEA R5, R0, 0x3b800000, 0x17 ;  /* 0x3b80000000057811 */ /* 0x000fe200078eb8ff */
[----:B------:R-:W-:-:S05]  /*1c10*/  IMAD.SHL.U32 R0, R3, 0x100000, RZ ;  /* 0x0010000003007824 */ /* 0x000fca00078e00ff */
[----:B------:R-:W-:-:S07]  /*1c20*/  LOP3.LUT R0, R5, R0, R6, 0xfe, !PT ;  /* 0x0000000005007212 */ /* 0x000fce00078efe06 */
.L_x_9450:
[----:B------:R-:W-:Y:S05]  /*1c30*/  BSYNC B0 ;  /* 0x0000000000007941 */ /* 0x000fea0003800000 */
.L_x_9449:
[----:B------:R-:W-:Y:S01]  /*1c40*/  FSETP.NEU.FTZ.AND P0, PT, R0, RZ, PT ;  /* 0x000000ff0000720b */ /* 0x000fe20003f1d000 */
[----:B------:R-:W-:-:S12]  /*1c50*/  BRA `(.L_x_9434) ;  /* 0x0000000400147947 */ /* 0x000fd80003800000 */
.L_x_9447:
        /* <DEDUP_REMOVED lines=21> */
.L_x_9456:
[----:B------:R-:W-:Y:S05]  /*1db0*/  BSYNC B1 ;  /* 0x0000000000017941 */ /* 0x000fea0003800000 */
.L_x_9455:
[----:B------:R-:W-:Y:S01]  /*1dc0*/  LEA R5, R0, 0x37800000, 0x17 ;  /* 0x3780000000057811 */ /* 0x000fe200078eb8ff */
[----:B------:R-:W-:-:S05]  /*1dd0*/  IMAD.SHL.U32 R0, R3, 0x200000, RZ ;  /* 0x0020000003007824 */ /* 0x000fca00078e00ff */
[----:B------:R-:W-:-:S07]  /*1de0*/  LOP3.LUT R0, R5, R0, R6, 0xfe, !PT ;  /* 0x0000000005007212 */ /* 0x000fce00078efe06 */
.L_x_9454:
[----:B------:R-:W-:Y:S05]  /*1df0*/  BSYNC B0 ;  /* 0x0000000000007941 */ /* 0x000fea0003800000 */
.L_x_9453:
[----:B------:R-:W-:Y:S01]  /*1e00*/  FSETP.NEU.FTZ.AND P0, PT, R0, RZ, PT ;  /* 0x000000ff0000720b */ /* 0x000fe20003f1d000 */
[----:B------:R-:W-:-:S12]  /*1e10*/  BRA `(.L_x_9434) ;  /* 0x0000000000a47947 */ /* 0x000fd80003800000 */
.L_x_9446:
        /* <DEDUP_REMOVED lines=14> */
.L_x_9460:
[----:B------:R-:W-:Y:S05]  /*1f00*/  BSYNC B0 ;  /* 0x0000000000007941 */ /* 0x000fea0003800000 */
.L_x_9459:
[----:B------:R-:W-:Y:S01]  /*1f10*/  FSETP.NEU.FTZ.AND P0, PT, R0, RZ, PT ;  /* 0x000000ff0000720b */ /* 0x000fe20003f1d000 */
[----:B------:R-:W-:-:S12]  /*1f20*/  BRA `(.L_x_9434) ;  /* 0x0000000000607947 */ /* 0x000fd80003800000 */
.L_x_9433:
        /* <DEDUP_REMOVED lines=16> */
.L_x_9461:
[----:B------:R-:W-:Y:S01]  /*2030*/  PLOP3.LUT P0, PT, PT, PT, PT, 0x8, 0x0 ;  /* 0x000000000000781c */ /* 0x000fe20003f0e170 */
[----:B------:R-:W-:-:S12]  /*2040*/  BRA `(.L_x_9434) ;  /* 0x0000000000187947 */ /* 0x000fd80003800000 */
.L_x_9458:
[----:B------:R-:W2:Y:S02]  /*2050*/  LDG.E.64 R4, desc[UR36][R4.64] ;  /* 0x0000002404047981 */ /* 0x000ea4000c1e1b00 */
[----:B--2---:R-:W-:-:S04]  /*2060*/  ISETP.NE.U32.AND P0, PT, R4, RZ, PT ;  /* 0x000000ff0400720c */ /* 0x004fc80003f05070 */
[----:B------:R-:W-:Y:S01]  /*2070*/  ISETP.NE.AND.EX P0, PT, R5, RZ, PT, P0 ;  /* 0x000000ff0500720c */ /* 0x000fe20003f05300 */
[----:B------:R-:W-:-:S12]  /*2080*/  BRA `(.L_x_9434) ;  /* 0x0000000000087947 */ /* 0x000fd80003800000 */
.L_x_9457:
[----:B------:R-:W2:Y:S02]  /*2090*/  LDG.E R4, desc[UR36][R4.64] ;  /* 0x0000002404047981 */ /* 0x000ea4000c1e1900 */
[----:B--2---:R-:W-:-:S13]  /*20a0*/  ISETP.NE.AND P0, PT, R4, RZ, PT ;  /* 0x000000ff0400720c */ /* 0x004fda0003f05270 */
.L_x_9434:
[----:B------:R-:W-:Y:S01]  /*20b0*/  SEL R26, RZ, 0x1, !P0 ;  /* 0x00000001ff1a7807 */ /* 0x000fe20004000000 */
[----:B------:R-:W-:-:S07]  /*20c0*/  VIADD R17, R17, 0x80 ;  /* 0x0000008011117836 */ /* 0x000fce0000000000 */
.L_x_9395:
[----:B------:R-:W-:Y:S05]  /*20d0*/  BSYNC B6 ;  /* 0x0000000000067941 */ /* 0x000fea0003800000 */
.L_x_9394:
        /* <DEDUP_REMOVED lines=26> */
.L_x_9467:
[----:B------:R-:W2:Y:S02]  /*2280*/  LDG.E.U8 R4, desc[UR36][R4.64] ;  /* 0x0000002404047981 */ /* 0x000ea4000c1e1100 */
[----:B--2---:R-:W-:-:S04]  /*2290*/  I2FP.F32.U32 R0, R4 ;  /* 0x0000000400007245 */ /* 0x004fc80000201000 */
[----:B------:R-:W-:-:S04]  /*22a0*/  F2FP.F16.F32.PACK_AB R0, RZ, R0 ;  /* 0x00000000ff00723e */ /* 0x000fc800000000ff */
[----:B------:R-:W-:Y:S01]  /*22b0*/  PRMT R18, R0, 0x7610, R18 ;  /* 0x0000761000127816 */ /* 0x000fe20000000012 */
[----:B------:R-:W-:Y:S06]  /*22c0*/  BRA `(.L_x_9469) ;  /* 0x0000000c00c07947 */ /* 0x000fec0003800000 */
.L_x_9466:
        /* <DEDUP_REMOVED lines=11> */
.L_x_9471:
[----:B------:R-:W2:Y:S02]  /*2380*/  LDG.E R4, desc[UR36][R4.64] ;  /* 0x0000002404047981 */ /* 0x000ea4000c1e1900 */
[----:B--2---:R-:W-:-:S04]  /*2390*/  I2FP.F32.S32 R0, R4 ;  /* 0x0000000400007245 */ /* 0x004fc80000201400 */
[----:B------:R-:W-:-:S04]  /*23a0*/  F2FP.F16.F32.PACK_AB R0, RZ, R0 ;  /* 0x00000000ff00723e */ /* 0x000fc800000000ff */
[----:B------:R-:W-:Y:S01]  /*23b0*/  PRMT R18, R0, 0x7610, R18 ;  /* 0x0000761000127816 */ /* 0x000fe20000000012 */
[----:B------:R-:W-:Y:S06]  /*23c0*/  BRA `(.L_x_9469) ;  /* 0x0000000c00807947 */ /* 0x000fec0003800000 */
.L_x_9470:
[----:B------:R-:W2:Y:S02]  /*23d0*/  LDG.E.U16 R4, desc[UR36][R4.64] ;  /* 0x0000002404047981 */ /* 0x000ea4000c1e1500 */
[----:B--2---:R-:W0:Y:S02]  /*23e0*/  I2F.S16 R0, R4 ;  /* 0x0000000400007306 */ /* 0x004e240000101400 */
[----:B0-----:R-:W-:-:S04]  /*23f0*/  F2FP.F16.F32.PACK_AB R0, RZ, R0 ;  /* 0x00000000ff00723e */ /* 0x001fc800000000ff */
[----:B------:R-:W-:Y:S01]  /*2400*/  PRMT R18, R0, 0x7610, R18 ;  /* 0x0000761000127816 */ /* 0x000fe20000000012 */
[----:B------:R-:W-:Y:S06]  /*2410*/  BRA `(.L_x_9469) ;  /* 0x0000000c006c7947 */ /* 0x000fec0003800000 */
.L_x_9465:
        /* <DEDUP_REMOVED lines=9> */
.L_x_9473:
[----:B------:R1:W5:Y:S01]  /*24b0*/  LDG.E.U16 R18, desc[UR36][R4.64] ;  /* 0x0000002404127981 */ /* 0x000362000c1e1500 */
[----:B------:R-:W-:Y:S05]  /*24c0*/  BRA `(.L_x_9469) ;  /* 0x0000000c00407947 */ /* 0x000fea0003800000 */
.L_x_9472:
        /* <DEDUP_REMOVED lines=9> */
.L_x_9475:
[----:B------:R0:W5:Y:S01]  /*2560*/  LDG.E.U16 R18, desc[UR36][R4.64] ;  /* 0x0000002404127981 */ /* 0x000162000c1e1500 */
[----:B------:R-:W-:Y:S05]  /*2570*/  BRA `(.L_x_9469) ;  /* 0x0000000c00147947 */ /* 0x000fea0003800000 */
.L_x_9474:
        /* <DEDUP_REMOVED lines=9> */
.L_x_9464:
        /* <DEDUP_REMOVED lines=14> */
.L_x_9478:
        /* <DEDUP_REMOVED lines=9> */
.L_x_9477:
        /* <DEDUP_REMOVED lines=28> */
.L_x_9480:
        /* <DEDUP_REMOVED lines=16> */
.L_x_9479:
[----:B------:R-:W2:Y:S02]  /*2a40*/  LDG.E.U16 R0, desc[UR36][R4.64] ;  /* 0x0000002404007981 */ /* 0x000ea4000c1e1500 */
[----:B--2---:R-:W-:-:S05]  /*2a50*/  IMAD.U32 R0, R0, 0x10000, RZ ;  /* 0x0001000000007824 */ /* 0x004fca00078e00ff */
[----:B------:R-:W-:-:S04]  /*2a60*/  F2FP.F16.F32.PACK_AB R0, RZ, R0 ;  /* 0x00000000ff00723e */ /* 0x000fc800000000ff */
[----:B------:R-:W-:Y:S01]  /*2a70*/  PRMT R18, R0, 0x7610, R18 ;  /* 0x0000761000127816 */ /* 0x000fe20000000012 */
[----:B------:R-:W-:Y:S06]  /*2a80*/  BRA `(.L_x_9469) ;  /* 0x0000000400d07947 */ /* 0x000fec0003800000 */
.L_x_9476:
        /* <DEDUP_REMOVED lines=13> */
.L_x_9483:
        /* <DEDUP_REMOVED lines=21> */
.L_x_9487:
[----:B------:R-:W-:Y:S05]  /*2cb0*/  BSYNC B1 ;  /* 0x0000000000017941 */ /* 0x000fea0003800000 */
.L_x_9486:
[----:B------:R-:W-:Y:S01]  /*2cc0*/  LEA R5, R0, 0x3b800000, 0x17 ;  /* 0x3b80000000057811 */ /* 0x000fe200078eb8ff */
[----:B------:R-:W-:-:S05]  /*2cd0*/  IMAD.SHL.U32 R0, R3, 0x100000, RZ ;  /* 0x0010000003007824 */ /* 0x000fca00078e00ff */
[----:B------:R-:W-:-:S07]  /*2ce0*/  LOP3.LUT R0, R5, R0, R6, 0xfe, !PT ;  /* 0x0000000005007212 */ /* 0x000fce00078efe06 */
.L_x_9485:
[----:B------:R-:W-:Y:S05]  /*2cf0*/  BSYNC B0 ;  /* 0x0000000000007941 */ /* 0x000fea0003800000 */
.L_x_9484:
[----:B------:R-:W-:-:S04]  /*2d00*/  F2FP.F16.F32.PACK_AB R0, RZ, R0 ;  /* 0x00000000ff00723e */ /* 0x000fc800000000ff */
[----:B------:R-:W-:Y:S01]  /*2d10*/  PRMT R18, R0, 0x7610, R18 ;  /* 0x0000761000127816 */ /* 0x000fe20000000012 */
[----:B------:R-:W-:Y:S06]  /*2d20*/  BRA `(.L_x_9469) ;  /* 0x0000000400287947 */ /* 0x000fec0003800000 */
.L_x_9482:
        /* <DEDUP_REMOVED lines=21> */
.L_x_9491:
[----:B------:R-:W-:Y:S05]  /*2e80*/  BSYNC B1 ;  /* 0x0000000000017941 */ /* 0x000fea0003800000 */
.L_x_9490:
[----:B------:R-:W-:Y:S01]  /*2e90*/  LEA R5, R0, 0x37800000, 0x17 ;  /* 0x3780000000057811 */ /* 0x000fe200078eb8ff */
[----:B------:R-:W-:-:S05]  /*2ea0*/  IMAD.SHL.U32 R0, R3, 0x200000, RZ ;  /* 0x0020000003007824 */ /* 0x000fca00078e00ff */
[----:B------:R-:W-:-:S07]  /*2eb0*/  LOP3.LUT R0, R5, R0, R6, 0xfe, !PT ;  /* 0x0000000005007212 */ /* 0x000fce00078efe06 */
.L_x_9489:
[----:B------:R-:W-:Y:S05]  /*2ec0*/  BSYNC B0 ;  /* 0x0000000000007941 */ /* 0x000fea0003800000 */
.L_x_9488:
[----:B------:R-:W-:-:S04]  /*2ed0*/  F2FP.F16.F32.PACK_AB R0, RZ, R0 ;  /* 0x00000000ff00723e */ /* 0x000fc800000000ff */
[----:B------:R-:W-:Y:S01]  /*2ee0*/  PRMT R18, R0, 0x7610, R18 ;  /* 0x0000761000127816 */ /* 0x000fe20000000012 */
[----:B------:R-:W-:Y:S06]  /*2ef0*/  BRA `(.L_x_9469) ;  /* 0x0000000000b47947 */ /* 0x000fec0003800000 */
.L_x_9481:
        /* <DEDUP_REMOVED lines=14> */
.L_x_9495:
[----:B------:R-:W-:Y:S05]  /*2fe0*/  BSYNC B0 ;  /* 0x0000000000007941 */ /* 0x000fea0003800000 */
.L_x_9494:
[----:B------:R-:W-:-:S04]  /*2ff0*/  F2FP.F16.F32.PACK_AB R0, RZ, R0 ;  /* 0x00000000ff00723e */ /* 0x000fc800000000ff */
[----:B------:R-:W-:Y:S01]  /*3000*/  PRMT R18, R0, 0x7610, R18 ;  /* 0x0000761000127816 */ /* 0x000fe20000000012 */
[----:B------:R-:W-:Y:S06]  /*3010*/  BRA `(.L_x_9469) ;  /* 0x00000000006c7947 */ /* 0x000fec0003800000 */
.L_x_9468:
        /* <DEDUP_REMOVED lines=16> */
.L_x_9496:
[----:B------:R-:W-:Y:S01]  /*3120*/  PRMT R18, RZ, 0x7610, R18 ;  /* 0x00007610ff127816 */ /* 0x000fe20000000012 */
[----:B------:R-:W-:Y:S06]  /*3130*/  BRA `(.L_x_9469) ;  /* 0x0000000000247947 */ /* 0x000fec0003800000 */
.L_x_9493:
[----:B------:R-:W2:Y:S02]  /*3140*/  LDG.E.64 R4, desc[UR36][R4.64] ;  /* 0x0000002404047981 */ /* 0x000ea4000c1e1b00 */
[----:B--2---:R-:W0:Y:S02]  /*3150*/  I2F.U64 R0, R4 ;  /* 0x0000000400007312 */ /* 0x004e240000301000 */
[----:B0-----:R-:W-:-:S04]  /*3160*/  F2FP.F16.F32.PACK_AB R0, RZ, R0 ;  /* 0x00000000ff00723e */ /* 0x001fc800000000ff */
[----:B------:R-:W-:Y:S01]  /*3170*/  PRMT R18, R0, 0x7610, R18 ;  /* 0x0000761000127816 */ /* 0x000fe20000000012 */
[----:B------:R-:W-:Y:S06]  /*3180*/  BRA `(.L_x_9469) ;  /* 0x0000000000107947 */ /* 0x000fec0003800000 */
.L_x_9492:
[----:B------:R-:W2:Y:S02]  /*3190*/  LDG.E R4, desc[UR36][R4.64] ;  /* 0x0000002404047981 */ /* 0x000ea4000c1e1900 */
[----:B--2---:R-:W-:-:S04]  /*31a0*/  I2FP.F32.U32 R0, R4 ;  /* 0x0000000400007245 */ /* 0x004fc80000201000 */
[----:B------:R-:W-:-:S04]  /*31b0*/  F2FP.F16.F32.PACK_AB R0, RZ, R0 ;  /* 0x00000000ff00723e */ /* 0x000fc800000000ff */
[----:B------:R-:W-:-:S07]  /*31c0*/  PRMT R18, R0, 0x7610, R18 ;  /* 0x0000761000127816 */ /* 0x000fce0000000012 */
.L_x_9469:
        /* <DEDUP_REMOVED lines=19> */
.L_x_9500:
[----:B------:R-:W2:Y:S02]  /*3300*/  LDG.E.U8 R4, desc[UR36][R4.64] ;  /* 0x0000002404047981 */ /* 0x000ea4000c1e1100 */
[----:B--2---:R-:W-:Y:S01]  /*3310*/  ISETP.NE.AND P0, PT, R4, RZ, PT ;  /* 0x000000ff0400720c */ /* 0x004fe20003f05270 */
[----:B------:R-:W-:-:S12]  /*3320*/  BRA `(.L_x_9502) ;  /* 0x0000000c00747947 */ /* 0x000fd80003800000 */
.L_x_9499:
        /* <DEDUP_REMOVED lines=10> */
.L_x_9504:
[----:B------:R-:W2:Y:S02]  /*33d0*/  LDG.E R4, desc[UR36][R4.64] ;  /* 0x0000002404047981 */ /* 0x000ea4000c1e1900 */
[----:B--2---:R-:W-:Y:S01]  /*33e0*/  ISETP.NE.AND P0, PT, R4, RZ, PT ;  /* 0x000000ff0400720c */ /* 0x004fe20003f05270 */
[----:B------:R-:W-:-:S12]  /*33f0*/  BRA `(.L_x_9502) ;  /* 0x0000000c00407947 */ /* 0x000fd80003800000 */
.L_x_9503:
[----:B------:R-:W2:Y:S02]  /*3400*/  LDG.E.U16 R4, desc[UR36][R4.64] ;  /* 0x0000002404047981 */ /* 0x000ea4000c1e1500 */
[----:B--2---:R-:W-:Y:S01]  /*3410*/  ISETP.NE.AND P0, PT, R4, RZ, PT ;  /* 0x000000ff0400720c */ /* 0x004fe20003f05270 */
[----:B------:R-:W-:-:S12]  /*3420*/  BRA `(.L_x_9502) ;  /* 0x0000000c00347947 */ /* 0x000fd80003800000 */
.L_x_9498:
        /* <DEDUP_REMOVED lines=9> */
.L_x_9506:
[----:B------:R-:W2:Y:S02]  /*34c0*/  LDG.E.U16 R0, desc[UR36][R4.64] ;  /* 0x0000002404007981 */ /* 0x000ea4000c1e1500 */
[----:B--2---:R-:W-:-:S05]  /*34d0*/  HADD2.F32 R0, -RZ, R0.H0_H0 ;  /* 0x20000000ff007230 */ /* 0x004fca0000004100 */
[----:B------:R-:W-:Y:S01]  /*34e0*/  FSETP.NEU.FTZ.AND P0, PT, R0, RZ, PT ;  /* 0x000000ff0000720b */ /* 0x000fe20003f1d000 */
[----:B------:R-:W-:-:S12]  /*34f0*/  BRA `(.L_x_9502) ;  /* 0x0000000c00007947 */ /* 0x000fd80003800000 */
.L_x_9505:
        /* <DEDUP_REMOVED lines=11> */
.L_x_9508:
        /* <DEDUP_REMOVED lines=10> */
.L_x_9507:
[----:B------:R-:W2:Y:S02]  /*3650*/  LDG.E.64 R4, desc[UR36][R4.64] ;  /* 0x0000002404047981 */ /* 0x000ea4000c1e1b00 */
[----:B--2---:R-:W-:Y:S01]  /*3660*/  DSETP.NEU.AND P0, PT, R4, RZ, PT ;  /* 0x000000ff0400722a */ /* 0x004fe20003f0d000 */
[----:B------:R-:W-:-:S13]  /*3670*/  BRA `(.L_x_9502) ;  /* 0x0000000800a07947 */ /* 0x000fda0003800000 */
.L_x_9497:
        /* <DEDUP_REMOVED lines=11> */
.L_x_9511:
[----:B------:R-:W2:Y:S02]  /*3730*/  LDG.E.128 R4, desc[UR36][R4.64] ;  /* 0x0000002404047981 */ /* 0x000ea4000c1e1d00 */
[----:B--2---:R-:W-:-:S06]  /*3740*/  DSETP.NEU.AND P0, PT, R6, RZ, PT ;  /* 0x000000ff0600722a */ /* 0x004fcc0003f0d000 */
[----:B------:R-:W-:Y:S01]  /*3750*/  DSETP.NEU.OR P0, PT, R4, RZ, P0 ;  /* 0x000000ff0400722a */ /* 0x000fe2000070d400 */
[----:B------:R-:W-:-:S13]  /*3760*/  BRA `(.L_x_9502) ;  /* 0x0000000800647947 */ /* 0x000fda0003800000 */
.L_x_9510:
        /* <DEDUP_REMOVED lines=27> */
.L_x_9513:
        /* <DEDUP_REMOVED lines=14> */
.L_x_9512:
[----:B------:R-:W2:Y:S02]  /*3a00*/  LDG.E.U16 R0, desc[UR36][R4.64] ;  /* 0x0000002404007981 */ /* 0x000ea4000c1e1500 */
[----:B--2---:R-:W-:-:S05]  /*3a10*/  IMAD.U32 R0, R0, 0x10000, RZ ;  /* 0x0001000000007824 */ /* 0x004fca00078e00ff */
[----:B------:R-:W-:Y:S01]  /*3a20*/  FSETP.NEU.FTZ.AND P0, PT, R0, RZ, PT ;  /* 0x000000ff0000720b */ /* 0x000fe20003f1d000 */
[----:B------:R-:W-:-:S12]  /*3a30*/  BRA `(.L_x_9502) ;  /* 0x0000000400b07947 */ /* 0x000fd80003800000 */
.L_x_9509:
        /* <DEDUP_REMOVED lines=11> */
.L_x_9516:
        /* <DEDUP_REMOVED lines=21> */
.L_x_9520:
[----:B------:R-:W-:Y:S05]  /*3c40*/  BSYNC B1 ;  /* 0x0000000000017941 */ /* 0x000fea0003800000 */
.L_x_9519:
[----:B------:R-:W-:Y:S01]  /*3c50*/  LEA R5, R0, 0x3b800000, 0x17 ;  /* 0x3b80000000057811 */ /* 0x000fe200078eb8ff */
[----:B------:R-:W-:-:S05]  /*3c60*/  IMAD.SHL.U32 R0, R3, 0x100000, RZ ;  /* 0x0010000003007824 */ /* 0x000fca00078e00ff */
[----:B------:R-:W-:-:S07]  /*3c70*/  LOP3.LUT R0, R5, R0, R6, 0xfe, !PT ;  /* 0x0000000005007212 */ /* 0x000fce00078efe06 */
.L_x_9518:
[----:B------:R-:W-:Y:S05]  /*3c80*/  BSYNC B0 ;  /* 0x0000000000007941 */ /* 0x000fea0003800000 */
.L_x_9517:
[----:B------:R-:W-:Y:S01]  /*3c90*/  FSETP.NEU.FTZ.AND P0, PT, R0, RZ, PT ;  /* 0x000000ff0000720b */ /* 0x000fe20003f1d000 */
[----:B------:R-:W-:-:S12]  /*3ca0*/  BRA `(.L_x_9502) ;  /* 0x0000000400147947 */ /* 0x000fd80003800000 */
.L_x_9515:
        /* <DEDUP_REMOVED lines=21> */
.L_x_9524:
[----:B------:R-:W-:Y:S05]  /*3e00*/  BSYNC B1 ;  /* 0x0000000000017941 */ /* 0x000fea0003800000 */
.L_x_9523:
[----:B------:R-:W-:Y:S01]  /*3e10*/  LEA R5, R0, 0x37800000, 0x17 ;  /* 0x3780000000057811 */ /* 0x000fe200078eb8ff */
[----:B------:R-:W-:-:S05]  /*3e20*/  IMAD.SHL.U32 R0, R3, 0x200000, RZ ;  /* 0x0020000003007824 */ /* 0x000fca00078e00ff */
[----:B------:R-:W-:-:S07]  /*3e30*/  LOP3.LUT R0, R5, R0, R6, 0xfe, !PT ;  /* 0x0000000005007212 */ /* 0x000fce00078efe06 */
.L_x_9522:
[----:B------:R-:W-:Y:S05]  /*3e40*/  BSYNC B0 ;  /* 0x0000000000007941 */ /* 0x000fea0003800000 */
.L_x_9521:
[----:B------:R-:W-:Y:S01]  /*3e50*/  FSETP.NEU.FTZ.AND P0, PT, R0, RZ, PT ;  /* 0x000000ff0000720b */ /* 0x000fe20003f1d000 */
[----:B------:R-:W-:-:S12]  /*3e60*/  BRA `(.L_x_9502) ;  /* 0x0000000000a47947 */ /* 0x000fd80003800000 */
.L_x_9514:
        /* <DEDUP_REMOVED lines=14> */
.L_x_9528:
[----:B------:R-:W-:Y:S05]  /*3f50*/  BSYNC B0 ;  /* 0x0000000000007941 */ /* 0x000fea0003800000 */
.L_x_9527:
[----:B------:R-:W-:Y:S01]  /*3f60*/  FSETP.NEU.FTZ.AND P0, PT, R0, RZ, PT ;  /* 0x000000ff0000720b */ /* 0x000fe20003f1d000 */
[----:B------:R-:W-:-:S12]  /*3f70*/  BRA `(.L_x_9502) ;  /* 0x0000000000607947 */ /* 0x000fd80003800000 */
.L_x_9501:
        /* <DEDUP_REMOVED lines=16> */
.L_x_9529:
[----:B------:R-:W-:Y:S01]  /*4080*/  PLOP3.LUT P0, PT, PT, PT, PT, 0x8, 0x0 ;  /* 0x000000000000781c */ /* 0x000fe20003f0e170 */
[----:B------:R-:W-:-:S12]  /*4090*/  BRA `(.L_x_9502) ;  /* 0x0000000000187947 */ /* 0x000fd80003800000 */
.L_x_9526:
[----:B------:R-:W2:Y:S02]  /*40a0*/  LDG.E.64 R4, desc[UR36][R4.64] ;  /* 0x0000002404047981 */ /* 0x000ea4000c1e1b00 */
[----:B--2---:R-:W-:-:S04]  /*40b0*/  ISETP.NE.U32.AND P0, PT, R4, RZ, PT ;  /* 0x000000ff0400720c */ /* 0x004fc80003f05070 */
[----:B------:R-:W-:Y:S01]  /*40c0*/  ISETP.NE.AND.EX P0, PT, R5, RZ, PT, P0 ;  /* 0x000000ff0500720c */ /* 0x000fe20003f05300 */
[----:B------:R-:W-:-:S12]  /*40d0*/  BRA `(.L_x_9502) ;  /* 0x0000000000087947 */ /* 0x000fd80003800000 */
.L_x_9525:
[----:B------:R-:W2:Y:S02]  /*40e0*/  LDG.E R4, desc[UR36][R4.64] ;  /* 0x0000002404047981 */ /* 0x000ea4000c1e1900 */
[----:B--2---:R-:W-:-:S13]  /*40f0*/  ISETP.NE.AND P0, PT, R4, RZ, PT ;  /* 0x000000ff0400720c */ /* 0x004fda0003f05270 */
.L_x_9502:
[----:B------:R-:W-:Y:S01]  /*4100*/  SEL R0, RZ, 0x1, !P0 ;  /* 0x00000001ff007807 */ /* 0x000fe20004000000 */
[----:B------:R-:W-:-:S03]  /*4110*/  VIADD R17, R17, 0x80 ;  /* 0x0000008011117836 */ /* 0x000fc60000000000 */
[----:B------:R-:W-:-:S07]  /*4120*/  PRMT R26, R26, 0x5410, R0 ;  /* 0x000054101a1a7816 */ /* 0x000fce0000000000 */
.L_x_9463:
[----:B------:R-:W-:Y:S05]  /*4130*/  BSYNC B6 ;  /* 0x0000000000067941 */ /* 0x000fea0003800000 */
.L_x_9462:
        /* <DEDUP_REMOVED lines=28> */
.L_x_9535:
[----:B------:R-:W2:Y:S02]  /*4300*/  LDG.E.U8 R4, desc[UR36][R4.64] ;  /* 0x0000002404047981 */ /* 0x000ea4000c1e1100 */
[----:B--2---:R-:W-:-:S04]  /*4310*/  I2FP.F32.U32 R0, R4 ;  /* 0x0000000400007245 */ /* 0x004fc80000201000 */
[----:B------:R-:W-:-:S04]  /*4320*/  F2FP.F16.F32.PACK_AB R0, RZ, R0 ;  /* 0x00000000ff00723e */ /* 0x000fc800000000ff */
[----:B------:R-:W-:Y:S01]  /*4330*/  PRMT R23, R0, 0x7610, R23 ;  /* 0x0000761000177816 */ /* 0x000fe20000000017 */
[----:B------:R-:W-:Y:S06]  /*4340*/  BRA `(.L_x_9537) ;  /* 0x0000000c00bc7947 */ /* 0x000fec0003800000 */
.L_x_9534:
        /* <DEDUP_REMOVED lines=11> */
.L_x_9539:
[----:B------:R-:W2:Y:S02]  /*4400*/  LDG.E R4, desc[UR36][R4.64] ;  /* 0x0000002404047981 */ /* 0x000ea4000c1e1900 */
[----:B--2---:R-:W-:-:S04]  /*4410*/  I2FP.F32.S32 R0, R4 ;  /* 0x0000000400007245 */ /* 0x004fc80000201400 */
[----:B------:R-:W-:-:S04]  /*4420*/  F2FP.F16.F32.PACK_AB R0, RZ, R0 ;  /* 0x00000000ff00723e */ /* 0x000fc800000000ff */
[----:B------:R-:W-:Y:S01]  /*4430*/  PRMT R23, R0, 0x7610, R23 ;  /* 0x0000761000177816 */ /* 0x000fe20000000017 */
[----:B------:R-:W-:Y:S06]  /*4440*/  BRA `(.L_x_9537) ;  /* 0x0000000c007c7947 */ /* 0x000fec0003800000 */
.L_x_9538:
[----:B------:R-:W2:Y:S02]  /*4450*/  LDG.E.U16 R4, desc[UR36][R4.64] ;  /* 0x0000002404047981 */ /* 0x000ea4000c1e1500 */
[----:B--2---:R-:W0:Y:S02]  /*4460*/  I2F.S16 R0, R4 ;  /* 0x0000000400007306 */ /* 0x004e240000101400 */
[----:B0-----:R-:W-:-:S04]  /*4470*/  F2FP.F16.F32.PACK_AB R0, RZ, R0 ;  /* 0x00000000ff00723e */ /* 0x001fc800000000ff */
[----:B------:R-:W-:Y:S01]  /*4480*/  PRMT R23, R0, 0x7610, R23 ;  /* 0x0000761000177816 */ /* 0x000fe20000000017 */
[----:B------:R-:W-:Y:S06]  /*4490*/  BRA `(.L_x_9537) ;  /* 0x0000000c00687947 */ /* 0x000fec0003800000 */
.L_x_9533:
        /* <DEDUP_REMOVED lines=9> */
.L_x_9541:
[----:B------:R1:W5:Y:S01]  /*4530*/  LDG.E.U16 R23, desc[UR36][R4.64] ;  /* 0x0000002404177981 */ /* 0x000362000c1e1500 */
[----:B------:R-:W-:Y:S05]  /*4540*/  BRA `(.L_x_9537) ;  /* 0x0000000c003c7947 */ /* 0x000fea0003800000 */
.L_x_9540:
        /* <DEDUP_REMOVED lines=9> */
.L_x_9543:
[----:B------:R0:W5:Y:S01]  /*45e0*/  LDG.E.U16 R23, desc[UR36][R4.64] ;  /* 0x0000002404177981 */ /* 0x000162000c1e1500 */
[----:B------:R-:W-:Y:S05]  /*45f0*/  BRA `(.L_x_9537) ;  /* 0x0000000c00107947 */ /* 0x000fea0003800000 */
.L_x_9542:
        /* <DEDUP_REMOVED lines=9> */
.L_x_9532:
        /* <DEDUP_REMOVED lines=14> */
.L_x_9546:
        /* <DEDUP_REMOVED lines=9> */
.L_x_9545:
        /* <DEDUP_REMOVED lines=28> */
.L_x_9548:
        /* <DEDUP_REMOVED lines=15> */
.L_x_9547:
[----:B------:R-:W2:Y:S02]  /*4ab0*/  LDG.E.U16 R0, desc[UR36][R4.64] ;  /* 0x0000002404007981 */ /* 0x000ea4000c1e1500 */
[----:B--2---:R-:W-:-:S05]  /*4ac0*/  IMAD.U32 R0, R0, 0x10000, RZ ;  /* 0x0001000000007824 */ /* 0x004fca00078e00ff */
[----:B------:R-:W-:-:S04]  /*4ad0*/  F2FP.F16.F32.PACK_AB R0, RZ, R0 ;  /* 0x00000000ff00723e */ /* 0x000fc800000000ff */
[----:B------:R-:W-:Y:S01]  /*4ae0*/  PRMT R23, R0, 0x7610, R23 ;  /* 0x0000761000177816 */ /* 0x000fe20000000017 */
[----:B------:R-:W-:Y:S06]  /*4af0*/  BRA `(.L_x_9537) ;  /* 0x0000000400d07947 */ /* 0x000fec0003800000 */
.L_x_9544:
        /* <DEDUP_REMOVED lines=13> */
.L_x_9551:
        /* <DEDUP_REMOVED lines=21> */
.L_x_9555:
[----:B------:R-:W-:Y:S05]  /*4d20*/  BSYNC B1 ;  /* 0x0000000000017941 */ /* 0x000fea0003800000 */
.L_x_9554:
[----:B------:R-:W-:Y:S01]  /*4d30*/  LEA R5, R0, 0x3b800000, 0x17 ;  /* 0x3b80000000057811 */ /* 0x000fe200078eb8ff */
[----:B------:R-:W-:-:S05]  /*4d40*/  IMAD.SHL.U32 R0, R3, 0x100000, RZ ;  /* 0x0010000003007824 */ /* 0x000fca00078e00ff */
[----:B------:R-:W-:-:S07]  /*4d50*/  LOP3.LUT R0, R5, R0, R6, 0xfe, !PT ;  /* 0x0000000005007212 */ /* 0x000fce00078efe06 */
.L_x_9553:
[----:B------:R-:W-:Y:S05]  /*4d60*/  BSYNC B0 ;  /* 0x0000000000007941 */ /* 0x000fea0003800000 */
.L_x_9552:
[----:B------:R-:W-:-:S04]  /*4d70*/  F2FP.F16.F32.PACK_AB R0, RZ, R0 ;  /* 0x00000000ff00723e */ /* 0x000fc800000000ff */
[----:B------:R-:W-:Y:S01]  /*4d80*/  PRMT R23, R0, 0x7610, R23 ;  /* 0x0000761000177816 */ /* 0x000fe20000000017 */
[----:B------:R-:W-:Y:S06]  /*4d90*/  BRA `(.L_x_9537) ;  /* 0x0000000400287947 */ /* 0x000fec0003800000 */
.L_x_9550:
        /* <DEDUP_REMOVED lines=21> */
.L_x_9559:
[----:B------:R-:W-:Y:S05]  /*4ef0*/  BSYNC B1 ;  /* 0x0000000000017941 */ /* 0x000fea0003800000 */
.L_x_9558:
[----:B------:R-:W-:Y:S01]  /*4f00*/  LEA R5, R0, 0x37800000, 0x17 ;  /* 0x3780000000057811 */ /* 0x000fe200078eb8ff */
[----:B------:R-:W-:-:S05]  /*4f10*/  IMAD.SHL.U32 R0, R3, 0x200000, RZ ;  /* 0x0020000003007824 */ /* 0x000fca00078e00ff */
[----:B------:R-:W-:-:S07]  /*4f20*/  LOP3.LUT R0, R5, R0, R6, 0xfe, !PT ;  /* 0x0000000005007212 */ /* 0x000fce00078efe06 */
.L_x_9557:
[----:B------:R-:W-:Y:S05]  /*4f30*/  BSYNC B0 ;  /* 0x0000000000007941 */ /* 0x000fea0003800000 */
.L_x_9556:
[----:B------:R-:W-:-:S04]  /*4f40*/  F2FP.F16.F32.PACK_AB R0, RZ, R0 ;  /* 0x00000000ff00723e */ /* 0x000fc800000000ff */
[----:B------:R-:W-:Y:S01]  /*4f50*/  PRMT R23, R0, 0x7610, R23 ;  /* 0x0000761000177816 */ /* 0x000fe20000000017 */
[----:B------:R-:W-:Y:S06]  /*4f60*/  BRA `(.L_x_9537) ;  /* 0x0000000000b47947 */ /* 0x000fec0003800000 */
.L_x_9549:
        /* <DEDUP_REMOVED lines=14> */
.L_x_9563:
[----:B------:R-:W-:Y:S05]  /*5050*/  BSYNC B0 ;  /* 0x0000000000007941 */ /* 0x000fea0003800000 */
.L_x_9562:
[----:B------:R-:W-:-:S04]  /*5060*/  F2FP.F16.F32.PACK_AB R0, RZ, R0 ;  /* 0x00000000ff00723e */ /* 0x000fc800000000ff */
[----:B------:R-:W-:Y:S01]  /*5070*/  PRMT R23, R0, 0x7610, R23 ;  /* 0x0000761000177816 */ /* 0x000fe20000000017 */
[----:B------:R-:W-:Y:S06]  /*5080*/  BRA `(.L_x_9537) ;  /* 0x00000000006c7947 */ /* 0x000fec0003800000 */
.L_x_9536:
        /* <DEDUP_REMOVED lines=16> */
.L_x_9564:
[----:B------:R-:W-:Y:S01]  /*5190*/  PRMT R23, RZ, 0x7610, R23 ;  /* 0x00007610ff177816 */ /* 0x000fe20000000017 */
[----:B------:R-:W-:Y:S06]  /*51a0*/  BRA `(.L_x_9537) ;  /* 0x0000000000247947 */ /* 0x000fec0003800000 */
.L_x_9561:
[----:B------:R-:W2:Y:S02]  /*51b0*/  LDG.E.64 R4, desc[UR36][R4.64] ;  /* 0x0000002404047981 */ /* 0x000ea4000c1e1b00 */
[----:B--2---:R-:W0:Y:S02]  /*51c0*/  I2F.U64 R0, R4 ;  /* 0x0000000400007312 */ /* 0x004e240000301000 */
[----:B0-----:R-:W-:-:S04]  /*51d0*/  F2FP.F16.F32.PACK_AB R0, RZ, R0 ;  /* 0x00000000ff00723e */ /* 0x001fc800000000ff */
[----:B------:R-:W-:Y:S01]  /*51e0*/  PRMT R23, R0, 0x7610, R23 ;  /* 0x0000761000177816 */ /* 0x000fe20000000017 */
[----:B------:R-:W-:Y:S06]  /*51f0*/  BRA `(.L_x_9537) ;  /* 0x0000000000107947 */ /* 0x000fec0003800000 */
.L_x_9560:
[----:B------:R-:W2:Y:S02]  /*5200*/  LDG.E R4, desc[UR36][R4.64] ;  /* 0x0000002404047981 */ /* 0x000ea4000c1e1900 */
[----:B--2---:R-:W-:-:S04]  /*5210*/  I2FP.F32.U32 R0, R4 ;  /* 0x0000000400007245 */ /* 0x004fc80000201000 */
[----:B------:R-:W-:-:S04]  /*5220*/  F2FP.F16.F32.PACK_AB R0, RZ, R0 ;  /* 0x00000000ff00723e */ /* 0x000fc800000000ff */
[----:B------:R-:W-:-:S07]  /*5230*/  PRMT R23, R0, 0x7610, R23 ;  /* 0x0000761000177816 */ /* 0x000fce0000000017 */
.L_x_9537:
[----:B------:R-:W2:Y:S01]  /*5240*/  LDC.U8 R3, c[0x0][0x245] ;  /* 0x00009140ff037b82 */ /* 0x000ea20000000000 */
[----:B------:R-:W-:Y:S02]  /*5250*/  ULDC UR4, c[0x0][0x24c] ;  /* 0x0000930000047ab9 */ /* 0x000fe40000000800 */
[----:B------:R-:W-:-:S05]  /*5260*/  IMAD R25, R25, UR4, RZ ;  /* 0x0000000419197c24 */ /* 0x000fca000f8e02ff */
[----:B01----:R-:W0:Y:S01]  /*5270*/  LDC.64 R4, c[0x0][0x238] ;  /* 0x00008e00ff047b82 */ /* 0x003e220000000a00 */
        /* <DEDUP_REMOVED lines=16> */
.L_x_9568:
[----:B------:R-:W2:Y:S02]  /*5380*/  LDG.E.U8 R4, desc[UR36][R4.64] ;  /* 0x0000002404047981 */ /* 0x000ea4000c1e1100 */
[----:B--2---:R-:W-:Y:S01]  /*5390*/  ISETP.NE.AND P0, PT, R4, RZ, PT ;  /* 0x000000ff0400720c */ /* 0x004fe20003f05270 */
[----:B------:R-:W-:-:S12]  /*53a0*/  BRA `(.L_x_9570) ;  /* 0x0000000c00747947 */ /* 0x000fd80003800000 */
.L_x_9567:
        /* <DEDUP_REMOVED lines=10> */
.L_x_9572:
[----:B------:R-:W2:Y:S02]  /*5450*/  LDG.E R4, desc[UR36][R4.64] ;  /* 0x0000002404047981 */ /* 0x000ea4000c1e1900 */
[----:B--2---:R-:W-:Y:S01]  /*5460*/  ISETP.NE.AND P0, PT, R4, RZ, PT ;  /* 0x000000ff0400720c */ /* 0x004fe20003f05270 */
[----:B------:R-:W-:-:S12]  /*5470*/  BRA `(.L_x_9570) ;  /* 0x0000000c00407947 */ /* 0x000fd80003800000 */
.L_x_9571:
[----:B------:R-:W2:Y:S02]  /*5480*/  LDG.E.U16 R4, desc[UR36][R4.64] ;  /* 0x0000002404047981 */ /* 0x000ea4000c1e1500 */
[----:B--2---:R-:W-:Y:S01]  /*5490*/  ISETP.NE.AND P0, PT, R4, RZ, PT ;  /* 0x000000ff0400720c */ /* 0x004fe20003f05270 */
[----:B------:R-:W-:-:S12]  /*54a0*/  BRA `(.L_x_9570) ;  /* 0x0000000c00347947 */ /* 0x000fd80003800000 */
.L_x_9566:
        /* <DEDUP_REMOVED lines=9> */
.L_x_9574:
[----:B------:R-:W2:Y:S02]  /*5540*/  LDG.E.U16 R0, desc[UR36][R4.64] ;  /* 0x0000002404007981 */ /* 0x000ea4000c1e1500 */
[----:B--2---:R-:W-:-:S05]  /*5550*/  HADD2.F32 R0, -RZ, R0.H0_H0 ;  /* 0x20000000ff007230 */ /* 0x004fca0000004100 */
[----:B------:R-:W-:Y:S01]  /*5560*/  FSETP.NEU.FTZ.AND P0, PT, R0, RZ, PT ;  /* 0x000000ff0000720b */ /* 0x000fe20003f1d000 */
[----:B------:R-:W-:-:S12]  /*5570*/  BRA `(.L_x_9570) ;  /* 0x0000000c00007947 */ /* 0x000fd80003800000 */
.L_x_9573:
        /* <DEDUP_REMOVED lines=11> */
.L_x_9576:
        /* <DEDUP_REMOVED lines=10> */
.L_x_9575:
[----:B------:R-:W2:Y:S02]  /*56d0*/  LDG.E.64 R4, desc[UR36][R4.64] ;  /* 0x0000002404047981 */ /* 0x000ea4000c1e1b00 */
[----:B--2---:R-:W-:Y:S01]  /*56e0*/  DSETP.NEU.AND P0, PT, R4, RZ, PT ;  /* 0x000000ff0400722a */ /* 0x004fe20003f0d000 */
[----:B------:R-:W-:-:S13]  /*56f0*/  BRA `(.L_x_9570) ;  /* 0x0000000800a07947 */ /* 0x000fda0003800000 */
.L_x_9565:
        /* <DEDUP_REMOVED lines=11> */
.L_x_9579:
[----:B------:R-:W2:Y:S02]  /*57b0*/  LDG.E.128 R4, desc[UR36][R4.64] ;  /* 0x0000002404047981 */ /* 0x000ea4000c1e1d00 */
[----:B--2---:R-:W-:-:S06]  /*57c0*/  DSETP.NEU.AND P0, PT, R6, RZ, PT ;  /* 0x000000ff0600722a */ /* 0x004fcc0003f0d000 */
[----:B------:R-:W-:Y:S01]  /*57d0*/  DSETP.NEU.OR P0, PT, R4, RZ, P0 ;  /* 0x000000ff0400722a */ /* 0x000fe2000070d400 */
[----:B------:R-:W-:-:S13]  /*57e0*/  BRA `(.L_x_9570) ;  /* 0x0000000800647947 */ /* 0x000fda0003800000 */
.L_x_9578:
        /* <DEDUP_REMOVED lines=27> */
.L_x_9581:
        /* <DEDUP_REMOVED lines=14> */
.L_x_9580:
[----:B------:R-:W2:Y:S02]  /*5a80*/  LDG.E.U16 R0, desc[UR36][R4.64] ;  /* 0x0000002404007981 */ /* 0x000ea4000c1e1500 */
[----:B--2---:R-:W-:-:S05]  /*5a90*/  IMAD.U32 R0, R0, 0x10000, RZ ;  /* 0x0001000000007824 */ /* 0x004fca00078e00ff */
[----:B------:R-:W-:Y:S01]  /*5aa0*/  FSETP.NEU.FTZ.AND P0, PT, R0, RZ, PT ;  /* 0x000000ff0000720b */ /* 0x000fe20003f1d000 */
[----:B------:R-:W-:-:S12]  /*5ab0*/  BRA `(.L_x_9570) ;  /* 0x0000000400b07947 */ /* 0x000fd80003800000 */
.L_x_9577:
        /* <DEDUP_REMOVED lines=11> */
.L_x_9584:
        /* <DEDUP_REMOVED lines=21> */
.L_x_9588:
[----:B------:R-:W-:Y:S05]  /*5cc0*/  BSYNC B1 ;  /* 0x0000000000017941 */ /* 0x000fea0003800000 */
.L_x_9587:
[----:B------:R-:W-:Y:S01]  /*5cd0*/  LEA R5, R0, 0x3b800000, 0x17 ;  /* 0x3b80000000057811 */ /* 0x000fe200078eb8ff */
[----:B------:R-:W-:-:S05]  /*5ce0*/  IMAD.SHL.U32 R0, R3, 0x100000, RZ ;  /* 0x0010000003007824 */ /* 0x000fca00078e00ff */
[----:B------:R-:W-:-:S07]  /*5cf0*/  LOP3.LUT R0, R5, R0, R6, 0xfe, !PT ;  /* 0x0000000005007212 */ /* 0x000fce00078efe06 */
.L_x_9586:
[----:B------:R-:W-:Y:S05]  /*5d00*/  BSYNC B0 ;  /* 0x0000000000007941 */ /* 0x000fea0003800000 */
.L_x_9585:
[----:B------:R-:W-:Y:S01]  /*5d10*/  FSETP.NEU.FTZ.AND P0, PT, R0, RZ, PT ;  /* 0x000000ff0000720b */ /* 0x000fe20003f1d000 */
[----:B------:R-:W-:-:S12]  /*5d20*/  BRA `(.L_x_9570) ;  /* 0x0000000400147947 */ /* 0x000fd80003800000 */
.L_x_9583:
        /* <DEDUP_REMOVED lines=21> */
.L_x_9592:
[----:B------:R-:W-:Y:S05]  /*5e80*/  BSYNC B1 ;  /* 0x0000000000017941 */ /* 0x000fea0003800000 */
.L_x_9591:
[----:B------:R-:W-:Y:S01]  /*5e90*/  LEA R5, R0, 0x37800000, 0x17 ;  /* 0x3780000000057811 */ /* 0x000fe200078eb8ff */
[----:B------:R-:W-:-:S05]  /*5ea0*/  IMAD.SHL.U32 R0, R3, 0x200000, RZ ;  /* 0x0020000003007824 */ /* 0x000fca00078e00ff */
[----:B------:R-:W-:-:S07]  /*5eb0*/  LOP3.LUT R0, R5, R0, R6, 0xfe, !PT ;  /* 0x0000000005007212 */ /* 0x000fce00078efe06 */
.L_x_9590:
[----:B------:R-:W-:Y:S05]  /*5ec0*/  BSYNC B0 ;  /* 0x0000000000007941 */ /* 0x000fea0003800000 */
.L_x_9589:
[----:B------:R-:W-:Y:S01]  /*5ed0*/  FSETP.NEU.FTZ.AND P0, PT, R0, RZ, PT ;  /* 0x000000ff0000720b */ /* 0x000fe20003f1d000 */
[----:B------:R-:W-:-:S12]  /*5ee0*/  BRA `(.L_x_9570) ;  /* 0x0000000000a47947 */ /* 0x000fd80003800000 */
.L_x_9582:
        /* <DEDUP_REMOVED lines=14> */
.L_x_9596:
[----:B------:R-:W-:Y:S05]  /*5fd0*/  BSYNC B0 ;  /* 0x0000000000007941 */ /* 0x000fea0003800000 */
.L_x_9595:
[----:B------:R-:W-:Y:S01]  /*5fe0*/  FSETP.NEU.FTZ.AND P0, PT, R0, RZ, PT ;  /* 0x000000ff0000720b */ /* 0x000fe20003f1d000 */
[----:B------:R-:W-:-:S12]  /*5ff0*/  BRA `(.L_x_9570) ;  /* 0x0000000000607947 */ /* 0x000fd80003800000 */
.L_x_9569:
        /* <DEDUP_REMOVED lines=16> */
.L_x_9597:
[----:B------:R-:W-:Y:S01]  /*6100*/  PLOP3.LUT P0, PT, PT, PT, PT, 0x8, 0x0 ;  /* 0x000000000000781c */ /* 0x000fe20003f0e170 */
[----:B------:R-:W-:-:S12]  /*6110*/  BRA `(.L_x_9570) ;  /* 0x0000000000187947 */ /* 0x000fd80003800000 */
.L_x_9594:
[----:B------:R-:W2:Y:S02]  /*6120*/  LDG.E.64 R4, desc[UR36][R4.64] ;  /* 0x0000002404047981 */ /* 0x000ea4000c1e1b00 */
[----:B--2---:R-:W-:-:S04]  /*6130*/  ISETP.NE.U32.AND P0, PT, R4, RZ, PT ;  /* 0x000000ff0400720c */ /* 0x004fc80003f05070 */
[----:B------:R-:W-:Y:S01]  /*6140*/  ISETP.NE.AND.EX P0, PT, R5, RZ, PT, P0 ;  /* 0x000000ff0500720c */ /* 0x000fe20003f05300 */
[----:B------:R-:W-:-:S12]  /*6150*/  BRA `(.L_x_9570) ;  /* 0x0000000000087947 */ /* 0x000fd80003800000 */
.L_x_9593:
[----:B------:R-:W2:Y:S02]  /*6160*/  LDG.E R4, desc[UR36][R4.64] ;  /* 0x0000002404047981 */ /* 0x000ea4000c1e1900 */
[----:B--2---:R-:W-:-:S13]  /*6170*/  ISETP.NE.AND P0, PT, R4, RZ, PT ;  /* 0x000000ff0400720c */ /* 0x004fda0003f05270 */
.L_x_9570:
[----:B------:R-:W-:Y:S01]  /*6180*/  SEL R27, RZ, 0x1, !P0 ;  /* 0x00000001ff1b7807 */ /* 0x000fe20004000000 */
[----:B------:R-:W-:-:S07]  /*6190*/  VIADD R17, R17, 0x80 ;  /* 0x0000008011117836 */ /* 0x000fce0000000000 */
.L_x_9531:
[----:B------:R-:W-:Y:S05]  /*61a0*/  BSYNC B6 ;  /* 0x0000000000067941 */ /* 0x000fea0003800000 */
.L_x_9530:
        /* <DEDUP_REMOVED lines=26> */
.L_x_9603:
[----:B------:R-:W2:Y:S02]  /*6350*/  LDG.E.U8 R4, desc[UR36][R4.64] ;  /* 0x0000002404047981 */ /* 0x000ea4000c1e1100 */
[----:B--2---:R-:W-:-:S04]  /*6360*/  I2FP.F32.U32 R0, R4 ;  /* 0x0000000400007245 */ /* 0x004fc80000201000 */
[----:B------:R-:W-:-:S04]  /*6370*/  F2FP.F16.F32.PACK_AB R0, RZ, R0 ;  /* 0x00000000ff00723e */ /* 0x000fc800000000ff */
[----:B------:R-:W-:Y:S01]  /*6380*/  PRMT R24, R0, 0x7610, R24 ;  /* 0x0000761000187816 */ /* 0x000fe20000000018 */
[----:B------:R-:W-:Y:S06]  /*6390*/  BRA `(.L_x_9605) ;  /* 0x0000000c00bc7947 */ /* 0x000fec0003800000 */
.L_x_9602:
        /* <DEDUP_REMOVED lines=11> */
.L_x_9607:
[----:B------:R-:W2:Y:S02]  /*6450*/  LDG.E R4, desc[UR36][R4.64] ;  /* 0x0000002404047981 */ /* 0x000ea4000c1e1900 */
[----:B--2---:R-:W-:-:S04]  /*6460*/  I2FP.F32.S32 R0, R4 ;  /* 0x0000000400007245 */ /* 0x004fc80000201400 */
[----:B------:R-:W-:-:S04]  /*6470*/  F2FP.F16.F32.PACK_AB R0, RZ, R0 ;  /* 0x00000000ff00723e */ /* 0x000fc800000000ff */
[----:B------:R-:W-:Y:S01]  /*6480*/  PRMT R24, R0, 0x7610, R24 ;  /* 0x0000761000187816 */ /* 0x000fe20000000018 */
[----:B------:R-:W-:Y:S06]  /*6490*/  BRA `(.L_x_9605) ;  /* 0x0000000c007c7947 */ /* 0x000fec0003800000 */
.L_x_9606:
[----:B------:R-:W2:Y:S02]  /*64a0*/  LDG.E.U16 R4, desc[UR36][R4.64] ;  /* 0x0000002404047981 */ /* 0x000ea4000c1e1500 */
[----:B--2---:R-:W0:Y:S02]  /*64b0*/  I2F.S16 R0, R4 ;  /* 0x0000000400007306 */ /* 0x004e240000101400 */
[----:B0-----:R-:W-:-:S04]  /*64c0*/  F2FP.F16.F32.PACK_AB R0, RZ, R0 ;  /* 0x00000000ff00723e */ /* 0x001fc800000000ff */
[----:B------:R-:W-:Y:S01]  /*64d0*/  PRMT R24, R0, 0x7610, R24 ;  /* 0x0000761000187816 */ /* 0x000fe20000000018 */
[----:B------:R-:W-:Y:S06]  /*64e0*/  BRA `(.L_x_9605) ;  /* 0x0000000c00687947 */ /* 0x000fec0003800000 */
.L_x_9601:
        /* <DEDUP_REMOVED lines=9> */
.L_x_9609:
[----:B------:R0:W5:Y:S01]  /*6580*/  LDG.E.U16 R24, desc[UR36][R4.64] ;  /* 0x0000002404187981 */ /* 0x000162000c1e1500 */
[----:B------:R-:W-:Y:S05]  /*6590*/  BRA `(.L_x_9605) ;  /* 0x0000000c003c7947 */ /* 0x000fea0003800000 */
.L_x_9608:
        /* <DEDUP_REMOVED lines=9> */
.L_x_9611:
[----:B------:R1:W5:Y:S01]  /*6630*/  LDG.E.U16 R24, desc[UR36][R4.64] ;  /* 0x0000002404187981 */ /* 0x000362000c1e1500 */
[----:B------:R-:W-:Y:S05]  /*6640*/  BRA `(.L_x_9605) ;  /* 0x0000000c00107947 */ /* 0x000fea0003800000 */
.L_x_9610:
        /* <DEDUP_REMOVED lines=9> */
.L_x_9600:
        /* <DEDUP_REMOVED lines=14> */
.L_x_9614:
        /* <DEDUP_REMOVED lines=9> */
.L_x_9613:
        /* <DEDUP_REMOVED lines=28> */
.L_x_9616:
        /* <DEDUP_REMOVED lines=15> */
.L_x_9615:
[----:B------:R-:W2:Y:S02]  /*6b00*/  LDG.E.U16 R0, desc[UR36][R4.64] ;  /* 0x0000002404007981 */ /* 0x000ea4000c1e1500 */
[----:B--2---:R-:W-:-:S05]  /*6b10*/  IMAD.U32 R0, R0, 0x10000, RZ ;  /* 0x0001000000007824 */ /* 0x004fca00078e00ff */
[----:B------:R-:W-:-:S04]  /*6b20*/  F2FP.F16.F32.PACK_AB R0, RZ, R0 ;  /* 0x00000000ff00723e */ /* 0x000fc800000000ff */
[----:B------:R-:W-:Y:S01]  /*6b30*/  PRMT R24, R0, 0x7610, R24 ;  /* 0x0000761000187816 */ /* 0x000fe20000000018 */
[----:B------:R-:W-:Y:S06]  /*6b40*/  BRA `(.L_x_9605) ;  /* 0x0000000400d07947 */ /* 0x000fec0003800000 */
.L_x_9612:
        /* <DEDUP_REMOVED lines=13> */
.L_x_9619:
        /* <DEDUP_REMOVED lines=21> */
.L_x_9623:
[----:B------:R-:W-:Y:S05]  /*6d70*/  BSYNC B1 ;  /* 0x0000000000017941 */ /* 0x000fea0003800000 */
.L_x_9622:
[----:B------:R-:W-:Y:S01]  /*6d80*/  LEA R5, R0, 0x3b800000, 0x17 ;  /* 0x3b80000000057811 */ /* 0x000fe200078eb8ff */
[----:B------:R-:W-:-:S05]  /*6d90*/  IMAD.SHL.U32 R0, R3, 0x100000, RZ ;  /* 0x0010000003007824 */ /* 0x000fca00078e00ff */
[----:B------:R-:W-:-:S07]  /*6da0*/  LOP3.LUT R0, R5, R0, R6, 0xfe, !PT ;  /* 0x0000000005007212 */ /* 0x000fce00078efe06 */
.L_x_9621:
[----:B------:R-:W-:Y:S05]  /*6db0*/  BSYNC B0 ;  /* 0x0000000000007941 */ /* 0x000fea0003800000 */
.L_x_9620:
[----:B------:R-:W-:-:S04]  /*6dc0*/  F2FP.F16.F32.PACK_AB R0, RZ, R0 ;  /* 0x00000000ff00723e */ /* 0x000fc800000000ff */
[----:B------:R-:W-:Y:S01]  /*6dd0*/  PRMT R24, R0, 0x7610, R24 ;  /* 0x0000761000187816 */ /* 0x000fe20000000018 */
[----:B------:R-:W-:Y:S06]  /*6de0*/  BRA `(.L_x_9605) ;  /* 0x0000000400287947 */ /* 0x000fec0003800000 */
.L_x_9618:
        /* <DEDUP_REMOVED lines=21> */
.L_x_9627:
[----:B------:R-:W-:Y:S05]  /*6f40*/  BSYNC B1 ;  /* 0x0000000000017941 */ /* 0x000fea0003800000 */
.L_x_9626:
[----:B------:R-:W-:Y:S01]  /*6f50*/  LEA R5, R0, 0x37800000, 0x17 ;  /* 0x3780000000057811 */ /* 0x000fe200078eb8ff */
[----:B------:R-:W-:-:S05]  /*6f60*/  IMAD.SHL.U32 R0, R3, 0x200000, RZ ;  /* 0x0020000003007824 */ /* 0x000fca00078e00ff */
[----:B------:R-:W-:-:S07]  /*6f70*/  LOP3.LUT R0, R5, R0, R6, 0xfe, !PT ;  /* 0x0000000005007212 */ /* 0x000fce00078efe06 */
.L_x_9625:
[----:B------:R-:W-:Y:S05]  /*6f80*/  BSYNC B0 ;  /* 0x0000000000007941 */ /* 0x000fea0003800000 */
.L_x_9624:
[----:B------:R-:W-:-:S04]  /*6f90*/  F2FP.F16.F32.PACK_AB R0, RZ, R0 ;  /* 0x00000000ff00723e */ /* 0x000fc800000000ff */
[----:B------:R-:W-:Y:S01]  /*6fa0*/  PRMT R24, R0, 0x7610, R24 ;  /* 0x0000761000187816 */ /* 0x000fe20000000018 */
[----:B------:R-:W-:Y:S06]  /*6fb0*/  BRA `(.L_x_9605) ;  /* 0x0000000000b47947 */ /* 0x000fec0003800000 */
.L_x_9617:
        /* <DEDUP_REMOVED lines=14> */
.L_x_9631:
[----:B------:R-:W-:Y:S05]  /*70a0*/  BSYNC B0 ;  /* 0x0000000000007941 */ /* 0x000fea0003800000 */
.L_x_9630:
[----:B------:R-:W-:-:S04]  /*70b0*/  F2FP.F16.F32.PACK_AB R0, RZ, R0 ;  /* 0x00000000ff00723e */ /* 0x000fc800000000ff */
[----:B------:R-:W-:Y:S01]  /*70c0*/  PRMT R24, R0, 0x7610, R24 ;  /* 0x0000761000187816 */ /* 0x000fe20000000018 */
[----:B------:R-:W-:Y:S06]  /*70d0*/  BRA `(.L_x_9605) ;  /* 0x00000000006c7947 */ /* 0x000fec0003800000 */
.L_x_9604:
        /* <DEDUP_REMOVED lines=16> */
.L_x_9632:
[----:B------:R-:W-:Y:S01]  /*71e0*/  PRMT R24, RZ, 0x7610, R24 ;  /* 0x00007610ff187816 */ /* 0x000fe20000000018 */
[----:B------:R-:W-:Y:S06]  /*71f0*/  BRA `(.L_x_9605) ;  /* 0x0000000000247947 */ /* 0x000fec0003800000 */
.L_x_9629:
[----:B------:R-:W2:Y:S02]  /*7200*/  LDG.E.64 R4, desc[UR36][R4.64] ;  /* 0x0000002404047981 */ /* 0x000ea4000c1e1b00 */
[----:B--2---:R-:W0:Y:S02]  /*7210*/  I2F.U64 R0, R4 ;  /* 0x0000000400007312 */ /* 0x004e240000301000 */
[----:B0-----:R-:W-:-:S04]  /*7220*/  F2FP.F16.F32.PACK_AB R0, RZ, R0 ;  /* 0x00000000ff00723e */ /* 0x001fc800000000ff */
[----:B------:R-:W-:Y:S01]  /*7230*/  PRMT R24, R0, 0x7610, R24 ;  /* 0x0000761000187816 */ /* 0x000fe20000000018 */
[----:B------:R-:W-:Y:S06]  /*7240*/  BRA `(.L_x_9605) ;  /* 0x0000000000107947 */ /* 0x000fec0003800000 */
.L_x_9628:
[----:B------:R-:W2:Y:S02]  /*7250*/  LDG.E R4, desc[UR36][R4.64] ;  /* 0x0000002404047981 */ /* 0x000ea4000c1e1900 */
[----:B--2---:R-:W-:-:S04]  /*7260*/  I2FP.F32.U32 R0, R4 ;  /* 0x0000000400007245 */ /* 0x004fc80000201000 */
[----:B------:R-:W-:-:S04]  /*7270*/  F2FP.F16.F32.PACK_AB R0, RZ, R0 ;  /* 0x00000000ff00723e */ /* 0x000fc800000000ff */
[----:B------:R-:W-:-:S07]  /*7280*/  PRMT R24, R0, 0x7610, R24 ;  /* 0x0000761000187816 */ /* 0x000fce0000000018 */
.L_x_9605:
        /* <DEDUP_REMOVED lines=20> */
.L_x_9636:
[----:B------:R-:W2:Y:S02]  /*73d0*/  LDG.E.U8 R4, desc[UR36][R4.64] ;  /* 0x0000002404047981 */ /* 0x000ea4000c1e1100 */
[----:B--2---:R-:W-:Y:S01]  /*73e0*/  ISETP.NE.AND P0, PT, R4, RZ, PT ;  /* 0x000000ff0400720c */ /* 0x004fe20003f05270 */
[----:B------:R-:W-:-:S12]  /*73f0*/  BRA `(.L_x_9638) ;  /* 0x0000000c00747947 */ /* 0x000fd80003800000 */
.L_x_9635:
        /* <DEDUP_REMOVED lines=10> */
.L_x_9640:
[----:B------:R-:W2:Y:S02]  /*74a0*/  LDG.E R4, desc[UR36][R4.64] ;  /* 0x0000002404047981 */ /* 0x000ea4000c1e1900 */
[----:B--2---:R-:W-:Y:S01]  /*74b0*/  ISETP.NE.AND P0, PT, R4, RZ, PT ;  /* 0x000000ff0400720c */ /* 0x004fe20003f05270 */
[----:B------:R-:W-:-:S12]  /*74c0*/  BRA `(.L_x_9638) ;  /* 0x0000000c00407947 */ /* 0x000fd80003800000 */
.L_x_9639:
[----:B------:R-:W2:Y:S02]  /*74d0*/  LDG.E.U16 R4, desc[UR36][R4.64] ;  /* 0x0000002404047981 */ /* 0x000ea4000c1e1500 */
[----:B--2---:R-:W-:Y:S01]  /*74e0*/  ISETP.NE.AND P0, PT, R4, RZ, PT ;  /* 0x000000ff0400720c */ /* 0x004fe20003f05270 */
[----:B------:R-:W-:-:S12]  /*74f0*/  BRA `(.L_x_9638) ;  /* 0x0000000c00347947 */ /* 0x000fd80003800000 */
.L_x_9634:
        /* <DEDUP_REMOVED lines=9> */
.L_x_9642:
[----:B------:R-:W2:Y:S02]  /*7590*/  LDG.E.U16 R0, desc[UR36][R4.64] ;  /* 0x0000002404007981 */ /* 0x000ea4000c1e1500 */
[----:B--2---:R-:W-:-:S05]  /*75a0*/  HADD2.F32 R0, -RZ, R0.H0_H0 ;  /* 0x20000000ff007230 */ /* 0x004fca0000004100 */
[----:B------:R-:W-:Y:S01]  /*75b0*/  FSETP.NEU.FTZ.AND P0, PT, R0, RZ, PT ;  /* 0x000000ff0000720b */ /* 0x000fe20003f1d000 */
[----:B------:R-:W-:-:S12]  /*75c0*/  BRA `(.L_x_9638) ;  /* 0x0000000c00007947 */ /* 0x000fd80003800000 */
.L_x_9641:
        /* <DEDUP_REMOVED lines=11> */
.L_x_9644:
        /* <DEDUP_REMOVED lines=10> */
.L_x_9643:
[----:B------:R-:W2:Y:S02]  /*7720*/  LDG.E.64 R4, desc[UR36][R4.64] ;  /* 0x0000002404047981 */ /* 0x000ea4000c1e1b00 */
[----:B--2---:R-:W-:Y:S01]  /*7730*/  DSETP.NEU.AND P0, PT, R4, RZ, PT ;  /* 0x000000ff0400722a */ /* 0x004fe20003f0d000 */
[----:B------:R-:W-:-:S13]  /*7740*/  BRA `(.L_x_9638) ;  /* 0x0000000800a07947 */ /* 0x000fda0003800000 */
.L_x_9633:
        /* <DEDUP_REMOVED lines=11> */
.L_x_9647:
[----:B------:R-:W2:Y:S02]  /*7800*/  LDG.E.128 R4, desc[UR36][R4.64] ;  /* 0x0000002404047981 */ /* 0x000ea4000c1e1d00 */
[----:B--2---:R-:W-:-:S06]  /*7810*/  DSETP.NEU.AND P0, PT, R6, RZ, PT ;  /* 0x000000ff0600722a */ /* 0x004fcc0003f0d000 */
[----:B------:R-:W-:Y:S01]  /*7820*/  DSETP.NEU.OR P0, PT, R4, RZ, P0 ;  /* 0x000000ff0400722a */ /* 0x000fe2000070d400 */
[----:B------:R-:W-:-:S13]  /*7830*/  BRA `(.L_x_9638) ;  /* 0x0000000800647947 */ /* 0x000fda0003800000 */
.L_x_9646:
        /* <DEDUP_REMOVED lines=27> */
.L_x_9649:
        /* <DEDUP_REMOVED lines=14> */
.L_x_9648:
[----:B------:R-:W2:Y:S02]  /*7ad0*/  LDG.E.U16 R0, desc[UR36][R4.64] ;  /* 0x0000002404007981 */ /* 0x000ea4000c1e1500 */
[----:B--2---:R-:W-:-:S05]  /*7ae0*/  IMAD.U32 R0, R0, 0x10000, RZ ;  /* 0x0001000000007824 */ /* 0x004fca00078e00ff */
[----:B------:R-:W-:Y:S01]  /*7af0*/  FSETP.NEU.FTZ.AND P0, PT, R0, RZ, PT ;  /* 0x000000ff0000720b */ /* 0x000fe20003f1d000 */
[----:B------:R-:W-:-:S12]  /*7b00*/  BRA `(.L_x_9638) ;  /* 0x0000000400b07947 */ /* 0x000fd80003800000 */
.L_x_9645:
        /* <DEDUP_REMOVED lines=11> */
.L_x_9652:
        /* <DEDUP_REMOVED lines=21> */
.L_x_9656:
[----:B------:R-:W-:Y:S05]  /*7d10*/  BSYNC B1 ;  /* 0x0000000000017941 */ /* 0x000fea0003800000 */
.L_x_9655:
[----:B------:R-:W-:Y:S01]  /*7d20*/  LEA R5, R0, 0x3b800000, 0x17 ;  /* 0x3b80000000057811 */ /* 0x000fe200078eb8ff */
[----:B------:R-:W-:-:S05]  /*7d30*/  IMAD.SHL.U32 R0, R3, 0x100000, RZ ;  /* 0x0010000003007824 */ /* 0x000fca00078e00ff */
[----:B------:R-:W-:-:S07]  /*7d40*/  LOP3.LUT R0, R5, R0, R6, 0xfe, !PT ;  /* 0x0000000005007212 */ /* 0x000fce00078efe06 */
.L_x_9654:
[----:B------:R-:W-:Y:S05]  /*7d50*/  BSYNC B0 ;  /* 0x0000000000007941 */ /* 0x000fea0003800000 */
.L_x_9653:
[----:B------:R-:W-:Y:S01]  /*7d60*/  FSETP.NEU.FTZ.AND P0, PT, R0, RZ, PT ;  /* 0x000000ff0000720b */ /* 0x000fe20003f1d000 */
[----:B------:R-:W-:-:S12]  /*7d70*/  BRA `(.L_x_9638) ;  /* 0x0000000400147947 */ /* 0x000fd80003800000 */
.L_x_9651:
        /* <DEDUP_REMOVED lines=21> */
.L_x_9660:
[----:B------:R-:W-:Y:S05]  /*7ed0*/  BSYNC B1 ;  /* 0x0000000000017941 */ /* 0x000fea0003800000 */
.L_x_9659:
[----:B------:R-:W-:Y:S01]  /*7ee0*/  LEA R5, R0, 0x37800000, 0x17 ;  /* 0x3780000000057811 */ /* 0x000fe200078eb8ff */
[----:B------:R-:W-:-:S05]  /*7ef0*/  IMAD.SHL.U32 R0, R3, 0x200000, RZ ;  /* 0x0020000003007824 */ /* 0x000fca00078e00ff */
[----:B------:R-:W-:-:S07]  /*7f00*/  LOP3.LUT R0, R5, R0, R6, 0xfe, !PT ;  /* 0x0000000005007212 */ /* 0x000fce00078efe06 */
.L_x_9658:
[----:B------:R-:W-:Y:S05]  /*7f10*/  BSYNC B0 ;  /* 0x0000000000007941 */ /* 0x000fea0003800000 */
.L_x_9657:
[----:B------:R-:W-:Y:S01]  /*7f20*/  FSETP.NEU.FTZ.AND P0, PT, R0, RZ, PT ;  /* 0x000000ff0000720b */ /* 0x000fe20003f1d000 */
[----:B------:R-:W-:-:S12]  /*7f30*/  BRA `(.L_x_9638) ;  /* 0x0000000000a47947 */ /* 0x000fd80003800000 */
.L_x_9650:
        /* <DEDUP_REMOVED lines=14> */
.L_x_9664:
[----:B------:R-:W-:Y:S05]  /*8020*/  BSYNC B0 ;  /* 0x0000000000007941 */ /* 0x000fea0003800000 */
.L_x_9663:
[----:B------:R-:W-:Y:S01]  /*8030*/  FSETP.NEU.FTZ.AND P0, PT, R0, RZ, PT ;  /* 0x000000ff0000720b */ /* 0x000fe20003f1d000 */
[----:B------:R-:W-:-:S12]  /*8040*/  BRA `(.L_x_9638) ;  /* 0x0000000000607947 */ /* 0x000fd80003800000 */
.L_x_9637:
        /* <DEDUP_REMOVED lines=16> */
.L_x_9665:
[----:B------:R-:W-:Y:S01]  /*8150*/  PLOP3.LUT P0, PT, PT, PT, PT, 0x8, 0x0 ;  /* 0x000000000000781c */ /* 0x000fe20003f0e170 */
[----:B------:R-:W-:-:S12]  /*8160*/  BRA `(.L_x_9638) ;  /* 0x0000000000187947 */ /* 0x000fd80003800000 */
.L_x_9662:
[----:B------:R-:W2:Y:S02]  /*8170*/  LDG.E.64 R4, desc[UR36][R4.64] ;  /* 0x0000002404047981 */ /* 0x000ea4000c1e1b00 */
[----:B--2---:R-:W-:-:S04]  /*8180*/  ISETP.NE.U32.AND P0, PT, R4, RZ, PT ;  /* 0x000000ff0400720c */ /* 0x004fc80003f05070 */
[----:B------:R-:W-:Y:S01]  /*8190*/  ISETP.NE.AND.EX P0, PT, R5, RZ, PT, P0 ;  /* 0x000000ff0500720c */ /* 0x000fe20003f05300 */
[----:B------:R-:W-:-:S12]  /*81a0*/  BRA `(.L_x_9638) ;  /* 0x0000000000087947 */ /* 0x000fd80003800000 */
.L_x_9661:
[----:B------:R-:W2:Y:S02]  /*81b0*/  LDG.E R4, desc[UR36][R4.64] ;  /* 0x0000002404047981 */ /* 0x000ea4000c1e1900 */
[----:B--2---:R-:W-:-:S13]  /*81c0*/  ISETP.NE.AND P0, PT, R4, RZ, PT ;  /* 0x000000ff0400720c */ /* 0x004fda0003f05270 */
.L_x_9638:
[----:B------:R-:W-:-:S07]  /*81d0*/  SEL R0, RZ, 0x1, !P0 ;  /* 0x00000001ff007807 */ /* 0x000fce0004000000 */
.L_x_9599:
[----:B------:R-:W-:Y:S05]  /*81e0*/  BSYNC B6 ;  /* 0x0000000000067941 */ /* 0x000fea0003800000 */
.L_x_9598:
[----:B------:R-:W0:Y:S01]  /*81f0*/  S2R R17, SR_TID.X ;  /* 0x0000000000117919 */ /* 0x000e220000002100 */
[----:B------:R-:W1:Y:S01]  /*8200*/  LDC.U8 R16, c[0x0][0x250] ;  /* 0x00009400ff107b82 */ /* 0x000e620000000000 */
[----:B------:R-:W-:Y:S01]  /*8210*/  BSSY B6, `(.L_x_9666) ;  /* 0x0000131000067945 */ /* 0x000fe20003800000 */
[C---:B0-----:R-:W-:Y:S01]  /*8220*/  VIADD R3, R17.reuse, 0x100 ;  /* 0x0000010011037836 */ /* 0x041fe20000000000 */
[CC--:B------:R-:W-:Y:S01]  /*8230*/  ISETP.GE.AND P3, PT, R17.reuse, R22.reuse, PT ;  /* 0x000000161100720c */ /* 0x0c0fe20003f66270 */
[C---:B------:R-:W-:Y:S02]  /*8240*/  VIADD R5, R17.reuse, 0x180 ;  /* 0x0000018011057836 */ /* 0x040fe40000000000 */
[----:B------:R-:W-:Y:S01]  /*8250*/  VIADD R25, R17, 0x80 ;  /* 0x0000008011197836 */ /* 0x000fe20000000000 */
[-C--:B------:R-:W-:Y:S02]  /*8260*/  ISETP.GE.AND P1, PT, R3, R22.reuse, PT ;  /* 0x000000160300720c */ /* 0x080fe40003f26270 */
[----:B------:R-:W-:-:S02]  /*8270*/  ISETP.GE.AND P2, PT, R5, R22, PT ;  /* 0x000000160500720c */ /* 0x000fc40003f46270 */
[----:B------:R-:W-:-:S05]  /*8280*/  ISETP.GE.AND P0, PT, R25, R22, PT ;  /* 0x000000161900720c */ /* 0x000fca0003f06270 */
[----:B------:R-:W0:Y:S01]  /*8290*/  @!P3 LDC R5, c[0x0][0x218] ;  /* 0x00008600ff05bb82 */ /* 0x000e220000000800 */
[----:B------:R-:W2:Y:S01]  /*82a0*/  @!P3 I2F.S16 R7, R26 ;  /* 0x0000001a0007b306 */ /* 0x000ea20000101400 */
[----:B-----5:R-:W-:Y:S02]  /*82b0*/  @!P3 HADD2.F32 R8, -RZ, R19.H0_H0 ;  /* 0x20000013ff08b230 */ /* 0x020fe40000004100 */
[----:B------:R-:W-:Y:S02]  /*82c0*/  @!P1 HADD2.F32 R12, -RZ, R23.H0_H0 ;  /* 0x20000017ff0c9230 */ /* 0x000fe40000004100 */
[----:B------:R-:W-:Y:S02]  /*82d0*/  @!P2 HADD2.F32 R24, -RZ, R24.H0_H0 ;  /* 0x20000018ff18a230 */ /* 0x000fe40000004100 */
[----:B------:R-:W3:Y:S01]  /*82e0*/  @!P1 LDC R6, c[0x0][0x218] ;  /* 0x00008600ff069b82 */ /* 0x000ee20000000800 */
[----:B------:R-:W4:Y:S01]  /*82f0*/  @!P1 I2F.S16 R27, R27 ;  /* 0x0000001b001b9306 */ /* 0x000f220000101400 */
[----:B------:R-:W-:-:S06]  /*8300*/  @!P0 HADD2.F32 R10, -RZ, R18.H0_H0 ;  /* 0x20000012ff0a8230 */ /* 0x000fcc0000004100 */
[----:B------:R-:W1:Y:S01]  /*8310*/  @!P2 LDC R4, c[0x0][0x218] ;  /* 0x00008600ff04ab82 */ /* 0x000e620000000800 */
[----:B------:R-:W0:Y:S01]  /*8320*/  @!P2 I2F.S16 R11, R0 ;  /* 0x00000000000ba306 */ /* 0x000e220000101400 */
[----:B--2---:R-:W-:-:S06]  /*8330*/  @!P3 FMUL.FTZ R8, R7, R8 ;  /* 0x000000080708b220 */ /* 0x004fcc0000410000 */
[----:B------:R-:W2:Y:S01]  /*8340*/  @!P0 LDC R3, c[0x0][0x218] ;  /* 0x00008600ff038b82 */ /* 0x000ea20000000800 */
[----:B------:R-:W3:Y:S01]  /*8350*/  @!P0 I2F.S16 R9, R26.H1 ;  /* 0x1000001a00098306 */ /* 0x000ee20000101400 */
[----:B----4-:R-:W-:Y:S01]  /*8360*/  @!P1 FMUL.FTZ R27, R27, R12 ;  /* 0x0000000c1b1b9220 */ /* 0x010fe20000410000 */
[----:B0-----:R-:W-:Y:S01]  /*8370*/  @!P3 FMUL.FTZ R5, R8, R5 ;  /* 0x000000050805b220 */ /* 0x001fe20000410000 */
[----:B------:R-:W-:Y:S02]  /*8380*/  @!P2 FMUL.FTZ R11, R11, R24 ;  /* 0x000000180b0ba220 */ /* 0x000fe40000410000 */
[----:B---3--:R-:W-:Y:S02]  /*8390*/  @!P1 FMUL.FTZ R6, R27, R6 ;  /* 0x000000061b069220 */ /* 0x008fe40000410000 */
[----:B------:R-:W-:-:S03]  /*83a0*/  @!P3 F2FP.F16.F32.PACK_AB R0, RZ, R5 ;  /* 0x00000005ff00b23e */ /* 0x000fc600000000ff */
[----:B------:R-:W-:Y:S01]  /*83b0*/  @!P1 F2FP.F16.F32.PACK_AB R19, RZ, R6 ;  /* 0x00000006ff13923e */ /* 0x000fe200000000ff */
[----:B------:R-:W-:Y:S01]  /*83c0*/  @!P0 FMUL.FTZ R10, R9, R10 ;  /* 0x0000000a090a8220 */ /* 0x000fe20000410000 */
[----:B-1----:R-:W-:-:S05]  /*83d0*/  @!P2 FMUL.FTZ R4, R11, R4 ;  /* 0x000000040b04a220 */ /* 0x002fca0000410000 */
[----:B------:R-:W-:Y:S01]  /*83e0*/  @!P2 F2FP.F16.F32.PACK_AB R18, RZ, R4 ;  /* 0x00000004ff12a23e */ /* 0x000fe200000000ff */
[----:B--2---:R-:W-:-:S05]  /*83f0*/  @!P0 FMUL.FTZ R3, R10, R3 ;  /* 0x000000030a038220 */ /* 0x004fca0000410000 */
[----:B------:R-:W-:Y:S01]  /*8400*/  @!P0 F2FP.F16.F32.PACK_AB R23, RZ, R3 ;  /* 0x00000003ff17823e */ /* 0x000fe200000000ff */
[----:B------:R-:W-:Y:S06]  /*8410*/  @P3 BRA `(.L_x_9667) ;  /* 0x0000001000403947 */ /* 0x000fec0003800000 */
        /* <DEDUP_REMOVED lines=22> */
.L_x_9671:
[----:B------:R-:W-:Y:S02]  /*8580*/  HADD2.F32 R5, -RZ, R0.H0_H0 ;  /* 0x20000000ff057230 */ /* 0x000fe40000004100 */
[----:B------:R-:W-:-:S04]  /*8590*/  IMAD.MOV.U32 R17, RZ, RZ, R25 ;  /* 0x000000ffff117224 */ /* 0x000fc800078e0019 */
[----:B------:R-:W0:Y:S02]  /*85a0*/  F2I.S64.TRUNC R4, R5 ;  /* 0x0000000500047311 */ /* 0x000e24000020d900 */
[----:B0-----:R0:W-:Y:S01]  /*85b0*/  STG.E.U8 desc[UR36][R8.64], R4 ;  /* 0x0000000408007986 */ /* 0x0011e2000c101124 */
[----:B------:R-:W-:Y:S05]  /*85c0*/  BRA `(.L_x_9667) ;  /* 0x0000000c00d47947 */ /* 0x000fea0003800000 */
.L_x_9670:
        /* <DEDUP_REMOVED lines=11> */
.L_x_9674:
[----:B------:R-:W-:Y:S02]  /*8680*/  HADD2.F32 R0, -RZ, R0.H0_H0 ;  /* 0x20000000ff007230 */ /* 0x000fe40000004100 */
[----:B------:R-:W-:Y:S02]  /*8690*/  IMAD.MOV.U32 R17, RZ, RZ, R25 ;  /* 0x000000ffff117224 */ /* 0x000fe400078e0019 */
[----:B------:R-:W0:Y:S02]  /*86a0*/  F2I.FTZ.TRUNC.NTZ R3, R0 ;  /* 0x0000000000037305 */ /* 0x000e24000021f100 */
[----:B0-----:R0:W-:Y:S01]  /*86b0*/  STG.E desc[UR36][R8.64], R3 ;  /* 0x0000000308007986 */ /* 0x0011e2000c101924 */
[----:B------:R-:W-:Y:S05]  /*86c0*/  BRA `(.L_x_9667) ;  /* 0x0000000c00947947 */ /* 0x000fea0003800000 */
.L_x_9673:
[----:B------:R-:W-:Y:S02]  /*86d0*/  HADD2.F32 R0, -RZ, R0.H0_H0 ;  /* 0x20000000ff007230 */ /* 0x000fe40000004100 */
[----:B------:R-:W-:Y:S02]  /*86e0*/  IMAD.MOV.U32 R17, RZ, RZ, R25 ;  /* 0x000000ffff117224 */ /* 0x000fe400078e0019 */
[----:B------:R-:W0:Y:S02]  /*86f0*/  F2I.FTZ.TRUNC.NTZ R3, R0 ;  /* 0x0000000000037305 */ /* 0x000e24000021f100 */
[----:B0-----:R0:W-:Y:S01]  /*8700*/  STG.E.U16 desc[UR36][R8.64], R3 ;  /* 0x0000000308007986 */ /* 0x0011e2000c101524 */
[----:B------:R-:W-:Y:S05]  /*8710*/  BRA `(.L_x_9667) ;  /* 0x0000000c00807947 */ /* 0x000fea0003800000 */
.L_x_9669:
        /* <DEDUP_REMOVED lines=10> */
.L_x_9676:
[----:B------:R0:W-:Y:S01]  /*87c0*/  STG.E.U16 desc[UR36][R8.64], R0 ;  /* 0x0000000008007986 */ /* 0x0001e2000c101524 */
[----:B------:R-:W-:Y:S01]  /*87d0*/  IMAD.MOV.U32 R17, RZ, RZ, R25 ;  /* 0x000000ffff117224 */ /* 0x000fe200078e0019 */
[----:B------:R-:W-:Y:S06]  /*87e0*/  BRA `(.L_x_9667) ;  /* 0x0000000c004c7947 */ /* 0x000fec0003800000 */
.L_x_9675:
        /* <DEDUP_REMOVED lines=11> */
.L_x_9678:
[----:B------:R-:W-:Y:S02]  /*88a0*/  HADD2.F32 R0, -RZ, R0.H0_H0 ;  /* 0x20000000ff007230 */ /* 0x000fe40000004100 */
[----:B------:R-:W-:-:S03]  /*88b0*/  IMAD.MOV.U32 R17, RZ, RZ, R25 ;  /* 0x000000ffff117224 */ /* 0x000fc600078e0019 */
[----:B------:R-:W-:-:S04]  /*88c0*/  F2FP.F16.F32.PACK_AB R0, RZ, R0 ;  /* 0x00000000ff00723e */ /* 0x000fc800000000ff */
[----:B------:R-:W-:-:S05]  /*88d0*/  PRMT R0, R0, 0x5410, RZ ;  /* 0x0000541000007816 */ /* 0x000fca00000000ff */
[----:B------:R0:W-:Y:S01]  /*88e0*/  STG.E desc[UR36][R8.64], R0 ;  /* 0x0000000008007986 */ /* 0x0001e2000c101924 */
[----:B------:R-:W-:Y:S05]  /*88f0*/  BRA `(.L_x_9667) ;  /* 0x0000000c00087947 */ /* 0x000fea0003800000 */
.L_x_9677:
[----:B------:R-:W-:Y:S02]  /*8900*/  HADD2.F32 R4, -RZ, R0.H0_H0 ;  /* 0x20000000ff047230 */ /* 0x000fe40000004100 */
[----:B------:R-:W-:-:S03]  /*8910*/  IMAD.MOV.U32 R17, RZ, RZ, R25 ;  /* 0x000000ffff117224 */ /* 0x000fc600078e0019 */
[----:B------:R-:W-:-:S06]  /*8920*/  FMUL.FTZ R4, R4, 1 ;  /* 0x3f80000004047820 */ /* 0x000fcc0000410000 */
[----:B------:R-:W0:Y:S02]  /*8930*/  F2F.F64.F32 R4, R4 ;  /* 0x0000000400047310 */ /* 0x000e240000201800 */
[----:B0-----:R0:W-:Y:S01]  /*8940*/  STG.E.64 desc[UR36][R8.64], R4 ;  /* 0x0000000408007986 */ /* 0x0011e2000c101b24 */
[----:B------:R-:W-:Y:S05]  /*8950*/  BRA `(.L_x_9667) ;  /* 0x0000000800f07947 */ /* 0x000fea0003800000 */
.L_x_9668:
        /* <DEDUP_REMOVED lines=14> */
.L_x_9681:
[----:B------:R-:W-:Y:S01]  /*8a40*/  HADD2.F32 R0, -RZ, R0.H0_H0 ;  /* 0x20000000ff007230 */ /* 0x000fe20000004100 */
[----:B------:R-:W-:Y:S01]  /*8a50*/  CS2R R6, SRZ ;  /* 0x0000000000067805 */ /* 0x000fe2000001ff00 */
[----:B------:R-:W-:-:S03]  /*8a60*/  IMAD.MOV.U32 R17, RZ, RZ, R25 ;  /* 0x000000ffff117224 */ /* 0x000fc600078e0019 */
[----:B------:R-:W-:-:S04]  /*8a70*/  FMUL.FTZ R0, R0, 1 ;  /* 0x3f80000000007820 */ /* 0x000fc80000410000 */
[----:B------:R-:W0:Y:S02]  /*8a80*/  F2F.F64.F32 R4, R0 ;  /* 0x0000000000047310 */ /* 0x000e240000201800 */
[----:B0-----:R0:W-:Y:S01]  /*8a90*/  STG.E.128 desc[UR36][R8.64], R4 ;  /* 0x0000000408007986 */ /* 0x0011e2000c101d24 */
[----:B------:R-:W-:Y:S05]  /*8aa0*/  BRA `(.L_x_9667) ;  /* 0x00000008009c7947 */ /* 0x000fea0003800000 */
.L_x_9680:
        /* <DEDUP_REMOVED lines=21> */
.L_x_9685:
[----:B------:R-:W-:Y:S05]  /*8c00*/  BSYNC B0 ;  /* 0x0000000000007941 */ /* 0x000fea0003800000 */
.L_x_9684:
[----:B------:R-:W-:Y:S01]  /*8c10*/  LOP3.LUT R5, R0, R5, RZ, 0xfc, !PT ;  /* 0x0000000500057212 */ /* 0x000fe200078efcff */
[----:B------:R-:W-:-:S04]  /*8c20*/  IMAD.MOV.U32 R17, RZ, RZ, R25 ;  /* 0x000000ffff117224 */ /* 0x000fc800078e0019 */
[----:B------:R0:W-:Y:S01]  /*8c30*/  STG.E.U8 desc[UR36][R8.64], R5 ;  /* 0x0000000508007986 */ /* 0x0001e2000c101124 */
[----:B------:R-:W-:Y:S05]  /*8c40*/  BRA `(.L_x_9667) ;  /* 0x0000000800347947 */ /* 0x000fea0003800000 */
.L_x_9683:
        /* <DEDUP_REMOVED lines=13> */
.L_x_9687:
[----:B------:R-:W-:Y:S01]  /*8d20*/  IMAD.MOV.U32 R0, RZ, RZ, 0x7f ;  /* 0x0000007fff007424 */ /* 0x000fe200078e00ff */
[----:B------:R-:W-:-:S04]  /*8d30*/  ISETP.GT.U32.AND P0, PT, R3, 0x7f800000, PT ;  /* 0x7f8000000300780c */ /* 0x000fc80003f04070 */
[----:B------:R-:W-:-:S09]  /*8d40*/  SEL R0, R0, 0x7c, P0 ;  /* 0x0000007c00007807 */ /* 0x000fd20000000000 */
.L_x_9688:
[----:B------:R-:W-:Y:S05]  /*8d50*/  BSYNC B0 ;  /* 0x0000000000007941 */ /* 0x000fea0003800000 */
.L_x_9686:
[----:B------:R-:W-:Y:S01]  /*8d60*/  LOP3.LUT R3, R5, 0x80000000, RZ, 0xc0, !PT ;  /* 0x8000000005037812 */ /* 0x000fe200078ec0ff */
[----:B------:R-:W-:-:S03]  /*8d70*/  IMAD.MOV.U32 R17, RZ, RZ, R25 ;  /* 0x000000ffff117224 */ /* 0x000fc600078e0019 */
[----:B------:R-:W-:-:S04]  /*8d80*/  SHF.R.U32.HI R3, RZ, 0x18, R3 ;  /* 0x00000018ff037819 */ /* 0x000fc80000011603 */
[----:B------:R-:W-:-:S05]  /*8d90*/  LOP3.LUT R3, R0, R3, RZ, 0xfc, !PT ;  /* 0x0000000300037212 */ /* 0x000fca00078efcff */
[----:B------:R0:W-:Y:S01]  /*8da0*/  STG.E.U8 desc[UR36][R8.64], R3 ;  /* 0x0000000308007986 */ /* 0x0001e2000c101124 */
[----:B------:R-:W-:Y:S05]  /*8db0*/  BRA `(.L_x_9667) ;  /* 0x0000000400d87947 */ /* 0x000fea0003800000 */
.L_x_9682:
[----:B------:R-:W-:Y:S02]  /*8dc0*/  HADD2.F32 R0, -RZ, R0.H0_H0 ;  /* 0x20000000ff007230 */ /* 0x000fe40000004100 */
[----:B------:R-:W-:-:S03]  /*8dd0*/  IMAD.MOV.U32 R17, RZ, RZ, R25 ;  /* 0x000000ffff117224 */ /* 0x000fc600078e0019 */
[----:B------:R-:W-:-:S05]  /*8de0*/  F2FP.BF16.F32.PACK_AB R0, RZ, R0 ;  /* 0x00000000ff00723e */ /* 0x000fca00000010ff */
[----:B------:R0:W-:Y:S01]  /*8df0*/  STG.E.U16 desc[UR36][R8.64], R0 ;  /* 0x0000000008007986 */ /* 0x0001e2000c101524 */
[----:B------:R-:W-:Y:S05]  /*8e00*/  BRA `(.L_x_9667) ;  /* 0x0000000400c47947 */ /* 0x000fea0003800000 */
.L_x_9679:
        /* <DEDUP_REMOVED lines=13> */
.L_x_9691:
        /* <DEDUP_REMOVED lines=17> */
.L_x_9694:
[----:B------:R-:W-:-:S04]  /*8ff0*/  LOP3.LUT R3, R5, 0x80000000, RZ, 0xc0, !PT ;  /* 0x8000000005037812 */ /* 0x000fc800078ec0ff */
[----:B------:R-:W-:-:S04]  /*9000*/  SHF.R.U32.HI R3, RZ, 0x18, R3 ;  /* 0x00000018ff037819 */ /* 0x000fc80000011603 */
[----:B------:R-:W-:-:S04]  /*9010*/  LOP3.LUT R0, R0, R3, RZ, 0xfc, !PT ;  /* 0x0000000300007212 */ /* 0x000fc800078efcff */
[----:B------:R-:W-:-:S07]  /*9020*/  PRMT R4, R0, 0x7610, R4 ;  /* 0x0000761000047816 */ /* 0x000fce0000000004 */
.L_x_9693:
[----:B------:R-:W-:Y:S05]  /*9030*/  BSYNC B0 ;  /* 0x0000000000007941 */ /* 0x000fea0003800000 */
.L_x_9692:
[----:B------:R3:W-:Y:S01]  /*9040*/  STG.E.U8 desc[UR36][R8.64], R4 ;  /* 0x0000000408007986 */ /* 0x0007e2000c101124 */
[----:B------:R-:W-:Y:S01]  /*9050*/  IMAD.MOV.U32 R17, RZ, RZ, R25 ;  /* 0x000000ffff117224 */ /* 0x000fe200078e0019 */
[----:B------:R-:W-:Y:S06]  /*9060*/  BRA `(.L_x_9667) ;  /* 0x00000004002c7947 */ /* 0x000fec0003800000 */
.L_x_9690:
        /* <DEDUP_REMOVED lines=17> */
.L_x_9697:
[----:B------:R-:W-:-:S04]  /*9180*/  LOP3.LUT R3, R5, 0x80000000, RZ, 0xc0, !PT ;  /* 0x8000000005037812 */ /* 0x000fc800078ec0ff */
[----:B------:R-:W-:-:S04]  /*9190*/  SHF.R.U32.HI R3, RZ, 0x18, R3 ;  /* 0x00000018ff037819 */ /* 0x000fc80000011603 */
[----:B------:R-:W-:-:S04]  /*91a0*/  LOP3.LUT R0, R0, R3, RZ, 0xfc, !PT ;  /* 0x0000000300007212 */ /* 0x000fc800078efcff */
[----:B------:R-:W-:-:S07]  /*91b0*/  PRMT R4, R0, 0x7610, R4 ;  /* 0x0000761000047816 */ /* 0x000fce0000000004 */
.L_x_9696:
[----:B------:R-:W-:Y:S05]  /*91c0*/  BSYNC B0 ;  /* 0x0000000000007941 */ /* 0x000fea0003800000 */
.L_x_9695:
[----:B------:R0:W-:Y:S01]  /*91d0*/  STG.E.U8 desc[UR36][R8.64], R4 ;  /* 0x0000000408007986 */ /* 0x0001e2000c101124 */
[----:B------:R-:W-:Y:S01]  /*91e0*/  IMAD.MOV.U32 R17, RZ, RZ, R25 ;  /* 0x000000ffff117224 */ /* 0x000fe200078e0019 */
[----:B------:R-:W-:Y:S06]  /*91f0*/  BRA `(.L_x_9667) ;  /* 0x0000000000c87947 */ /* 0x000fec0003800000 */
.L_x_9689:
        /* <DEDUP_REMOVED lines=23> */
.L_x_9672:
        /* <DEDUP_REMOVED lines=16> */
.L_x_9700:
[----:B------:R-:W-:Y:S01]  /*9470*/  IMAD.MOV.U32 R17, RZ, RZ, R25 ;  /* 0x000000ffff117224 */ /* 0x000fe200078e0019 */
[----:B------:R-:W-:Y:S06]  /*9480*/  BRA `(.L_x_9667) ;  /* 0x0000000000247947 */ /* 0x000fec0003800000 */
.L_x_9699:
[----:B------:R-:W-:Y:S02]  /*9490*/  HADD2.F32 R4, -RZ, R0.H0_H0 ;  /* 0x20000000ff047230 */ /* 0x000fe40000004100 */
[----:B------:R-:W-:-:S04]  /*94a0*/  IMAD.MOV.U32 R17, RZ, RZ, R25 ;  /* 0x000000ffff117224 */ /* 0x000fc800078e0019 */
[----:B------:R-:W0:Y:S02]  /*94b0*/  F2I.U64.TRUNC R4, R4 ;  /* 0x0000000400047311 */ /* 0x000e24000020d800 */
[----:B0-----:R1:W-:Y:S01]  /*94c0*/  STG.E.64 desc[UR36][R8.64], R4 ;  /* 0x0000000408007986 */ /* 0x0013e2000c101b24 */
[----:B------:R-:W-:Y:S05]  /*94d0*/  BRA `(.L_x_9667) ;  /* 0x0000000000107947 */ /* 0x000fea0003800000 */
.L_x_9698:
[----:B------:R-:W-:Y:S02]  /*94e0*/  HADD2.F32 R0, -RZ, R0.H0_H0 ;  /* 0x20000000ff007230 */ /* 0x000fe40000004100 */
[----:B------:R-:W-:Y:S02]  /*94f0*/  IMAD.MOV.U32 R17, RZ, RZ, R25 ;  /* 0x000000ffff117224 */ /* 0x000fe400078e0019 */
[----:B------:R-:W0:Y:S02]  /*9500*/  F2I.FTZ.U32.TRUNC.NTZ R3, R0 ;  /* 0x0000000000037305 */ /* 0x000e24000021f000 */
[----:B0-----:R0:W-:Y:S03]  /*9510*/  STG.E desc[UR36][R8.64], R3 ;  /* 0x0000000308007986 */ /* 0x0011e6000c101924 */
.L_x_9667:
[----:B------:R-:W-:Y:S05]  /*9520*/  BSYNC B6 ;  /* 0x0000000000067941 */ /* 0x000fea0003800000 */
.L_x_9666:
        /* <DEDUP_REMOVED lines=25> */
.L_x_9706:
[----:B------:R-:W-:-:S06]  /*96c0*/  HADD2.F32 R5, -RZ, R23.H0_H0 ;  /* 0x20000017ff057230 */ /* 0x000fcc0000004100 */
[----:B------:R-:W0:Y:S02]  /*96d0*/  F2I.S64.TRUNC R4, R5 ;  /* 0x0000000500047311 */ /* 0x000e24000020d900 */
[----:B0-----:R0:W-:Y:S01]  /*96e0*/  STG.E.U8 desc[UR36][R8.64], R4 ;  /* 0x0000000408007986 */ /* 0x0011e2000c101124 */
[----:B------:R-:W-:Y:S05]  /*96f0*/  BRA `(.L_x_9708) ;  /* 0x0000000c00847947 */ /* 0x000fea0003800000 */
.L_x_9705:
        /* <DEDUP_REMOVED lines=10> */
.L_x_9710:
[----:B------:R-:W-:-:S06]  /*97a0*/  HADD2.F32 R23, -RZ, R23.H0_H0 ;  /* 0x20000017ff177230 */ /* 0x000fcc0000004100 */
[----:B------:R-:W0:Y:S02]  /*97b0*/  F2I.FTZ.TRUNC.NTZ R23, R23 ;  /* 0x0000001700177305 */ /* 0x000e24000021f100 */
[----:B0-----:R0:W-:Y:S01]  /*97c0*/  STG.E desc[UR36][R8.64], R23 ;  /* 0x0000001708007986 */ /* 0x0011e2000c101924 */
[----:B------:R-:W-:Y:S05]  /*97d0*/  BRA `(.L_x_9708) ;  /* 0x0000000c004c7947 */ /* 0x000fea0003800000 */
.L_x_9709:
[----:B------:R-:W-:-:S06]  /*97e0*/  HADD2.F32 R23, -RZ, R23.H0_H0 ;  /* 0x20000017ff177230 */ /* 0x000fcc0000004100 */
[----:B------:R-:W0:Y:S02]  /*97f0*/  F2I.FTZ.TRUNC.NTZ R23, R23 ;  /* 0x0000001700177305 */ /* 0x000e24000021f100 */
[----:B0-----:R0:W-:Y:S01]  /*9800*/  STG.E.U16 desc[UR36][R8.64], R23 ;  /* 0x0000001708007986 */ /* 0x0011e2000c101524 */
[----:B------:R-:W-:Y:S05]  /*9810*/  BRA `(.L_x_9708) ;  /* 0x0000000c003c7947 */ /* 0x000fea0003800000 */
.L_x_9704:
        /* <DEDUP_REMOVED lines=9> */
.L_x_9712:
[----:B------:R0:W-:Y:S01]  /*98b0*/  STG.E.U16 desc[UR36][R8.64], R23 ;  /* 0x0000001708007986 */ /* 0x0001e2000c101524 */
[----:B------:R-:W-:Y:S05]  /*98c0*/  BRA `(.L_x_9708) ;  /* 0x0000000c00107947 */ /* 0x000fea0003800000 */
.L_x_9711:
        /* <DEDUP_REMOVED lines=10> */
.L_x_9714:
[----:B------:R-:W-:-:S05]  /*9970*/  HADD2.F32 R0, -RZ, R23.H0_H0 ;  /* 0x20000017ff007230 */ /* 0x000fca0000004100 */
[----:B------:R-:W-:-:S04]  /*9980*/  F2FP.F16.F32.PACK_AB R0, RZ, R0 ;  /* 0x00000000ff00723e */ /* 0x000fc800000000ff */
[----:B------:R-:W-:-:S05]  /*9990*/  PRMT R0, R0, 0x5410, RZ ;  /* 0x0000541000007816 */ /* 0x000fca00000000ff */
[----:B------:R0:W-:Y:S01]  /*99a0*/  STG.E desc[UR36][R8.64], R0 ;  /* 0x0000000008007986 */ /* 0x0001e2000c101924 */
[----:B------:R-:W-:Y:S05]  /*99b0*/  BRA `(.L_x_9708) ;  /* 0x0000000800d47947 */ /* 0x000fea0003800000 */
.L_x_9713:
[----:B------:R-:W-:-:S05]  /*99c0*/  HADD2.F32 R4, -RZ, R23.H0_H0 ;  /* 0x20000017ff047230 */ /* 0x000fca0000004100 */
[----:B------:R-:W-:-:S06]  /*99d0*/  FMUL.FTZ R4, R4, 1 ;  /* 0x3f80000004047820 */ /* 0x000fcc0000410000 */
[----:B------:R-:W0:Y:S02]  /*99e0*/  F2F.F64.F32 R4, R4 ;  /* 0x0000000400047310 */ /* 0x000e240000201800 */
[----:B0-----:R0:W-:Y:S01]  /*99f0*/  STG.E.64 desc[UR36][R8.64], R4 ;  /* 0x0000000408007986 */ /* 0x0011e2000c101b24 */
[----:B------:R-:W-:Y:S05]  /*9a00*/  BRA `(.L_x_9708) ;  /* 0x0000000800c07947 */ /* 0x000fea0003800000 */
.L_x_9703:
        /* <DEDUP_REMOVED lines=13> */
.L_x_9717:
[----:B------:R-:W-:Y:S01]  /*9ae0*/  HADD2.F32 R23, -RZ, R23.H0_H0 ;  /* 0x20000017ff177230 */ /* 0x000fe20000004100 */
[----:B------:R-:W-:-:S04]  /*9af0*/  CS2R R6, SRZ ;  /* 0x0000000000067805 */ /* 0x000fc8000001ff00 */
[----:B------:R-:W-:-:S06]  /*9b00*/  FMUL.FTZ R4, R23, 1 ;  /* 0x3f80000017047820 */ /* 0x000fcc0000410000 */
[----:B------:R-:W0:Y:S02]  /*9b10*/  F2F.F64.F32 R4, R4 ;  /* 0x0000000400047310 */ /* 0x000e240000201800 */
[----:B0-----:R0:W-:Y:S01]  /*9b20*/  STG.E.128 desc[UR36][R8.64], R4 ;  /* 0x0000000408007986 */ /* 0x0011e2000c101d24 */
[----:B------:R-:W-:Y:S05]  /*9b30*/  BRA `(.L_x_9708) ;  /* 0x0000000800747947 */ /* 0x000fea0003800000 */
.L_x_9716:
        /* <DEDUP_REMOVED lines=21> */
.L_x_9721:
[----:B------:R-:W-:Y:S05]  /*9c90*/  BSYNC B0 ;  /* 0x0000000000007941 */ /* 0x000fea0003800000 */
.L_x_9720:
[----:B------:R-:W-:-:S05]  /*9ca0*/  LOP3.LUT R5, R0, R5, RZ, 0xfc, !PT ;  /* 0x0000000500057212 */ /* 0x000fca00078efcff */
[----:B------:R0:W-:Y:S01]  /*9cb0*/  STG.E.U8 desc[UR36][R8.64], R5 ;  /* 0x0000000508007986 */ /* 0x0001e2000c101124 */
[----:B------:R-:W-:Y:S05]  /*9cc0*/  BRA `(.L_x_9708) ;  /* 0x0000000800107947 */ /* 0x000fea0003800000 */
.L_x_9719:
        /* <DEDUP_REMOVED lines=13> */
.L_x_9723:
[----:B------:R-:W-:Y:S01]  /*9da0*/  IMAD.MOV.U32 R0, RZ, RZ, 0x7f ;  /* 0x0000007fff007424 */ /* 0x000fe200078e00ff */
[----:B------:R-:W-:-:S04]  /*9db0*/  ISETP.GT.U32.AND P0, PT, R3, 0x7f800000, PT ;  /* 0x7f8000000300780c */ /* 0x000fc80003f04070 */
[----:B------:R-:W-:-:S09]  /*9dc0*/  SEL R0, R0, 0x7c, P0 ;  /* 0x0000007c00007807 */ /* 0x000fd20000000000 */
.L_x_9724:
[----:B------:R-:W-:Y:S05]  /*9dd0*/  BSYNC B0 ;  /* 0x0000000000007941 */ /* 0x000fea0003800000 */
.L_x_9722:
[----:B------:R-:W-:-:S04]  /*9de0*/  LOP3.LUT R3, R23, 0x80000000, RZ, 0xc0, !PT ;  /* 0x8000000017037812 */ /* 0x000fc800078ec0ff */
[----:B------:R-:W-:-:S04]  /*9df0*/  SHF.R.U32.HI R3, RZ, 0x18, R3 ;  /* 0x00000018ff037819 */ /* 0x000fc80000011603 */
[----:B------:R-:W-:-:S05]  /*9e00*/  LOP3.LUT R3, R0, R3, RZ, 0xfc, !PT ;  /* 0x0000000300037212 */ /* 0x000fca00078efcff */
[----:B------:R0:W-:Y:S01]  /*9e10*/  STG.E.U8 desc[UR36][R8.64], R3 ;  /* 0x0000000308007986 */ /* 0x0001e2000c101124 */
[----:B------:R-:W-:Y:S05]  /*9e20*/  BRA `(.L_x_9708) ;  /* 0x0000000400b87947 */ /* 0x000fea0003800000 */
.L_x_9718:
[----:B------:R-:W-:-:S05]  /*9e30*/  HADD2.F32 R0, -RZ, R23.H0_H0 ;  /* 0x20000017ff007230 */ /* 0x000fca0000004100 */
[----:B------:R-:W-:-:S05]  /*9e40*/  F2FP.BF16.F32.PACK_AB R0, RZ, R0 ;  /* 0x00000000ff00723e */ /* 0x000fca00000010ff */
[----:B------:R0:W-:Y:S01]  /*9e50*/  STG.E.U16 desc[UR36][R8.64], R0 ;  /* 0x0000000008007986 */ /* 0x0001e2000c101524 */
[----:B------:R-:W-:Y:S05]  /*9e60*/  BRA `(.L_x_9708) ;  /* 0x0000000400a87947 */ /* 0x000fea0003800000 */
.L_x_9715:
        /* <DEDUP_REMOVED lines=12> */
.L_x_9727:
        /* <DEDUP_REMOVED lines=17> */
.L_x_9730:
[----:B------:R-:W-:-:S04]  /*a040*/  LOP3.LUT R3, R23, 0x80000000, RZ, 0xc0, !PT ;  /* 0x8000000017037812 */ /* 0x000fc800078ec0ff */
[----:B------:R-:W-:-:S04]  /*a050*/  SHF.R.U32.HI R3, RZ, 0x18, R3 ;  /* 0x00000018ff037819 */ /* 0x000fc80000011603 */
[----:B------:R-:W-:-:S04]  /*a060*/  LOP3.LUT R0, R0, R3, RZ, 0xfc, !PT ;  /* 0x0000000300007212 */ /* 0x000fc800078efcff */
[----:B------:R-:W-:-:S07]  /*a070*/  PRMT R4, R0, 0x7610, R4 ;  /* 0x0000761000047816 */ /* 0x000fce0000000004 */
.L_x_9729:
[----:B------:R-:W-:Y:S05]  /*a080*/  BSYNC B0 ;  /* 0x0000000000007941 */ /* 0x000fea0003800000 */
.L_x_9728:
[----:B------:R3:W-:Y:S01]  /*a090*/  STG.E.U8 desc[UR36][R8.64], R4 ;  /* 0x0000000408007986 */ /* 0x0007e2000c101124 */
[----:B------:R-:W-:Y:S05]  /*a0a0*/  BRA `(.L_x_9708) ;  /* 0x0000000400187947 */ /* 0x000fea0003800000 */
.L_x_9726:
        /* <DEDUP_REMOVED lines=17> */
.L_x_9733:
[----:B------:R-:W-:-:S04]  /*a1c0*/  LOP3.LUT R3, R23, 0x80000000, RZ, 0xc0, !PT ;  /* 0x8000000017037812 */ /* 0x000fc800078ec0ff */
[----:B------:R-:W-:-:S04]  /*a1d0*/  SHF.R.U32.HI R3, RZ, 0x18, R3 ;  /* 0x00000018ff037819 */ /* 0x000fc80000011603 */
[----:B------:R-:W-:-:S04]  /*a1e0*/  LOP3.LUT R0, R0, R3, RZ, 0xfc, !PT ;  /* 0x0000000300007212 */ /* 0x000fc800078efcff */
[----:B------:R-:W-:-:S07]  /*a1f0*/  PRMT R4, R0, 0x7610, R4 ;  /* 0x0000761000047816 */ /* 0x000fce0000000004 */
.L_x_9732:
[----:B------:R-:W-:Y:S05]  /*a200*/  BSYNC B0 ;  /* 0x0000000000007941 */ /* 0x000fea0003800000 */
.L_x_9731:
[----:B------:R0:W-:Y:S01]  /*a210*/  STG.E.U8 desc[UR36][R8.64], R4 ;  /* 0x0000000408007986 */ /* 0x0001e2000c101124 */
[----:B------:R-:W-:Y:S05]  /*a220*/  BRA `(.L_x_9708) ;  /* 0x0000000000b87947 */ /* 0x000fea0003800000 */
.L_x_9725:
        /* <DEDUP_REMOVED lines=22> */
.L_x_9707:
        /* <DEDUP_REMOVED lines=16> */
.L_x_9736:
[----:B------:R-:W-:Y:S05]  /*a490*/  BRA `(.L_x_9708) ;  /* 0x00000000001c7947 */ /* 0x000fea0003800000 */
.L_x_9735:
[----:B------:R-:W-:-:S06]  /*a4a0*/  HADD2.F32 R4, -RZ, R23.H0_H0 ;  /* 0x20000017ff047230 */ /* 0x000fcc0000004100 */
[----:B------:R-:W0:Y:S02]  /*a4b0*/  F2I.U64.TRUNC R4, R4 ;  /* 0x0000000400047311 */ /* 0x000e24000020d800 */
[----:B0-----:R1:W-:Y:S01]  /*a4c0*/  STG.E.64 desc[UR36][R8.64], R4 ;  /* 0x0000000408007986 */ /* 0x0013e2000c101b24 */
[----:B------:R-:W-:Y:S05]  /*a4d0*/  BRA `(.L_x_9708) ;  /* 0x00000000000c7947 */ /* 0x000fea0003800000 */
.L_x_9734:
[----:B------:R-:W-:-:S06]  /*a4e0*/  HADD2.F32 R23, -RZ, R23.H0_H0 ;  /* 0x20000017ff177230 */ /* 0x000fcc0000004100 */
[----:B------:R-:W0:Y:S02]  /*a4f0*/  F2I.FTZ.U32.TRUNC.NTZ R23, R23 ;  /* 0x0000001700177305 */ /* 0x000e24000021f000 */
[----:B0-----:R0:W-:Y:S02]  /*a500*/  STG.E desc[UR36][R8.64], R23 ;  /* 0x0000001708007986 */ /* 0x0011e4000c101924 */
.L_x_9708:
        /* <DEDUP_REMOVED lines=25> */
.L_x_9740:
[----:B------:R-:W-:-:S06]  /*a6a0*/  HADD2.F32 R5, -RZ, R19.H0_H0 ;  /* 0x20000013ff057230 */ /* 0x000fcc0000004100 */
[----:B------:R-:W0:Y:S02]  /*a6b0*/  F2I.S64.TRUNC R4, R5 ;  /* 0x0000000500047311 */ /* 0x000e24000020d900 */
[----:B0-----:R0:W-:Y:S01]  /*a6c0*/  STG.E.U8 desc[UR36][R8.64], R4 ;  /* 0x0000000408007986 */ /* 0x0011e2000c101124 */
[----:B------:R-:W-:Y:S05]  /*a6d0*/  BRA `(.L_x_9742) ;  /* 0x0000000c00847947 */ /* 0x000fea0003800000 */
.L_x_9739:
        /* <DEDUP_REMOVED lines=10> */
.L_x_9744:
[----:B------:R-:W-:-:S06]  /*a780*/  HADD2.F32 R19, -RZ, R19.H0_H0 ;  /* 0x20000013ff137230 */ /* 0x000fcc0000004100 */
[----:B------:R-:W0:Y:S02]  /*a790*/  F2I.FTZ.TRUNC.NTZ R19, R19 ;  /* 0x0000001300137305 */ /* 0x000e24000021f100 */
[----:B0-----:R0:W-:Y:S01]  /*a7a0*/  STG.E desc[UR36][R8.64], R19 ;  /* 0x0000001308007986 */ /* 0x0011e2000c101924 */
[----:B------:R-:W-:Y:S05]  /*a7b0*/  BRA `(.L_x_9742) ;  /* 0x0000000c004c7947 */ /* 0x000fea0003800000 */
.L_x_9743:
[----:B------:R-:W-:-:S06]  /*a7c0*/  HADD2.F32 R19, -RZ, R19.H0_H0 ;  /* 0x20000013ff137230 */ /* 0x000fcc0000004100 */
[----:B------:R-:W0:Y:S02]  /*a7d0*/  F2I.FTZ.TRUNC.NTZ R19, R19 ;  /* 0x0000001300137305 */ /* 0x000e24000021f100 */
[----:B0-----:R0:W-:Y:S01]  /*a7e0*/  STG.E.U16 desc[UR36][R8.64], R19 ;  /* 0x0000001308007986 */ /* 0x0011e2000c101524 */
[----:B------:R-:W-:Y:S05]  /*a7f0*/  BRA `(.L_x_9742) ;  /* 0x0000000c003c7947 */ /* 0x000fea0003800000 */
.L_x_9738:
        /* <DEDUP_REMOVED lines=9> */
.L_x_9746:
[----:B------:R0:W-:Y:S01]  /*a890*/  STG.E.U16 desc[UR36][R8.64], R19 ;  /* 0x0000001308007986 */ /* 0x0001e2000c101524 */
[----:B------:R-:W-:Y:S05]  /*a8a0*/  BRA `(.L_x_9742) ;  /* 0x0000000c00107947 */ /* 0x000fea0003800000 */
.L_x_9745:
        /* <DEDUP_REMOVED lines=10> */
.L_x_9748:
[----:B------:R-:W-:-:S05]  /*a950*/  HADD2.F32 R0, -RZ, R19.H0_H0 ;  /* 0x20000013ff007230 */ /* 0x000fca0000004100 */
[----:B------:R-:W-:-:S04]  /*a960*/  F2FP.F16.F32.PACK_AB R0, RZ, R0 ;  /* 0x00000000ff00723e */ /* 0x000fc800000000ff */
[----:B------:R-:W-:-:S05]  /*a970*/  PRMT R0, R0, 0x5410, RZ ;  /* 0x0000541000007816 */ /* 0x000fca00000000ff */
[----:B------:R3:W-:Y:S01]  /*a980*/  STG.E desc[UR36][R8.64], R0 ;  /* 0x0000000008007986 */ /* 0x0007e2000c101924 */
[----:B------:R-:W-:Y:S05]  /*a990*/  BRA `(.L_x_9742) ;  /* 0x0000000800d47947 */ /* 0x000fea0003800000 */
.L_x_9747:
[----:B------:R-:W-:-:S05]  /*a9a0*/  HADD2.F32 R4, -RZ, R19.H0_H0 ;  /* 0x20000013ff047230 */ /* 0x000fca0000004100 */
[----:B------:R-:W-:-:S06]  /*a9b0*/  FMUL.FTZ R4, R4, 1 ;  /* 0x3f80000004047820 */ /* 0x000fcc0000410000 */
[----:B------:R-:W0:Y:S02]  /*a9c0*/  F2F.F64.F32 R4, R4 ;  /* 0x0000000400047310 */ /* 0x000e240000201800 */
[----:B0-----:R4:W-:Y:S01]  /*a9d0*/  STG.E.64 desc[UR36][R8.64], R4 ;  /* 0x0000000408007986 */ /* 0x0019e2000c101b24 */
[----:B------:R-:W-:Y:S05]  /*a9e0*/  BRA `(.L_x_9742) ;  /* 0x0000000800c07947 */ /* 0x000fea0003800000 */
.L_x_9737:
        /* <DEDUP_REMOVED lines=13> */
.L_x_9751:
[----:B------:R-:W-:Y:S01]  /*aac0*/  HADD2.F32 R19, -RZ, R19.H0_H0 ;  /* 0x20000013ff137230 */ /* 0x000fe20000004100 */
[----:B------:R-:W-:-:S04]  /*aad0*/  CS2R R6, SRZ ;  /* 0x0000000000067805 */ /* 0x000fc8000001ff00 */
[----:B------:R-:W-:-:S06]  /*aae0*/  FMUL.FTZ R4, R19, 1 ;  /* 0x3f80000013047820 */ /* 0x000fcc0000410000 */
[----:B------:R-:W0:Y:S02]  /*aaf0*/  F2F.F64.F32 R4, R4 ;  /* 0x0000000400047310 */ /* 0x000e240000201800 */
[----:B0-----:R0:W-:Y:S01]  /*ab00*/  STG.E.128 desc[UR36][R8.64], R4 ;  /* 0x0000000408007986 */ /* 0x0011e2000c101d24 */
[----:B------:R-:W-:Y:S05]  /*ab10*/  BRA `(.L_x_9742) ;  /* 0x0000000800747947 */ /* 0x000fea0003800000 */
.L_x_9750:
        /* <DEDUP_REMOVED lines=21> */
.L_x_9755:
[----:B------:R-:W-:Y:S05]  /*ac70*/  BSYNC B0 ;  /* 0x0000000000007941 */ /* 0x000fea0003800000 */
.L_x_9754:
[----:B------:R-:W-:-:S05]  /*ac80*/  LOP3.LUT R5, R0, R5, RZ, 0xfc, !PT ;  /* 0x0000000500057212 */ /* 0x000fca00078efcff */
[----:B------:R0:W-:Y:S01]  /*ac90*/  STG.E.U8 desc[UR36][R8.64], R5 ;  /* 0x0000000508007986 */ /* 0x0001e2000c101124 */
[----:B------:R-:W-:Y:S05]  /*aca0*/  BRA `(.L_x_9742) ;  /* 0x0000000800107947 */ /* 0x000fea0003800000 */
.L_x_9753:
        /* <DEDUP_REMOVED lines=13> */
.L_x_9757:
[----:B------:R-:W-:Y:S01]  /*ad80*/  IMAD.MOV.U32 R0, RZ, RZ, 0x7f ;  /* 0x0000007fff007424 */ /* 0x000fe200078e00ff */
[----:B------:R-:W-:-:S04]  /*ad90*/  ISETP.GT.U32.AND P0, PT, R3, 0x7f800000, PT ;  /* 0x7f8000000300780c */ /* 0x000fc80003f04070 */
[----:B------:R-:W-:-:S09]  /*ada0*/  SEL R0, R0, 0x7c, P0 ;  /* 0x0000007c00007807 */ /* 0x000fd20000000000 */
.L_x_9758:
[----:B------:R-:W-:Y:S05]  /*adb0*/  BSYNC B0 ;  /* 0x0000000000007941 */ /* 0x000fea0003800000 */
.L_x_9756:
[----:B------:R-:W-:-:S04]  /*adc0*/  LOP3.LUT R3, R19, 0x80000000, RZ, 0xc0, !PT ;  /* 0x8000000013037812 */ /* 0x000fc800078ec0ff */
[----:B------:R-:W-:-:S04]  /*add0*/  SHF.R.U32.HI R3, RZ, 0x18, R3 ;  /* 0x00000018ff037819 */ /* 0x000fc80000011603 */
[----:B------:R-:W-:-:S05]  /*ade0*/  LOP3.LUT R3, R0, R3, RZ, 0xfc, !PT ;  /* 0x0000000300037212 */ /* 0x000fca00078efcff */
[----:B------:R0:W-:Y:S01]  /*adf0*/  STG.E.U8 desc[UR36][R8.64], R3 ;  /* 0x0000000308007986 */ /* 0x0001e2000c101124 */
[----:B------:R-:W-:Y:S05]  /*ae00*/  BRA `(.L_x_9742) ;  /* 0x0000000400b87947 */ /* 0x000fea0003800000 */
.L_x_9752:
[----:B------:R-:W-:-:S05]  /*ae10*/  HADD2.F32 R0, -RZ, R19.H0_H0 ;  /* 0x20000013ff007230 */ /* 0x000fca0000004100 */
[----:B------:R-:W-:-:S05]  /*ae20*/  F2FP.BF16.F32.PACK_AB R0, RZ, R0 ;  /* 0x00000000ff00723e */ /* 0x000fca00000010ff */
[----:B------:R0:W-:Y:S01]  /*ae30*/  STG.E.U16 desc[UR36][R8.64], R0 ;  /* 0x0000000008007986 */ /* 0x0001e2000c101524 */
[----:B------:R-:W-:Y:S05]  /*ae40*/  BRA `(.L_x_9742) ;  /* 0x0000000400a87947 */ /* 0x000fea0003800000 */
.L_x_9749:
        /* <DEDUP_REMOVED lines=12> */
.L_x_9761:
        /* <DEDUP_REMOVED lines=17> */
.L_x_9764:
[----:B------:R-:W-:-:S04]  /*b020*/  LOP3.LUT R3, R19, 0x80000000, RZ, 0xc0, !PT ;  /* 0x8000000013037812 */ /* 0x000fc800078ec0ff */
[----:B------:R-:W-:-:S04]  /*b030*/  SHF.R.U32.HI R3, RZ, 0x18, R3 ;  /* 0x00000018ff037819 */ /* 0x000fc80000011603 */
[----:B------:R-:W-:-:S04]  /*b040*/  LOP3.LUT R0, R0, R3, RZ, 0xfc, !PT ;  /* 0x0000000300007212 */ /* 0x000fc800078efcff */
[----:B------:R-:W-:-:S07]  /*b050*/  PRMT R4, R0, 0x7610, R4 ;  /* 0x0000761000047816 */ /* 0x000fce0000000004 */
.L_x_9763:
[----:B------:R-:W-:Y:S05]  /*b060*/  BSYNC B0 ;  /* 0x0000000000007941 */ /* 0x000fea0003800000 */
.L_x_9762:
[----:B------:R0:W-:Y:S01]  /*b070*/  STG.E.U8 desc[UR36][R8.64], R4 ;  /* 0x0000000408007986 */ /* 0x0001e2000c101124 */
[----:B------:R-:W-:Y:S05]  /*b080*/  BRA `(.L_x_9742) ;  /* 0x0000000400187947 */ /* 0x000fea0003800000 */
.L_x_9760:
        /* <DEDUP_REMOVED lines=17> */
.L_x_9767:
[----:B------:R-:W-:-:S04]  /*b1a0*/  LOP3.LUT R3, R19, 0x80000000, RZ, 0xc0, !PT ;  /* 0x8000000013037812 */ /* 0x000fc800078ec0ff */
[----:B------:R-:W-:-:S04]  /*b1b0*/  SHF.R.U32.HI R3, RZ, 0x18, R3 ;  /* 0x00000018ff037819 */ /* 0x000fc80000011603 */
[----:B------:R-:W-:-:S04]  /*b1c0*/  LOP3.LUT R0, R0, R3, RZ, 0xfc, !PT ;  /* 0x0000000300007212 */ /* 0x000fc800078efcff */
[----:B------:R-:W-:-:S07]  /*b1d0*/  PRMT R4, R0, 0x7610, R4 ;  /* 0x0000761000047816 */ /* 0x000fce0000000004 */
.L_x_9766:
[----:B------:R-:W-:Y:S05]  /*b1e0*/  BSYNC B0 ;  /* 0x0000000000007941 */ /* 0x000fea0003800000 */
.L_x_9765:
[----:B------:R0:W-:Y:S01]  /*b1f0*/  STG.E.U8 desc[UR36][R8.64], R4 ;  /* 0x0000000408007986 */ /* 0x0001e2000c101124 */
[----:B------:R-:W-:Y:S05]  /*b200*/  BRA `(.L_x_9742) ;  /* 0x0000000000b87947 */ /* 0x000fea0003800000 */
.L_x_9759:
        /* <DEDUP_REMOVED lines=22> */
.L_x_9741:
        /* <DEDUP_REMOVED lines=16> */
.L_x_9770:
[----:B------:R-:W-:Y:S05]  /*b470*/  BRA `(.L_x_9742) ;  /* 0x00000000001c7947 */ /* 0x000fea0003800000 */
.L_x_9769:
[----:B------:R-:W-:-:S06]  /*b480*/  HADD2.F32 R4, -RZ, R19.H0_H0 ;  /* 0x20000013ff047230 */ /* 0x000fcc0000004100 */
[----:B------:R-:W0:Y:S02]  /*b490*/  F2I.U64.TRUNC R4, R4 ;  /* 0x0000000400047311 */ /* 0x000e24000020d800 */
[----:B0-----:R0:W-:Y:S01]  /*b4a0*/  STG.E.64 desc[UR36][R8.64], R4 ;  /* 0x0000000408007986 */ /* 0x0011e2000c101b24 */
[----:B------:R-:W-:Y:S05]  /*b4b0*/  BRA `(.L_x_9742) ;  /* 0x00000000000c7947 */ /* 0x000fea0003800000 */
.L_x_9768:
[----:B------:R-:W-:-:S06]  /*b4c0*/  HADD2.F32 R19, -RZ, R19.H0_H0 ;  /* 0x20000013ff137230 */ /* 0x000fcc0000004100 */
[----:B------:R-:W0:Y:S02]  /*b4d0*/  F2I.FTZ.U32.TRUNC.NTZ R19, R19 ;  /* 0x0000001300137305 */ /* 0x000e24000021f000 */
[----:B0-----:R0:W-:Y:S02]  /*b4e0*/  STG.E desc[UR36][R8.64], R19 ;  /* 0x0000001308007986 */ /* 0x0011e4000c101924 */
.L_x_9742:
[----:B------:R-:W-:-:S07]  /*b4f0*/  VIADD R17, R17, 0x80 ;  /* 0x0000008011117836 */ /* 0x000fce0000000000 */
.L_x_9702:
[----:B------:R-:W-:Y:S05]  /*b500*/  BSYNC B6 ;  /* 0x0000000000067941 */ /* 0x000fea0003800000 */
.L_x_9701:
        /* <DEDUP_REMOVED lines=23> */
.L_x_9774:
[----:B------:R-:W-:-:S06]  /*b680*/  HADD2.F32 R5, -RZ, R18.H0_H0 ;  /* 0x20000012ff057230 */ /* 0x000fcc0000004100 */
[----:B------:R-:W0:Y:S02]  /*b690*/  F2I.S64.TRUNC R4, R5 ;  /* 0x0000000500047311 */ /* 0x000e24000020d900 */
[----:B0-----:R-:W-:Y:S01]  /*b6a0*/  STG.E.U8 desc[UR36][R2.64], R4 ;  /* 0x0000000402007986 */ /* 0x001fe2000c101124 */
[----:B------:R-:W-:Y:S05]  /*b6b0*/  EXIT ;  /* 0x000000000000794d */ /* 0x000fea0003800000 */
.L_x_9773:
        /* <DEDUP_REMOVED lines=10> */
.L_x_9777:
[----:B------:R-:W-:-:S04]  /*b760*/  HADD2.F32 R18, -RZ, R18.H0_H0 ;  /* 0x20000012ff127230 */ /* 0x000fc80000004100 */
[----:B------:R-:W0:Y:S02]  /*b770*/  F2I.FTZ.TRUNC.NTZ R5, R18 ;  /* 0x0000001200057305 */ /* 0x000e24000021f100 */
[----:B0-----:R-:W-:Y:S01]  /*b780*/  STG.E desc[UR36][R2.64], R5 ;  /* 0x0000000502007986 */ /* 0x001fe2000c101924 */
[----:B------:R-:W-:Y:S05]  /*b790*/  EXIT ;  /* 0x000000000000794d */ /* 0x000fea0003800000 */
.L_x_9776:
[----:B------:R-:W-:-:S04]  /*b7a0*/  HADD2.F32 R18, -RZ, R18.H0_H0 ;  /* 0x20000012ff127230 */ /* 0x000fc80000004100 */
[----:B------:R-:W0:Y:S02]  /*b7b0*/  F2I.FTZ.TRUNC.NTZ R5, R18 ;  /* 0x0000001200057305 */ /* 0x000e24000021f100 */
[----:B0-----:R-:W-:Y:S01]  /*b7c0*/  STG.E.U16 desc[UR36][R2.64], R5 ;  /* 0x0000000502007986 */ /* 0x001fe2000c101524 */
[----:B------:R-:W-:Y:S05]  /*b7d0*/  EXIT ;  /* 0x000000000000794d */ /* 0x000fea0003800000 */
.L_x_9772:
        /* <DEDUP_REMOVED lines=9> */
.L_x_9779:
[----:B------:R-:W-:Y:S01]  /*b870*/  STG.E.U16 desc[UR36][R2.64], R18 ;  /* 0x0000001202007986 */ /* 0x000fe2000c101524 */
[----:B------:R-:W-:Y:S05]  /*b880*/  EXIT ;  /* 0x000000000000794d */ /* 0x000fea0003800000 */
.L_x_9778:
        /* <DEDUP_REMOVED lines=10> */
.L_x_9781:
[----:B------:R-:W-:-:S05]  /*b930*/  HADD2.F32 R0, -RZ, R18.H0_H0 ;  /* 0x20000012ff007230 */ /* 0x000fca0000004100 */
[----:B------:R-:W-:-:S04]  /*b940*/  F2FP.F16.F32.PACK_AB R0, RZ, R0 ;  /* 0x00000000ff00723e */ /* 0x000fc800000000ff */
[----:B------:R-:W-:-:S05]  /*b950*/  PRMT R0, R0, 0x5410, RZ ;  /* 0x0000541000007816 */ /* 0x000fca00000000ff */
[----:B------:R-:W-:Y:S01]  /*b960*/  STG.E desc[UR36][R2.64], R0 ;  /* 0x0000000002007986 */ /* 0x000fe2000c101924 */
[----:B------:R-:W-:Y:S05]  /*b970*/  EXIT ;  /* 0x000000000000794d */ /* 0x000fea0003800000 */
.L_x_9780:
[----:B------:R-:W-:-:S05]  /*b980*/  HADD2.F32 R4, -RZ, R18.H0_H0 ;  /* 0x20000012ff047230 */ /* 0x000fca0000004100 */
[----:B------:R-:W-:-:S06]  /*b990*/  FMUL.FTZ R4, R4, 1 ;  /* 0x3f80000004047820 */ /* 0x000fcc0000410000 */
[----:B------:R-:W0:Y:S02]  /*b9a0*/  F2F.F64.F32 R4, R4 ;  /* 0x0000000400047310 */ /* 0x000e240000201800 */
[----:B0-----:R-:W-:Y:S01]  /*b9b0*/  STG.E.64 desc[UR36][R2.64], R4 ;  /* 0x0000000402007986 */ /* 0x001fe2000c101b24 */
[----:B------:R-:W-:Y:S05]  /*b9c0*/  EXIT ;  /* 0x000000000000794d */ /* 0x000fea0003800000 */
.L_x_9771:
        /* <DEDUP_REMOVED lines=13> */
.L_x_9784:
[----:B------:R-:W-:Y:S01]  /*baa0*/  HADD2.F32 R18, -RZ, R18.H0_H0 ;  /* 0x20000012ff127230 */ /* 0x000fe20000004100 */
[----:B------:R-:W-:-:S04]  /*bab0*/  CS2R R6, SRZ ;  /* 0x0000000000067805 */ /* 0x000fc8000001ff00 */
[----:B------:R-:W-:-:S06]  /*bac0*/  FMUL.FTZ R4, R18, 1 ;  /* 0x3f80000012047820 */ /* 0x000fcc0000410000 */
[----:B------:R-:W0:Y:S02]  /*bad0*/  F2F.F64.F32 R4, R4 ;  /* 0x0000000400047310 */ /* 0x000e240000201800 */
[----:B0-----:R-:W-:Y:S01]  /*bae0*/  STG.E.128 desc[UR36][R2.64], R4 ;  /* 0x0000000402007986 */ /* 0x001fe2000c101d24 */
[----:B------:R-:W-:Y:S05]  /*baf0*/  EXIT ;  /* 0x000000000000794d */ /* 0x000fea0003800000 */
.L_x_9783:
        /* <DEDUP_REMOVED lines=21> */
.L_x_9788:
[----:B------:R-:W-:Y:S05]  /*bc50*/  BSYNC B0 ;  /* 0x0000000000007941 */ /* 0x000fea0003800000 */
.L_x_9787:
[----:B------:R-:W-:-:S05]  /*bc60*/  LOP3.LUT R5, R0, R5, RZ, 0xfc, !PT ;  /* 0x0000000500057212 */ /* 0x000fca00078efcff */
[----:B------:R-:W-:Y:S01]  /*bc70*/  STG.E.U8 desc[UR36][R2.64], R5 ;  /* 0x0000000502007986 */ /* 0x000fe2000c101124 */
[----:B------:R-:W-:Y:S05]  /*bc80*/  EXIT ;  /* 0x000000000000794d */ /* 0x000fea0003800000 */
.L_x_9786:
        /* <DEDUP_REMOVED lines=13> */
.L_x_9790:
[----:B------:R-:W-:Y:S01]  /*bd60*/  IMAD.MOV.U32 R0, RZ, RZ, 0x7f ;  /* 0x0000007fff007424 */ /* 0x000fe200078e00ff */
[----:B------:R-:W-:-:S04]  /*bd70*/  ISETP.GT.U32.AND P0, PT, R4, 0x7f800000, PT ;  /* 0x7f8000000400780c */ /* 0x000fc80003f04070 */
[----:B------:R-:W-:-:S09]  /*bd80*/  SEL R0, R0, 0x7c, P0 ;  /* 0x0000007c00007807 */ /* 0x000fd20000000000 */
.L_x_9791:
[----:B------:R-:W-:Y:S05]  /*bd90*/  BSYNC B0 ;  /* 0x0000000000007941 */ /* 0x000fea0003800000 */
.L_x_9789:
[----:B------:R-:W-:-:S04]  /*bda0*/  LOP3.LUT R4, R5, 0x80000000, RZ, 0xc0, !PT ;  /* 0x8000000005047812 */ /* 0x000fc800078ec0ff */
[----:B------:R-:W-:-:S04]  /*bdb0*/  SHF.R.U32.HI R5, RZ, 0x18, R4 ;  /* 0x00000018ff057819 */ /* 0x000fc80000011604 */
[----:B------:R-:W-:-:S05]  /*bdc0*/  LOP3.LUT R5, R0, R5, RZ, 0xfc, !PT ;  /* 0x0000000500057212 */ /* 0x000fca00078efcff */
[----:B------:R-:W-:Y:S01]  /*bdd0*/  STG.E.U8 desc[UR36][R2.64], R5 ;  /* 0x0000000502007986 */ /* 0x000fe2000c101124 */
[----:B------:R-:W-:Y:S05]  /*bde0*/  EXIT ;  /* 0x000000000000794d */ /* 0x000fea0003800000 */
.L_x_9785:
[----:B------:R-:W-:-:S05]  /*bdf0*/  HADD2.F32 R0, -RZ, R18.H0_H0 ;  /* 0x20000012ff007230 */ /* 0x000fca0000004100 */
[----:B------:R-:W-:-:S05]  /*be00*/  F2FP.BF16.F32.PACK_AB R0, RZ, R0 ;  /* 0x00000000ff00723e */ /* 0x000fca00000010ff */
[----:B------:R-:W-:Y:S01]  /*be10*/  STG.E.U16 desc[UR36][R2.64], R0 ;  /* 0x0000000002007986 */ /* 0x000fe2000c101524 */
[----:B------:R-:W-:Y:S05]  /*be20*/  EXIT ;  /* 0x000000000000794d */ /* 0x000fea0003800000 */
.L_x_9782:
        /* <DEDUP_REMOVED lines=12> */
.L_x_9794:
        /* <DEDUP_REMOVED lines=17> */
.L_x_9797:
[----:B------:R-:W-:-:S04]  /*c000*/  LOP3.LUT R0, R7, 0x80000000, RZ, 0xc0, !PT ;  /* 0x8000000007007812 */ /* 0x000fc800078ec0ff */
[----:B------:R-:W-:-:S04]  /*c010*/  SHF.R.U32.HI R5, RZ, 0x18, R0 ;  /* 0x00000018ff057819 */ /* 0x000fc80000011600 */
[----:B------:R-:W-:-:S04]  /*c020*/  LOP3.LUT R4, R4, R5, RZ, 0xfc, !PT ;  /* 0x0000000504047212 */ /* 0x000fc800078efcff */
[----:B------:R-:W-:-:S07]  /*c030*/  PRMT R0, R4, 0x7610, R0 ;  /* 0x0000761004007816 */ /* 0x000fce0000000000 */
.L_x_9796:
[----:B------:R-:W-:Y:S05]  /*c040*/  BSYNC B0 ;  /* 0x0000000000007941 */ /* 0x000fea0003800000 */
.L_x_9795:
[----:B------:R-:W-:Y:S01]  /*c050*/  STG.E.U8 desc[UR36][R2.64], R0 ;  /* 0x0000000002007986 */ /* 0x000fe2000c101124 */
[----:B------:R-:W-:Y:S05]  /*c060*/  EXIT ;  /* 0x000000000000794d */ /* 0x000fea0003800000 */
.L_x_9793:
        /* <DEDUP_REMOVED lines=17> */
.L_x_9800:
[----:B------:R-:W-:-:S04]  /*c180*/  LOP3.LUT R0, R7, 0x80000000, RZ, 0xc0, !PT ;  /* 0x8000000007007812 */ /* 0x000fc800078ec0ff */
[----:B------:R-:W-:-:S04]  /*c190*/  SHF.R.U32.HI R5, RZ, 0x18, R0 ;  /* 0x00000018ff057819 */ /* 0x000fc80000011600 */
[----:B------:R-:W-:-:S04]  /*c1a0*/  LOP3.LUT R4, R4, R5, RZ, 0xfc, !PT ;  /* 0x0000000504047212 */ /* 0x000fc800078efcff */
[----:B------:R-:W-:-:S07]  /*c1b0*/  PRMT R0, R4, 0x7610, R0 ;  /* 0x0000761004007816 */ /* 0x000fce0000000000 */
.L_x_9799:
[----:B------:R-:W-:Y:S05]  /*c1c0*/  BSYNC B0 ;  /* 0x0000000000007941 */ /* 0x000fea0003800000 */
.L_x_9798:
[----:B------:R-:W-:Y:S01]  /*c1d0*/  STG.E.U8 desc[UR36][R2.64], R0 ;  /* 0x0000000002007986 */ /* 0x000fe2000c101124 */
[----:B------:R-:W-:Y:S05]  /*c1e0*/  EXIT ;  /* 0x000000000000794d */ /* 0x000fea0003800000 */
.L_x_9792:
        /* <DEDUP_REMOVED lines=22> */
.L_x_9775:
        /* <DEDUP_REMOVED lines=16> */
.L_x_9803:
[----:B------:R-:W-:Y:S05]  /*c450*/  EXIT ;  /* 0x000000000000794d */ /* 0x000fea0003800000 */
.L_x_9802:
[----:B------:R-:W-:-:S06]  /*c460*/  HADD2.F32 R4, -RZ, R18.H0_H0 ;  /* 0x20000012ff047230 */ /* 0x000fcc0000004100 */
[----:B------:R-:W0:Y:S02]  /*c470*/  F2I.U64.TRUNC R4, R4 ;  /* 0x0000000400047311 */ /* 0x000e24000020d800 */
[----:B0-----:R-:W-:Y:S01]  /*c480*/  STG.E.64 desc[UR36][R2.64], R4 ;  /* 0x0000000402007986 */ /* 0x001fe2000c101b24 */
[----:B------:R-:W-:Y:S05]  /*c490*/  EXIT ;  /* 0x000000000000794d */ /* 0x000fea0003800000 */
.L_x_9801:
[----:B------:R-:W-:-:S04]  /*c4a0*/  HADD2.F32 R18, -RZ, R18.H0_H0 ;  /* 0x20000012ff127230 */ /* 0x000fc80000004100 */
[----:B------:R-:W0:Y:S02]  /*c4b0*/  F2I.FTZ.U32.TRUNC.NTZ R5, R18 ;  /* 0x0000001200057305 */ /* 0x000e24000021f000 */
[----:B0-----:R-:W-:Y:S01]  /*c4c0*/  STG.E desc[UR36][R2.64], R5 ;  /* 0x0000000502007986 */ /* 0x001fe2000c101924 */
[----:B------:R-:W-:Y:S05]  /*c4d0*/  EXIT ;  /* 0x000000000000794d */ /* 0x000fea0003800000 */
.L_x_9804:
        /* <DEDUP_REMOVED lines=10> */
.L_x_11800:


//--------------------- .text._ZN2at6native18elementwise_kernelILi128ELi4EZNS0_22gpu_kernel_impl_nocastIZNS0_43_GLOBAL__N__7cc8d1ed_10_Dropout_cu_0e96ed3819masked_scale_kernelIbN3c104HalfEfEEvRNS_6TensorERKS7_SA_T1_EUlS6_bE_EEvRNS_18TensorIteratorBaseERKT_EUliE_EEviSB_ --------------------------
	.section	.text._ZN2at6native18elementwise_kernelILi128ELi4EZNS0_22gpu_kernel_impl_nocastIZNS0_43_GLOBAL__N__7cc8d1ed_10_Dropout_cu_0e96ed3819masked_scale_kernelIbN3c104HalfEfEEvRNS_6TensorERKS7_SA_T1_EUlS6_bE_EEvRNS_18TensorIteratorBaseERKT_EUliE_EEviSB_,"ax",@progbits
	.align	128
        .global         _ZN2at6native18elementwise_kernelILi128ELi4EZNS0_22gpu_kernel_impl_nocastIZNS0_43_GLOBAL__N__7cc8d1ed_10_Dropout_cu_0e96ed3819masked_scale_kernelIbN3c104HalfEfEEvRNS_6TensorERKS7_SA_T1_EUlS6_bE_EEvRNS_18TensorIteratorBaseERKT_EUliE_EEviSB_
        .type           _ZN2at6native18elementwise_kernelILi128ELi4EZNS0_22gpu_kernel_impl_nocastIZNS0_43_GLOBAL__N__7cc8d1ed_10_Dropout_cu_0e96ed3819masked_scale_kernelIbN3c104HalfEfEEvRNS_6TensorERKS7_SA_T1_EUlS6_bE_EEvRNS_18TensorIteratorBaseERKT_EUliE_EEviSB_,@function
        .size           _ZN2at6native18elementwise_kernelILi128ELi4EZNS0_22gpu_kernel_impl_nocastIZNS0_43_GLOBAL__N__7cc8d1ed_10_Dropout_cu_0e96ed3819masked_scale_kernelIbN3c104HalfEfEEvRNS_6TensorERKS7_SA_T1_EUlS6_bE_EEvRNS_18TensorIteratorBaseERKT_EUliE_EEviSB_,(.L_x_11801 - _ZN2at6native18elementwise_kernelILi128ELi4EZNS0_22gpu_kernel_impl_nocastIZNS0_43_GLOBAL__N__7cc8d1ed_10_Dropout_cu_0e96ed3819masked_scale_kernelIbN3c104HalfEfEEvRNS_6TensorERKS7_SA_T1_EUlS6_bE_EEvRNS_18TensorIteratorBaseERKT_EUliE_EEviSB_)
        .other          _ZN2at6native18elementwise_kernelILi128ELi4EZNS0_22gpu_kernel_impl_nocastIZNS0_43_GLOBAL__N__7cc8d1ed_10_Dropout_cu_0e96ed3819masked_scale_kernelIbN3c104HalfEfEEvRNS_6TensorERKS7_SA_T1_EUlS6_bE_EEvRNS_18TensorIteratorBaseERKT_EUliE_EEviSB_,@"STO_CUDA_ENTRY STV_DEFAULT"
_ZN2at6native18elementwise_kernelILi128ELi4EZNS0_22gpu_kernel_impl_nocastIZNS0_43_GLOBAL__N__7cc8d1ed_10_Dropout_cu_0e96ed3819masked_scale_kernelIbN3c104HalfEfEEvRNS_6TensorERKS7_SA_T1_EUlS6_bE_EEvRNS_18TensorIteratorBaseERKT_EUliE_EEviSB_:
.text._ZN2at6native18elementwise_kernelILi128ELi4EZNS0_22gpu_kernel_impl_nocastIZNS0_43_GLOBAL__N__7cc8d1ed_10_Dropout_cu_0e96ed3819masked_scale_kernelIbN3c104HalfEfEEvRNS_6TensorERKS7_SA_T1_EUlS6_bE_EEvRNS_18TensorIteratorBaseERKT_EUliE_EEviSB_:
        /* <DEDUP_REMOVED lines=363> */
.L_x_9807:
        /* <DEDUP_REMOVED lines=11> */
[----:B--2---:R-:W-:Y:S01]  /*1760*/  ISETP.NE.AND P0, PT, R8, RZ, PT ;  /* 0x000000ff0800720c */ /* 0x004fe20003f05270 */
[----:B---3--:R-:W-:-:S03]  /*1770*/  HADD2.F32 R11, -RZ, R6.H0_H0 ;  /* 0x20000006ff0b7230 */ /* 0x008fc60000004100 */
[----:B------:R-:W-:Y:S02]  /*1780*/  FSEL R0, RZ, 1, !P0 ;  /* 0x3f800000ff007808 */ /* 0x000fe40004000000 */
[----:B------:R-:W-:-:S03]  /*1790*/  IADD3 R4, P0, R5, UR8, RZ ;  /* 0x0000000805047c10 */ /* 0x000fc6000ff1e0ff */
[----:B------:R-:W-:Y:S01]  /*17a0*/  FMUL.FTZ R0, R0, R11 ;  /* 0x0000000b00007220 */ /* 0x000fe20000410000 */
[----:B------:R-:W-:-:S03]  /*17b0*/  IADD3.X R5, RZ, UR9, RZ, P0, !PT ;  /* 0x00000009ff057c10 */ /* 0x000fc600087fe4ff */
[----:B------:R-:W-:-:S05]  /*17c0*/  FMUL.FTZ R0, R0, UR7 ;  /* 0x0000000700007c20 */ /* 0x000fca0008410000 */
[----:B------:R-:W-:-:S05]  /*17d0*/  F2FP.F16.F32.PACK_AB R0, RZ, R0 ;  /* 0x00000000ff00723e */ /* 0x000fca00000000ff */
[----:B------:R0:W-:Y:S02]  /*17e0*/  STG.E.U16 desc[UR4][R4.64], R0 ;  /* 0x0000000004007986 */ /* 0x0001e4000c101504 */
.L_x_9806:
[----:B------:R-:W-:Y:S05]  /*17f0*/  BSYNC B0 ;  /* 0x0000000000007941 */ /* 0x000fea0003800000 */
.L_x_9805:
        /* <DEDUP_REMOVED lines=356> */
.L_x_9810:
        /* <DEDUP_REMOVED lines=16> */
[----:B------:R-:W-:Y:S02]  /*2f40*/  IADD3.X R5, RZ, UR9, RZ, P0, !PT ;  /* 0x00000009ff057c10 */ /* 0x000fe400087fe4ff */
[----:B------:R-:W-:Y:S01]  /*2f50*/  ISETP.GE.AND P0, PT, R3, UR6, PT ;  /* 0x0000000603007c0c */ /* 0x000fe2000bf06270 */
[----:B------:R-:W-:-:S05]  /*2f60*/  FMUL.FTZ R0, R0, UR7 ;  /* 0x0000000700007c20 */ /* 0x000fca0008410000 */
[----:B------:R-:W-:-:S05]  /*2f70*/  F2FP.F16.F32.PACK_AB R0, RZ, R0 ;  /* 0x00000000ff00723e */ /* 0x000fca00000000ff */
        /* <DEDUP_REMOVED lines=355> */
.L_x_9811:
        /* <DEDUP_REMOVED lines=20> */
.L_x_9809:
[----:B------:R-:W-:Y:S05]  /*46f0*/  BSYNC B0 ;  /* 0x0000000000007941 */ /* 0x000fea0003800000 */
.L_x_9808:
        /* <DEDUP_REMOVED lines=355> */
.L_x_9812:
        /* <DEDUP_REMOVED lines=9> */
[----:B--2---:R-:W-:Y:S01]  /*5dc0*/  ISETP.NE.AND P0, PT, R6, RZ, PT ;  /* 0x000000ff0600720c */ /* 0x004fe20003f05270 */
[----:B---3--:R-:W-:-:S03]  /*5dd0*/  HADD2.F32 R9, -RZ, R2.H0_H0 ;  /* 0x20000002ff097230 */ /* 0x008fc60000004100 */
[----:B------:R-:W-:-:S05]  /*5de0*/  FSEL R0, RZ, 1, !P0 ;  /* 0x3f800000ff007808 */ /* 0x000fca0004000000 */
        /* <DEDUP_REMOVED lines=8> */
.L_x_9813:
        /* <DEDUP_REMOVED lines=9> */
.L_x_11801:


//--------------------- .text._ZN2at6native27unrolled_elementwise_kernelIZNS0_43_GLOBAL__N__7cc8d1ed_10_Dropout_cu_0e96ed3819masked_scale_kernelIbN3c104HalfEfEEvRNS_6TensorERKS6_S9_T1_EUlS5_bE_St5arrayIPcLm3EELi4E23TrivialOffsetCalculatorILi2EjESF_ILi1EjENS0_6memory15LoadWithoutCastENSI_16StoreWithoutCastEEEviT_T0_T2_T3_T4_T5_ --------------------------
	.section	.text._ZN2at6native27unrolled_elementwise_kernelIZNS0_43_GLOBAL__N__7cc8d1ed_10_Dropout_cu_0e96ed3819masked_scale_kernelIbN3c104HalfEfEEvRNS_6TensorERKS6_S9_T1_EUlS5_bE_St5arrayIPcLm3EELi4E23TrivialOffsetCalculatorILi2EjESF_ILi1EjENS0_6memory15LoadWithoutCastENSI_16StoreWithoutCastEEEviT_T0_T2_T3_T4_T5_,"ax",@progbits
	.align	128
        .global         _ZN2at6native27unrolled_elementwise_kernelIZNS0_43_GLOBAL__N__7cc8d1ed_10_Dropout_cu_0e96ed3819masked_scale_kernelIbN3c104HalfEfEEvRNS_6TensorERKS6_S9_T1_EUlS5_bE_St5arrayIPcLm3EELi4E23TrivialOffsetCalculatorILi2EjESF_ILi1EjENS0_6memory15LoadWithoutCastENSI_16StoreWithoutCastEEEviT_T0_T2_T3_T4_T5_
        .type           _ZN2at6native27unrolled_elementwise_kernelIZNS0_43_GLOBAL__N__7cc8d1ed_10_Dropout_cu_0e96ed3819masked_scale_kernelIbN3c104HalfEfEEvRNS_6TensorERKS6_S9_T1_EUlS5_bE_St5arrayIPcLm3EELi4E23TrivialOffsetCalculatorILi2EjESF_ILi1EjENS0_6memory15LoadWithoutCastENSI_16StoreWithoutCastEEEviT_T0_T2_T3_T4_T5_,@function
        .size           _ZN2at6native27unrolled_elementwise_kernelIZNS0_43_GLOBAL__N__7cc8d1ed_10_Dropout_cu_0e96ed3819masked_scale_kernelIbN3c104HalfEfEEvRNS_6TensorERKS6_S9_T1_EUlS5_bE_St5arrayIPcLm3EELi4E23TrivialOffsetCalculatorILi2EjESF_ILi1EjENS0_6memory15LoadWithoutCastENSI_16StoreWithoutCastEEEviT_T0_T2_T3_T4_T5_,(.L_x_11802 - _ZN2at6native27unrolled_elementwise_kernelIZNS0_43_GLOBAL__N__7cc8d1ed_10_Dropout_cu_0e96ed3819masked_scale_kernelIbN3c104HalfEfEEvRNS_6TensorERKS6_S9_T1_EUlS5_bE_St5arrayIPcLm3EELi4E23TrivialOffsetCalculatorILi2EjESF_ILi1EjENS0_6memory15LoadWithoutCastENSI_16StoreWithoutCastEEEviT_T0_T2_T3_T4_T5_)
        .other          _ZN2at6native27unrolled_elementwise_kernelIZNS0_43_GLOBAL__N__7cc8d1ed_10_Dropout_cu_0e96ed3819masked_scale_kernelIbN3c104HalfEfEEvRNS_6TensorERKS6_S9_T1_EUlS5_bE_St5arrayIPcLm3EELi4E23TrivialOffsetCalculatorILi2EjESF_ILi1EjENS0_6memory15LoadWithoutCastENSI_16StoreWithoutCastEEEviT_T0_T2_T3_T4_T5_,@"STO_CUDA_ENTRY STV_DEFAULT"
_ZN2at6native27unrolled_elementwise_kernelIZNS0_43_GLOBAL__N__7cc8d1ed_10_Dropout_cu_0e96ed3819masked_scale_kernelIbN3c104HalfEfEEvRNS_6TensorERKS6_S9_T1_EUlS5_bE_St5arrayIPcLm3EELi4E23TrivialOffsetCalculatorILi2EjESF_ILi1EjENS0_6memory15LoadWithoutCastENSI_16StoreWithoutCastEEEviT_T0_T2_T3_T4_T5_:
.text._ZN2at6native27unrolled_elementwise_kernelIZNS0_43_GLOBAL__N__7cc8d1ed_10_Dropout_cu_0e96ed3819masked_scale_kernelIbN3c104HalfEfEEvRNS_6TensorERKS6_S9_T1_EUlS5_bE_St5arrayIPcLm3EELi4E23TrivialOffsetCalculatorILi2EjESF_ILi1EjENS0_6memory15LoadWithoutCastENSI_16StoreWithoutCastEEEviT_T0_T2_T3_T4_T5_:
        /* <DEDUP_REMOVED lines=19> */
[----:B------:R-:W-:Y:S02]  /*0130*/  @!P2 IADD3.X R11, RZ, R11, RZ, P0, !PT ;  /* 0x0000000bff0ba210 */ /* 0x000fe400007fe4ff */
[----:B------:R-:W-:Y:S01]  /*0140*/  PRMT R20, RZ, 0x7610, R20 ;  /* 0x00007610ff147816 */ /* 0x000fe20000000014 */
[----:B-1----:R-:W-:Y:S02]  /*0150*/  @!P2 IMAD.WIDE.U32 R12, R23, 0x2, R12 ;  /* 0x00000002170ca825 */ /* 0x002fe400078e000c */
[----:B------:R1:W3:Y:S01]  /*0160*/  @!P2 LDG.E.U8 R10, desc[UR4][R10.64] ;  /* 0x000000040a0aa981 */ /* 0x0002e2000c1e1100 */
[----:B------:R-:W4:Y:S01]  /*0170*/  @!P2 LDC R25, c[0x0][0x218] ;  /* 0x00008600ff19ab82 */ /* 0x000f220000000800 */
[----:B------:R-:W-:-:S02]  /*0180*/  @!P1 IMAD R23, R0, 0x200, R15 ;  /* 0x0000020000179824 */ /* 0x000fc400078e020f */
[----:B------:R-:W4:Y:S01]  /*0190*/  @!P2 LDG.E.U16 R20, desc[UR4][R12.64] ;  /* 0x000000040c14a981 */ /* 0x000f22000c1e1500 */
[----:B------:R-:W-:Y:S01]  /*01a0*/  @!P1 VIADD R15, R15, 0x80 ;  /* 0x000000800f0f9836 */ /* 0x000fe20000000000 */
[----:B--2---:R-:W-:-:S03]  /*01b0*/  @!P5 IADD3 R8, P0, R21, R8, RZ ;  /* 0x000000081508d210 */ /* 0x004fc60007f1e0ff */
[----:B------:R-:W2:Y:S08]  /*01c0*/  @!P1 LDC.64 R2, c[0x0][0x238] ;  /* 0x00008e00ff029b82 */ /* 0x000eb00000000a00 */
[----:B------:R-:W1:Y:S01]  /*01d0*/  @!P1 LDC.64 R6, c[0x0][0x230] ;  /* 0x00008c00ff069b82 */ /* 0x000e620000000a00 */
[----:B------:R-:W-:Y:S01]  /*01e0*/  @!P5 IADD3.X R9, RZ, R9, RZ, P0, !PT ;  /* 0x00000009ff09d210 */ /* 0x000fe200007fe4ff */
[----:B0-----:R-:W-:-:S04]  /*01f0*/  @!P5 IMAD.WIDE.U32 R4, R21, 0x2, R4 ;  /* 0x000000021504d825 */ /* 0x001fc800078e0004 */
[----:B------:R-:W4:Y:S01]  /*0200*/  @!P5 LDG.E.U8 R8, desc[UR4][R8.64] ;  /* 0x000000040808d981 */ /* 0x000f22000c1e1100 */
[----:B--2---:R-:W-:-:S05]  /*0210*/  @!P1 IADD3 R2, P3, R23, R2, RZ ;  /* 0x0000000217029210 */ /* 0x004fca0007f7e0ff */
[----:B------:R-:W-:Y:S01]  /*0220*/  @!P1 IMAD.X R3, RZ, RZ, R3, P3 ;  /* 0x000000ffff039224 */ /* 0x000fe200018e0603 */
[----:B------:R-:W-:Y:S02]  /*0230*/  PRMT R21, RZ, 0x7610, R21 ;  /* 0x00007610ff157816 */ /* 0x000fe40000000015 */
[----:B-1----:R-:W-:Y:S01]  /*0240*/  PRMT R11, RZ, 0x7610, R11 ;  /* 0x00007610ff0b7816 */ /* 0x002fe2000000000b */
[----:B------:R-:W-:Y:S01]  /*0250*/  @!P1 IMAD.WIDE.U32 R22, R23, 0x2, R6 ;  /* 0x0000000217169825 */ /* 0x000fe200078e0006 */
[----:B------:R0:W2:Y:S04]  /*0260*/  @!P1 LDG.E.U8 R2, desc[UR4][R2.64] ;  /* 0x0000000402029981 */ /* 0x0000a8000c1e1100 */
[----:B------:R1:W2:Y:S04]  /*0270*/  @!P5 LDG.E.U16 R21, desc[UR4][R4.64] ;  /* 0x000000040415d981 */ /* 0x0002a8000c1e1500 */
[----:B------:R-:W2:Y:S01]  /*0280*/  @!P1 LDG.E.U16 R11, desc[UR4][R22.64] ;  /* 0x00000004160b9981 */ /* 0x000ea2000c1e1500 */
[----:B------:R-:W-:Y:S01]  /*0290*/  ISETP.GE.AND P0, PT, R15, R14, PT ;  /* 0x0000000e0f00720c */ /* 0x000fe20003f06270 */
[----:B0-----:R-:W-:Y:S01]  /*02a0*/  VIADD R3, R17, 0x100 ;  /* 0x0000010011037836 */ /* 0x001fe20000000000 */
[----:B-1----:R-:W0:Y:S11]  /*02b0*/  @!P2 LDC.64 R4, c[0x0][0x228] ;  /* 0x00008a00ff04ab82 */ /* 0x002e360000000a00 */
[----:B------:R-:W1:Y:S08]  /*02c0*/  @!P0 LDC.64 R6, c[0x0][0x238] ;  /* 0x00008e00ff068b82 */ /* 0x000e700000000a00 */
[----:B------:R-:W0:Y:S01]  /*02d0*/  @!P0 LDC.64 R12, c[0x0][0x230] ;  /* 0x00008c00ff0c8b82 */ /* 0x000e220000000a00 */
[----:B------:R-:W-:-:S02]  /*02e0*/  @!P0 IMAD R9, R0, 0x200, R15 ;  /* 0x0000020000098824 */ /* 0x000fc400078e020f */
[----:B------:R-:W-:-:S05]  /*02f0*/  VIADD R15, R17, 0x80 ;  /* 0x00000080110f7836 */ /* 0x000fca0000000000 */
[----:B------:R-:W-:Y:S02]  /*0300*/  ISETP.GE.AND P4, PT, R15, R14, PT ;  /* 0x0000000e0f00720c */ /* 0x000fe40003f86270 */
[----:B-1----:R-:W-:-:S04]  /*0310*/  @!P0 IADD3 R6, P3, R9, R6, RZ ;  /* 0x0000000609068210 */ /* 0x002fc80007f7e0ff */
[----:B------:R-:W-:Y:S01]  /*0320*/  @!P0 IADD3.X R7, RZ, R7, RZ, P3, !PT ;  /* 0x00000007ff078210 */ /* 0x000fe20001ffe4ff */
[----:B0-----:R-:W-:Y:S01]  /*0330*/  @!P0 IMAD.WIDE.U32 R12, R9, 0x2, R12 ;  /* 0x00000002090c8825 */ /* 0x001fe200078e000c */
[----:B------:R-:W-:-:S03]  /*0340*/  PRMT R9, RZ, 0x7610, R9 ;  /* 0x00007610ff097816 */ /* 0x000fc60000000009 */
[----:B------:R0:W5:Y:S01]  /*0350*/  @!P0 LDG.E.U8 R6, desc[UR4][R6.64] ;  /* 0x0000000406068981 */ /* 0x000162000c1e1100 */
[----:B------:R-:W-:-:S03]  /*0360*/  ISETP.GE.AND P3, PT, R3, R14, PT ;  /* 0x0000000e0300720c */ /* 0x000fc60003f66270 */
[----:B------:R4:W5:Y:S01]  /*0370*/  @!P0 LDG.E.U16 R9, desc[UR4][R12.64] ;  /* 0x000000040c098981 */ /* 0x000962000c1e1500 */
[----:B0-----:R-:W0:Y:S09]  /*0380*/  @!P4 LDC R7, c[0x0][0x218] ;  /* 0x00008600ff07cb82 */ /* 0x001e320000000800 */
[----:B------:R-:W1:Y:S01]  /*0390*/  @!P3 LDC R3, c[0x0][0x218] ;  /* 0x00008600ff03bb82 */ /* 0x000e620000000800 */
[----:B------:R-:W-:Y:S01]  /*03a0*/  VIADD R23, R17, 0x180 ;  /* 0x0000018011177836 */ /* 0x000fe20000000000 */
[----:B------:R-:W-:Y:S01]  /*03b0*/  BSSY B0, `(.L_x_9814) ;  /* 0x0000027000007945 */ /* 0x000fe20003800000 */
[----:B---3--:R-:W-:Y:S01]  /*03c0*/  @!P2 ISETP.NE.AND P6, PT, R10, RZ, PT ;  /* 0x000000ff0a00a20c */ /* 0x008fe20003fc5270 */
[----:B------:R-:W-:Y:S01]  /*03d0*/  HFMA2.MMA R10, -RZ, RZ, 0, 0 ;  /* 0x00000000ff0a7435 */ /* 0x000fe200000001ff */
[----:B----4-:R-:W-:-:S05]  /*03e0*/  @!P2 HADD2.F32 R13, -RZ, R20.H0_H0 ;  /* 0x20000014ff0da230 */ /* 0x010fca0000004100 */
[----:B------:R-:W-:-:S05]  /*03f0*/  @!P2 FSEL R10, RZ, 1, !P6 ;  /* 0x3f800000ff0aa808 */ /* 0x000fca0007000000 */
[----:B------:R-:W-:Y:S01]  /*0400*/  @!P2 FMUL.FTZ R10, R13, R10 ;  /* 0x0000000a0d0aa220 */ /* 0x000fe20000410000 */
[----:B------:R-:W-:-:S03]  /*0410*/  @!P2 IMAD R13, R0, 0x200, R17 ;  /* 0x00000200000da824 */ /* 0x000fc600078e0211 */
[----:B------:R-:W-:Y:S01]  /*0420*/  @!P2 FMUL.FTZ R10, R10, R25 ;  /* 0x000000190a0aa220 */ /* 0x000fe20000410000 */
[----:B------:R-:W-:-:S04]  /*0430*/  @!P2 IMAD.WIDE.U32 R4, R13, 0x2, R4 ;  /* 0x000000020d04a825 */ /* 0x000fc800078e0004 */
[----:B------:R-:W-:Y:S02]  /*0440*/  @!P2 F2FP.F16.F32.PACK_AB R19, RZ, R10 ;  /* 0x0000000aff13a23e */ /* 0x000fe400000000ff */
[----:B------:R-:W-:Y:S01]  /*0450*/  @!P5 ISETP.NE.AND P6, PT, R8, RZ, PT ;  /* 0x000000ff0800d20c */ /* 0x000fe20003fc5270 */
[----:B------:R-:W-:Y:S01]  /*0460*/  IMAD.MOV.U32 R8, RZ, RZ, RZ ;  /* 0x000000ffff087224 */ /* 0x000fe200078e00ff */
[----:B------:R-:W-:Y:S01]  /*0470*/  @!P2 MOV R17, R15 ;  /* 0x0000000f0011a202 */ /* 0x000fe20000000f00 */
[----:B------:R3:W-:Y:S01]  /*0480*/  @!P2 STG.E.U16 desc[UR4][R4.64], R19 ;  /* 0x000000130400a986 */ /* 0x0007e2000c101504 */
[----:B------:R-:W-:Y:S02]  /*0490*/  @!P5 FSEL R8, RZ, 1, !P6 ;  /* 0x3f800000ff08d808 */ /* 0x000fe40007000000 */
[----:B--2---:R-:W-:Y:S02]  /*04a0*/  @!P1 ISETP.NE.AND P6, PT, R2, RZ, PT ;  /* 0x000000ff0200920c */ /* 0x004fe40003fc5270 */
[----:B------:R-:W-:-:S02]  /*04b0*/  MOV R2, RZ ;  /* 0x000000ff00027202 */ /* 0x000fc40000000f00 */
[----:B------:R-:W-:Y:S01]  /*04c0*/  @!P1 FSEL R2, RZ, 1, !P6 ;  /* 0x3f800000ff029808 */ /* 0x000fe20007000000 */
[----:B------:R-:W-:Y:S01]  /*04d0*/  @!P4 HADD2.F32 R21, -RZ, R21.H0_H0 ;  /* 0x20000015ff15c230 */ /* 0x000fe20000004100 */
[----:B------:R-:W-:Y:S01]  /*04e0*/  ISETP.GE.AND P1, PT, R17, R14, PT ;  /* 0x0000000e1100720c */ /* 0x000fe20003f26270 */
[----:B------:R-:W-:-:S03]  /*04f0*/  @!P3 HADD2.F32 R11, -RZ, R11.H0_H0 ;  /* 0x2000000bff0bb230 */ /* 0x000fc60000004100 */
[----:B------:R-:W-:Y:S02]  /*0500*/  @!P4 FMUL.FTZ R8, R21, R8 ;  /* 0x000000081508c220 */ /* 0x000fe40000410000 */
[----:B------:R-:W-:Y:S02]  /*0510*/  @!P3 FMUL.FTZ R2, R11, R2 ;  /* 0x000000020b02b220 */ /* 0x000fe40000410000 */
[----:B0-----:R-:W-:Y:S02]  /*0520*/  @!P4 FMUL.FTZ R7, R8, R7 ;  /* 0x000000070807c220 */ /* 0x001fe40000410000 */
[----:B-1----:R-:W-:Y:S01]  /*0530*/  @!P3 FMUL.FTZ R2, R2, R3 ;  /* 0x000000030202b220 */ /* 0x002fe20000410000 */
[----:B------:R-:W-:Y:S02]  /*0540*/  ISETP.GE.AND P5, PT, R23, R14, PT ;  /* 0x0000000e1700720c */ /* 0x000fe40003fa6270 */
[----:B------:R-:W-:Y:S02]  /*0550*/  @!P4 F2FP.F16.F32.PACK_AB R16, RZ, R7 ;  /* 0x00000007ff10c23e */ /* 0x000fe400000000ff */
[----:B------:R-:W-:Y:S01]  /*0560*/  @!P3 F2FP.F16.F32.PACK_AB R18, RZ, R2 ;  /* 0x00000002ff12b23e */ /* 0x000fe200000000ff */
[----:B---3--:R-:W-:Y:S08]  /*0570*/  @P1 BRA `(.L_x_9815) ;  /* 0x0000000000281947 */ /* 0x008ff00003800000 */
        /* <DEDUP_REMOVED lines=10> */
.L_x_9815:
[----:B------:R-:W-:Y:S05]  /*0620*/  BSYNC B0 ;  /* 0x0000000000007941 */ /* 0x000fea0003800000 */
.L_x_9814:
[----:B0-----:R-:W0:Y:S01]  /*0630*/  @!P5 LDC R5, c[0x0][0x218] ;  /* 0x00008600ff05db82 */ /* 0x001e220000000800 */
[----:B------:R-:W-:Y:S01]  /*0640*/  ISETP.GE.AND P2, PT, R17, R14, PT ;  /* 0x0000000e1100720c */ /* 0x000fe20003f46270 */
[----:B------:R-:W-:Y:S01]  /*0650*/  IMAD.MOV.U32 R4, RZ, RZ, RZ ;  /* 0x000000ffff047224 */ /* 0x000fe200078e00ff */
[----:B-----5:R-:W-:-:S11]  /*0660*/  @!P0 ISETP.NE.AND P1, PT, R6, RZ, PT ;  /* 0x000000ff0600820c */ /* 0x020fd60003f25270 */
[----:B------:R-:W-:Y:S05]  /*0670*/  @P2 EXIT ;  /* 0x000000000000294d */ /* 0x000fea0003800000 */
[----:B------:R-:W1:Y:S01]  /*0680*/  LDC.64 R2, c[0x0][0x228] ;  /* 0x00008a00ff027b82 */ /* 0x000e620000000a00 */
[----:B------:R-:W-:Y:S01]  /*0690*/  @!P5 HADD2.F32 R9, -RZ, R9.H0_H0 ;  /* 0x20000009ff09d230 */ /* 0x000fe20000004100 */
[----:B------:R-:W-:Y:S02]  /*06a0*/  @!P0 FSEL R4, RZ, 1, !P1 ;  /* 0x3f800000ff048808 */ /* 0x000fe40004800000 */
[----:B------:R-:W-:-:S03]  /*06b0*/  LEA R17, R0, R17, 0x9 ;  /* 0x0000001100117211 */ /* 0x000fc600078e48ff */
[----:B------:R-:W-:-:S04]  /*06c0*/  @!P5 FMUL.FTZ R4, R9, R4 ;  /* 0x000000040904d220 */ /* 0x000fc80000410000 */
[----:B0-----:R-:W-:-:S05]  /*06d0*/  @!P5 FMUL.FTZ R4, R4, R5 ;  /* 0x000000050404d220 */ /* 0x001fca0000410000 */
[----:B------:R-:W-:Y:S01]  /*06e0*/  @!P5 F2FP.F16.F32.PACK_AB R5, RZ, R4 ;  /* 0x00000004ff05d23e */ /* 0x000fe200000000ff */
[----:B-1----:R-:W-:-:S05]  /*06f0*/  IMAD.WIDE.U32 R2, R17, 0x2, R2 ;  /* 0x0000000211027825 */ /* 0x002fca00078e0002 */
[----:B------:R-:W-:Y:S01]  /*0700*/  STG.E.U16 desc[UR4][R2.64], R5 ;  /* 0x0000000502007986 */ /* 0x000fe2000c101504 */
[----:B------:R-:W-:Y:S05]  /*0710*/  EXIT ;  /* 0x000000000000794d */ /* 0x000fea0003800000 */
.L_x_9816:
        /* <DEDUP_REMOVED lines=14> */
.L_x_11802:


//--------------------- .text._ZN2at6native29vectorized_elementwise_kernelILi2EZNS0_43_GLOBAL__N__7cc8d1ed_10_Dropout_cu_0e96ed3819masked_scale_kernelIbN3c104HalfEfEEvRNS_6TensorERKS6_S9_T1_EUlS5_bE_St5arrayIPcLm3EEEEviT0_SA_ --------------------------
	.section	.text._ZN2at6native29vectorized_elementwise_kernelILi2EZNS0_43_GLOBAL__N__7cc8d1ed_10_Dropout_cu_0e96ed3819masked_scale_kernelIbN3c104HalfEfEEvRNS_6TensorERKS6_S9_T1_EUlS5_bE_St5arrayIPcLm3EEEEviT0_SA_,"ax",@progbits
	.align	128
        .global         _ZN2at6native29vectorized_elementwise_kernelILi2EZNS0_43_GLOBAL__N__7cc8d1ed_10_Dropout_cu_0e96ed3819masked_scale_kernelIbN3c104HalfEfEEvRNS_6TensorERKS6_S9_T1_EUlS5_bE_St5arrayIPcLm3EEEEviT0_SA_
        .type           _ZN2at6native29vectorized_elementwise_kernelILi2EZNS0_43_GLOBAL__N__7cc8d1ed_10_Dropout_cu_0e96ed3819masked_scale_kernelIbN3c104HalfEfEEvRNS_6TensorERKS6_S9_T1_EUlS5_bE_St5arrayIPcLm3EEEEviT0_SA_,@function
        .size           _ZN2at6native29vectorized_elementwise_kernelILi2EZNS0_43_GLOBAL__N__7cc8d1ed_10_Dropout_cu_0e96ed3819masked_scale_kernelIbN3c104HalfEfEEvRNS_6TensorERKS6_S9_T1_EUlS5_bE_St5arrayIPcLm3EEEEviT0_SA_,(.L_x_11803 - _ZN2at6native29vectorized_elementwise_kernelILi2EZNS0_43_GLOBAL__N__7cc8d1ed_10_Dropout_cu_0e96ed3819masked_scale_kernelIbN3c104HalfEfEEvRNS_6TensorERKS6_S9_T1_EUlS5_bE_St5arrayIPcLm3EEEEviT0_SA_)
        .other          _ZN2at6native29vectorized_elementwise_kernelILi2EZNS0_43_GLOBAL__N__7cc8d1ed_10_Dropout_cu_0e96ed3819masked_scale_kernelIbN3c104HalfEfEEvRNS_6TensorERKS6_S9_T1_EUlS5_bE_St5arrayIPcLm3EEEEviT0_SA_,@"STO_CUDA_ENTRY STV_DEFAULT"
_ZN2at6native29vectorized_elementwise_kernelILi2EZNS0_43_GLOBAL__N__7cc8d1ed_10_Dropout_cu_0e96ed3819masked_scale_kernelIbN3c104HalfEfEEvRNS_6TensorERKS6_S9_T1_EUlS5_bE_St5arrayIPcLm3EEEEviT0_SA_:
.text._ZN2at6native29vectorized_elementwise_kernelILi2EZNS0_43_GLOBAL__N__7cc8d1ed_10_Dropout_cu_0e96ed3819masked_scale_kernelIbN3c104HalfEfEEvRNS_6TensorERKS6_S9_T1_EUlS5_bE_St5arrayIPcLm3EEEEviT0_SA_:
        /* <DEDUP_REMOVED lines=15> */
[----:B-1----:R-:W-:-:S05]  /*00f0*/  IMAD.WIDE.U32 R10, R0, 0x2, R10 ;  /* 0x00000002000a7825 */ /* 0x002fca00078e000a */
[----:B------:R-:W2:Y:S01]  /*0100*/  LDG.E.U16 R14, desc[UR4][R10.64] ;  /* 0x000000040a0e7981 */ /* 0x000ea2000c1e1500 */
[----:B------:R-:W-:Y:S02]  /*0110*/  IMAD.WIDE.U32 R8, R0, 0x4, R4 ;  /* 0x0000000400087825 */ /* 0x000fe400078e0004 */
[----:B------:R-:W0:Y:S01]  /*0120*/  LDC.64 R4, c[0x0][0x228] ;  /* 0x00008a00ff047b82 */ /* 0x000e220000000a00 */
[----:B------:R-:W3:Y:S04]  /*0130*/  LDG.E.U16 R16, desc[UR4][R10.64+0x100] ;  /* 0x000100040a107981 */ /* 0x000ee8000c1e1500 */
[----:B------:R-:W4:Y:S04]  /*0140*/  LDG.E R17, desc[UR4][R8.64] ;  /* 0x0000000408117981 */ /* 0x000f28000c1e1900 */
[----:B------:R-:W5:Y:S04]  /*0150*/  LDG.E R18, desc[UR4][R8.64+0x200] ;  /* 0x0002000408127981 */ /* 0x000f68000c1e1900 */
[----:B------:R-:W5:Y:S04]  /*0160*/  LDG.E.U16 R6, desc[UR4][R10.64+0x200] ;  /* 0x000200040a067981 */ /* 0x000f68000c1e1500 */
[----:B------:R4:W5:Y:S04]  /*0170*/  LDG.E.U16 R12, desc[UR4][R10.64+0x300] ;  /* 0x000300040a0c7981 */ /* 0x000968000c1e1500 */
[----:B------:R-:W5:Y:S04]  /*0180*/  LDG.E R2, desc[UR4][R8.64+0x400] ;  /* 0x0004000408027981 */ /* 0x000f68000c1e1900 */
[----:B------:R1:W5:Y:S01]  /*0190*/  LDG.E R7, desc[UR4][R8.64+0x600] ;  /* 0x0006000408077981 */ /* 0x000362000c1e1900 */
[----:B0-----:R-:W-:-:S04]  /*01a0*/  IMAD.WIDE.U32 R4, R3, 0x2, R4 ;  /* 0x0000000203047825 */ /* 0x001fc800078e0004 */
[----:B------:R-:W-:Y:S01]  /*01b0*/  IMAD.WIDE R4, R0, 0x4, R4 ;  /* 0x0000000400047825 */ /* 0x000fe200078e0204 */
[C---:B--2---:R-:W-:Y:S02]  /*01c0*/  PRMT R13, R14.reuse, 0x7770, RZ ;  /* 0x000077700e0d7816 */ /* 0x044fe400000000ff */
[----:B------:R-:W-:Y:S02]  /*01d0*/  PRMT R14, R14, 0x7771, RZ ;  /* 0x000077710e0e7816 */ /* 0x000fe400000000ff */
[----:B---3--:R-:W-:Y:S02]  /*01e0*/  PRMT R15, R16, 0x7770, RZ ;  /* 0x00007770100f7816 */ /* 0x008fe400000000ff */
[----:B------:R-:W-:Y:S02]  /*01f0*/  ISETP.NE.AND P1, PT, R14, RZ, PT ;  /* 0x000000ff0e00720c */ /* 0x000fe40003f25270 */
[----:B------:R-:W-:Y:S01]  /*0200*/  ISETP.NE.AND P2, PT, R15, RZ, PT ;  /* 0x000000ff0f00720c */ /* 0x000fe20003f45270 */
[--C-:B----4-:R-:W-:Y:S01]  /*0210*/  HADD2.F32 R10, -RZ, R17.reuse.H1_H1 ;  /* 0x30000011ff0a7230 */ /* 0x110fe20000004100 */
[----:B------:R-:W-:Y:S01]  /*0220*/  ISETP.NE.AND P0, PT, R13, RZ, PT ;  /* 0x000000ff0d00720c */ /* 0x000fe20003f05270 */
[----:B------:R-:W-:Y:S01]  /*0230*/  HADD2.F32 R11, -RZ, R17.H0_H0 ;  /* 0x20000011ff0b7230 */ /* 0x000fe20000004100 */
[----:B-1----:R-:W-:Y:S01]  /*0240*/  FSEL R9, RZ, 1, !P1 ;  /* 0x3f800000ff097808 */ /* 0x002fe20004800000 */
[----:B-----5:R-:W-:Y:S01]  /*0250*/  HADD2.F32 R14, -RZ, R18.H0_H0 ;  /* 0x20000012ff0e7230 */ /* 0x020fe20000004100 */
[----:B------:R-:W-:-:S02]  /*0260*/  PRMT R16, R16, 0x7771, RZ ;  /* 0x0000777110107816 */ /* 0x000fc400000000ff */
[----:B------:R-:W-:Y:S01]  /*0270*/  FSEL R13, RZ, 1, !P2 ;  /* 0x3f800000ff0d7808 */ /* 0x000fe20005000000 */
[----:B------:R-:W-:Y:S01]  /*0280*/  FMUL.FTZ R9, R9, R10 ;  /* 0x0000000a09097220 */ /* 0x000fe20000410000 */
[----:B------:R-:W-:Y:S01]  /*0290*/  ISETP.NE.AND P3, PT, R16, RZ, PT ;  /* 0x000000ff1000720c */ /* 0x000fe20003f65270 */
[----:B------:R-:W-:Y:S01]  /*02a0*/  HADD2.F32 R16, -RZ, R18.H1_H1 ;  /* 0x30000012ff107230 */ /* 0x000fe20000004100 */
[----:B------:R-:W-:Y:S01]  /*02b0*/  PRMT R3, R6, 0x7770, RZ ;  /* 0x0000777006037816 */ /* 0x000fe200000000ff */
[----:B------:R-:W-:Y:S01]  /*02c0*/  FMUL.FTZ R10, R13, R14 ;  /* 0x0000000e0d0a7220 */ /* 0x000fe20000410000 */
[----:B------:R-:W-:Y:S01]  /*02d0*/  PRMT R13, R12, 0x7770, RZ ;  /* 0x000077700c0d7816 */ /* 0x000fe200000000ff */
[----:B------:R-:W-:Y:S01]  /*02e0*/  FMUL.FTZ R9, R9, UR6 ;  /* 0x0000000609097c20 */ /* 0x000fe20008410000 */
[----:B------:R-:W-:Y:S01]  /*02f0*/  FSEL R8, RZ, 1, !P0 ;  /* 0x3f800000ff087808 */ /* 0x000fe20004000000 */
[----:B------:R-:W-:Y:S01]  /*0300*/  FMUL.FTZ R10, R10, UR6 ;  /* 0x000000060a0a7c20 */ /* 0x000fe20008410000 */
[----:B------:R-:W-:-:S02]  /*0310*/  PRMT R6, R6, 0x7771, RZ ;  /* 0x0000777106067816 */ /* 0x000fc400000000ff */
[----:B------:R-:W-:Y:S01]  /*0320*/  PRMT R12, R12, 0x7771, RZ ;  /* 0x000077710c0c7816 */ /* 0x000fe200000000ff */
[----:B------:R-:W-:Y:S01]  /*0330*/  FMUL.FTZ R8, R8, R11 ;  /* 0x0000000b08087220 */ /* 0x000fe20000410000 */
[----:B------:R-:W-:Y:S01]  /*0340*/  FSEL R15, RZ, 1, !P3 ;  /* 0x3f800000ff0f7808 */ /* 0x000fe20005800000 */
[--C-:B------:R-:W-:Y:S01]  /*0350*/  HADD2.F32 R14, -RZ, R7.reuse.H1_H1 ;  /* 0x30000007ff0e7230 */ /* 0x100fe20000004100 */
[----:B------:R-:W-:Y:S01]  /*0360*/  ISETP.NE.AND P0, PT, R3, RZ, PT ;  /* 0x000000ff0300720c */ /* 0x000fe20003f05270 */
[--C-:B------:R-:W-:Y:S01]  /*0370*/  HADD2.F32 R3, -RZ, R2.reuse.H0_H0 ;  /* 0x20000002ff037230 */ /* 0x100fe20000004100 */
[----:B------:R-:W-:Y:S01]  /*0380*/  ISETP.NE.AND P1, PT, R6, RZ, PT ;  /* 0x000000ff0600720c */ /* 0x000fe20003f25270 */
[----:B------:R-:W-:Y:S01]  /*0390*/  FMUL.FTZ R11, R15, R16 ;  /* 0x000000100f0b7220 */ /* 0x000fe20000410000 */
[----:B------:R-:W-:Y:S01]  /*03a0*/  ISETP.NE.AND P2, PT, R13, RZ, PT ;  /* 0x000000ff0d00720c */ /* 0x000fe20003f45270 */
[----:B------:R-:W-:Y:S01]  /*03b0*/  HADD2.F32 R13, -RZ, R2.H1_H1 ;  /* 0x30000002ff0d7230 */ /* 0x000fe20000004100 */
[----:B------:R-:W-:Y:S01]  /*03c0*/  ISETP.NE.AND P3, PT, R12, RZ, PT ;  /* 0x000000ff0c00720c */ /* 0x000fe20003f65270 */
[----:B------:R-:W-:Y:S01]  /*03d0*/  HADD2.F32 R15, -RZ, R7.H0_H0 ;  /* 0x20000007ff0f7230 */ /* 0x000fe20000004100 */
[----:B------:R-:W-:Y:S01]  /*03e0*/  FSEL R2, RZ, 1, !P0 ;  /* 0x3f800000ff027808 */ /* 0x000fe20004000000 */
[----:B------:R-:W-:Y:S01]  /*03f0*/  FMUL.FTZ R8, R8, UR6 ;  /* 0x0000000608087c20 */ /* 0x000fe20008410000 */
[----:B------:R-:W-:Y:S01]  /*0400*/  FSEL R6, RZ, 1, !P1 ;  /* 0x3f800000ff067808 */ /* 0x000fe20004800000 */
[----:B------:R-:W-:Y:S01]  /*0410*/  FMUL.FTZ R11, R11, UR6 ;  /* 0x000000060b0b7c20 */ /* 0x000fe20008410000 */
[----:B------:R-:W-:Y:S01]  /*0420*/  FSEL R12, RZ, 1, !P2 ;  /* 0x3f800000ff0c7808 */ /* 0x000fe20005000000 */
[----:B------:R-:W-:Y:S01]  /*0430*/  FMUL.FTZ R2, R2, R3 ;  /* 0x0000000302027220 */ /* 0x000fe20000410000 */
[----:B------:R-:W-:Y:S01]  /*0440*/  FSEL R7, RZ, 1, !P3 ;  /* 0x3f800000ff077808 */ /* 0x000fe20005800000 */
[----:B------:R-:W-:Y:S01]  /*0450*/  FMUL.FTZ R6, R6, R13 ;  /* 0x0000000d06067220 */ /* 0x000fe20000410000 */
[----:B------:R-:W-:Y:S01]  /*0460*/  F2FP.F16.F32.PACK_AB R9, R9, R8 ;  /* 0x000000080909723e */ /* 0x000fe200000000ff */
[----:B------:R-:W-:Y:S01]  /*0470*/  FMUL.FTZ R12, R12, R15 ;  /* 0x0000000f0c0c7220 */ /* 0x000fe20000410000 */
[----:B------:R-:W-:Y:S01]  /*0480*/  FMUL.FTZ R2, R2, UR6 ;  /* 0x0000000602027c20 */ /* 0x000fe20008410000 */
[----:B------:R-:W-:Y:S01]  /*0490*/  FMUL.FTZ R7, R7, R14 ;  /* 0x0000000e07077220 */ /* 0x000fe20000410000 */
[----:B------:R-:W-:Y:S01]  /*04a0*/  FMUL.FTZ R3, R6, UR6 ;  /* 0x0000000606037c20 */ /* 0x000fe20008410000 */
[----:B------:R-:W-:Y:S01]  /*04b0*/  FMUL.FTZ R12, R12, UR6 ;  /* 0x000000060c0c7c20 */ /* 0x000fe20008410000 */
[----:B------:R-:W-:Y:S01]  /*04c0*/  F2FP.F16.F32.PACK_AB R11, R11, R10 ;  /* 0x0000000a0b0b723e */ /* 0x000fe200000000ff */
[----:B------:R-:W-:Y:S01]  /*04d0*/  FMUL.FTZ R7, R7, UR6 ;  /* 0x0000000607077c20 */ /* 0x000fe20008410000 */
[----:B------:R-:W-:Y:S01]  /*04e0*/  STG.E desc[UR4][R4.64], R9 ;  /* 0x0000000904007986 */ /* 0x000fe2000c101904 */
[----:B------:R-:W-:-:S03]  /*04f0*/  F2FP.F16.F32.PACK_AB R3, R3, R2 ;  /* 0x000000020303723e */ /* 0x000fc600000000ff */
[----:B------:R-:W-:Y:S01]  /*0500*/  F2FP.F16.F32.PACK_AB R7, R7, R12 ;  /* 0x0000000c0707723e */ /* 0x000fe200000000ff */
[----:B------:R-:W-:Y:S04]  /*0510*/  STG.E desc[UR4][R4.64+0x200], R11 ;  /* 0x0002000b04007986 */ /* 0x000fe8000c101904 */
[----:B------:R-:W-:Y:S04]  /*0520*/  STG.E desc[UR4][R4.64+0x400], R3 ;  /* 0x0004000304007986 */ /* 0x000fe8000c101904 */
[----:B------:R-:W-:Y:S01]  /*0530*/  STG.E desc[UR4][R4.64+0x600], R7 ;  /* 0x0006000704007986 */ /* 0x000fe2000c101904 */
[----:B------:R-:W-:Y:S05]  /*0540*/  EXIT ;  /* 0x000000000000794d */ /* 0x000fea0003800000 */
.L_x_9817:
        /* <DEDUP_REMOVED lines=18> */
[----:B------:R-:W-:-:S04]  /*0670*/  @!P2 IADD3 R19, R3, R0, RZ ;  /* 0x000000000313a210 */ /* 0x000fc80007ffe0ff */
[----:B---3--:R-:W-:Y:S01]  /*0680*/  @!P2 IADD3 R24, P3, R19, R12, RZ ;  /* 0x0000000c1318a210 */ /* 0x008fe20007f7e0ff */
[----:B-1----:R-:W1:Y:S04]  /*0690*/  @!P2 LDC.64 R16, c[0x0][0x230] ;  /* 0x00008c00ff10ab82 */ /* 0x002e680000000a00 */
[----:B------:R-:W-:Y:S02]  /*06a0*/  @!P2 IMAD.X R25, RZ, RZ, R13, P3 ;  /* 0x000000ffff19a224 */ /* 0x000fe400018e060d */
[----:B------:R-:W-:Y:S02]  /*06b0*/  @!P2 VIADD R0, R0, 0x80 ;  /* 0x000000800000a836 */ /* 0x000fe40000000000 */
[----:B------:R-:W3:Y:S01]  /*06c0*/  @!P0 LDC.64 R12, c[0x0][0x230] ;  /* 0x00008c00ff0c8b82 */ /* 0x000ee20000000a00 */
        /* <DEDUP_REMOVED lines=21> */
[----:B-----5:R-:W-:Y:S01]  /*0820*/  @!P5 IADD3 R30, R3, R0, RZ ;  /* 0x00000000031ed210 */ /* 0x020fe20007ffe0ff */
[----:B------:R-:W-:Y:S01]  /*0830*/  @!P5 VIADD R0, R0, 0x80 ;  /* 0x000000800000d836 */ /* 0x000fe20000000000 */
[----:B------:R-:W-:Y:S01]  /*0840*/  PRMT R23, RZ, 0x7610, R23 ;  /* 0x00007610ff177816 */ /* 0x000fe20000000017 */
[----:B------:R-:W-:Y:S01]  /*0850*/  @!P3 IMAD.WIDE.U32 R26, R35, 0x2, R26 ;  /* 0x00000002231ab825 */ /* 0x000fe200078e001a */
[----:B------:R-:W-:Y:S01]  /*0860*/  PRMT R24, RZ, 0x7610, R24 ;  /* 0x00007610ff187816 */ /* 0x000fe20000000018 */
[----:B------:R-:W5:Y:S03]  /*0870*/  @!P5 LDC.64 R32, c[0x0][0x230] ;  /* 0x00008c00ff20db82 */ /* 0x000f660000000a00 */
[----:B------:R3:W3:Y:S05]  /*0880*/  @!P3 LDG.E.U16 R23, desc[UR4][R26.64] ;  /* 0x000000041a17b981 */ /* 0x0006ea000c1e1500 */
        /* <DEDUP_REMOVED lines=17> */
[----:B------:R-:W-:Y:S01]  /*09a0*/  @!P1 IADD3 R27, R3, R0, RZ ;  /* 0x00000000031b9210 */ /* 0x000fe20007ffe0ff */
[----:B------:R-:W-:Y:S01]  /*09b0*/  @!P1 VIADD R0, R0, 0x80 ;  /* 0x0000008000009836 */ /* 0x000fe20000000000 */
[----:B------:R-:W-:Y:S02]  /*09c0*/  @!P2 ISETP.NE.AND P6, PT, R14, RZ, PT ;  /* 0x000000ff0e00a20c */ /* 0x000fe40003fc5270 */
        /* <DEDUP_REMOVED lines=27> */
[----:B------:R-:W-:Y:S01]  /*0b80*/  @!P0 HADD2.F32 R27, -RZ, R11.H0_H0 ;  /* 0x2000000bff1b8230 */ /* 0x000fe20000004100 */
[----:B------:R-:W0:Y:S04]  /*0b90*/  @!P0 I2F.S16 R22, R22 ;  /* 0x0000001600168306 */ /* 0x000e280000101400 */
[----:B0-----:R-:W-:Y:S01]  /*0ba0*/  @!P0 FMUL.FTZ R27, R22, R27 ;  /* 0x0000001b161b8220 */ /* 0x001fe20000410000 */
[C---:B-1----:R-:W-:Y:S01]  /*0bb0*/  VIADD R22, R16.reuse, 0x100 ;  /* 0x0000010010167836 */ /* 0x042fe20000000000 */
[----:B------:R-:W-:Y:S01]  /*0bc0*/  IADD3 R30, R16, 0x180, RZ ;  /* 0x00000180101e7810 */ /* 0x000fe20007ffe0ff */
        /* <DEDUP_REMOVED lines=8> */
[----:B------:R-:W-:-:S05]  /*0c50*/  @!P3 HADD2.F32 R25, -RZ, R21.H0_H0 ;  /* 0x20000015ff19b230 */ /* 0x000fca0000004100 */
[----:B------:R-:W-:Y:S01]  /*0c60*/  @!P3 FMUL.FTZ R20, R25, R20 ;  /* 0x000000141914b220 */ /* 0x000fe20000410000 */
[----:B------:R-:W-:Y:S01]  /*0c70*/  IMAD.MOV.U32 R21, RZ, RZ, RZ ;  /* 0x000000ffff157224 */ /* 0x000fe200078e00ff */
[----:B------:R-:W-:Y:S02]  /*0c80*/  @!P4 FSEL R21, RZ, 1, !P6 ;  /* 0x3f800000ff15c808 */ /* 0x000fe40007000000 */
[----:B---3--:R-:W-:Y:S02]  /*0c90*/  @!P5 ISETP.NE.AND P6, PT, R12, RZ, PT ;  /* 0x000000ff0c00d20c */ /* 0x008fe40003fc5270 */
[----:B------:R-:W1:Y:S01]  /*0ca0*/  @!P0 LDC R12, c[0x0][0x218] ;  /* 0x00008600ff0c8b82 */ /* 0x000e620000000800 */
[----:B-----5:R-:W-:Y:S01]  /*0cb0*/  @!P1 ISETP.NE.AND P4, PT, R13, RZ, PT ;  /* 0x000000ff0d00920c */ /* 0x020fe20003f85270 */
[----:B0-----:R-:W-:Y:S01]  /*0cc0*/  @!P3 FMUL.FTZ R11, R20, R11 ;  /* 0x0000000b140bb220 */ /* 0x001fe20000410000 */
[----:B------:R-:W-:Y:S02]  /*0cd0*/  VIADD R20, R16, 0x200 ;  /* 0x0000020010147836 */ /* 0x000fe40000000000 */
[----:B------:R-:W-:-:S02]  /*0ce0*/  IMAD.MOV.U32 R25, RZ, RZ, RZ ;  /* 0x000000ffff197224 */ /* 0x000fc400078e00ff */
[----:B------:R-:W-:Y:S02]  /*0cf0*/  @!P3 F2FP.F16.F32.PACK_AB R2, RZ, R11 ;  /* 0x0000000bff02b23e */ /* 0x000fe400000000ff */
[----:B------:R-:W-:Y:S02]  /*0d00*/  @!P1 FSEL R25, RZ, 1, !P4 ;  /* 0x3f800000ff199808 */ /* 0x000fe40006000000 */
[-C--:B------:R-:W-:Y:S01]  /*0d10*/  ISETP.GE.AND P4, PT, R20, R5.reuse, PT ;  /* 0x000000051400720c */ /* 0x080fe20003f86270 */
[----:B------:R-:W-:Y:S01]  /*0d20*/  VIADD R20, R16, 0x300 ;  /* 0x0000030010147836 */ /* 0x000fe20000000000 */
[----:B------:R-:W-:Y:S01]  /*0d30*/  @!P2 ISETP.NE.AND P3, PT, R0, RZ, PT ;  /* 0x000000ff0000a20c */ /* 0x000fe20003f65270 */
[----:B------:R-:W-:Y:S01]  /*0d40*/  HFMA2.MMA R0, -RZ, RZ, 0, 0 ;  /* 0x00000000ff007435 */ /* 0x000fe200000001ff */
[----:B------:R-:W-:Y:S01]  /*0d50*/  IMAD.MOV.U32 R13, RZ, RZ, RZ ;  /* 0x000000ffff0d7224 */ /* 0x000fe200078e00ff */
[----:B------:R-:W-:Y:S02]  /*0d60*/  @!P5 FSEL R13, RZ, 1, !P6 ;  /* 0x3f800000ff0dd808 */ /* 0x000fe40007000000 */
[----:B------:R-:W-:-:S02]  /*0d70*/  ISETP.GE.AND P6, PT, R22, R5, PT ;  /* 0x000000051600720c */ /* 0x000fc40003fc6270 */
[----:B------:R-:W-:Y:S01]  /*0d80*/  @!P2 FSEL R0, RZ, 1, !P3 ;  /* 0x3f800000ff00a808 */ /* 0x000fe20005800000 */
[----:B------:R-:W-:Y:S01]  /*0d90*/  VIADD R22, R16, 0x280 ;  /* 0x0000028010167836 */ /* 0x000fe20000000000 */
[-C--:B------:R-:W-:Y:S01]  /*0da0*/  ISETP.GE.AND P3, PT, R20, R5.reuse, PT ;  /* 0x000000051400720c */ /* 0x080fe20003f66270 */
[----:B------:R-:W-:Y:S01]  /*0db0*/  VIADD R20, R16, 0x380 ;  /* 0x0000038010147836 */ /* 0x000fe20000000000 */
[-C--:B------:R-:W-:Y:S02]  /*0dc0*/  ISETP.GE.AND P5, PT, R30, R5.reuse, PT ;  /* 0x000000051e00720c */ /* 0x080fe40003fa6270 */
[----:B------:R-:W0:Y:S01]  /*0dd0*/  @!P0 LDC.64 R30, c[0x0][0x228] ;  /* 0x00008a00ff1e8b82 */ /* 0x000e220000000a00 */
[-C--:B------:R-:W-:Y:S02]  /*0de0*/  ISETP.GE.AND P1, PT, R22, R5.reuse, PT ;  /* 0x000000051600720c */ /* 0x080fe40003f26270 */
[----:B------:R-:W-:Y:S01]  /*0df0*/  ISETP.GE.AND P2, PT, R20, R5, PT ;  /* 0x000000051400720c */ /* 0x000fe20003f46270 */
[----:B-1----:R-:W-:Y:S01]  /*0e00*/  @!P0 FMUL.FTZ R12, R27, R12 ;  /* 0x0000000c1b0c8220 */ /* 0x002fe20000410000 */
[----:B------:R-:W-:-:S02]  /*0e10*/  @!P4 HADD2.F32 R24, -RZ, R24.H0_H0 ;  /* 0x20000018ff18c230 */ /* 0x000fc40000004100 */
[----:B------:R-:W-:Y:S02]  /*0e20*/  @!P6 HADD2.F32 R22, -RZ, R19.H0_H0 ;  /* 0x20000013ff16e230 */ /* 0x000fe40000004100 */
[----:B------:R-:W-:Y:S01]  /*0e30*/  @!P0 F2FP.F16.F32.PACK_AB R18, RZ, R12 ;  /* 0x0000000cff12823e */ /* 0x000fe200000000ff */
[----:B------:R-:W-:Y:S01]  /*0e40*/  @!P4 FMUL.FTZ R21, R24, R21 ;  /* 0x000000151815c220 */ /* 0x000fe20000410000 */
[----:B------:R-:W-:Y:S01]  /*0e50*/  @!P5 HADD2.F32 R32, -RZ, R23.H0_H0 ;  /* 0x20000017ff20d230 */ /* 0x000fe20000004100 */
        /* <DEDUP_REMOVED lines=10> */
[----:B------:R-:W-:Y:S02]  /*0f00*/  @!P3 HADD2.F32 R18, -RZ, R15.H0_H0 ;  /* 0x2000000fff12b230 */ /* 0x000fe40000004100 */
[----:B------:R0:W-:Y:S01]  /*0f10*/  @!P0 STG.E.U16 desc[UR4][R30.64], R27 ;  /* 0x0000001b1e008986 */ /* 0x0001e2000c101504 */
[----:B------:R-:W-:Y:S01]  /*0f20*/  ISETP.GE.AND P0, PT, R16, R5, PT ;  /* 0x000000051000720c */ /* 0x000fe20003f06270 */
[----:B------:R-:W-:Y:S02]  /*0f30*/  @!P1 HADD2.F32 R28, -RZ, R28.H0_H0 ;  /* 0x2000001cff1c9230 */ /* 0x000fe40000004100 */
[----:B------:R-:W-:Y:S02]  /*0f40*/  @!P2 HADD2.F32 R15, -RZ, R14.H0_H0 ;  /* 0x2000000eff0fa230 */ /* 0x000fe40000004100 */
        /* <DEDUP_REMOVED lines=11> */
[----:B------:R-:W-:-:S02]  /*1000*/  @!P6 F2FP.F16.F32.PACK_AB R4, RZ, R22 ;  /* 0x00000016ff04e23e */ /* 0x000fc400000000ff */
[----:B------:R-:W-:Y:S02]  /*1010*/  @!P5 F2FP.F16.F32.PACK_AB R6, RZ, R17 ;  /* 0x00000011ff06d23e */ /* 0x000fe400000000ff */
[----:B------:R-:W-:Y:S02]  /*1020*/  @!P4 F2FP.F16.F32.PACK_AB R7, RZ, R12 ;  /* 0x0000000cff07c23e */ /* 0x000fe400000000ff */
[----:B------:R-:W-:Y:S02]  /*1030*/  @!P1 F2FP.F16.F32.PACK_AB R8, RZ, R19 ;  /* 0x00000013ff08923e */ /* 0x000fe400000000ff */
[----:B------:R-:W-:Y:S02]  /*1040*/  @!P3 F2FP.F16.F32.PACK_AB R9, RZ, R11 ;  /* 0x0000000bff09b23e */ /* 0x000fe400000000ff */
[----:B------:R-:W-:Y:S01]  /*1050*/  @!P2 F2FP.F16.F32.PACK_AB R10, RZ, R15 ;  /* 0x0000000fff0aa23e */ /* 0x000fe200000000ff */
        /* <DEDUP_REMOVED lines=13> */
.L_x_9820:
[----:B------:R-:W-:-:S13]  /*1130*/  ISETP.GE.AND P0, PT, R16, R5, PT ;  /* 0x000000051000720c */ /* 0x000fda0003f06270 */
[----:B------:R-:W-:Y:S05]  /*1140*/  @P0 BRA `(.L_x_9822) ;  /* 0x0000000000300947 */ /* 0x000fea0003800000 */
[----:B0-----:R-:W0:Y:S01]  /*1150*/  LDC.64 R12, c[0x0][0x228] ;  /* 0x00008a00ff0c7b82 */ /* 0x001e220000000a00 */
[----:B------:R-:W-:Y:S01]  /*1160*/  IMAD.IADD R11, R3, 0x1, R16 ;  /* 0x00000001030b7824 */ /* 0x000fe200078e0210 */
[----:B------:R-:W-:-:S03]  /*1170*/  IADD3 R16, R16, 0x80, RZ ;  /* 0x0000008010107810 */ /* 0x000fc60007ffe0ff */
[----:B0-----:R-:W-:-:S05]  /*1180*/  IMAD.WIDE.U32 R12, R11, 0x2, R12 ;  /* 0x000000020b0c7825 */ /* 0x001fca00078e000c */
[----:B------:R1:W-:Y:S02]  /*1190*/  STG.E.U16 desc[UR4][R12.64], R6 ;  /* 0x000000060c007986 */ /* 0x0003e4000c101504 */
.L_x_9821:
[----:B------:R-:W-:-:S13]  /*11a0*/  ISETP.GE.AND P0, PT, R16, R5, PT ;  /* 0x000000051000720c */ /* 0x000fda0003f06270 */
[----:B------:R-:W-:Y:S05]  /*11b0*/  @P0 BRA `(.L_x_9823) ;  /* 0x0000000000340947 */ /* 0x000fea0003800000 */
[----:B01----:R-:W0:Y:S01]  /*11c0*/  LDC.64 R12, c[0x0][0x228] ;  /* 0x00008a00ff0c7b82 */ /* 0x003e220000000a00 */
[----:B------:R-:W-:Y:S02]  /*11d0*/  IMAD.IADD R11, R3, 0x1, R16 ;  /* 0x00000001030b7824 */ /* 0x000fe400078e0210 */
[----:B------:R-:W-:Y:S02]  /*11e0*/  VIADD R16, R16, 0x80 ;  /* 0x0000008010107836 */ /* 0x000fe40000000000 */
[----:B0-----:R-:W-:-:S05]  /*11f0*/  IMAD.WIDE.U32 R12, R11, 0x2, R12 ;  /* 0x000000020b0c7825 */ /* 0x001fca00078e000c */
[----:B------:R1:W-:Y:S02]  /*1200*/  STG.E.U16 desc[UR4][R12.64], R7 ;  /* 0x000000070c007986 */ /* 0x0003e4000c101504 */
.L_x_9822:
[----:B------:R-:W-:-:S13]  /*1210*/  ISETP.GE.AND P0, PT, R16, R5, PT ;  /* 0x000000051000720c */ /* 0x000fda0003f06270 */
[----:B------:R-:W-:Y:S05]  /*1220*/  @P0 BREAK B1 ;  /* 0x0000000000010942 */ /* 0x000fea0003800000 */
[----:B------:R-:W-:Y:S05]  /*1230*/  @P0 BRA `(.L_x_9824) ;  /* 0x0000000000300947 */ /* 0x000fea0003800000 */
[----:B-1----:R-:W1:Y:S01]  /*1240*/  LDC.64 R6, c[0x0][0x228] ;  /* 0x00008a00ff067b82 */ /* 0x002e620000000a00 */
[----:B------:R-:W-:Y:S01]  /*1250*/  IADD3 R11, R3, R16, RZ ;  /* 0x00000010030b7210 */ /* 0x000fe20007ffe0ff */
[----:B------:R-:W-:-:S04]  /*1260*/  VIADD R16, R16, 0x80 ;  /* 0x0000008010107836 */ /* 0x000fc80000000000 */
[----:B-1----:R-:W-:-:S05]  /*1270*/  IMAD.WIDE.U32 R6, R11, 0x2, R6 ;  /* 0x000000020b067825 */ /* 0x002fca00078e0006 */
[----:B------:R2:W-:Y:S02]  /*1280*/  STG.E.U16 desc[UR4][R6.64], R8 ;  /* 0x0000000806007986 */ /* 0x0005e4000c101504 */
.L_x_9823:
[----:B------:R-:W-:Y:S05]  /*1290*/  BSYNC B1 ;  /* 0x0000000000017941 */ /* 0x000fea0003800000 */
.L_x_9819:
[----:B------:R-:W-:-:S13]  /*12a0*/  ISETP.GE.AND P0, PT, R16, R5, PT ;  /* 0x000000051000720c */ /* 0x000fda0003f06270 */
[----:B-12---:R-:W1:Y:S01]  /*12b0*/  @!P0 LDC.64 R6, c[0x0][0x228] ;  /* 0x00008a00ff068b82 */ /* 0x006e620000000a00 */
[----:B------:R-:W-:Y:S01]  /*12c0*/  @!P0 IMAD.IADD R11, R3, 0x1, R16 ;  /* 0x00000001030b8824 */ /* 0x000fe200078e0210 */
[----:B------:R-:W-:-:S03]  /*12d0*/  @!P0 IADD3 R16, R16, 0x80, RZ ;  /* 0x0000008010108810 */ /* 0x000fc60007ffe0ff */
[----:B-1----:R-:W-:-:S05]  /*12e0*/  @!P0 IMAD.WIDE.U32 R6, R11, 0x2, R6 ;  /* 0x000000020b068825 */ /* 0x002fca00078e0006 */
[----:B------:R2:W-:Y:S02]  /*12f0*/  @!P0 STG.E.U16 desc[UR4][R6.64], R9 ;  /* 0x0000000906008986 */ /* 0x0005e4000c101504 */
.L_x_9824:
[----:B------:R-:W-:Y:S05]  /*1300*/  BSYNC B0 ;  /* 0x0000000000007941 */ /* 0x000fea0003800000 */
.L_x_9818:
        /* <DEDUP_REMOVED lines=8> */
.L_x_9825:
        /* <DEDUP_REMOVED lines=15> */
.L_x_11803:


//--------------------- .text._ZN2at6native29vectorized_elementwise_kernelILi4EZNS0_43_GLOBAL__N__7cc8d1ed_10_Dropout_cu_0e96ed3819masked_scale_kernelIbN3c104HalfEfEEvRNS_6TensorERKS6_S9_T1_EUlS5_bE_St5arrayIPcLm3EEEEviT0_SA_ --------------------------
	.section	.text._ZN2at6native29vectorized_elementwise_kernelILi4EZNS0_43_GLOBAL__N__7cc8d1ed_10_Dropout_cu_0e96ed3819masked_scale_kernelIbN3c104HalfEfEEvRNS_6TensorERKS6_S9_T1_EUlS5_bE_St5arrayIPcLm3EEEEviT0_SA_,"ax",@progbits
	.align	128
        .global         _ZN2at6native29vectorized_elementwise_kernelILi4EZNS0_43_GLOBAL__N__7cc8d1ed_10_Dropout_cu_0e96ed3819masked_scale_kernelIbN3c104HalfEfEEvRNS_6TensorERKS6_S9_T1_EUlS5_bE_St5arrayIPcLm3EEEEviT0_SA_
        .type           _ZN2at6native29vectorized_elementwise_kernelILi4EZNS0_43_GLOBAL__N__7cc8d1ed_10_Dropout_cu_0e96ed3819masked_scale_kernelIbN3c104HalfEfEEvRNS_6TensorERKS6_S9_T1_EUlS5_bE_St5arrayIPcLm3EEEEviT0_SA_,@function
        .size           _ZN2at6native29vectorized_elementwise_kernelILi4EZNS0_43_GLOBAL__N__7cc8d1ed_10_Dropout_cu_0e96ed3819masked_scale_kernelIbN3c104HalfEfEEvRNS_6TensorERKS6_S9_T1_EUlS5_bE_St5arrayIPcLm3EEEEviT0_SA_,(.L_x_11804 - _ZN2at6native29vectorized_elementwise_kernelILi4EZNS0_43_GLOBAL__N__7cc8d1ed_10_Dropout_cu_0e96ed3819masked_scale_kernelIbN3c104HalfEfEEvRNS_6TensorERKS6_S9_T1_EUlS5_bE_St5arrayIPcLm3EEEEviT0_SA_)
        .other          _ZN2at6native29vectorized_elementwise_kernelILi4EZNS0_43_GLOBAL__N__7cc8d1ed_10_Dropout_cu_0e96ed3819masked_scale_kernelIbN3c104HalfEfEEvRNS_6TensorERKS6_S9_T1_EUlS5_bE_St5arrayIPcLm3EEEEviT0_SA_,@"STO_CUDA_ENTRY STV_DEFAULT"
_ZN2at6native29vectorized_elementwise_kernelILi4EZNS0_43_GLOBAL__N__7cc8d1ed_10_Dropout_cu_0e96ed3819masked_scale_kernelIbN3c104HalfEfEEvRNS_6TensorERKS6_S9_T1_EUlS5_bE_St5arrayIPcLm3EEEEviT0_SA_:
.text._ZN2at6native29vectorized_elementwise_kernelILi4EZNS0_43_GLOBAL__N__7cc8d1ed_10_Dropout_cu_0e96ed3819masked_scale_kernelIbN3c104HalfEfEEvRNS_6TensorERKS6_S9_T1_EUlS5_bE_St5arrayIPcLm3EEEEviT0_SA_:
        /* <DEDUP_REMOVED lines=20> */
[----:B------:R0:W5:Y:S02]  /*0140*/  LDG.E.64 R6, desc[UR4][R8.64+0x400] ;  /* 0x0004000408067981 */ /* 0x000164000c1e1b00 */
[----:B0-----:R-:W0:Y:S02]  /*0150*/  LDC.64 R8, c[0x0][0x228] ;  /* 0x00008a00ff087b82 */ /* 0x001e240000000a00 */
[----:B0-----:R-:W-:-:S04]  /*0160*/  IMAD.WIDE.U32 R8, R3, 0x2, R8 ;  /* 0x0000000203087825 */ /* 0x001fc800078e0008 */
[----:B------:R-:W-:Y:S01]  /*0170*/  IMAD.WIDE R8, R0, 0x8, R8 ;  /* 0x0000000800087825 */ /* 0x000fe200078e0208 */
[C---:B--2---:R-:W-:Y:S02]  /*0180*/  PRMT R2, R13.reuse, 0x7770, RZ ;  /* 0x000077700d027816 */ /* 0x044fe400000000ff */
[C---:B------:R-:W-:Y:S02]  /*0190*/  PRMT R12, R13.reuse, 0x7771, RZ ;  /* 0x000077710d0c7816 */ /* 0x040fe400000000ff */
[----:B------:R-:W-:Y:S02]  /*01a0*/  ISETP.NE.AND P3, PT, R2, RZ, PT ;  /* 0x000000ff0200720c */ /* 0x000fe40003f65270 */
[----:B------:R-:W-:Y:S02]  /*01b0*/  ISETP.NE.AND P4, PT, R12, RZ, PT ;  /* 0x000000ff0c00720c */ /* 0x000fe40003f85270 */
[C---:B------:R-:W-:Y:S02]  /*01c0*/  PRMT R2, R13.reuse, 0x7772, RZ ;  /* 0x000077720d027816 */ /* 0x040fe400000000ff */
[----:B------:R-:W-:Y:S01]  /*01d0*/  PRMT R12, R13, 0x7773, RZ ;  /* 0x000077730d0c7816 */ /* 0x000fe200000000ff */
[----:B----4-:R-:W-:Y:S01]  /*01e0*/  HADD2.F32 R11, -RZ, R4.H0_H0 ;  /* 0x20000004ff0b7230 */ /* 0x010fe20000004100 */
[C---:B---3--:R-:W-:Y:S01]  /*01f0*/  PRMT R13, R14.reuse, 0x7770, RZ ;  /* 0x000077700e0d7816 */ /* 0x048fe200000000ff */
[----:B------:R-:W-:Y:S01]  /*0200*/  HADD2.F32 R15, -RZ, R5.H0_H0 ;  /* 0x20000005ff0f7230 */ /* 0x000fe20000004100 */
[----:B------:R-:W-:Y:S01]  /*0210*/  PRMT R10, R14, 0x7771, RZ ;  /* 0x000077710e0a7816 */ /* 0x000fe200000000ff */
[----:B-----5:R-:W-:Y:S01]  /*0220*/  HADD2.F32 R18, -RZ, R7.H1_H1 ;  /* 0x30000007ff127230 */ /* 0x020fe20000004100 */
[----:B------:R-:W-:-:S02]  /*0230*/  ISETP.NE.AND P5, PT, R2, RZ, PT ;  /* 0x000000ff0200720c */ /* 0x000fc40003fa5270 */
[----:B------:R-:W-:Y:S01]  /*0240*/  ISETP.NE.AND P1, PT, R13, RZ, PT ;  /* 0x000000ff0d00720c */ /* 0x000fe20003f25270 */
[----:B------:R-:W-:Y:S01]  /*0250*/  HADD2.F32 R13, -RZ, R4.H1_H1 ;  /* 0x30000004ff0d7230 */ /* 0x000fe20000004100 */
[----:B------:R-:W-:Y:S02]  /*0260*/  ISETP.NE.AND P0, PT, R10, RZ, PT ;  /* 0x000000ff0a00720c */ /* 0x000fe40003f05270 */
[C---:B------:R-:W-:Y:S02]  /*0270*/  PRMT R16, R14.reuse, 0x7772, RZ ;  /* 0x000077720e107816 */ /* 0x040fe400000000ff */
[----:B------:R-:W-:Y:S01]  /*0280*/  PRMT R2, R14, 0x7773, RZ ;  /* 0x000077730e027816 */ /* 0x000fe200000000ff */
[----:B------:R-:W-:Y:S01]  /*0290*/  HADD2.F32 R14, -RZ, R6.H1_H1 ;  /* 0x30000006ff0e7230 */ /* 0x000fe20000004100 */
[----:B------:R-:W-:Y:S02]  /*02a0*/  FSEL R4, RZ, 1, !P3 ;  /* 0x3f800000ff047808 */ /* 0x000fe40005800000 */
[----:B------:R-:W-:-:S02]  /*02b0*/  ISETP.NE.AND P2, PT, R12, RZ, PT ;  /* 0x000000ff0c00720c */ /* 0x000fc40003f45270 */
[----:B------:R-:W-:Y:S02]  /*02c0*/  FSEL R10, RZ, 1, !P4 ;  /* 0x3f800000ff0a7808 */ /* 0x000fe40006000000 */
[----:B------:R-:W-:Y:S02]  /*02d0*/  FSEL R12, RZ, 1, !P5 ;  /* 0x3f800000ff0c7808 */ /* 0x000fe40006800000 */
[----:B------:R-:W-:Y:S01]  /*02e0*/  ISETP.NE.AND P3, PT, R16, RZ, PT ;  /* 0x000000ff1000720c */ /* 0x000fe20003f65270 */
[----:B------:R-:W-:Y:S01]  /*02f0*/  HADD2.F32 R16, -RZ, R7.H0_H0 ;  /* 0x20000007ff107230 */ /* 0x000fe20000004100 */
[----:B------:R-:W-:Y:S01]  /*0300*/  ISETP.NE.AND P4, PT, R2, RZ, PT ;  /* 0x000000ff0200720c */ /* 0x000fe20003f85270 */
[----:B------:R-:W-:Y:S01]  /*0310*/  FMUL.FTZ R2, R4, R11 ;  /* 0x0000000b04027220 */ /* 0x000fe20000410000 */
[----:B------:R-:W-:Y:S01]  /*0320*/  FMUL.FTZ R4, R10, R13 ;  /* 0x0000000d0a047220 */ /* 0x000fe20000410000 */
[----:B------:R-:W-:Y:S02]  /*0330*/  HADD2.F32 R11, -RZ, R6.H0_H0 ;  /* 0x20000006ff0b7230 */ /* 0x000fe40000004100 */
[----:B------:R-:W-:Y:S01]  /*0340*/  FMUL.FTZ R12, R12, R15 ;  /* 0x0000000f0c0c7220 */ /* 0x000fe20000410000 */
[----:B------:R-:W-:Y:S01]  /*0350*/  HADD2.F32 R10, -RZ, R5.H1_H1 ;  /* 0x30000005ff0a7230 */ /* 0x000fe20000004100 */
        /* <DEDUP_REMOVED lines=18> */
[----:B------:R-:W-:-:S02]  /*0480*/  F2FP.F16.F32.PACK_AB R2, R3, R2 ;  /* 0x000000020302723e */ /* 0x000fc400000000ff */
[----:B------:R-:W-:Y:S02]  /*0490*/  F2FP.F16.F32.PACK_AB R6, R7, R6 ;  /* 0x000000060706723e */ /* 0x000fe400000000ff */
[----:B------:R-:W-:Y:S02]  /*04a0*/  F2FP.F16.F32.PACK_AB R3, R5, R12 ;  /* 0x0000000c0503723e */ /* 0x000fe400000000ff */
[----:B------:R-:W-:-:S03]  /*04b0*/  F2FP.F16.F32.PACK_AB R7, R4, R13 ;  /* 0x0000000d0407723e */ /* 0x000fc600000000ff */
[----:B------:R-:W-:Y:S04]  /*04c0*/  STG.E.64 desc[UR4][R8.64], R2 ;  /* 0x0000000208007986 */ /* 0x000fe8000c101b04 */
[----:B------:R-:W-:Y:S01]  /*04d0*/  STG.E.64 desc[UR4][R8.64+0x400], R6 ;  /* 0x0004000608007986 */ /* 0x000fe2000c101b04 */
[----:B------:R-:W-:Y:S05]  /*04e0*/  EXIT ;  /* 0x000000000000794d */ /* 0x000fea0003800000 */
.L_x_9826:
        /* <DEDUP_REMOVED lines=190> */
.L_x_9829:
[----:B------:R-:W-:-:S13]  /*10d0*/  ISETP.GE.AND P0, PT, R16, R5, PT ;  /* 0x000000051000720c */ /* 0x000fda0003f06270 */
[----:B------:R-:W-:Y:S05]  /*10e0*/  @P0 BRA `(.L_x_9831) ;  /* 0x0000000000300947 */ /* 0x000fea0003800000 */
[----:B0-----:R-:W0:Y:S01]  /*10f0*/  LDC.64 R12, c[0x0][0x228] ;  /* 0x00008a00ff0c7b82 */ /* 0x001e220000000a00 */
[----:B------:R-:W-:Y:S01]  /*1100*/  IMAD.IADD R11, R3, 0x1, R16 ;  /* 0x00000001030b7824 */ /* 0x000fe200078e0210 */
[----:B------:R-:W-:-:S03]  /*1110*/  IADD3 R16, R16, 0x80, RZ ;  /* 0x0000008010107810 */ /* 0x000fc60007ffe0ff */
[----:B0-----:R-:W-:-:S05]  /*1120*/  IMAD.WIDE.U32 R12, R11, 0x2, R12 ;  /* 0x000000020b0c7825 */ /* 0x001fca00078e000c */
[----:B------:R1:W-:Y:S02]  /*1130*/  STG.E.U16 desc[UR4][R12.64], R6 ;  /* 0x000000060c007986 */ /* 0x0003e4000c101504 */
.L_x_9830:
[----:B------:R-:W-:-:S13]  /*1140*/  ISETP.GE.AND P0, PT, R16, R5, PT ;  /* 0x000000051000720c */ /* 0x000fda0003f06270 */
[----:B------:R-:W-:Y:S05]  /*1150*/  @P0 BRA `(.L_x_9832) ;  /* 0x0000000000340947 */ /* 0x000fea0003800000 */
[----:B01----:R-:W0:Y:S01]  /*1160*/  LDC.64 R12, c[0x0][0x228] ;  /* 0x00008a00ff0c7b82 */ /* 0x003e220000000a00 */
[----:B------:R-:W-:Y:S02]  /*1170*/  IMAD.IADD R11, R3, 0x1, R16 ;  /* 0x00000001030b7824 */ /* 0x000fe400078e0210 */
[----:B------:R-:W-:Y:S02]  /*1180*/  VIADD R16, R16, 0x80 ;  /* 0x0000008010107836 */ /* 0x000fe40000000000 */
[----:B0-----:R-:W-:-:S05]  /*1190*/  IMAD.WIDE.U32 R12, R11, 0x2, R12 ;  /* 0x000000020b0c7825 */ /* 0x001fca00078e000c */
[----:B------:R1:W-:Y:S02]  /*11a0*/  STG.E.U16 desc[UR4][R12.64], R7 ;  /* 0x000000070c007986 */ /* 0x0003e4000c101504 */
.L_x_9831:
        /* <DEDUP_REMOVED lines=8> */
.L_x_9832:
[----:B------:R-:W-:Y:S05]  /*1230*/  BSYNC B1 ;  /* 0x0000000000017941 */ /* 0x000fea0003800000 */
.L_x_9828:
[----:B------:R-:W-:-:S13]  /*1240*/  ISETP.GE.AND P0, PT, R16, R5, PT ;  /* 0x000000051000720c */ /* 0x000fda0003f06270 */
[----:B-12---:R-:W1:Y:S01]  /*1250*/  @!P0 LDC.64 R6, c[0x0][0x228] ;  /* 0x00008a00ff068b82 */ /* 0x006e620000000a00 */
[----:B------:R-:W-:Y:S01]  /*1260*/  @!P0 IMAD.IADD R11, R3, 0x1, R16 ;  /* 0x00000001030b8824 */ /* 0x000fe200078e0210 */
[----:B------:R-:W-:-:S03]  /*1270*/  @!P0 IADD3 R16, R16, 0x80, RZ ;  /* 0x0000008010108810 */ /* 0x000fc60007ffe0ff */
[----:B-1----:R-:W-:-:S05]  /*1280*/  @!P0 IMAD.WIDE.U32 R6, R11, 0x2, R6 ;  /* 0x000000020b068825 */ /* 0x002fca00078e0006 */
[----:B------:R2:W-:Y:S02]  /*1290*/  @!P0 STG.E.U16 desc[UR4][R6.64], R9 ;  /* 0x0000000906008986 */ /* 0x0005e4000c101504 */
.L_x_9833:
[----:B------:R-:W-:Y:S05]  /*12a0*/  BSYNC B0 ;  /* 0x0000000000007941 */ /* 0x000fea0003800000 */
.L_x_9827:
        /* <DEDUP_REMOVED lines=8> */
.L_x_9834:
        /* <DEDUP_REMOVED lines=13> */
.L_x_11804:


//--------------------- .text._ZN2at6native29vectorized_elementwise_kernelILi8EZNS0_43_GLOBAL__N__7cc8d1ed_10_Dropout_cu_0e96ed3819masked_scale_kernelIbN3c104HalfEfEEvRNS_6TensorERKS6_S9_T1_EUlS5_bE_St5arrayIPcLm3EEEEviT0_SA_ --------------------------
	.section	.text._ZN2at6native29vectorized_elementwise_kernelILi8EZNS0_43_GLOBAL__N__7cc8d1ed_10_Dropout_cu_0e96ed3819masked_scale_kernelIbN3c104HalfEfEEvRNS_6TensorERKS6_S9_T1_EUlS5_bE_St5arrayIPcLm3EEEEviT0_SA_,"ax",@progbits
	.align	128
        .global         _ZN2at6native29vectorized_elementwise_kernelILi8EZNS0_43_GLOBAL__N__7cc8d1ed_10_Dropout_cu_0e96ed3819masked_scale_kernelIbN3c104HalfEfEEvRNS_6TensorERKS6_S9_T1_EUlS5_bE_St5arrayIPcLm3EEEEviT0_SA_
        .type           _ZN2at6native29vectorized_elementwise_kernelILi8EZNS0_43_GLOBAL__N__7cc8d1ed_10_Dropout_cu_0e96ed3819masked_scale_kernelIbN3c104HalfEfEEvRNS_6TensorERKS6_S9_T1_EUlS5_bE_St5arrayIPcLm3EEEEviT0_SA_,@function
        .size           _ZN2at6native29vectorized_elementwise_kernelILi8EZNS0_43_GLOBAL__N__7cc8d1ed_10_Dropout_cu_0e96ed3819masked_scale_kernelIbN3c104HalfEfEEvRNS_6TensorERKS6_S9_T1_EUlS5_bE_St5arrayIPcLm3EEEEviT0_SA_,(.L_x_11805 - _ZN2at6native29vectorized_elementwise_kernelILi8EZNS0_43_GLOBAL__N__7cc8d1ed_10_Dropout_cu_0e96ed3819masked_scale_kernelIbN3c104HalfEfEEvRNS_6TensorERKS6_S9_T1_EUlS5_bE_St5arrayIPcLm3EEEEviT0_SA_)
        .other          _ZN2at6native29vectorized_elementwise_kernelILi8EZNS0_43_GLOBAL__N__7cc8d1ed_10_Dropout_cu_0e96ed3819masked_scale_kernelIbN3c104HalfEfEEvRNS_6TensorERKS6_S9_T1_EUlS5_bE_St5arrayIPcLm3EEEEviT0_SA_,@"STO_CUDA_ENTRY STV_DEFAULT"
_ZN2at6native29vectorized_elementwise_kernelILi8EZNS0_43_GLOBAL__N__7cc8d1ed_10_Dropout_cu_0e96ed3819masked_scale_kernelIbN3c104HalfEfEEvRNS_6TensorERKS6_S9_T1_EUlS5_bE_St5arrayIPcLm3EEEEviT0_SA_:
.text._ZN2at6native29vectorized_elementwise_kernelILi8EZNS0_43_GLOBAL__N__7cc8d1ed_10_Dropout_cu_0e96ed3819masked_scale_kernelIbN3c104HalfEfEEvRNS_6TensorERKS6_S9_T1_EUlS5_bE_St5arrayIPcLm3EEEEviT0_SA_:
        /* <DEDUP_REMOVED lines=26> */
[----:B--2---:R-:W-:Y:S01]  /*01a0*/  HADD2.F32 R13, -RZ, R4.H1_H1 ;  /* 0x30000004ff0d7230 */ /* 0x004fe20000004100 */
[----:B------:R-:W-:Y:S01]  /*01b0*/  LOP3.LUT P6, RZ, R8, 0xff, RZ, 0xc0, !PT ;  /* 0x000000ff08ff7812 */ /* 0x000fe200078cc0ff */
[----:B------:R-:W-:Y:S01]  /*01c0*/  IMAD.MOV.U32 R8, RZ, RZ, R10 ;  /* 0x000000ffff087224 */ /* 0x000fe200078e000a */
[----:B------:R-:W-:Y:S01]  /*01d0*/  SHF.R.U32.HI R2, RZ, 0x8, R2 ;  /* 0x00000008ff027819 */ /* 0x000fe20000011602 */
[----:B------:R-:W-:Y:S01]  /*01e0*/  IMAD.MOV.U32 R10, RZ, RZ, R11 ;  /* 0x000000ffff0a7224 */ /* 0x000fe200078e000b */
[C---:B------:R-:W-:Y:S01]  /*01f0*/  LOP3.LUT P5, RZ, R9.reuse, 0xff, RZ, 0xc0, !PT ;  /* 0x000000ff09ff7812 */ /* 0x040fe200078ac0ff */
[----:B------:R-:W-:Y:S01]  /*0200*/  HADD2.F32 R15, -RZ, R5.H0_H0 ;  /* 0x20000005ff0f7230 */ /* 0x000fe20000004100 */
[----:B------:R-:W-:Y:S01]  /*0210*/  SHF.R.U32.HI R8, RZ, 0x8, R8 ;  /* 0x00000008ff087819 */ /* 0x000fe20000011608 */
[--C-:B------:R-:W-:Y:S01]  /*0220*/  HADD2.F32 R12, -RZ, R6.reuse.H0_H0 ;  /* 0x20000006ff0c7230 */ /* 0x100fe20000004100 */
[----:B------:R-:W-:Y:S01]  /*0230*/  PRMT R11, R2, 0x9910, RZ ;  /* 0x00009910020b7816 */ /* 0x000fe200000000ff */
[----:B------:R-:W-:Y:S01]  /*0240*/  HADD2.F32 R17, -RZ, R6.H1_H1 ;  /* 0x30000006ff117230 */ /* 0x000fe20000004100 */
[----:B------:R-:W-:Y:S01]  /*0250*/  SHF.R.U32.HI R2, RZ, 0x8, R10 ;  /* 0x00000008ff027819 */ /* 0x000fe2000001160a */
[--C-:B------:R-:W-:Y:S01]  /*0260*/  HADD2.F32 R14, -RZ, R7.reuse.H0_H0 ;  /* 0x20000007ff0e7230 */ /* 0x100fe20000004100 */
[----:B------:R-:W-:Y:S01]  /*0270*/  LOP3.LUT R9, R9, 0xffff, RZ, 0xc0, !PT ;  /* 0x0000ffff09097812 */ /* 0x000fe200078ec0ff */
[----:B------:R-:W-:Y:S01]  /*0280*/  HADD2.F32 R16, -RZ, R7.H1_H1 ;  /* 0x30000007ff107230 */ /* 0x000fe20000004100 */
[----:B------:R-:W-:Y:S01]  /*0290*/  PRMT R10, R8, 0x9910, RZ ;  /* 0x00009910080a7816 */ /* 0x000fe200000000ff */
[----:B------:R-:W-:Y:S01]  /*02a0*/  IMAD.MOV.U32 R8, RZ, RZ, R11 ;  /* 0x000000ffff087224 */ /* 0x000fe200078e000b */
[----:B------:R-:W-:-:S02]  /*02b0*/  PRMT R11, R2, 0x9910, RZ ;  /* 0x00009910020b7816 */ /* 0x000fc400000000ff */
[----:B------:R-:W-:Y:S02]  /*02c0*/  SHF.R.U32.HI R9, RZ, 0x8, R9 ;  /* 0x00000008ff097819 */ /* 0x000fe40000011609 */
[----:B------:R-:W-:Y:S01]  /*02d0*/  MOV R2, R10 ;  /* 0x0000000a00027202 */ /* 0x000fe20000000f00 */
[----:B------:R-:W-:Y:S01]  /*02e0*/  HADD2.F32 R10, -RZ, R5.H1_H1 ;  /* 0x30000005ff0a7230 */ /* 0x000fe20000004100 */
[----:B------:R-:W-:Y:S01]  /*02f0*/  ISETP.NE.AND P2, PT, R8, RZ, PT ;  /* 0x000000ff0800720c */ /* 0x000fe20003f45270 */
[----:B------:R-:W-:Y:S01]  /*0300*/  IMAD.MOV.U32 R8, RZ, RZ, R11 ;  /* 0x000000ffff087224 */ /* 0x000fe200078e000b */
[----:B------:R-:W-:Y:S01]  /*0310*/  PRMT R9, R9, 0x9910, RZ ;  /* 0x0000991009097816 */ /* 0x000fe200000000ff */
[----:B------:R-:W-:Y:S01]  /*0320*/  HADD2.F32 R11, -RZ, R4.H0_H0 ;  /* 0x20000004ff0b7230 */ /* 0x000fe20000004100 */
[----:B------:R-:W-:Y:S02]  /*0330*/  ISETP.NE.AND P0, PT, R2, RZ, PT ;  /* 0x000000ff0200720c */ /* 0x000fe40003f05270 */
[----:B------:R-:W-:-:S02]  /*0340*/  FSEL R2, RZ, 1, !P6 ;  /* 0x3f800000ff027808 */ /* 0x000fc40007000000 */
[----:B------:R-:W-:Y:S02]  /*0350*/  ISETP.NE.AND P1, PT, R9, RZ, PT ;  /* 0x000000ff0900720c */ /* 0x000fe40003f25270 */
[----:B------:R-:W-:Y:S01]  /*0360*/  ISETP.NE.AND P6, PT, R8, RZ, PT ;  /* 0x000000ff0800720c */ /* 0x000fe20003fc5270 */
[----:B------:R-:W-:Y:S01]  /*0370*/  FMUL.FTZ R2, R2, R11 ;  /* 0x0000000b02027220 */ /* 0x000fe20000410000 */
[----:B------:R-:W0:Y:S01]  /*0380*/  LDC.64 R8, c[0x0][0x228] ;  /* 0x00008a00ff087b82 */ /* 0x000e220000000a00 */
[----:B------:R-:W-:Y:S02]  /*0390*/  FSEL R5, RZ, 1, !P5 ;  /* 0x3f800000ff057808 */ /* 0x000fe40006800000 */
        /* <DEDUP_REMOVED lines=20> */
[----:B0-----:R-:W-:-:S04]  /*04e0*/  IMAD.WIDE.U32 R8, R3, 0x2, R8 ;  /* 0x0000000203087825 */ /* 0x001fc800078e0008 */
[----:B------:R-:W-:Y:S01]  /*04f0*/  FMUL.FTZ R3, R4, UR6 ;  /* 0x0000000604037c20 */ /* 0x000fe20008410000 */
[----:B------:R-:W-:Y:S02]  /*0500*/  F2FP.F16.F32.PACK_AB R6, R17, R6 ;  /* 0x000000061106723e */ /* 0x000fe400000000ff */
[----:B------:R-:W-:Y:S01]  /*0510*/  F2FP.F16.F32.PACK_AB R5, R10, R5 ;  /* 0x000000050a05723e */ /* 0x000fe200000000ff */
[----:B------:R-:W-:Y:S01]  /*0520*/  IMAD.WIDE R8, R0, 0x10, R8 ;  /* 0x0000001000087825 */ /* 0x000fe200078e0208 */
[----:B------:R-:W-:Y:S02]  /*0530*/  F2FP.F16.F32.PACK_AB R4, R3, R2 ;  /* 0x000000020304723e */ /* 0x000fe400000000ff */
[----:B------:R-:W-:-:S05]  /*0540*/  F2FP.F16.F32.PACK_AB R7, R12, R7 ;  /* 0x000000070c07723e */ /* 0x000fca00000000ff */
[----:B------:R-:W-:Y:S01]  /*0550*/  STG.E.128 desc[UR4][R8.64], R4 ;  /* 0x0000000408007986 */ /* 0x000fe2000c101d04 */
[----:B------:R-:W-:Y:S05]  /*0560*/  EXIT ;  /* 0x000000000000794d */ /* 0x000fea0003800000 */
.L_x_9835:
        /* <DEDUP_REMOVED lines=186> */
[----:B------:R-:W-:Y:S01]  /*1110*/  IMAD.IADD R11, R3, 0x1, R16 ;  /* 0x00000001030b7824 */ /* 0x000fe200078e0210 */
[----:B------:R-:W-:-:S03]  /*1120*/  IADD3 R16, R16, 0x80, RZ ;  /* 0x0000008010107810 */ /* 0x000fc60007ffe0ff */
[----:B0-----:R-:W-:-:S05]  /*1130*/  IMAD.WIDE.U32 R12, R11, 0x2, R12 ;  /* 0x000000020b0c7825 */ /* 0x001fca00078e000c */
[----:B------:R0:W-:Y:S02]  /*1140*/  STG.E.U16 desc[UR4][R12.64], R4 ;  /* 0x000000040c007986 */ /* 0x0001e4000c101504 */
.L_x_9838:
[----:B------:R-:W-:-:S13]  /*1150*/  ISETP.GE.AND P0, PT, R16, R5, PT ;  /* 0x000000051000720c */ /* 0x000fda0003f06270 */
[----:B------:R-:W-:Y:S05]  /*1160*/  @P0 BRA `(.L_x_9840) ;  /* 0x0000000000300947 */ /* 0x000fea0003800000 */
[----:B0-----:R-:W0:Y:S01]  /*1170*/  LDC.64 R12, c[0x0][0x228] ;  /* 0x00008a00ff0c7b82 */ /* 0x001e220000000a00 */
[----:B------:R-:W-:Y:S02]  /*1180*/  IMAD.IADD R11, R3, 0x1, R16 ;  /* 0x00000001030b7824 */ /* 0x000fe400078e0210 */
[----:B------:R-:W-:Y:S02]  /*1190*/  VIADD R16, R16, 0x80 ;  /* 0x0000008010107836 */ /* 0x000fe40000000000 */
[----:B0-----:R-:W-:-:S05]  /*11a0*/  IMAD.WIDE.U32 R12, R11, 0x2, R12 ;  /* 0x000000020b0c7825 */ /* 0x001fca00078e000c */
[----:B------:R1:W-:Y:S02]  /*11b0*/  STG.E.U16 desc[UR4][R12.64], R6 ;  /* 0x000000060c007986 */ /* 0x0003e4000c101504 */
.L_x_9839:
[----:B------:R-:W-:-:S13]  /*11c0*/  ISETP.GE.AND P0, PT, R16, R5, PT ;  /* 0x000000051000720c */ /* 0x000fda0003f06270 */
[----:B------:R-:W-:Y:S05]  /*11d0*/  @P0 BRA `(.L_x_9841) ;  /* 0x0000000000340947 */ /* 0x000fea0003800000 */
[----:B01----:R-:W0:Y:S01]  /*11e0*/  LDC.64 R12, c[0x0][0x228] ;  /* 0x00008a00ff0c7b82 */ /* 0x003e220000000a00 */
[----:B------:R-:W-:Y:S01]  /*11f0*/  IMAD.IADD R11, R3, 0x1, R16 ;  /* 0x00000001030b7824 */ /* 0x000fe200078e0210 */
[----:B------:R-:W-:-:S03]  /*1200*/  IADD3 R16, R16, 0x80, RZ ;  /* 0x0000008010107810 */ /* 0x000fc60007ffe0ff */
[----:B0-----:R-:W-:-:S05]  /*1210*/  IMAD.WIDE.U32 R12, R11, 0x2, R12 ;  /* 0x000000020b0c7825 */ /* 0x001fca00078e000c */
[----:B------:R1:W-:Y:S02]  /*1220*/  STG.E.U16 desc[UR4][R12.64], R7 ;  /* 0x000000070c007986 */ /* 0x0003e4000c101504 */
.L_x_9840:
[----:B------:R-:W-:-:S13]  /*1230*/  ISETP.GE.AND P0, PT, R16, R5, PT ;  /* 0x000000051000720c */ /* 0x000fda0003f06270 */
[----:B------:R-:W-:Y:S05]  /*1240*/  @P0 BREAK B1 ;  /* 0x0000000000010942 */ /* 0x000fea0003800000 */
[----:B------:R-:W-:Y:S05]  /*1250*/  @P0 BRA `(.L_x_9842) ;  /* 0x0000000000300947 */ /* 0x000fea0003800000 */
[----:B-1----:R-:W1:Y:S01]  /*1260*/  LDC.64 R6, c[0x0][0x228] ;  /* 0x00008a00ff067b82 */ /* 0x002e620000000a00 */
[----:B------:R-:W-:Y:S02]  /*1270*/  IMAD.IADD R11, R3, 0x1, R16 ;  /* 0x00000001030b7824 */ /* 0x000fe400078e0210 */
[----:B------:R-:W-:Y:S02]  /*1280*/  VIADD R16, R16, 0x80 ;  /* 0x0000008010107836 */ /* 0x000fe40000000000 */
[----:B-1----:R-:W-:-:S05]  /*1290*/  IMAD.WIDE.U32 R6, R11, 0x2, R6 ;  /* 0x000000020b067825 */ /* 0x002fca00078e0006 */
[----:B------:R2:W-:Y:S02]  /*12a0*/  STG.E.U16 desc[UR4][R6.64], R8 ;  /* 0x0000000806007986 */ /* 0x0005e4000c101504 */
.L_x_9841:
[----:B------:R-:W-:Y:S05]  /*12b0*/  BSYNC B1 ;  /* 0x0000000000017941 */ /* 0x000fea0003800000 */
.L_x_9837:
[----:B------:R-:W-:-:S13]  /*12c0*/  ISETP.GE.AND P0, PT, R16, R5, PT ;  /* 0x000000051000720c */ /* 0x000fda0003f06270 */
[----:B-12---:R-:W1:Y:S01]  /*12d0*/  @!P0 LDC.64 R6, c[0x0][0x228] ;  /* 0x00008a00ff068b82 */ /* 0x006e620000000a00 */
[----:B------:R-:W-:Y:S01]  /*12e0*/  @!P0 IMAD.IADD R11, R3, 0x1, R16 ;  /* 0x00000001030b8824 */ /* 0x000fe200078e0210 */
[----:B------:R-:W-:-:S03]  /*12f0*/  @!P0 IADD3 R16, R16, 0x80, RZ ;  /* 0x0000008010108810 */ /* 0x000fc60007ffe0ff */
[----:B-1----:R-:W-:-:S05]  /*1300*/  @!P0 IMAD.WIDE.U32 R6, R11, 0x2, R6 ;  /* 0x000000020b068825 */ /* 0x002fca00078e0006 */
[----:B------:R2:W-:Y:S02]  /*1310*/  @!P0 STG.E.U16 desc[UR4][R6.64], R9 ;  /* 0x0000000906008986 */ /* 0x0005e4000c101504 */
.L_x_9842:
[----:B------:R-:W-:Y:S05]  /*1320*/  BSYNC B0 ;  /* 0x0000000000007941 */ /* 0x000fea0003800000 */
.L_x_9836:
        /* <DEDUP_REMOVED lines=8> */
.L_x_9843:
        /* <DEDUP_REMOVED lines=13> */
.L_x_11805:


//--------------------- .text._ZN2at6native18elementwise_kernelILi128ELi4EZNS0_15gpu_kernel_implIZNS0_43_GLOBAL__N__7cc8d1ed_10_Dropout_cu_0e96ed3819masked_scale_kernelIbffEEvRNS_6TensorERKS5_S8_T1_EUlfbE_EEvRNS_18TensorIteratorBaseERKT_EUliE_EEviS9_ --------------------------
	.section	.text._ZN2at6native18elementwise_kernelILi128ELi4EZNS0_15gpu_kernel_implIZNS0_43_GLOBAL__N__7cc8d1ed_10_Dropout_cu_0e96ed3819masked_scale_kernelIbffEEvRNS_6TensorERKS5_S8_T1_EUlfbE_EEvRNS_18TensorIteratorBaseERKT_EUliE_EEviS9_,"ax",@progbits
	.align	128
        .global         _ZN2at6native18elementwise_kernelILi128ELi4EZNS0_15gpu_kernel_implIZNS0_43_GLOBAL__N__7cc8d1ed_10_Dropout_cu_0e96ed3819masked_scale_kernelIbffEEvRNS_6TensorERKS5_S8_T1_EUlfbE_EEvRNS_18TensorIteratorBaseERKT_EUliE_EEviS9_
        .type           _ZN2at6native18elementwise_kernelILi128ELi4EZNS0_15gpu_kernel_implIZNS0_43_GLOBAL__N__7cc8d1ed_10_Dropout_cu_0e96ed3819masked_scale_kernelIbffEEvRNS_6TensorERKS5_S8_T1_EUlfbE_EEvRNS_18TensorIteratorBaseERKT_EUliE_EEviS9_,@function
        .size           _ZN2at6native18elementwise_kernelILi128ELi4EZNS0_15gpu_kernel_implIZNS0_43_GLOBAL__N__7cc8d1ed_10_Dropout_cu_0e96ed3819masked_scale_kernelIbffEEvRNS_6TensorERKS5_S8_T1_EUlfbE_EEvRNS_18TensorIteratorBaseERKT_EUliE_EEviS9_,(.L_x_11806 - _ZN2at6native18elementwise_kernelILi128ELi4EZNS0_15gpu_kernel_implIZNS0_43_GLOBAL__N__7cc8d1ed_10_Dropout_cu_0e96ed3819masked_scale_kernelIbffEEvRNS_6TensorERKS5_S8_T1_EUlfbE_EEvRNS_18TensorIteratorBaseERKT_EUliE_EEviS9_)
        .other          _ZN2at6native18elementwise_kernelILi128ELi4EZNS0_15gpu_kernel_implIZNS0_43_GLOBAL__N__7cc8d1ed_10_Dropout_cu_0e96ed3819masked_scale_kernelIbffEEvRNS_6TensorERKS5_S8_T1_EUlfbE_EEvRNS_18TensorIteratorBaseERKT_EUliE_EEviS9_,@"STO_CUDA_ENTRY STV_DEFAULT"
_ZN2at6native18elementwise_kernelILi128ELi4EZNS0_15gpu_kernel_implIZNS0_43_GLOBAL__N__7cc8d1ed_10_Dropout_cu_0e96ed3819masked_scale_kernelIbffEEvRNS_6TensorERKS5_S8_T1_EUlfbE_EEvRNS_18TensorIteratorBaseERKT_EUliE_EEviS9_:
.text._ZN2at6native18elementwise_kernelILi128ELi4EZNS0_15gpu_kernel_implIZNS0_43_GLOBAL__N__7cc8d1ed_10_Dropout_cu_0e96ed3819masked_scale_kernelIbffEEvRNS_6TensorERKS5_S8_T1_EUlfbE_EEvRNS_18TensorIteratorBaseERKT_EUliE_EEviS9_:
        /* <DEDUP_REMOVED lines=365> */
.L_x_9846:
        /* <DEDUP_REMOVED lines=22> */
.L_x_9851:
[----:B------:R-:W2:Y:S02]  /*1830*/  LDG.E.U8 R2, desc[UR36][R2.64] ;  /* 0x0000002402027981 */ /* 0x000ea4000c1e1100 */
[----:B--2---:R-:W-:Y:S01]  /*1840*/  I2FP.F32.U32 R19, R2 ;  /* 0x0000000200137245 */ /* 0x004fe20000201000 */
[----:B------:R-:W-:Y:S06]  /*1850*/  BRA `(.L_x_9853) ;  /* 0x0000000c002c7947 */ /* 0x000fec0003800000 */
.L_x_9850:
        /* <DEDUP_REMOVED lines=9> */
.L_x_9855:
[----:B------:R-:W2:Y:S02]  /*18f0*/  LDG.E R2, desc[UR36][R2.64] ;  /* 0x0000002402027981 */ /* 0x000ea4000c1e1900 */
[----:B--2---:R-:W-:Y:S01]  /*1900*/  I2FP.F32.S32 R19, R2 ;  /* 0x0000000200137245 */ /* 0x004fe20000201400 */
[----:B------:R-:W-:Y:S06]  /*1910*/  BRA `(.L_x_9853) ;  /* 0x0000000800fc7947 */ /* 0x000fec0003800000 */
.L_x_9854:
[----:B------:R-:W2:Y:S02]  /*1920*/  LDG.E.U16 R2, desc[UR36][R2.64] ;  /* 0x0000002402027981 */ /* 0x000ea4000c1e1500 */
[----:B--2---:R0:W1:Y:S01]  /*1930*/  I2F.S16 R19, R2 ;  /* 0x0000000200137306 */ /* 0x0040620000101400 */
[----:B------:R-:W-:Y:S05]  /*1940*/  BRA `(.L_x_9853) ;  /* 0x0000000800f07947 */ /* 0x000fea0003800000 */
.L_x_9849:
        /* <DEDUP_REMOVED lines=8> */
.L_x_9857:
[----:B------:R-:W2:Y:S02]  /*19d0*/  LDG.E.U16 R2, desc[UR36][R2.64] ;  /* 0x0000002402027981 */ /* 0x000ea4000c1e1500 */
[----:B--2---:R-:W-:Y:S01]  /*19e0*/  HADD2.F32 R19, -RZ, R2.H0_H0 ;  /* 0x20000002ff137230 */ /* 0x004fe20000004100 */
[----:B------:R-:W-:Y:S06]  /*19f0*/  BRA `(.L_x_9853) ;  /* 0x0000000800c47947 */ /* 0x000fec0003800000 */
.L_x_9856:
        /* <DEDUP_REMOVED lines=8> */
.L_x_9859:
[----:B------:R-:W2:Y:S02]  /*1a80*/  LDG.E.U16 R2, desc[UR36][R2.64] ;  /* 0x0000002402027981 */ /* 0x000ea4000c1e1500 */
[----:B--2---:R-:W-:Y:S01]  /*1a90*/  HADD2.F32 R19, -RZ, R2.H0_H0 ;  /* 0x20000002ff137230 */ /* 0x004fe20000004100 */
[----:B------:R-:W-:Y:S06]  /*1aa0*/  BRA `(.L_x_9853) ;  /* 0x0000000800987947 */ /* 0x000fec0003800000 */
.L_x_9858:
[----:B------:R-:W2:Y:S01]  /*1ab0*/  LDG.E.64 R2, desc[UR36][R2.64] ;  /* 0x0000002402027981 */ /* 0x000ea2000c1e1b00 */
[----:B------:R-:W-:Y:S01]  /*1ac0*/  UMOV UR4, 0xf0000000 ;  /* 0xf000000000047882 */ /* 0x000fe20000000000 */
[----:B------:R-:W-:Y:S01]  /*1ad0*/  UMOV UR5, 0x380fffff ;  /* 0x380fffff00057882 */ /* 0x000fe20000000000 */
[----:B--2---:R-:W0:Y:S01]  /*1ae0*/  F2F.F32.F64 R19, R2 ;  /* 0x0000000200137310 */ /* 0x004e220000301000 */
[----:B------:R-:W-:-:S14]  /*1af0*/  DSETP.GEU.AND P0, PT, |R2|, UR4, PT ;  /* 0x0000000402007e2a */ /* 0x000fdc000bf0e200 */
[----:B0-----:R-:W-:Y:S01]  /*1b00*/  @!P0 FMUL R19, R19, 1.175494350822287508e-38 ;  /* 0x0080000013138820 */ /* 0x001fe20000400000 */
[----:B------:R-:W-:Y:S06]  /*1b10*/  BRA `(.L_x_9853) ;  /* 0x00000008007c7947 */ /* 0x000fec0003800000 */
.L_x_9848:
        /* <DEDUP_REMOVED lines=12> */
.L_x_9862:
[----:B------:R-:W2:Y:S01]  /*1be0*/  LDG.E.64 R2, desc[UR36][R2.64] ;  /* 0x0000002402027981 */ /* 0x000ea2000c1e1b00 */
[----:B------:R-:W-:Y:S01]  /*1bf0*/  UMOV UR4, 0xf0000000 ;  /* 0xf000000000047882 */ /* 0x000fe20000000000 */
[----:B------:R-:W-:Y:S01]  /*1c00*/  UMOV UR5, 0x380fffff ;  /* 0x380fffff00057882 */ /* 0x000fe20000000000 */
[----:B--2---:R-:W0:Y:S01]  /*1c10*/  F2F.F32.F64 R19, R2 ;  /* 0x0000000200137310 */ /* 0x004e220000301000 */
[----:B------:R-:W-:-:S14]  /*1c20*/  DSETP.GEU.AND P0, PT, |R2|, UR4, PT ;  /* 0x0000000402007e2a */ /* 0x000fdc000bf0e200 */
[----:B0-----:R-:W-:Y:S01]  /*1c30*/  @!P0 FMUL R19, R19, 1.175494350822287508e-38 ;  /* 0x0080000013138820 */ /* 0x001fe20000400000 */
[----:B------:R-:W-:Y:S06]  /*1c40*/  BRA `(.L_x_9853) ;  /* 0x0000000800307947 */ /* 0x000fec0003800000 */
.L_x_9861:
        /* <DEDUP_REMOVED lines=26> */
.L_x_9864:
        /* <DEDUP_REMOVED lines=13> */
.L_x_9863:
[----:B------:R-:W2:Y:S02]  /*1ec0*/  LDG.E.U16 R2, desc[UR36][R2.64] ;  /* 0x0000002402027981 */ /* 0x000ea4000c1e1500 */
[----:B--2---:R-:W-:Y:S01]  /*1ed0*/  IMAD.U32 R19, R2, 0x10000, RZ ;  /* 0x0001000002137824 */ /* 0x004fe200078e00ff */
[----:B------:R-:W-:Y:S06]  /*1ee0*/  BRA `(.L_x_9853) ;  /* 0x0000000400887947 */ /* 0x000fec0003800000 */
.L_x_9860:
        /* <DEDUP_REMOVED lines=11> */
.L_x_9867:
        /* <DEDUP_REMOVED lines=20> */
.L_x_9869:
[----:B------:R-:W-:Y:S05]  /*20e0*/  BSYNC B0 ;  /* 0x0000000000007941 */ /* 0x000fea0003800000 */
.L_x_9868:
[----:B------:R-:W-:Y:S01]  /*20f0*/  IMAD.SHL.U32 R2, R2, 0x100000, RZ ;  /* 0x0010000002027824 */ /* 0x000fe200078e00ff */
[----:B------:R-:W-:-:S04]  /*2100*/  LEA R0, R0, 0x3b800000, 0x17 ;  /* 0x3b80000000007811 */ /* 0x000fc800078eb8ff */
[----:B------:R-:W-:Y:S01]  /*2110*/  LOP3.LUT R19, R0, R2, R19, 0xfe, !PT ;  /* 0x0000000200137212 */ /* 0x000fe200078efe13 */
[----:B------:R-:W-:Y:S06]  /*2120*/  BRA `(.L_x_9853) ;  /* 0x0000000000f87947 */ /* 0x000fec0003800000 */
.L_x_9866:
        /* <DEDUP_REMOVED lines=20> */
.L_x_9871:
[----:B------:R-:W-:Y:S05]  /*2270*/  BSYNC B0 ;  /* 0x0000000000007941 */ /* 0x000fea0003800000 */
.L_x_9870:
[----:B------:R-:W-:Y:S01]  /*2280*/  IMAD.SHL.U32 R2, R2, 0x200000, RZ ;  /* 0x0020000002027824 */ /* 0x000fe200078e00ff */
[----:B------:R-:W-:-:S04]  /*2290*/  LEA R0, R0, 0x37800000, 0x17 ;  /* 0x3780000000007811 */ /* 0x000fc800078eb8ff */
[----:B------:R-:W-:Y:S01]  /*22a0*/  LOP3.LUT R19, R0, R2, R19, 0xfe, !PT ;  /* 0x0000000200137212 */ /* 0x000fe200078efe13 */
[----:B------:R-:W-:Y:S06]  /*22b0*/  BRA `(.L_x_9853) ;  /* 0x0000000000947947 */ /* 0x000fec0003800000 */
.L_x_9865:
        /* <DEDUP_REMOVED lines=14> */
.L_x_9852:
        /* <DEDUP_REMOVED lines=16> */
.L_x_9874:
[----:B------:R-:W-:Y:S01]  /*24a0*/  IMAD.MOV.U32 R19, RZ, RZ, RZ ;  /* 0x000000ffff137224 */ /* 0x000fe200078e00ff */
[----:B------:R-:W-:Y:S06]  /*24b0*/  BRA `(.L_x_9853) ;  /* 0x0000000000147947 */ /* 0x000fec0003800000 */
.L_x_9873:
[----:B------:R-:W2:Y:S02]  /*24c0*/  LDG.E.64 R2, desc[UR36][R2.64] ;  /* 0x0000002402027981 */ /* 0x000ea4000c1e1b00 */
[----:B--2---:R0:W1:Y:S01]  /*24d0*/  I2F.U64 R19, R2 ;  /* 0x0000000200137312 */ /* 0x0040620000301000 */
[----:B------:R-:W-:Y:S05]  /*24e0*/  BRA `(.L_x_9853) ;  /* 0x0000000000087947 */ /* 0x000fea0003800000 */
.L_x_9872:
[----:B------:R-:W2:Y:S02]  /*24f0*/  LDG.E R2, desc[UR36][R2.64] ;  /* 0x0000002402027981 */ /* 0x000ea4000c1e1900 */
[----:B--2---:R-:W-:-:S07]  /*2500*/  I2FP.F32.U32 R19, R2 ;  /* 0x0000000200137245 */ /* 0x004fce0000201000 */
.L_x_9853:
[----:B------:R-:W-:Y:S05]  /*2510*/  BSYNC B6 ;  /* 0x0000000000067941 */ /* 0x000fea0003800000 */
.L_x_9847:
[----:B------:R-:W1:Y:S01]  /*2520*/  LDC.U8 R4, c[0x0][0x4a2] ;  /* 0x00012880ff047b82 */ /* 0x000e620000000000 */
[----:B------:R-:W-:Y:S02]  /*2530*/  ULDC.64 UR4, c[0x0][0x488] ;  /* 0x0001220000047ab9 */ /* 0x000fe40000000a00 */
[----:B0-234-:R-:W-:-:S05]  /*2540*/  IADD3 R2, P1, R22, UR4, RZ ;  /* 0x0000000416027c10 */ /* 0x01dfca000ff3e0ff */
        /* <DEDUP_REMOVED lines=15> */
.L_x_9878:
[----:B------:R-:W2:Y:S02]  /*2640*/  LDG.E.U8 R2, desc[UR36][R2.64] ;  /* 0x0000002402027981 */ /* 0x000ea4000c1e1100 */
[----:B--2---:R-:W-:Y:S01]  /*2650*/  ISETP.NE.AND P0, PT, R2, RZ, PT ;  /* 0x000000ff0200720c */ /* 0x004fe20003f05270 */
[----:B------:R-:W-:-:S12]  /*2660*/  BRA `(.L_x_9880) ;  /* 0x0000000c00747947 */ /* 0x000fd80003800000 */
.L_x_9877:
        /* <DEDUP_REMOVED lines=10> */
.L_x_9882:
[----:B------:R-:W2:Y:S02]  /*2710*/  LDG.E R2, desc[UR36][R2.64] ;  /* 0x0000002402027981 */ /* 0x000ea4000c1e1900 */
[----:B--2---:R-:W-:Y:S01]  /*2720*/  ISETP.NE.AND P0, PT, R2, RZ, PT ;  /* 0x000000ff0200720c */ /* 0x004fe20003f05270 */
[----:B------:R-:W-:-:S12]  /*2730*/  BRA `(.L_x_9880) ;  /* 0x0000000c00407947 */ /* 0x000fd80003800000 */
.L_x_9881:
[----:B------:R-:W2:Y:S02]  /*2740*/  LDG.E.U16 R2, desc[UR36][R2.64] ;  /* 0x0000002402027981 */ /* 0x000ea4000c1e1500 */
[----:B--2---:R-:W-:Y:S01]  /*2750*/  ISETP.NE.AND P0, PT, R2, RZ, PT ;  /* 0x000000ff0200720c */ /* 0x004fe20003f05270 */
[----:B------:R-:W-:-:S12]  /*2760*/  BRA `(.L_x_9880) ;  /* 0x0000000c00347947 */ /* 0x000fd80003800000 */
.L_x_9876:
        /* <DEDUP_REMOVED lines=9> */
.L_x_9884:
[----:B------:R-:W2:Y:S02]  /*2800*/  LDG.E.U16 R0, desc[UR36][R2.64] ;  /* 0x0000002402007981 */ /* 0x000ea4000c1e1500 */
[----:B--2---:R-:W-:-:S05]  /*2810*/  HADD2.F32 R0, -RZ, R0.H0_H0 ;  /* 0x20000000ff007230 */ /* 0x004fca0000004100 */
[----:B------:R-:W-:Y:S01]  /*2820*/  FSETP.NEU.FTZ.AND P0, PT, R0, RZ, PT ;  /* 0x000000ff0000720b */ /* 0x000fe20003f1d000 */
[----:B------:R-:W-:-:S12]  /*2830*/  BRA `(.L_x_9880) ;  /* 0x0000000c00007947 */ /* 0x000fd80003800000 */
.L_x_9883:
        /* <DEDUP_REMOVED lines=11> */
.L_x_9886:
        /* <DEDUP_REMOVED lines=10> */
.L_x_9885:
[----:B------:R-:W2:Y:S02]  /*2990*/  LDG.E.64 R2, desc[UR36][R2.64] ;  /* 0x0000002402027981 */ /* 0x000ea4000c1e1b00 */
[----:B--2---:R-:W-:Y:S01]  /*29a0*/  DSETP.NEU.AND P0, PT, R2, RZ, PT ;  /* 0x000000ff0200722a */ /* 0x004fe20003f0d000 */
[----:B------:R-:W-:-:S13]  /*29b0*/  BRA `(.L_x_9880) ;  /* 0x0000000800a07947 */ /* 0x000fda0003800000 */
.L_x_9875:
        /* <DEDUP_REMOVED lines=11> */
.L_x_9889:
[----:B------:R-:W2:Y:S02]  /*2a70*/  LDG.E.128 R4, desc[UR36][R2.64] ;  /* 0x0000002402047981 */ /* 0x000ea4000c1e1d00 */
[----:B--2---:R-:W-:-:S06]  /*2a80*/  DSETP.NEU.AND P0, PT, R6, RZ, PT ;  /* 0x000000ff0600722a */ /* 0x004fcc0003f0d000 */
[----:B------:R-:W-:Y:S01]  /*2a90*/  DSETP.NEU.OR P0, PT, R4, RZ, P0 ;  /* 0x000000ff0400722a */ /* 0x000fe2000070d400 */
[----:B------:R-:W-:-:S13]  /*2aa0*/  BRA `(.L_x_9880) ;  /* 0x0000000800647947 */ /* 0x000fda0003800000 */
.L_x_9888:
        /* <DEDUP_REMOVED lines=27> */
.L_x_9891:
        /* <DEDUP_REMOVED lines=14> */
.L_x_9890:
[----:B------:R-:W2:Y:S02]  /*2d40*/  LDG.E.U16 R0, desc[UR36][R2.64] ;  /* 0x0000002402007981 */ /* 0x000ea4000c1e1500 */
[----:B--2---:R-:W-:-:S05]  /*2d50*/  IMAD.U32 R0, R0, 0x10000, RZ ;  /* 0x0001000000007824 */ /* 0x004fca00078e00ff */
[----:B------:R-:W-:Y:S01]  /*2d60*/  FSETP.NEU.FTZ.AND P0, PT, R0, RZ, PT ;  /* 0x000000ff0000720b */ /* 0x000fe20003f1d000 */
[----:B------:R-:W-:-:S12]  /*2d70*/  BRA `(.L_x_9880) ;  /* 0x0000000400b07947 */ /* 0x000fd80003800000 */
.L_x_9887:
        /* <DEDUP_REMOVED lines=11> */
.L_x_9894:
        /* <DEDUP_REMOVED lines=21> */
.L_x_9898:
[----:B------:R-:W-:Y:S05]  /*2f80*/  BSYNC B1 ;  /* 0x0000000000017941 */ /* 0x000fea0003800000 */
.L_x_9897:
[----:B------:R-:W-:Y:S01]  /*2f90*/  LEA R3, R0, 0x3b800000, 0x17 ;  /* 0x3b80000000037811 */ /* 0x000fe200078eb8ff */
[----:B------:R-:W-:-:S05]  /*2fa0*/  IMAD.SHL.U32 R0, R2, 0x100000, RZ ;  /* 0x0010000002007824 */ /* 0x000fca00078e00ff */
[----:B------:R-:W-:-:S07]  /*2fb0*/  LOP3.LUT R0, R3, R0, R4, 0xfe, !PT ;  /* 0x0000000003007212 */ /* 0x000fce00078efe04 */
.L_x_9896:
[----:B------:R-:W-:Y:S05]  /*2fc0*/  BSYNC B0 ;  /* 0x0000000000007941 */ /* 0x000fea0003800000 */
.L_x_9895:
[----:B------:R-:W-:Y:S01]  /*2fd0*/  FSETP.NEU.FTZ.AND P0, PT, R0, RZ, PT ;  /* 0x000000ff0000720b */ /* 0x000fe20003f1d000 */
[----:B------:R-:W-:-:S12]  /*2fe0*/  BRA `(.L_x_9880) ;  /* 0x0000000400147947 */ /* 0x000fd80003800000 */
.L_x_9893:
        /* <DEDUP_REMOVED lines=21> */
.L_x_9902:
[----:B------:R-:W-:Y:S05]  /*3140*/  BSYNC B1 ;  /* 0x0000000000017941 */ /* 0x000fea0003800000 */
.L_x_9901:
[----:B------:R-:W-:Y:S01]  /*3150*/  LEA R3, R0, 0x37800000, 0x17 ;  /* 0x3780000000037811 */ /* 0x000fe200078eb8ff */
[----:B------:R-:W-:-:S05]  /*3160*/  IMAD.SHL.U32 R0, R2, 0x200000, RZ ;  /* 0x0020000002007824 */ /* 0x000fca00078e00ff */
[----:B------:R-:W-:-:S07]  /*3170*/  LOP3.LUT R0, R3, R0, R4, 0xfe, !PT ;  /* 0x0000000003007212 */ /* 0x000fce00078efe04 */
.L_x_9900:
[----:B------:R-:W-:Y:S05]  /*3180*/  BSYNC B0 ;  /* 0x0000000000007941 */ /* 0x000fea0003800000 */
.L_x_9899:
[----:B------:R-:W-:Y:S01]  /*3190*/  FSETP.NEU.FTZ.AND P0, PT, R0, RZ, PT ;  /* 0x000000ff0000720b */ /* 0x000fe20003f1d000 */
[----:B------:R-:W-:-:S12]  /*31a0*/  BRA `(.L_x_9880) ;  /* 0x0000000000a47947 */ /* 0x000fd80003800000 */
.L_x_9892:
        /* <DEDUP_REMOVED lines=14> */
.L_x_9906:
[----:B------:R-:W-:Y:S05]  /*3290*/  BSYNC B0 ;  /* 0x0000000000007941 */ /* 0x000fea0003800000 */
.L_x_9905:
[----:B------:R-:W-:Y:S01]  /*32a0*/  FSETP.NEU.FTZ.AND P0, PT, R0, RZ, PT ;  /* 0x000000ff0000720b */ /* 0x000fe20003f1d000 */
[----:B------:R-:W-:-:S12]  /*32b0*/  BRA `(.L_x_9880) ;  /* 0x0000000000607947 */ /* 0x000fd80003800000 */
.L_x_9879:
        /* <DEDUP_REMOVED lines=16> */
.L_x_9907:
[----:B------:R-:W-:Y:S01]  /*33c0*/  PLOP3.LUT P0, PT, PT, PT, PT, 0x8, 0x0 ;  /* 0x000000000000781c */ /* 0x000fe20003f0e170 */
[----:B------:R-:W-:-:S12]  /*33d0*/  BRA `(.L_x_9880) ;  /* 0x0000000000187947 */ /* 0x000fd80003800000 */
.L_x_9904:
[----:B------:R-:W2:Y:S02]  /*33e0*/  LDG.E.64 R2, desc[UR36][R2.64] ;  /* 0x0000002402027981 */ /* 0x000ea4000c1e1b00 */
[----:B--2---:R-:W-:-:S04]  /*33f0*/  ISETP.NE.U32.AND P0, PT, R2, RZ, PT ;  /* 0x000000ff0200720c */ /* 0x004fc80003f05070 */
[----:B------:R-:W-:Y:S01]  /*3400*/  ISETP.NE.AND.EX P0, PT, R3, RZ, PT, P0 ;  /* 0x000000ff0300720c */ /* 0x000fe20003f05300 */
[----:B------:R-:W-:-:S12]  /*3410*/  BRA `(.L_x_9880) ;  /* 0x0000000000087947 */ /* 0x000fd80003800000 */
.L_x_9903:
[----:B------:R-:W2:Y:S02]  /*3420*/  LDG.E R2, desc[UR36][R2.64] ;  /* 0x0000002402027981 */ /* 0x000ea4000c1e1900 */
[----:B--2---:R-:W-:-:S13]  /*3430*/  ISETP.NE.AND P0, PT, R2, RZ, PT ;  /* 0x000000ff0200720c */ /* 0x004fda0003f05270 */
.L_x_9880:
[----:B------:R-:W0:Y:S01]  /*3440*/  LDC.U8 R4, c[0x0][0x4a0] ;  /* 0x00012800ff047b82 */ /* 0x000e220000000000 */
[----:B------:R-:W-:Y:S01]  /*3450*/  SEL R0, RZ, 0x1, !P0 ;  /* 0x00000001ff007807 */ /* 0x000fe20004000000 */
[----:B------:R-:W-:-:S03]  /*3460*/  ULDC UR4, c[0x0][0x490] ;  /* 0x0001240000047ab9 */ /* 0x000fc60000000800 */
[----:B------:R-:W-:-:S05]  /*3470*/  I2FP.F32.U32 R0, R0 ;  /* 0x0000000000007245 */ /* 0x000fca0000201000 */
[----:B-----5:R-:W-:-:S04]  /*3480*/  FMUL.FTZ R0, R0, R19 ;  /* 0x0000001300007220 */ /* 0x020fc80000410000 */
[----:B------:R-:W-:Y:S01]  /*3490*/  FMUL.FTZ R2, R0, UR4 ;  /* 0x0000000400027c20 */ /* 0x000fe20008410000 */
        /* <DEDUP_REMOVED lines=14> */
.L_x_9911:
[----:B------:R-:W0:Y:S02]  /*3580*/  F2I.S64.TRUNC R2, R2 ;  /* 0x0000000200027311 */ /* 0x000e24000020d900 */
[----:B0-----:R-:W-:-:S05]  /*3590*/  IMAD.MOV.U32 R5, RZ, RZ, R2 ;  /* 0x000000ffff057224 */ /* 0x001fca00078e0002 */
[----:B------:R0:W-:Y:S01]  /*35a0*/  STG.E.U8 desc[UR36][R16.64], R5 ;  /* 0x0000000510007986 */ /* 0x0001e2000c101124 */
[----:B------:R-:W-:Y:S05]  /*35b0*/  BRA `(.L_x_9913) ;  /* 0x0000000c00407947 */ /* 0x000fea0003800000 */
.L_x_9910:
        /* <DEDUP_REMOVED lines=9> */
.L_x_9915:
[----:B------:R-:W0:Y:S02]  /*3650*/  F2I.FTZ.TRUNC.NTZ R3, R2 ;  /* 0x0000000200037305 */ /* 0x000e24000021f100 */
[----:B0-----:R0:W-:Y:S01]  /*3660*/  STG.E desc[UR36][R16.64], R3 ;  /* 0x0000000310007986 */ /* 0x0011e2000c101924 */
[----:B------:R-:W-:Y:S05]  /*3670*/  BRA `(.L_x_9913) ;  /* 0x0000000c00107947 */ /* 0x000fea0003800000 */
.L_x_9914:
[----:B------:R-:W0:Y:S02]  /*3680*/  F2I.FTZ.TRUNC.NTZ R3, R2 ;  /* 0x0000000200037305 */ /* 0x000e24000021f100 */
[----:B0-----:R0:W-:Y:S01]  /*3690*/  STG.E.U16 desc[UR36][R16.64], R3 ;  /* 0x0000000310007986 */ /* 0x0011e2000c101524 */
[----:B------:R-:W-:Y:S05]  /*36a0*/  BRA `(.L_x_9913) ;  /* 0x0000000c00047947 */ /* 0x000fea0003800000 */
.L_x_9909:
        /* <DEDUP_REMOVED lines=8> */
.L_x_9917:
[----:B------:R-:W-:-:S05]  /*3730*/  F2FP.F16.F32.PACK_AB R2, RZ, R2 ;  /* 0x00000002ff02723e */ /* 0x000fca00000000ff */
[----:B------:R0:W-:Y:S01]  /*3740*/  STG.E.U16 desc[UR36][R16.64], R2 ;  /* 0x0000000210007986 */ /* 0x0001e2000c101524 */
[----:B------:R-:W-:Y:S05]  /*3750*/  BRA `(.L_x_9913) ;  /* 0x0000000800d87947 */ /* 0x000fea0003800000 */
.L_x_9916:
        /* <DEDUP_REMOVED lines=9> */
.L_x_9919:
[----:B------:R-:W-:-:S04]  /*37f0*/  F2FP.F16.F32.PACK_AB R3, RZ, R2 ;  /* 0x00000002ff03723e */ /* 0x000fc800000000ff */
[----:B------:R-:W-:-:S05]  /*3800*/  PRMT R3, R3, 0x5410, RZ ;  /* 0x0000541003037816 */ /* 0x000fca00000000ff */
[----:B------:R0:W-:Y:S01]  /*3810*/  STG.E desc[UR36][R16.64], R3 ;  /* 0x0000000310007986 */ /* 0x0001e2000c101924 */
[----:B------:R-:W-:Y:S05]  /*3820*/  BRA `(.L_x_9913) ;  /* 0x0000000800a47947 */ /* 0x000fea0003800000 */
.L_x_9918:
[----:B------:R-:W-:-:S06]  /*3830*/  FMUL.FTZ R2, R2, 1 ;  /* 0x3f80000002027820 */ /* 0x000fcc0000410000 */
[----:B------:R-:W0:Y:S02]  /*3840*/  F2F.F64.F32 R2, R2 ;  /* 0x0000000200027310 */ /* 0x000e240000201800 */
[----:B0-----:R0:W-:Y:S01]  /*3850*/  STG.E.64 desc[UR36][R16.64], R2 ;  /* 0x0000000210007986 */ /* 0x0011e2000c101b24 */
[----:B------:R-:W-:Y:S05]  /*3860*/  BRA `(.L_x_9913) ;  /* 0x0000000800947947 */ /* 0x000fea0003800000 */
.L_x_9908:
        /* <DEDUP_REMOVED lines=12> */
.L_x_9922:
[----:B------:R-:W-:Y:S01]  /*3930*/  FMUL.FTZ R4, R2, 1 ;  /* 0x3f80000002047820 */ /* 0x000fe20000410000 */
[----:B------:R-:W-:-:S05]  /*3940*/  CS2R R6, SRZ ;  /* 0x0000000000067805 */ /* 0x000fca000001ff00 */
[----:B------:R-:W0:Y:S02]  /*3950*/  F2F.F64.F32 R4, R4 ;  /* 0x0000000400047310 */ /* 0x000e240000201800 */
[----:B0-----:R3:W-:Y:S01]  /*3960*/  STG.E.128 desc[UR36][R16.64], R4 ;  /* 0x0000000410007986 */ /* 0x0017e2000c101d24 */
[----:B------:R-:W-:Y:S05]  /*3970*/  BRA `(.L_x_9913) ;  /* 0x0000000800507947 */ /* 0x000fea0003800000 */
.L_x_9921:
        /* <DEDUP_REMOVED lines=20> */
.L_x_9926:
[----:B------:R-:W-:Y:S05]  /*3ac0*/  BSYNC B0 ;  /* 0x0000000000007941 */ /* 0x000fea0003800000 */
.L_x_9925:
[----:B------:R-:W-:-:S05]  /*3ad0*/  LOP3.LUT R5, R0, R5, RZ, 0xfc, !PT ;  /* 0x0000000500057212 */ /* 0x000fca00078efcff */
[----:B------:R0:W-:Y:S01]  /*3ae0*/  STG.E.U8 desc[UR36][R16.64], R5 ;  /* 0x0000000510007986 */ /* 0x0001e2000c101124 */
[----:B------:R-:W-:Y:S05]  /*3af0*/  BRA `(.L_x_9913) ;  /* 0x0000000400f07947 */ /* 0x000fea0003800000 */
.L_x_9924:
        /* <DEDUP_REMOVED lines=12> */
.L_x_9928:
[----:B------:R-:W-:Y:S01]  /*3bc0*/  IMAD.MOV.U32 R0, RZ, RZ, 0x7f ;  /* 0x0000007fff007424 */ /* 0x000fe200078e00ff */
[----:B------:R-:W-:-:S04]  /*3bd0*/  ISETP.GT.U32.AND P0, PT, R4, 0x7f800000, PT ;  /* 0x7f8000000400780c */ /* 0x000fc80003f04070 */
[----:B------:R-:W-:-:S09]  /*3be0*/  SEL R0, R0, 0x7c, P0 ;  /* 0x0000007c00007807 */ /* 0x000fd20000000000 */
.L_x_9929:
[----:B------:R-:W-:Y:S05]  /*3bf0*/  BSYNC B0 ;  /* 0x0000000000007941 */ /* 0x000fea0003800000 */
.L_x_9927:
[----:B------:R-:W-:-:S04]  /*3c00*/  LOP3.LUT R2, R2, 0x80000000, RZ, 0xc0, !PT ;  /* 0x8000000002027812 */ /* 0x000fc800078ec0ff */
[----:B------:R-:W-:-:S04]  /*3c10*/  SHF.R.U32.HI R3, RZ, 0x18, R2 ;  /* 0x00000018ff037819 */ /* 0x000fc80000011602 */
[----:B------:R-:W-:-:S05]  /*3c20*/  LOP3.LUT R3, R0, R3, RZ, 0xfc, !PT ;  /* 0x0000000300037212 */ /* 0x000fca00078efcff */
[----:B------:R1:W-:Y:S01]  /*3c30*/  STG.E.U8 desc[UR36][R16.64], R3 ;  /* 0x0000000310007986 */ /* 0x0003e2000c101124 */
[----:B------:R-:W-:Y:S05]  /*3c40*/  BRA `(.L_x_9913) ;  /* 0x00000004009c7947 */ /* 0x000fea0003800000 */
.L_x_9923:
[----:B------:R-:W-:-:S05]  /*3c50*/  F2FP.BF16.F32.PACK_AB R2, RZ, R2 ;  /* 0x00000002ff02723e */ /* 0x000fca00000010ff */
[----:B------:R2:W-:Y:S01]  /*3c60*/  STG.E.U16 desc[UR36][R16.64], R2 ;  /* 0x0000000210007986 */ /* 0x0005e2000c101524 */
[----:B------:R-:W-:Y:S05]  /*3c70*/  BRA `(.L_x_9913) ;  /* 0x0000000400907947 */ /* 0x000fea0003800000 */
.L_x_9920:
        /* <DEDUP_REMOVED lines=11> */
.L_x_9932:
        /* <DEDUP_REMOVED lines=16> */
.L_x_9935:
[----:B------:R-:W-:-:S04]  /*3e30*/  LOP3.LUT R2, R2, 0x80000000, RZ, 0xc0, !PT ;  /* 0x8000000002027812 */ /* 0x000fc800078ec0ff */
[----:B------:R-:W-:-:S04]  /*3e40*/  SHF.R.U32.HI R3, RZ, 0x18, R2 ;  /* 0x00000018ff037819 */ /* 0x000fc80000011602 */
[----:B------:R-:W-:-:S04]  /*3e50*/  LOP3.LUT R0, R0, R3, RZ, 0xfc, !PT ;  /* 0x0000000300007212 */ /* 0x000fc800078efcff */
[----:B------:R-:W-:-:S07]  /*3e60*/  PRMT R8, R0, 0x7610, R8 ;  /* 0x0000761000087816 */ /* 0x000fce0000000008 */
.L_x_9934:
[----:B------:R-:W-:Y:S05]  /*3e70*/  BSYNC B0 ;  /* 0x0000000000007941 */ /* 0x000fea0003800000 */
.L_x_9933:
[----:B------:R0:W-:Y:S01]  /*3e80*/  STG.E.U8 desc[UR36][R16.64], R8 ;  /* 0x0000000810007986 */ /* 0x0001e2000c101124 */
[----:B------:R-:W-:Y:S05]  /*3e90*/  BRA `(.L_x_9913) ;  /* 0x0000000400087947 */ /* 0x000fea0003800000 */
.L_x_9931:
        /* <DEDUP_REMOVED lines=16> */
.L_x_9938:
[----:B------:R-:W-:-:S04]  /*3fa0*/  LOP3.LUT R2, R2, 0x80000000, RZ, 0xc0, !PT ;  /* 0x8000000002027812 */ /* 0x000fc800078ec0ff */
[----:B------:R-:W-:-:S04]  /*3fb0*/  SHF.R.U32.HI R3, RZ, 0x18, R2 ;  /* 0x00000018ff037819 */ /* 0x000fc80000011602 */
[----:B------:R-:W-:-:S04]  /*3fc0*/  LOP3.LUT R0, R0, R3, RZ, 0xfc, !PT ;  /* 0x0000000300007212 */ /* 0x000fc800078efcff */
[----:B------:R-:W-:-:S07]  /*3fd0*/  PRMT R8, R0, 0x7610, R8 ;  /* 0x0000761000087816 */ /* 0x000fce0000000008 */
.L_x_9937:
[----:B------:R-:W-:Y:S05]  /*3fe0*/  BSYNC B0 ;  /* 0x0000000000007941 */ /* 0x000fea0003800000 */
.L_x_9936:
[----:B------:R0:W-:Y:S01]  /*3ff0*/  STG.E.U8 desc[UR36][R16.64], R8 ;  /* 0x0000000810007986 */ /* 0x0001e2000c101124 */
[----:B------:R-:W-:Y:S05]  /*4000*/  BRA `(.L_x_9913) ;  /* 0x0000000000ac7947 */ /* 0x000fea0003800000 */
.L_x_9930:
        /* <DEDUP_REMOVED lines=21> */
.L_x_9912:
        /* <DEDUP_REMOVED lines=16> */
.L_x_9941:
[----:B------:R-:W-:Y:S05]  /*4260*/  BRA `(.L_x_9913) ;  /* 0x0000000000147947 */ /* 0x000fea0003800000 */
.L_x_9940:
[----:B------:R-:W0:Y:S02]  /*4270*/  F2I.U64.TRUNC R2, R2 ;  /* 0x0000000200027311 */ /* 0x000e24000020d800 */
[----:B0-----:R0:W-:Y:S01]  /*4280*/  STG.E.64 desc[UR36][R16.64], R2 ;  /* 0x0000000210007986 */ /* 0x0011e2000c101b24 */
[----:B------:R-:W-:Y:S05]  /*4290*/  BRA `(.L_x_9913) ;  /* 0x0000000000087947 */ /* 0x000fea0003800000 */
.L_x_9939:
[----:B------:R-:W0:Y:S02]  /*42a0*/  F2I.FTZ.U32.TRUNC.NTZ R3, R2 ;  /* 0x0000000200037305 */ /* 0x000e24000021f000 */
[----:B0-----:R0:W-:Y:S02]  /*42b0*/  STG.E desc[UR36][R16.64], R3 ;  /* 0x0000000310007986 */ /* 0x0011e4000c101924 */
.L_x_9913:
[----:B------:R-:W-:-:S04]  /*42c0*/  IMAD R18, R18, 0x200, R23 ;  /* 0x0000020012127824 */ /* 0x000fc800078e0217 */
[----:B------:R-:W-:-:S07]  /*42d0*/  VIADD R19, R18, 0x80 ;  /* 0x0000008012137836 */ /* 0x000fce0000000000 */
.L_x_9845:
[----:B------:R-:W-:Y:S05]  /*42e0*/  BSYNC B7 ;  /* 0x0000000000077941 */ /* 0x000fea0003800000 */
.L_x_9844:
        /* <DEDUP_REMOVED lines=358> */
.L_x_9944:
        /* <DEDUP_REMOVED lines=22> */
.L_x_9949:
[----:B------:R-:W2:Y:S02]  /*5ab0*/  LDG.E.U8 R2, desc[UR36][R2.64] ;  /* 0x0000002402027981 */ /* 0x000ea4000c1e1100 */
[----:B--2---:R-:W-:Y:S01]  /*5ac0*/  I2FP.F32.U32 R22, R2 ;  /* 0x0000000200167245 */ /* 0x004fe20000201000 */
[----:B------:R-:W-:Y:S06]  /*5ad0*/  BRA `(.L_x_9951) ;  /* 0x0000000c002c7947 */ /* 0x000fec0003800000 */
.L_x_9948:
        /* <DEDUP_REMOVED lines=9> */
.L_x_9953:
[----:B------:R-:W2:Y:S02]  /*5b70*/  LDG.E R2, desc[UR36][R2.64] ;  /* 0x0000002402027981 */ /* 0x000ea4000c1e1900 */
[----:B--2---:R-:W-:Y:S01]  /*5b80*/  I2FP.F32.S32 R22, R2 ;  /* 0x0000000200167245 */ /* 0x004fe20000201400 */
[----:B------:R-:W-:Y:S06]  /*5b90*/  BRA `(.L_x_9951) ;  /* 0x0000000800fc7947 */ /* 0x000fec0003800000 */
.L_x_9952:
[----:B------:R-:W2:Y:S02]  /*5ba0*/  LDG.E.U16 R2, desc[UR36][R2.64] ;  /* 0x0000002402027981 */ /* 0x000ea4000c1e1500 */
[----:B--2---:R2:W3:Y:S01]  /*5bb0*/  I2F.S16 R22, R2 ;  /* 0x0000000200167306 */ /* 0x0044e20000101400 */
[----:B------:R-:W-:Y:S05]  /*5bc0*/  BRA `(.L_x_9951) ;  /* 0x0000000800f07947 */ /* 0x000fea0003800000 */
.L_x_9947:
        /* <DEDUP_REMOVED lines=8> */
.L_x_9955:
[----:B------:R-:W2:Y:S02]  /*5c50*/  LDG.E.U16 R2, desc[UR36][R2.64] ;  /* 0x0000002402027981 */ /* 0x000ea4000c1e1500 */
[----:B--2---:R-:W-:Y:S01]  /*5c60*/  HADD2.F32 R22, -RZ, R2.H0_H0 ;  /* 0x20000002ff167230 */ /* 0x004fe20000004100 */
[----:B------:R-:W-:Y:S06]  /*5c70*/  BRA `(.L_x_9951) ;  /* 0x0000000800c47947 */ /* 0x000fec0003800000 */
.L_x_9954:
        /* <DEDUP_REMOVED lines=8> */
.L_x_9957:
[----:B------:R-:W2:Y:S02]  /*5d00*/  LDG.E.U16 R2, desc[UR36][R2.64] ;  /* 0x0000002402027981 */ /* 0x000ea4000c1e1500 */
[----:B--2---:R-:W-:Y:S01]  /*5d10*/  HADD2.F32 R22, -RZ, R2.H0_H0 ;  /* 0x20000002ff167230 */ /* 0x004fe20000004100 */
[----:B------:R-:W-:Y:S06]  /*5d20*/  BRA `(.L_x_9951) ;  /* 0x0000000800987947 */ /* 0x000fec0003800000 */
.L_x_9956:
[----:B------:R-:W2:Y:S01]  /*5d30*/  LDG.E.64 R2, desc[UR36][R2.64] ;  /* 0x0000002402027981 */ /* 0x000ea2000c1e1b00 */
[----:B------:R-:W-:Y:S01]  /*5d40*/  UMOV UR4, 0xf0000000 ;  /* 0xf000000000047882 */ /* 0x000fe20000000000 */
[----:B------:R-:W-:Y:S01]  /*5d50*/  UMOV UR5, 0x380fffff ;  /* 0x380fffff00057882 */ /* 0x000fe20000000000 */
[----:B--2---:R-:W0:Y:S01]  /*5d60*/  F2F.F32.F64 R22, R2 ;  /* 0x0000000200167310 */ /* 0x004e220000301000 */
[----:B------:R-:W-:-:S14]  /*5d70*/  DSETP.GEU.AND P0, PT, |R2|, UR4, PT ;  /* 0x0000000402007e2a */ /* 0x000fdc000bf0e200 */
[----:B0-----:R-:W-:Y:S01]  /*5d80*/  @!P0 FMUL R22, R22, 1.175494350822287508e-38 ;  /* 0x0080000016168820 */ /* 0x001fe20000400000 */
[----:B------:R-:W-:Y:S06]  /*5d90*/  BRA `(.L_x_9951) ;  /* 0x00000008007c7947 */ /* 0x000fec0003800000 */
.L_x_9946:
        /* <DEDUP_REMOVED lines=12> */
.L_x_9960:
[----:B------:R-:W2:Y:S01]  /*5e60*/  LDG.E.64 R2, desc[UR36][R2.64] ;  /* 0x0000002402027981 */ /* 0x000ea2000c1e1b00 */
[----:B------:R-:W-:Y:S01]  /*5e70*/  UMOV UR4, 0xf0000000 ;  /* 0xf000000000047882 */ /* 0x000fe20000000000 */
[----:B------:R-:W-:Y:S01]  /*5e80*/  UMOV UR5, 0x380fffff ;  /* 0x380fffff00057882 */ /* 0x000fe20000000000 */
[----:B--2---:R-:W0:Y:S01]  /*5e90*/  F2F.F32.F64 R22, R2 ;  /* 0x0000000200167310 */ /* 0x004e220000301000 */
[----:B------:R-:W-:-:S14]  /*5ea0*/  DSETP.GEU.AND P0, PT, |R2|, UR4, PT ;  /* 0x0000000402007e2a */ /* 0x000fdc000bf0e200 */
[----:B0-----:R-:W-:Y:S01]  /*5eb0*/  @!P0 FMUL R22, R22, 1.175494350822287508e-38 ;  /* 0x0080000016168820 */ /* 0x001fe20000400000 */
[----:B------:R-:W-:Y:S06]  /*5ec0*/  BRA `(.L_x_9951) ;  /* 0x0000000800307947 */ /* 0x000fec0003800000 */
.L_x_9959:
        /* <DEDUP_REMOVED lines=26> */
.L_x_9962:
        /* <DEDUP_REMOVED lines=13> */
.L_x_9961:
[----:B------:R-:W2:Y:S02]  /*6140*/  LDG.E.U16 R2, desc[UR36][R2.64] ;  /* 0x0000002402027981 */ /* 0x000ea4000c1e1500 */
[----:B--2---:R-:W-:Y:S01]  /*6150*/  IMAD.U32 R22, R2, 0x10000, RZ ;  /* 0x0001000002167824 */ /* 0x004fe200078e00ff */
[----:B------:R-:W-:Y:S06]  /*6160*/  BRA `(.L_x_9951) ;  /* 0x0000000400887947 */ /* 0x000fec0003800000 */
.L_x_9958:
        /* <DEDUP_REMOVED lines=11> */
.L_x_9965:
        /* <DEDUP_REMOVED lines=20> */
.L_x_9967:
[----:B------:R-:W-:Y:S05]  /*6360*/  BSYNC B0 ;  /* 0x0000000000007941 */ /* 0x000fea0003800000 */
.L_x_9966:
[----:B------:R-:W-:Y:S01]  /*6370*/  IMAD.SHL.U32 R2, R2, 0x100000, RZ ;  /* 0x0010000002027824 */ /* 0x000fe200078e00ff */
[----:B------:R-:W-:-:S04]  /*6380*/  LEA R3, R0, 0x3b800000, 0x17 ;  /* 0x3b80000000037811 */ /* 0x000fc800078eb8ff */
[----:B------:R-:W-:Y:S01]  /*6390*/  LOP3.LUT R22, R3, R2, R22, 0xfe, !PT ;  /* 0x0000000203167212 */ /* 0x000fe200078efe16 */
[----:B------:R-:W-:Y:S06]  /*63a0*/  BRA `(.L_x_9951) ;  /* 0x0000000000f87947 */ /* 0x000fec0003800000 */
.L_x_9964:
        /* <DEDUP_REMOVED lines=20> */
.L_x_9969:
[----:B------:R-:W-:Y:S05]  /*64f0*/  BSYNC B0 ;  /* 0x0000000000007941 */ /* 0x000fea0003800000 */
.L_x_9968:
[----:B------:R-:W-:Y:S01]  /*6500*/  IMAD.SHL.U32 R2, R2, 0x200000, RZ ;  /* 0x0020000002027824 */ /* 0x000fe200078e00ff */
[----:B------:R-:W-:-:S04]  /*6510*/  LEA R3, R0, 0x37800000, 0x17 ;  /* 0x3780000000037811 */ /* 0x000fc800078eb8ff */
[----:B------:R-:W-:Y:S01]  /*6520*/  LOP3.LUT R22, R3, R2, R22, 0xfe, !PT ;  /* 0x0000000203167212 */ /* 0x000fe200078efe16 */
[----:B------:R-:W-:Y:S06]  /*6530*/  BRA `(.L_x_9951) ;  /* 0x0000000000947947 */ /* 0x000fec0003800000 */
.L_x_9963:
        /* <DEDUP_REMOVED lines=14> */
.L_x_9950:
        /* <DEDUP_REMOVED lines=16> */
.L_x_9972:
[----:B------:R-:W-:Y:S01]  /*6720*/  IMAD.MOV.U32 R22, RZ, RZ, RZ ;  /* 0x000000ffff167224 */ /* 0x000fe200078e00ff */
[----:B------:R-:W-:Y:S06]  /*6730*/  BRA `(.L_x_9951) ;  /* 0x0000000000147947 */ /* 0x000fec0003800000 */
.L_x_9971:
[----:B------:R-:W2:Y:S02]  /*6740*/  LDG.E.64 R22, desc[UR36][R2.64] ;  /* 0x0000002402167981 */ /* 0x000ea4000c1e1b00 */
[----:B--2---:R0:W1:Y:S01]  /*6750*/  I2F.U64 R22, R22 ;  /* 0x0000001600167312 */ /* 0x0040620000301000 */
[----:B------:R-:W-:Y:S05]  /*6760*/  BRA `(.L_x_9951) ;  /* 0x0000000000087947 */ /* 0x000fea0003800000 */
.L_x_9970:
[----:B------:R-:W2:Y:S02]  /*6770*/  LDG.E R2, desc[UR36][R2.64] ;  /* 0x0000002402027981 */ /* 0x000ea4000c1e1900 */
[----:B--2---:R-:W-:-:S07]  /*6780*/  I2FP.F32.U32 R22, R2 ;  /* 0x0000000200167245 */ /* 0x004fce0000201000 */
.L_x_9951:
[----:B------:R-:W-:Y:S05]  /*6790*/  BSYNC B6 ;  /* 0x0000000000067941 */ /* 0x000fea0003800000 */
.L_x_9945:
[----:B------:R-:W4:Y:S01]  /*67a0*/  LDC.U8 R4, c[0x0][0x4a2] ;  /* 0x00012880ff047b82 */ /* 0x000f220000000000 */
[----:B------:R-:W-:Y:S02]  /*67b0*/  ULDC.64 UR4, c[0x0][0x488] ;  /* 0x0001220000047ab9 */ /* 0x000fe40000000a00 */
[----:B0-2---:R-:W-:-:S05]  /*67c0*/  IADD3 R2, P0, R18, UR4, RZ ;  /* 0x0000000412027c10 */ /* 0x005fca000ff1e0ff */
        /* <DEDUP_REMOVED lines=15> */
.L_x_9976:
[----:B------:R-:W2:Y:S02]  /*68c0*/  LDG.E.U8 R2, desc[UR36][R2.64] ;  /* 0x0000002402027981 */ /* 0x000ea4000c1e1100 */
[----:B--2---:R-:W-:Y:S01]  /*68d0*/  ISETP.NE.AND P0, PT, R2, RZ, PT ;  /* 0x000000ff0200720c */ /* 0x004fe20003f05270 */
[----:B------:R-:W-:-:S12]  /*68e0*/  BRA `(.L_x_9978) ;  /* 0x0000000c00747947 */ /* 0x000fd80003800000 */
.L_x_9975:
        /* <DEDUP_REMOVED lines=10> */
.L_x_9980:
[----:B------:R-:W2:Y:S02]  /*6990*/  LDG.E R2, desc[UR36][R2.64] ;  /* 0x0000002402027981 */ /* 0x000ea4000c1e1900 */
[----:B--2---:R-:W-:Y:S01]  /*69a0*/  ISETP.NE.AND P0, PT, R2, RZ, PT ;  /* 0x000000ff0200720c */ /* 0x004fe20003f05270 */
[----:B------:R-:W-:-:S12]  /*69b0*/  BRA `(.L_x_9978) ;  /* 0x0000000c00407947 */ /* 0x000fd80003800000 */
.L_x_9979:
[----:B------:R-:W2:Y:S02]  /*69c0*/  LDG.E.U16 R2, desc[UR36][R2.64] ;  /* 0x0000002402027981 */ /* 0x000ea4000c1e1500 */
[----:B--2---:R-:W-:Y:S01]  /*69d0*/  ISETP.NE.AND P0, PT, R2, RZ, PT ;  /* 0x000000ff0200720c */ /* 0x004fe20003f05270 */
[----:B------:R-:W-:-:S12]  /*69e0*/  BRA `(.L_x_9978) ;  /* 0x0000000c00347947 */ /* 0x000fd80003800000 */
.L_x_9974:
        /* <DEDUP_REMOVED lines=9> */
.L_x_9982:
[----:B------:R-:W2:Y:S02]  /*6a80*/  LDG.E.U16 R0, desc[UR36][R2.64] ;  /* 0x0000002402007981 */ /* 0x000ea4000c1e1500 */
[----:B--2---:R-:W-:-:S05]  /*6a90*/  HADD2.F32 R0, -RZ, R0.H0_H0 ;  /* 0x20000000ff007230 */ /* 0x004fca0000004100 */
[----:B------:R-:W-:Y:S01]  /*6aa0*/  FSETP.NEU.FTZ.AND P0, PT, R0, RZ, PT ;  /* 0x000000ff0000720b */ /* 0x000fe20003f1d000 */
[----:B------:R-:W-:-:S12]  /*6ab0*/  BRA `(.L_x_9978) ;  /* 0x0000000c00007947 */ /* 0x000fd80003800000 */
.L_x_9981:
        /* <DEDUP_REMOVED lines=11> */
.L_x_9984:
        /* <DEDUP_REMOVED lines=10> */
.L_x_9983:
[----:B------:R-:W2:Y:S02]  /*6c10*/  LDG.E.64 R2, desc[UR36][R2.64] ;  /* 0x0000002402027981 */ /* 0x000ea4000c1e1b00 */
[----:B--2---:R-:W-:Y:S01]  /*6c20*/  DSETP.NEU.AND P0, PT, R2, RZ, PT ;  /* 0x000000ff0200722a */ /* 0x004fe20003f0d000 */
[----:B------:R-:W-:-:S13]  /*6c30*/  BRA `(.L_x_9978) ;  /* 0x0000000800a07947 */ /* 0x000fda0003800000 */
.L_x_9973:
        /* <DEDUP_REMOVED lines=11> */
.L_x_9987:
[----:B------:R-:W2:Y:S02]  /*6cf0*/  LDG.E.128 R4, desc[UR36][R2.64] ;  /* 0x0000002402047981 */ /* 0x000ea4000c1e1d00 */
[----:B--2---:R-:W-:-:S06]  /*6d00*/  DSETP.NEU.AND P0, PT, R6, RZ, PT ;  /* 0x000000ff0600722a */ /* 0x004fcc0003f0d000 */
[----:B------:R-:W-:Y:S01]  /*6d10*/  DSETP.NEU.OR P0, PT, R4, RZ, P0 ;  /* 0x000000ff0400722a */ /* 0x000fe2000070d400 */
[----:B------:R-:W-:-:S13]  /*6d20*/  BRA `(.L_x_9978) ;  /* 0x0000000800647947 */ /* 0x000fda0003800000 */
.L_x_9986:
        /* <DEDUP_REMOVED lines=27> */
.L_x_9989:
        /* <DEDUP_REMOVED lines=14> */
.L_x_9988:
[----:B------:R-:W2:Y:S02]  /*6fc0*/  LDG.E.U16 R0, desc[UR36][R2.64] ;  /* 0x0000002402007981 */ /* 0x000ea4000c1e1500 */
[----:B--2---:R-:W-:-:S05]  /*6fd0*/  IMAD.U32 R0, R0, 0x10000, RZ ;  /* 0x0001000000007824 */ /* 0x004fca00078e00ff */
[----:B------:R-:W-:Y:S01]  /*6fe0*/  FSETP.NEU.FTZ.AND P0, PT, R0, RZ, PT ;  /* 0x000000ff0000720b */ /* 0x000fe20003f1d000 */
[----:B------:R-:W-:-:S12]  /*6ff0*/  BRA `(.L_x_9978) ;  /* 0x0000000400b07947 */ /* 0x000fd80003800000 */
.L_x_9985:
        /* <DEDUP_REMOVED lines=11> */
.L_x_9992:
        /* <DEDUP_REMOVED lines=21> */
.L_x_9996:
[----:B------:R-:W-:Y:S05]  /*7200*/  BSYNC B1 ;  /* 0x0000000000017941 */ /* 0x000fea0003800000 */
.L_x_9995:
[----:B------:R-:W-:Y:S01]  /*7210*/  LEA R3, R0, 0x3b800000, 0x17 ;  /* 0x3b80000000037811 */ /* 0x000fe200078eb8ff */
[----:B------:R-:W-:-:S05]  /*7220*/  IMAD.SHL.U32 R0, R2, 0x100000, RZ ;  /* 0x0010000002007824 */ /* 0x000fca00078e00ff */
[----:B------:R-:W-:-:S07]  /*7230*/  LOP3.LUT R0, R3, R0, R4, 0xfe, !PT ;  /* 0x0000000003007212 */ /* 0x000fce00078efe04 */
.L_x_9994:
[----:B------:R-:W-:Y:S05]  /*7240*/  BSYNC B0 ;  /* 0x0000000000007941 */ /* 0x000fea0003800000 */
.L_x_9993:
[----:B------:R-:W-:Y:S01]  /*7250*/  FSETP.NEU.FTZ.AND P0, PT, R0, RZ, PT ;  /* 0x000000ff0000720b */ /* 0x000fe20003f1d000 */
[----:B------:R-:W-:-:S12]  /*7260*/  BRA `(.L_x_9978) ;  /* 0x0000000400147947 */ /* 0x000fd80003800000 */
.L_x_9991:
        /* <DEDUP_REMOVED lines=21> */
.L_x_10000:
[----:B------:R-:W-:Y:S05]  /*73c0*/  BSYNC B1 ;  /* 0x0000000000017941 */ /* 0x000fea0003800000 */
.L_x_9999:
[----:B------:R-:W-:Y:S01]  /*73d0*/  LEA R3, R0, 0x37800000, 0x17 ;  /* 0x3780000000037811 */ /* 0x000fe200078eb8ff */
[----:B------:R-:W-:-:S05]  /*73e0*/  IMAD.SHL.U32 R0, R2, 0x200000, RZ ;  /* 0x0020000002007824 */ /* 0x000fca00078e00ff */
[----:B------:R-:W-:-:S07]  /*73f0*/  LOP3.LUT R0, R3, R0, R4, 0xfe, !PT ;  /* 0x0000000003007212 */ /* 0x000fce00078efe04 */
.L_x_9998:
[----:B------:R-:W-:Y:S05]  /*7400*/  BSYNC B0 ;  /* 0x0000000000007941 */ /* 0x000fea0003800000 */
.L_x_9997:
[----:B------:R-:W-:Y:S01]  /*7410*/  FSETP.NEU.FTZ.AND P0, PT, R0, RZ, PT ;  /* 0x000000ff0000720b */ /* 0x000fe20003f1d000 */
[----:B------:R-:W-:-:S12]  /*7420*/  BRA `(.L_x_9978) ;  /* 0x0000000000a47947 */ /* 0x000fd80003800000 */
.L_x_9990:
        /* <DEDUP_REMOVED lines=14> */
.L_x_10004:
[----:B------:R-:W-:Y:S05]  /*7510*/  BSYNC B0 ;  /* 0x0000000000007941 */ /* 0x000fea0003800000 */
.L_x_10003:
[----:B------:R-:W-:Y:S01]  /*7520*/  FSETP.NEU.FTZ.AND P0, PT, R0, RZ, PT ;  /* 0x000000ff0000720b */ /* 0x000fe20003f1d000 */
[----:B------:R-:W-:-:S12]  /*7530*/  BRA `(.L_x_9978) ;  /* 0x0000000000607947 */ /* 0x000fd80003800000 */
.L_x_9977:
        /* <DEDUP_REMOVED lines=16> */
.L_x_10005:
[----:B------:R-:W-:Y:S01]  /*7640*/  PLOP3.LUT P0, PT, PT, PT, PT, 0x8, 0x0 ;  /* 0x000000000000781c */ /* 0x000fe20003f0e170 */
[----:B------:R-:W-:-:S12]  /*7650*/  BRA `(.L_x_9978) ;  /* 0x0000000000187947 */ /* 0x000fd80003800000 */
.L_x_10002:
[----:B------:R-:W2:Y:S02]  /*7660*/  LDG.E.64 R2, desc[UR36][R2.64] ;  /* 0x0000002402027981 */ /* 0x000ea4000c1e1b00 */
[----:B--2---:R-:W-:-:S04]  /*7670*/  ISETP.NE.U32.AND P0, PT, R2, RZ, PT ;  /* 0x000000ff0200720c */ /* 0x004fc80003f05070 */
[----:B------:R-:W-:Y:S01]  /*7680*/  ISETP.NE.AND.EX P0, PT, R3, RZ, PT, P0 ;  /* 0x000000ff0300720c */ /* 0x000fe20003f05300 */
[----:B------:R-:W-:-:S12]  /*7690*/  BRA `(.L_x_9978) ;  /* 0x0000000000087947 */ /* 0x000fd80003800000 */
.L_x_10001:
[----:B------:R-:W2:Y:S02]  /*76a0*/  LDG.E R2, desc[UR36][R2.64] ;  /* 0x0000002402027981 */ /* 0x000ea4000c1e1900 */
[----:B--2---:R-:W-:-:S13]  /*76b0*/  ISETP.NE.AND P0, PT, R2, RZ, PT ;  /* 0x000000ff0200720c */ /* 0x004fda0003f05270 */
.L_x_9978:
[----:B------:R-:W0:Y:S01]  /*76c0*/  LDC.U8 R5, c[0x0][0x4a0] ;  /* 0x00012800ff057b82 */ /* 0x000e220000000000 */
[----:B------:R-:W-:Y:S01]  /*76d0*/  SEL R0, RZ, 0x1, !P0 ;  /* 0x00000001ff007807 */ /* 0x000fe20004000000 */
[----:B------:R-:W-:-:S03]  /*76e0*/  ULDC UR4, c[0x0][0x490] ;  /* 0x0001240000047ab9 */ /* 0x000fc60000000800 */
[----:B------:R-:W-:-:S05]  /*76f0*/  I2FP.F32.U32 R3, R0 ;  /* 0x0000000000037245 */ /* 0x000fca0000201000 */
[----:B-1-3-5:R-:W-:-:S04]  /*7700*/  FMUL.FTZ R2, R3, R22 ;  /* 0x0000001603027220 */ /* 0x02afc80000410000 */
        /* <DEDUP_REMOVED lines=15> */
.L_x_10009:
[----:B------:R-:W0:Y:S02]  /*7800*/  F2I.S64.TRUNC R2, R2 ;  /* 0x0000000200027311 */ /* 0x000e24000020d900 */
[----:B0-----:R-:W-:-:S05]  /*7810*/  IMAD.MOV.U32 R5, RZ, RZ, R2 ;  /* 0x000000ffff057224 */ /* 0x001fca00078e0002 */
[----:B------:R0:W-:Y:S01]  /*7820*/  STG.E.U8 desc[UR36][R16.64], R5 ;  /* 0x0000000510007986 */ /* 0x0001e2000c101124 */
[----:B------:R-:W-:Y:S05]  /*7830*/  BRA `(.L_x_10011) ;  /* 0x0000000c00407947 */ /* 0x000fea0003800000 */
.L_x_10008:
        /* <DEDUP_REMOVED lines=9> */
.L_x_10013:
[----:B------:R-:W0:Y:S02]  /*78d0*/  F2I.FTZ.TRUNC.NTZ R3, R2 ;  /* 0x0000000200037305 */ /* 0x000e24000021f100 */
[----:B0-----:R0:W-:Y:S01]  /*78e0*/  STG.E desc[UR36][R16.64], R3 ;  /* 0x0000000310007986 */ /* 0x0011e2000c101924 */
[----:B------:R-:W-:Y:S05]  /*78f0*/  BRA `(.L_x_10011) ;  /* 0x0000000c00107947 */ /* 0x000fea0003800000 */
.L_x_10012:
[----:B------:R-:W0:Y:S02]  /*7900*/  F2I.FTZ.TRUNC.NTZ R3, R2 ;  /* 0x0000000200037305 */ /* 0x000e24000021f100 */
[----:B0-----:R0:W-:Y:S01]  /*7910*/  STG.E.U16 desc[UR36][R16.64], R3 ;  /* 0x0000000310007986 */ /* 0x0011e2000c101524 */
[----:B------:R-:W-:Y:S05]  /*7920*/  BRA `(.L_x_10011) ;  /* 0x0000000c00047947 */ /* 0x000fea0003800000 */
.L_x_10007:
        /* <DEDUP_REMOVED lines=8> */
.L_x_10015:
[----:B------:R-:W-:-:S05]  /*79b0*/  F2FP.F16.F32.PACK_AB R2, RZ, R2 ;  /* 0x00000002ff02723e */ /* 0x000fca00000000ff */
[----:B------:R0:W-:Y:S01]  /*79c0*/  STG.E.U16 desc[UR36][R16.64], R2 ;  /* 0x0000000210007986 */ /* 0x0001e2000c101524 */
[----:B------:R-:W-:Y:S05]  /*79d0*/  BRA `(.L_x_10011) ;  /* 0x0000000800d87947 */ /* 0x000fea0003800000 */
.L_x_10014:
        /* <DEDUP_REMOVED lines=9> */
.L_x_10017:
[----:B------:R-:W-:-:S04]  /*7a70*/  F2FP.F16.F32.PACK_AB R3, RZ, R2 ;  /* 0x00000002ff03723e */ /* 0x000fc800000000ff */
[----:B------:R-:W-:-:S05]  /*7a80*/  PRMT R3, R3, 0x5410, RZ ;  /* 0x0000541003037816 */ /* 0x000fca00000000ff */
[----:B------:R0:W-:Y:S01]  /*7a90*/  STG.E desc[UR36][R16.64], R3 ;  /* 0x0000000310007986 */ /* 0x0001e2000c101924 */
[----:B------:R-:W-:Y:S05]  /*7aa0*/  BRA `(.L_x_10011) ;  /* 0x0000000800a47947 */ /* 0x000fea0003800000 */
.L_x_10016:
[----:B------:R-:W-:-:S06]  /*7ab0*/  FMUL.FTZ R2, R2, 1 ;  /* 0x3f80000002027820 */ /* 0x000fcc0000410000 */
[----:B------:R-:W0:Y:S02]  /*7ac0*/  F2F.F64.F32 R2, R2 ;  /* 0x0000000200027310 */ /* 0x000e240000201800 */
[----:B0-----:R0:W-:Y:S01]  /*7ad0*/  STG.E.64 desc[UR36][R16.64], R2 ;  /* 0x0000000210007986 */ /* 0x0011e2000c101b24 */
[----:B------:R-:W-:Y:S05]  /*7ae0*/  BRA `(.L_x_10011) ;  /* 0x0000000800947947 */ /* 0x000fea0003800000 */
.L_x_10006:
        /* <DEDUP_REMOVED lines=12> */
.L_x_10020:
[----:B------:R-:W-:Y:S01]  /*7bb0*/  FMUL.FTZ R4, R2, 1 ;  /* 0x3f80000002047820 */ /* 0x000fe20000410000 */
[----:B------:R-:W-:-:S05]  /*7bc0*/  CS2R R6, SRZ ;  /* 0x0000000000067805 */ /* 0x000fca000001ff00 */
[----:B------:R-:W0:Y:S02]  /*7bd0*/  F2F.F64.F32 R4, R4 ;  /* 0x0000000400047310 */ /* 0x000e240000201800 */
[----:B0-----:R0:W-:Y:S01]  /*7be0*/  STG.E.128 desc[UR36][R16.64], R4 ;  /* 0x0000000410007986 */ /* 0x0011e2000c101d24 */
[----:B------:R-:W-:Y:S05]  /*7bf0*/  BRA `(.L_x_10011) ;  /* 0x0000000800507947 */ /* 0x000fea0003800000 */
.L_x_10019:
        /* <DEDUP_REMOVED lines=20> */
.L_x_10024:
[----:B------:R-:W-:Y:S05]  /*7d40*/  BSYNC B0 ;  /* 0x0000000000007941 */ /* 0x000fea0003800000 */
.L_x_10023:
[----:B------:R-:W-:-:S05]  /*7d50*/  LOP3.LUT R5, R0, R5, RZ, 0xfc, !PT ;  /* 0x0000000500057212 */ /* 0x000fca00078efcff */
[----:B------:R0:W-:Y:S01]  /*7d60*/  STG.E.U8 desc[UR36][R16.64], R5 ;  /* 0x0000000510007986 */ /* 0x0001e2000c101124 */
[----:B------:R-:W-:Y:S05]  /*7d70*/  BRA `(.L_x_10011) ;  /* 0x0000000400f07947 */ /* 0x000fea0003800000 */
.L_x_10022:
        /* <DEDUP_REMOVED lines=12> */
.L_x_10026:
[----:B------:R-:W-:Y:S01]  /*7e40*/  IMAD.MOV.U32 R0, RZ, RZ, 0x7f ;  /* 0x0000007fff007424 */ /* 0x000fe200078e00ff */
[----:B------:R-:W-:-:S04]  /*7e50*/  ISETP.GT.U32.AND P0, PT, R4, 0x7f800000, PT ;  /* 0x7f8000000400780c */ /* 0x000fc80003f04070 */
[----:B------:R-:W-:-:S09]  /*7e60*/  SEL R0, R0, 0x7c, P0 ;  /* 0x0000007c00007807 */ /* 0x000fd20000000000 */
.L_x_10027:
[----:B------:R-:W-:Y:S05]  /*7e70*/  BSYNC B0 ;  /* 0x0000000000007941 */ /* 0x000fea0003800000 */
.L_x_10025:
[----:B------:R-:W-:-:S04]  /*7e80*/  LOP3.LUT R2, R2, 0x80000000, RZ, 0xc0, !PT ;  /* 0x8000000002027812 */ /* 0x000fc800078ec0ff */
[----:B------:R-:W-:-:S04]  /*7e90*/  SHF.R.U32.HI R3, RZ, 0x18, R2 ;  /* 0x00000018ff037819 */ /* 0x000fc80000011602 */
[----:B------:R-:W-:-:S05]  /*7ea0*/  LOP3.LUT R3, R0, R3, RZ, 0xfc, !PT ;  /* 0x0000000300037212 */ /* 0x000fca00078efcff */
[----:B------:R0:W-:Y:S01]  /*7eb0*/  STG.E.U8 desc[UR36][R16.64], R3 ;  /* 0x0000000310007986 */ /* 0x0001e2000c101124 */
[----:B------:R-:W-:Y:S05]  /*7ec0*/  BRA `(.L_x_10011) ;  /* 0x00000004009c7947 */ /* 0x000fea0003800000 */
.L_x_10021:
[----:B------:R-:W-:-:S05]  /*7ed0*/  F2FP.BF16.F32.PACK_AB R2, RZ, R2 ;  /* 0x00000002ff02723e */ /* 0x000fca00000010ff */
[----:B------:R0:W-:Y:S01]  /*7ee0*/  STG.E.U16 desc[UR36][R16.64], R2 ;  /* 0x0000000210007986 */ /* 0x0001e2000c101524 */
[----:B------:R-:W-:Y:S05]  /*7ef0*/  BRA `(.L_x_10011) ;  /* 0x0000000400907947 */ /* 0x000fea0003800000 */
.L_x_10018:
        /* <DEDUP_REMOVED lines=11> */
.L_x_10030:
        /* <DEDUP_REMOVED lines=16> */
.L_x_10033:
[----:B------:R-:W-:-:S04]  /*80b0*/  LOP3.LUT R2, R2, 0x80000000, RZ, 0xc0, !PT ;  /* 0x8000000002027812 */ /* 0x000fc800078ec0ff */
[----:B------:R-:W-:-:S04]  /*80c0*/  SHF.R.U32.HI R3, RZ, 0x18, R2 ;  /* 0x00000018ff037819 */ /* 0x000fc80000011602 */
[----:B------:R-:W-:-:S04]  /*80d0*/  LOP3.LUT R0, R0, R3, RZ, 0xfc, !PT ;  /* 0x0000000300007212 */ /* 0x000fc800078efcff */
[----:B------:R-:W-:-:S07]  /*80e0*/  PRMT R8, R0, 0x7610, R8 ;  /* 0x0000761000087816 */ /* 0x000fce0000000008 */
.L_x_10032:
[----:B------:R-:W-:Y:S05]  /*80f0*/  BSYNC B0 ;  /* 0x0000000000007941 */ /* 0x000fea0003800000 */
.L_x_10031:
[----:B------:R3:W-:Y:S01]  /*8100*/  STG.E.U8 desc[UR36][R16.64], R8 ;  /* 0x0000000810007986 */ /* 0x0007e2000c101124 */
[----:B------:R-:W-:Y:S05]  /*8110*/  BRA `(.L_x_10011) ;  /* 0x0000000400087947 */ /* 0x000fea0003800000 */
.L_x_10029:
        /* <DEDUP_REMOVED lines=16> */
.L_x_10036:
[----:B------:R-:W-:-:S04]  /*8220*/  LOP3.LUT R2, R2, 0x80000000, RZ, 0xc0, !PT ;  /* 0x8000000002027812 */ /* 0x000fc800078ec0ff */
[----:B------:R-:W-:-:S04]  /*8230*/  SHF.R.U32.HI R3, RZ, 0x18, R2 ;  /* 0x00000018ff037819 */ /* 0x000fc80000011602 */
[----:B------:R-:W-:-:S04]  /*8240*/  LOP3.LUT R0, R0, R3, RZ, 0xfc, !PT ;  /* 0x0000000300007212 */ /* 0x000fc800078efcff */
[----:B------:R-:W-:-:S07]  /*8250*/  PRMT R8, R0, 0x7610, R8 ;  /* 0x0000761000087816 */ /* 0x000fce0000000008 */
.L_x_10035:
[----:B------:R-:W-:Y:S05]  /*8260*/  BSYNC B0 ;  /* 0x0000000000007941 */ /* 0x000fea0003800000 */
.L_x_10034:
[----:B------:R0:W-:Y:S01]  /*8270*/  STG.E.U8 desc[UR36][R16.64], R8 ;  /* 0x0000000810007986 */ /* 0x0001e2000c101124 */
[----:B------:R-:W-:Y:S05]  /*8280*/  BRA `(.L_x_10011) ;  /* 0x0000000000ac7947 */ /* 0x000fea0003800000 */
.L_x_10028:
        /* <DEDUP_REMOVED lines=21> */
.L_x_10010:
        /* <DEDUP_REMOVED lines=16> */
.L_x_10039:
[----:B------:R-:W-:Y:S05]  /*84e0*/  BRA `(.L_x_10011) ;  /* 0x0000000000147947 */ /* 0x000fea0003800000 */
.L_x_10038:
[----:B------:R-:W0:Y:S02]  /*84f0*/  F2I.U64.TRUNC R2, R2 ;  /* 0x0000000200027311 */ /* 0x000e24000020d800 */
[----:B0-----:R2:W-:Y:S01]  /*8500*/  STG.E.64 desc[UR36][R16.64], R2 ;  /* 0x0000000210007986 */ /* 0x0015e2000c101b24 */
[----:B------:R-:W-:Y:S05]  /*8510*/  BRA `(.L_x_10011) ;  /* 0x0000000000087947 */ /* 0x000fea0003800000 */
.L_x_10037:
[----:B------:R-:W0:Y:S02]  /*8520*/  F2I.FTZ.U32.TRUNC.NTZ R3, R2 ;  /* 0x0000000200037305 */ /* 0x000e24000021f000 */
[----:B0-----:R0:W-:Y:S02]  /*8530*/  STG.E desc[UR36][R16.64], R3 ;  /* 0x0000000310007986 */ /* 0x0011e4000c101924 */
.L_x_10011:
[----:B------:R-:W-:-:S07]  /*8540*/  VIADD R19, R19, 0x80 ;  /* 0x0000008013137836 */ /* 0x000fce0000000000 */
.L_x_9943:
[----:B------:R-:W-:Y:S05]  /*8550*/  BSYNC B7 ;  /* 0x0000000000077941 */ /* 0x000fea0003800000 */
.L_x_9942:
        /* <DEDUP_REMOVED lines=358> */
.L_x_10042:
        /* <DEDUP_REMOVED lines=22> */
.L_x_10047:
[----:B------:R-:W2:Y:S02]  /*9d20*/  LDG.E.U8 R2, desc[UR36][R2.64] ;  /* 0x0000002402027981 */ /* 0x000ea4000c1e1100 */
[----:B--2---:R-:W-:Y:S01]  /*9d30*/  I2FP.F32.U32 R22, R2 ;  /* 0x0000000200167245 */ /* 0x004fe20000201000 */
[----:B------:R-:W-:Y:S06]  /*9d40*/  BRA `(.L_x_10049) ;  /* 0x0000000c002c7947 */ /* 0x000fec0003800000 */
.L_x_10046:
        /* <DEDUP_REMOVED lines=9> */
.L_x_10051:
[----:B------:R-:W2:Y:S02]  /*9de0*/  LDG.E R2, desc[UR36][R2.64] ;  /* 0x0000002402027981 */ /* 0x000ea4000c1e1900 */
[----:B--2---:R-:W-:Y:S01]  /*9df0*/  I2FP.F32.S32 R22, R2 ;  /* 0x0000000200167245 */ /* 0x004fe20000201400 */
[----:B------:R-:W-:Y:S06]  /*9e00*/  BRA `(.L_x_10049) ;  /* 0x0000000800fc7947 */ /* 0x000fec0003800000 */
.L_x_10050:
[----:B------:R-:W2:Y:S02]  /*9e10*/  LDG.E.U16 R2, desc[UR36][R2.64] ;  /* 0x0000002402027981 */ /* 0x000ea4000c1e1500 */
[----:B--2---:R0:W1:Y:S01]  /*9e20*/  I2F.S16 R22, R2 ;  /* 0x0000000200167306 */ /* 0x0040620000101400 */
[----:B------:R-:W-:Y:S05]  /*9e30*/  BRA `(.L_x_10049) ;  /* 0x0000000800f07947 */ /* 0x000fea0003800000 */
.L_x_10045:
        /* <DEDUP_REMOVED lines=8> */
.L_x_10053:
[----:B------:R-:W2:Y:S02]  /*9ec0*/  LDG.E.U16 R2, desc[UR36][R2.64] ;  /* 0x0000002402027981 */ /* 0x000ea4000c1e1500 */
[----:B--2---:R-:W-:Y:S01]  /*9ed0*/  HADD2.F32 R22, -RZ, R2.H0_H0 ;  /* 0x20000002ff167230 */ /* 0x004fe20000004100 */
[----:B------:R-:W-:Y:S06]  /*9ee0*/  BRA `(.L_x_10049) ;  /* 0x0000000800c47947 */ /* 0x000fec0003800000 */
.L_x_10052:
        /* <DEDUP_REMOVED lines=8> */
.L_x_10055:
[----:B------:R-:W2:Y:S02]  /*9f70*/  LDG.E.U16 R2, desc[UR36][R2.64] ;  /* 0x0000002402027981 */ /* 0x000ea4000c1e1500 */
[----:B--2---:R-:W-:Y:S01]  /*9f80*/  HADD2.F32 R22, -RZ, R2.H0_H0 ;  /* 0x20000002ff167230 */ /* 0x004fe20000004100 */
[----:B------:R-:W-:Y:S06]  /*9f90*/  BRA `(.L_x_10049) ;  /* 0x0000000800987947 */ /* 0x000fec0003800000 */
.L_x_10054:
[----:B------:R-:W2:Y:S01]  /*9fa0*/  LDG.E.64 R2, desc[UR36][R2.64] ;  /* 0x0000002402027981 */ /* 0x000ea2000c1e1b00 */
[----:B------:R-:W-:Y:S01]  /*9fb0*/  UMOV UR4, 0xf0000000 ;  /* 0xf000000000047882 */ /* 0x000fe20000000000 */
[----:B------:R-:W-:Y:S01]  /*9fc0*/  UMOV UR5, 0x380fffff ;  /* 0x380fffff00057882 */ /* 0x000fe20000000000 */
[----:B--2---:R-:W0:Y:S01]  /*9fd0*/  F2F.F32.F64 R22, R2 ;  /* 0x0000000200167310 */ /* 0x004e220000301000 */
[----:B------:R-:W-:-:S14]  /*9fe0*/  DSETP.GEU.AND P0, PT, |R2|, UR4, PT ;  /* 0x0000000402007e2a */ /* 0x000fdc000bf0e200 */
[----:B0-----:R-:W-:Y:S01]  /*9ff0*/  @!P0 FMUL R22, R22, 1.175494350822287508e-38 ;  /* 0x0080000016168820 */ /* 0x001fe20000400000 */
[----:B------:R-:W-:Y:S06]  /*a000*/  BRA `(.L_x_10049) ;  /* 0x00000008007c7947 */ /* 0x000fec0003800000 */
.L_x_10044:
        /* <DEDUP_REMOVED lines=12> */
.L_x_10058:
[----:B------:R-:W2:Y:S01]  /*a0d0*/  LDG.E.64 R2, desc[UR36][R2.64] ;  /* 0x0000002402027981 */ /* 0x000ea2000c1e1b00 */
[----:B------:R-:W-:Y:S01]  /*a0e0*/  UMOV UR4, 0xf0000000 ;  /* 0xf000000000047882 */ /* 0x000fe20000000000 */
[----:B------:R-:W-:Y:S01]  /*a0f0*/  UMOV UR5, 0x380fffff ;  /* 0x380fffff00057882 */ /* 0x000fe20000000000 */
[----:B--2---:R-:W0:Y:S01]  /*a100*/  F2F.F32.F64 R22, R2 ;  /* 0x0000000200167310 */ /* 0x004e220000301000 */
[----:B------:R-:W-:-:S14]  /*a110*/  DSETP.GEU.AND P0, PT, |R2|, UR4, PT ;  /* 0x0000000402007e2a */ /* 0x000fdc000bf0e200 */
[----:B0-----:R-:W-:Y:S01]  /*a120*/  @!P0 FMUL R22, R22, 1.175494350822287508e-38 ;  /* 0x0080000016168820 */ /* 0x001fe20000400000 */
[----:B------:R-:W-:Y:S06]  /*a130*/  BRA `(.L_x_10049) ;  /* 0x0000000800307947 */ /* 0x000fec0003800000 */
.L_x_10057:
        /* <DEDUP_REMOVED lines=26> */
.L_x_10060:
        /* <DEDUP_REMOVED lines=13> */
.L_x_10059:
[----:B------:R-:W2:Y:S02]  /*a3b0*/  LDG.E.U16 R2, desc[UR36][R2.64] ;  /* 0x0000002402027981 */ /* 0x000ea4000c1e1500 */
[----:B--2---:R-:W-:Y:S01]  /*a3c0*/  IMAD.U32 R22, R2, 0x10000, RZ ;  /* 0x0001000002167824 */ /* 0x004fe200078e00ff */
[----:B------:R-:W-:Y:S06]  /*a3d0*/  BRA `(.L_x_10049) ;  /* 0x0000000400887947 */ /* 0x000fec0003800000 */
.L_x_10056:
        /* <DEDUP_REMOVED lines=11> */
.L_x_10063:
        /* <DEDUP_REMOVED lines=20> */
.L_x_10065:
[----:B------:R-:W-:Y:S05]  /*a5d0*/  BSYNC B0 ;  /* 0x0000000000007941 */ /* 0x000fea0003800000 */
.L_x_10064:
[----:B------:R-:W-:Y:S01]  /*a5e0*/  IMAD.SHL.U32 R2, R2, 0x100000, RZ ;  /* 0x0010000002027824 */ /* 0x000fe200078e00ff */
[----:B------:R-:W-:-:S04]  /*a5f0*/  LEA R3, R0, 0x3b800000, 0x17 ;  /* 0x3b80000000037811 */ /* 0x000fc800078eb8ff */
[----:B------:R-:W-:Y:S01]  /*a600*/  LOP3.LUT R22, R3, R2, R22, 0xfe, !PT ;  /* 0x0000000203167212 */ /* 0x000fe200078efe16 */
[----:B------:R-:W-:Y:S06]  /*a610*/  BRA `(.L_x_10049) ;  /* 0x0000000000f87947 */ /* 0x000fec0003800000 */
.L_x_10062:
        /* <DEDUP_REMOVED lines=20> */
.L_x_10067:
[----:B------:R-:W-:Y:S05]  /*a760*/  BSYNC B0 ;  /* 0x0000000000007941 */ /* 0x000fea0003800000 */
.L_x_10066:
[----:B------:R-:W-:Y:S01]  /*a770*/  IMAD.SHL.U32 R2, R2, 0x200000, RZ ;  /* 0x0020000002027824 */ /* 0x000fe200078e00ff */
[----:B------:R-:W-:-:S04]  /*a780*/  LEA R3, R0, 0x37800000, 0x17 ;  /* 0x3780000000037811 */ /* 0x000fc800078eb8ff */
[----:B------:R-:W-:Y:S01]  /*a790*/  LOP3.LUT R22, R3, R2, R22, 0xfe, !PT ;  /* 0x0000000203167212 */ /* 0x000fe200078efe16 */
[----:B------:R-:W-:Y:S06]  /*a7a0*/  BRA `(.L_x_10049) ;  /* 0x0000000000947947 */ /* 0x000fec0003800000 */
.L_x_10061:
        /* <DEDUP_REMOVED lines=14> */
.L_x_10048:
        /* <DEDUP_REMOVED lines=16> */
.L_x_10070:
[----:B------:R-:W-:Y:S01]  /*a990*/  IMAD.MOV.U32 R22, RZ, RZ, RZ ;  /* 0x000000ffff167224 */ /* 0x000fe200078e00ff */
[----:B------:R-:W-:Y:S06]  /*a9a0*/  BRA `(.L_x_10049) ;  /* 0x0000000000147947 */ /* 0x000fec0003800000 */
.L_x_10069:
[----:B------:R-:W2:Y:S02]  /*a9b0*/  LDG.E.64 R22, desc[UR36][R2.64] ;  /* 0x0000002402167981 */ /* 0x000ea4000c1e1b00 */
[----:B--2---:R0:W1:Y:S01]  /*a9c0*/  I2F.U64 R22, R22 ;  /* 0x0000001600167312 */ /* 0x0040620000301000 */
[----:B------:R-:W-:Y:S05]  /*a9d0*/  BRA `(.L_x_10049) ;  /* 0x0000000000087947 */ /* 0x000fea0003800000 */
.L_x_10068:
[----:B------:R-:W2:Y:S02]  /*a9e0*/  LDG.E R2, desc[UR36][R2.64] ;  /* 0x0000002402027981 */ /* 0x000ea4000c1e1900 */
[----:B--2---:R-:W-:-:S07]  /*a9f0*/  I2FP.F32.U32 R22, R2 ;  /* 0x0000000200167245 */ /* 0x004fce0000201000 */
.L_x_10049:
[----:B------:R-:W-:Y:S05]  /*aa00*/  BSYNC B6 ;  /* 0x0000000000067941 */ /* 0x000fea0003800000 */
.L_x_10043:
        /* <DEDUP_REMOVED lines=18> */
.L_x_10074:
[----:B------:R-:W2:Y:S02]  /*ab30*/  LDG.E.U8 R2, desc[UR36][R2.64] ;  /* 0x0000002402027981 */ /* 0x000ea4000c1e1100 */
[----:B--2---:R-:W-:Y:S01]  /*ab40*/  ISETP.NE.AND P0, PT, R2, RZ, PT ;  /* 0x000000ff0200720c */ /* 0x004fe20003f05270 */
[----:B------:R-:W-:-:S12]  /*ab50*/  BRA `(.L_x_10076) ;  /* 0x0000000c00747947 */ /* 0x000fd80003800000 */
.L_x_10073:
        /* <DEDUP_REMOVED lines=10> */
.L_x_10078:
[----:B------:R-:W2:Y:S02]  /*ac00*/  LDG.E R2, desc[UR36][R2.64] ;  /* 0x0000002402027981 */ /* 0x000ea4000c1e1900 */
[----:B--2---:R-:W-:Y:S01]  /*ac10*/  ISETP.NE.AND P0, PT, R2, RZ, PT ;  /* 0x000000ff0200720c */ /* 0x004fe20003f05270 */
[----:B------:R-:W-:-:S12]  /*ac20*/  BRA `(.L_x_10076) ;  /* 0x0000000c00407947 */ /* 0x000fd80003800000 */
.L_x_10077:
[----:B------:R-:W2:Y:S02]  /*ac30*/  LDG.E.U16 R2, desc[UR36][R2.64] ;  /* 0x0000002402027981 */ /* 0x000ea4000c1e1500 */
[----:B--2---:R-:W-:Y:S01]  /*ac40*/  ISETP.NE.AND P0, PT, R2, RZ, PT ;  /* 0x000000ff0200720c */ /* 0x004fe20003f05270 */
[----:B------:R-:W-:-:S12]  /*ac50*/  BRA `(.L_x_10076) ;  /* 0x0000000c00347947 */ /* 0x000fd80003800000 */
.L_x_10072:
        /* <DEDUP_REMOVED lines=9> */
.L_x_10080:
[----:B------:R-:W2:Y:S02]  /*acf0*/  LDG.E.U16 R0, desc[UR36][R2.64] ;  /* 0x0000002402007981 */ /* 0x000ea4000c1e1500 */
[----:B--2---:R-:W-:-:S05]  /*ad00*/  HADD2.F32 R0, -RZ, R0.H0_H0 ;  /* 0x20000000ff007230 */ /* 0x004fca0000004100 */
[----:B------:R-:W-:Y:S01]  /*ad10*/  FSETP.NEU.FTZ.AND P0, PT, R0, RZ, PT ;  /* 0x000000ff0000720b */ /* 0x000fe20003f1d000 */
[----:B------:R-:W-:-:S12]  /*ad20*/  BRA `(.L_x_10076) ;  /* 0x0000000c00007947 */ /* 0x000fd80003800000 */
.L_x_10079:
        /* <DEDUP_REMOVED lines=11> */
.L_x_10082:
        /* <DEDUP_REMOVED lines=10> */
.L_x_10081:
[----:B------:R-:W2:Y:S02]  /*ae80*/  LDG.E.64 R2, desc[UR36][R2.64] ;  /* 0x0000002402027981 */ /* 0x000ea4000c1e1b00 */
[----:B--2---:R-:W-:Y:S01]  /*ae90*/  DSETP.NEU.AND P0, PT, R2, RZ, PT ;  /* 0x000000ff0200722a */ /* 0x004fe20003f0d000 */
[----:B------:R-:W-:-:S13]  /*aea0*/  BRA `(.L_x_10076) ;  /* 0x0000000800a07947 */ /* 0x000fda0003800000 */
.L_x_10071:
        /* <DEDUP_REMOVED lines=11> */
.L_x_10085:
[----:B------:R-:W2:Y:S02]  /*af60*/  LDG.E.128 R4, desc[UR36][R2.64] ;  /* 0x0000002402047981 */ /* 0x000ea4000c1e1d00 */
[----:B--2---:R-:W-:-:S06]  /*af70*/  DSETP.NEU.AND P0, PT, R6, RZ, PT ;  /* 0x000000ff0600722a */ /* 0x004fcc0003f0d000 */
[----:B------:R-:W-:Y:S01]  /*af80*/  DSETP.NEU.OR P0, PT, R4, RZ, P0 ;  /* 0x000000ff0400722a */ /* 0x000fe2000070d400 */
[----:B------:R-:W-:-:S13]  /*af90*/  BRA `(.L_x_10076) ;  /* 0x0000000800647947 */ /* 0x000fda0003800000 */
.L_x_10084:
        /* <DEDUP_REMOVED lines=27> */
.L_x_10087:
        /* <DEDUP_REMOVED lines=14> */
.L_x_10086:
[----:B------:R-:W2:Y:S02]  /*b230*/  LDG.E.U16 R0, desc[UR36][R2.64] ;  /* 0x0000002402007981 */ /* 0x000ea4000c1e1500 */
[----:B--2---:R-:W-:-:S05]  /*b240*/  IMAD.U32 R0, R0, 0x10000, RZ ;  /* 0x0001000000007824 */ /* 0x004fca00078e00ff */
[----:B------:R-:W-:Y:S01]  /*b250*/  FSETP.NEU.FTZ.AND P0, PT, R0, RZ, PT ;  /* 0x000000ff0000720b */ /* 0x000fe20003f1d000 */
[----:B------:R-:W-:-:S12]  /*b260*/  BRA `(.L_x_10076) ;  /* 0x0000000400b07947 */ /* 0x000fd80003800000 */
.L_x_10083:
        /* <DEDUP_REMOVED lines=11> */
.L_x_10090:
        /* <DEDUP_REMOVED lines=21> */
.L_x_10094:
[----:B------:R-:W-:Y:S05]  /*b470*/  BSYNC B1 ;  /* 0x0000000000017941 */ /* 0x000fea0003800000 */
.L_x_10093:
[----:B------:R-:W-:Y:S01]  /*b480*/  LEA R3, R0, 0x3b800000, 0x17 ;  /* 0x3b80000000037811 */ /* 0x000fe200078eb8ff */
[----:B------:R-:W-:-:S05]  /*b490*/  IMAD.SHL.U32 R0, R2, 0x100000, RZ ;  /* 0x0010000002007824 */ /* 0x000fca00078e00ff */
[----:B------:R-:W-:-:S07]  /*b4a0*/  LOP3.LUT R0, R3, R0, R4, 0xfe, !PT ;  /* 0x0000000003007212 */ /* 0x000fce00078efe04 */
.L_x_10092:
[----:B------:R-:W-:Y:S05]  /*b4b0*/  BSYNC B0 ;  /* 0x0000000000007941 */ /* 0x000fea0003800000 */
.L_x_10091:
[----:B------:R-:W-:Y:S01]  /*b4c0*/  FSETP.NEU.FTZ.AND P0, PT, R0, RZ, PT ;  /* 0x000000ff0000720b */ /* 0x000fe20003f1d000 */
[----:B------:R-:W-:-:S12]  /*b4d0*/  BRA `(.L_x_10076) ;  /* 0x0000000400147947 */ /* 0x000fd80003800000 */
.L_x_10089:
        /* <DEDUP_REMOVED lines=21> */
.L_x_10098:
[----:B------:R-:W-:Y:S05]  /*b630*/  BSYNC B1 ;  /* 0x0000000000017941 */ /* 0x000fea0003800000 */
.L_x_10097:
[----:B------:R-:W-:Y:S01]  /*b640*/  LEA R3, R0, 0x37800000, 0x17 ;  /* 0x3780000000037811 */ /* 0x000fe200078eb8ff */
[----:B------:R-:W-:-:S05]  /*b650*/  IMAD.SHL.U32 R0, R2, 0x200000, RZ ;  /* 0x0020000002007824 */ /* 0x000fca00078e00ff */
[----:B------:R-:W-:-:S07]  /*b660*/  LOP3.LUT R0, R3, R0, R4, 0xfe, !PT ;  /* 0x0000000003007212 */ /* 0x000fce00078efe04 */
.L_x_10096:
[----:B------:R-:W-:Y:S05]  /*b670*/  BSYNC B0 ;  /* 0x0000000000007941 */ /* 0x000fea0003800000 */
.L_x_10095:
[----:B------:R-:W-:Y:S01]  /*b680*/  FSETP.NEU.FTZ.AND P0, PT, R0, RZ, PT ;  /* 0x000000ff0000720b */ /* 0x000fe20003f1d000 */
[----:B------:R-:W-:-:S12]  /*b690*/  BRA `(.L_x_10076) ;  /* 0x0000000000a47947 */ /* 0x000fd80003800000 */
.L_x_10088:
        /* <DEDUP_REMOVED lines=14> */
.L_x_10102:
[----:B------:R-:W-:Y:S05]  /*b780*/  BSYNC B0 ;  /* 0x0000000000007941 */ /* 0x000fea0003800000 */
.L_x_10101:
[----:B------:R-:W-:Y:S01]  /*b790*/  FSETP.NEU.FTZ.AND P0, PT, R0, RZ, PT ;  /* 0x000000ff0000720b */ /* 0x000fe20003f1d000 */
[----:B------:R-:W-:-:S12]  /*b7a0*/  BRA `(.L_x_10076) ;  /* 0x0000000000607947 */ /* 0x000fd80003800000 */
.L_x_10075:
        /* <DEDUP_REMOVED lines=16> */
.L_x_10103:
[----:B------:R-:W-:Y:S01]  /*b8b0*/  PLOP3.LUT P0, PT, PT, PT, PT, 0x8, 0x0 ;  /* 0x000000000000781c */ /* 0x000fe20003f0e170 */
[----:B------:R-:W-:-:S12]  /*b8c0*/  BRA `(.L_x_10076) ;  /* 0x0000000000187947 */ /* 0x000fd80003800000 */
.L_x_10100:
[----:B------:R-:W2:Y:S02]  /*b8d0*/  LDG.E.64 R2, desc[UR36][R2.64] ;  /* 0x0000002402027981 */ /* 0x000ea4000c1e1b00 */
[----:B--2---:R-:W-:-:S04]  /*b8e0*/  ISETP.NE.U32.AND P0, PT, R2, RZ, PT ;  /* 0x000000ff0200720c */ /* 0x004fc80003f05070 */
[----:B------:R-:W-:Y:S01]  /*b8f0*/  ISETP.NE.AND.EX P0, PT, R3, RZ, PT, P0 ;  /* 0x000000ff0300720c */ /* 0x000fe20003f05300 */
[----:B------:R-:W-:-:S12]  /*b900*/  BRA `(.L_x_10076) ;  /* 0x0000000000087947 */ /* 0x000fd80003800000 */
.L_x_10099:
[----:B------:R-:W2:Y:S02]  /*b910*/  LDG.E R2, desc[UR36][R2.64] ;  /* 0x0000002402027981 */ /* 0x000ea4000c1e1900 */
[----:B--2---:R-:W-:-:S13]  /*b920*/  ISETP.NE.AND P0, PT, R2, RZ, PT ;  /* 0x000000ff0200720c */ /* 0x004fda0003f05270 */
.L_x_10076:
        /* <DEDUP_REMOVED lines=20> */
.L_x_10107:
[----:B------:R-:W0:Y:S02]  /*ba70*/  F2I.S64.TRUNC R2, R2 ;  /* 0x0000000200027311 */ /* 0x000e24000020d900 */
[----:B0-----:R-:W-:-:S05]  /*ba80*/  IMAD.MOV.U32 R5, RZ, RZ, R2 ;  /* 0x000000ffff057224 */ /* 0x001fca00078e0002 */
[----:B------:R4:W-:Y:S01]  /*ba90*/  STG.E.U8 desc[UR36][R16.64], R5 ;  /* 0x0000000510007986 */ /* 0x0009e2000c101124 */
[----:B------:R-:W-:Y:S05]  /*baa0*/  BRA `(.L_x_10109) ;  /* 0x0000000c00407947 */ /* 0x000fea0003800000 */
.L_x_10106:
        /* <DEDUP_REMOVED lines=9> */
.L_x_10111:
[----:B------:R-:W0:Y:S02]  /*bb40*/  F2I.FTZ.TRUNC.NTZ R3, R2 ;  /* 0x0000000200037305 */ /* 0x000e24000021f100 */
[----:B0-----:R2:W-:Y:S01]  /*bb50*/  STG.E desc[UR36][R16.64], R3 ;  /* 0x0000000310007986 */ /* 0x0015e2000c101924 */
[----:B------:R-:W-:Y:S05]  /*bb60*/  BRA `(.L_x_10109) ;  /* 0x0000000c00107947 */ /* 0x000fea0003800000 */
.L_x_10110:
[----:B------:R-:W0:Y:S02]  /*bb70*/  F2I.FTZ.TRUNC.NTZ R3, R2 ;  /* 0x0000000200037305 */ /* 0x000e24000021f100 */
[----:B0-----:R0:W-:Y:S01]  /*bb80*/  STG.E.U16 desc[UR36][R16.64], R3 ;  /* 0x0000000310007986 */ /* 0x0011e2000c101524 */
[----:B------:R-:W-:Y:S05]  /*bb90*/  BRA `(.L_x_10109) ;  /* 0x0000000c00047947 */ /* 0x000fea0003800000 */
.L_x_10105:
        /* <DEDUP_REMOVED lines=8> */
.L_x_10113:
[----:B------:R-:W-:-:S05]  /*bc20*/  F2FP.F16.F32.PACK_AB R2, RZ, R2 ;  /* 0x00000002ff02723e */ /* 0x000fca00000000ff */
[----:B------:R0:W-:Y:S01]  /*bc30*/  STG.E.U16 desc[UR36][R16.64], R2 ;  /* 0x0000000210007986 */ /* 0x0001e2000c101524 */
[----:B------:R-:W-:Y:S05]  /*bc40*/  BRA `(.L_x_10109) ;  /* 0x0000000800d87947 */ /* 0x000fea0003800000 */
.L_x_10112:
        /* <DEDUP_REMOVED lines=9> */
.L_x_10115:
[----:B------:R-:W-:-:S04]  /*bce0*/  F2FP.F16.F32.PACK_AB R3, RZ, R2 ;  /* 0x00000002ff03723e */ /* 0x000fc800000000ff */
[----:B------:R-:W-:-:S05]  /*bcf0*/  PRMT R3, R3, 0x5410, RZ ;  /* 0x0000541003037816 */ /* 0x000fca00000000ff */
[----:B------:R0:W-:Y:S01]  /*bd00*/  STG.E desc[UR36][R16.64], R3 ;  /* 0x0000000310007986 */ /* 0x0001e2000c101924 */
[----:B------:R-:W-:Y:S05]  /*bd10*/  BRA `(.L_x_10109) ;  /* 0x0000000800a47947 */ /* 0x000fea0003800000 */
.L_x_10114:
[----:B------:R-:W-:-:S06]  /*bd20*/  FMUL.FTZ R2, R2, 1 ;  /* 0x3f80000002027820 */ /* 0x000fcc0000410000 */
[----:B------:R-:W0:Y:S02]  /*bd30*/  F2F.F64.F32 R2, R2 ;  /* 0x0000000200027310 */ /* 0x000e240000201800 */
[----:B0-----:R0:W-:Y:S01]  /*bd40*/  STG.E.64 desc[UR36][R16.64], R2 ;  /* 0x0000000210007986 */ /* 0x0011e2000c101b24 */
[----:B------:R-:W-:Y:S05]  /*bd50*/  BRA `(.L_x_10109) ;  /* 0x0000000800947947 */ /* 0x000fea0003800000 */
.L_x_10104:
        /* <DEDUP_REMOVED lines=12> */
.L_x_10118:
[----:B------:R-:W-:Y:S01]  /*be20*/  FMUL.FTZ R4, R2, 1 ;  /* 0x3f80000002047820 */ /* 0x000fe20000410000 */
[----:B------:R-:W-:-:S05]  /*be30*/  CS2R R6, SRZ ;  /* 0x0000000000067805 */ /* 0x000fca000001ff00 */
[----:B------:R-:W0:Y:S02]  /*be40*/  F2F.F64.F32 R4, R4 ;  /* 0x0000000400047310 */ /* 0x000e240000201800 */
[----:B0-----:R0:W-:Y:S01]  /*be50*/  STG.E.128 desc[UR36][R16.64], R4 ;  /* 0x0000000410007986 */ /* 0x0011e2000c101d24 */
[----:B------:R-:W-:Y:S05]  /*be60*/  BRA `(.L_x_10109) ;  /* 0x0000000800507947 */ /* 0x000fea0003800000 */
.L_x_10117:
        /* <DEDUP_REMOVED lines=20> */
.L_x_10122:
[----:B------:R-:W-:Y:S05]  /*bfb0*/  BSYNC B0 ;  /* 0x0000000000007941 */ /* 0x000fea0003800000 */
.L_x_10121:
[----:B------:R-:W-:-:S05]  /*bfc0*/  LOP3.LUT R5, R0, R5, RZ, 0xfc, !PT ;  /* 0x0000000500057212 */ /* 0x000fca00078efcff */
[----:B------:R0:W-:Y:S01]  /*bfd0*/  STG.E.U8 desc[UR36][R16.64], R5 ;  /* 0x0000000510007986 */ /* 0x0001e2000c101124 */
[----:B------:R-:W-:Y:S05]  /*bfe0*/  BRA `(.L_x_10109) ;  /* 0x0000000400f07947 */ /* 0x000fea0003800000 */
.L_x_10120:
        /* <DEDUP_REMOVED lines=12> */
.L_x_10124:
[----:B------:R-:W-:Y:S01]  /*c0b0*/  IMAD.MOV.U32 R0, RZ, RZ, 0x7f ;  /* 0x0000007fff007424 */ /* 0x000fe200078e00ff */
[----:B------:R-:W-:-:S04]  /*c0c0*/  ISETP.GT.U32.AND P0, PT, R4, 0x7f800000, PT ;  /* 0x7f8000000400780c */ /* 0x000fc80003f04070 */
[----:B------:R-:W-:-:S09]  /*c0d0*/  SEL R0, R0, 0x7c, P0 ;  /* 0x0000007c00007807 */ /* 0x000fd20000000000 */
.L_x_10125:
[----:B------:R-:W-:Y:S05]  /*c0e0*/  BSYNC B0 ;  /* 0x0000000000007941 */ /* 0x000fea0003800000 */
.L_x_10123:
[----:B------:R-:W-:-:S04]  /*c0f0*/  LOP3.LUT R2, R2, 0x80000000, RZ, 0xc0, !PT ;  /* 0x8000000002027812 */ /* 0x000fc800078ec0ff */
[----:B------:R-:W-:-:S04]  /*c100*/  SHF.R.U32.HI R3, RZ, 0x18, R2 ;  /* 0x00000018ff037819 */ /* 0x000fc80000011602 */
[----:B------:R-:W-:-:S05]  /*c110*/  LOP3.LUT R3, R0, R3, RZ, 0xfc, !PT ;  /* 0x0000000300037212 */ /* 0x000fca00078efcff */
[----:B------:R0:W-:Y:S01]  /*c120*/  STG.E.U8 desc[UR36][R16.64], R3 ;  /* 0x0000000310007986 */ /* 0x0001e2000c101124 */
[----:B------:R-:W-:Y:S05]  /*c130*/  BRA `(.L_x_10109) ;  /* 0x00000004009c7947 */ /* 0x000fea0003800000 */
.L_x_10119:
[----:B------:R-:W-:-:S05]  /*c140*/  F2FP.BF16.F32.PACK_AB R2, RZ, R2 ;  /* 0x00000002ff02723e */ /* 0x000fca00000010ff */
[----:B------:R0:W-:Y:S01]  /*c150*/  STG.E.U16 desc[UR36][R16.64], R2 ;  /* 0x0000000210007986 */ /* 0x0001e2000c101524 */
[----:B------:R-:W-:Y:S05]  /*c160*/  BRA `(.L_x_10109) ;  /* 0x0000000400907947 */ /* 0x000fea0003800000 */
.L_x_10116:
        /* <DEDUP_REMOVED lines=11> */
.L_x_10128:
        /* <DEDUP_REMOVED lines=16> */
.L_x_10131:
[----:B------:R-:W-:-:S04]  /*c320*/  LOP3.LUT R2, R2, 0x80000000, RZ, 0xc0, !PT ;  /* 0x8000000002027812 */ /* 0x000fc800078ec0ff */
[----:B------:R-:W-:-:S04]  /*c330*/  SHF.R.U32.HI R3, RZ, 0x18, R2 ;  /* 0x00000018ff037819 */ /* 0x000fc80000011602 */
[----:B------:R-:W-:-:S04]  /*c340*/  LOP3.LUT R0, R0, R3, RZ, 0xfc, !PT ;  /* 0x0000000300007212 */ /* 0x000fc800078efcff */
[----:B------:R-:W-:-:S07]  /*c350*/  PRMT R8, R0, 0x7610, R8 ;  /* 0x0000761000087816 */ /* 0x000fce0000000008 */
.L_x_10130:
[----:B------:R-:W-:Y:S05]  /*c360*/  BSYNC B0 ;  /* 0x0000000000007941 */ /* 0x000fea0003800000 */
.L_x_10129:
[----:B------:R0:W-:Y:S01]  /*c370*/  STG.E.U8 desc[UR36][R16.64], R8 ;  /* 0x0000000810007986 */ /* 0x0001e2000c101124 */
[----:B------:R-:W-:Y:S05]  /*c380*/  BRA `(.L_x_10109) ;  /* 0x0000000400087947 */ /* 0x000fea0003800000 */
.L_x_10127:
        /* <DEDUP_REMOVED lines=16> */
.L_x_10134:
[----:B------:R-:W-:-:S04]  /*c490*/  LOP3.LUT R2, R2, 0x80000000, RZ, 0xc0, !PT ;  /* 0x8000000002027812 */ /* 0x000fc800078ec0ff */
[----:B------:R-:W-:-:S04]  /*c4a0*/  SHF.R.U32.HI R3, RZ, 0x18, R2 ;  /* 0x00000018ff037819 */ /* 0x000fc80000011602 */
[----:B------:R-:W-:-:S04]  /*c4b0*/  LOP3.LUT R0, R0, R3, RZ, 0xfc, !PT ;  /* 0x0000000300007212 */ /* 0x000fc800078efcff */
[----:B------:R-:W-:-:S07]  /*c4c0*/  PRMT R8, R0, 0x7610, R8 ;  /* 0x0000761000087816 */ /* 0x000fce0000000008 */
.L_x_10133:
[----:B------:R-:W-:Y:S05]  /*c4d0*/  BSYNC B0 ;  /* 0x0000000000007941 */ /* 0x000fea0003800000 */
.L_x_10132:
[----:B------:R0:W-:Y:S01]  /*c4e0*/  STG.E.U8 desc[UR36][R16.64], R8 ;  /* 0x0000000810007986 */ /* 0x0001e2000c101124 */
[----:B------:R-:W-:Y:S05]  /*c4f0*/  BRA `(.L_x_10109) ;  /* 0x0000000000ac7947 */ /* 0x000fea0003800000 */
.L_x_10126:
        /* <DEDUP_REMOVED lines=21> */
.L_x_10108:
        /* <DEDUP_REMOVED lines=16> */
.L_x_10137:
[----:B------:R-:W-:Y:S05]  /*c750*/  BRA `(.L_x_10109) ;  /* 0x0000000000147947 */ /* 0x000fea0003800000 */
.L_x_10136:
[----:B------:R-:W0:Y:S02]  /*c760*/  F2I.U64.TRUNC R2, R2 ;  /* 0x0000000200027311 */ /* 0x000e24000020d800 */
[----:B0-----:R0:W-:Y:S01]  /*c770*/  STG.E.64 desc[UR36][R16.64], R2 ;  /* 0x0000000210007986 */ /* 0x0011e2000c101b24 */
[----:B------:R-:W-:Y:S05]  /*c780*/  BRA `(.L_x_10109) ;  /* 0x0000000000087947 */ /* 0x000fea0003800000 */
.L_x_10135:
[----:B------:R-:W0:Y:S02]  /*c790*/  F2I.FTZ.U32.TRUNC.NTZ R3, R2 ;  /* 0x0000000200037305 */ /* 0x000e24000021f000 */
[----:B0-----:R0:W-:Y:S02]  /*c7a0*/  STG.E desc[UR36][R16.64], R3 ;  /* 0x0000000310007986 */ /* 0x0011e4000c101924 */
.L_x_10109:
[----:B------:R-:W-:-:S07]  /*c7b0*/  VIADD R19, R19, 0x80 ;  /* 0x0000008013137836 */ /* 0x000fce0000000000 */
.L_x_10041:
[----:B------:R-:W-:Y:S05]  /*c7c0*/  BSYNC B7 ;  /* 0x0000000000077941 */ /* 0x000fea0003800000 */
.L_x_10040:
        /* <DEDUP_REMOVED lines=357> */
.L_x_10138:
        /* <DEDUP_REMOVED lines=22> */
.L_x_10143:
[----:B------:R-:W2:Y:S02]  /*df80*/  LDG.E.U8 R2, desc[UR36][R2.64] ;  /* 0x0000002402027981 */ /* 0x000ea4000c1e1100 */
[----:B--2---:R-:W-:Y:S01]  /*df90*/  I2FP.F32.U32 R19, R2 ;  /* 0x0000000200137245 */ /* 0x004fe20000201000 */
[----:B------:R-:W-:Y:S06]  /*dfa0*/  BRA `(.L_x_10145) ;  /* 0x0000000c002c7947 */ /* 0x000fec0003800000 */
.L_x_10142:
        /* <DEDUP_REMOVED lines=9> */
.L_x_10147:
[----:B------:R-:W2:Y:S02]  /*e040*/  LDG.E R2, desc[UR36][R2.64] ;  /* 0x0000002402027981 */ /* 0x000ea4000c1e1900 */
[----:B--2---:R-:W-:Y:S01]  /*e050*/  I2FP.F32.S32 R19, R2 ;  /* 0x0000000200137245 */ /* 0x004fe20000201400 */
[----:B------:R-:W-:Y:S06]  /*e060*/  BRA `(.L_x_10145) ;  /* 0x0000000800fc7947 */ /* 0x000fec0003800000 */
.L_x_10146:
[----:B------:R-:W2:Y:S02]  /*e070*/  LDG.E.U16 R2, desc[UR36][R2.64] ;  /* 0x0000002402027981 */ /* 0x000ea4000c1e1500 */
[----:B--2---:R2:W3:Y:S01]  /*e080*/  I2F.S16 R19, R2 ;  /* 0x0000000200137306 */ /* 0x0044e20000101400 */
[----:B------:R-:W-:Y:S05]  /*e090*/  BRA `(.L_x_10145) ;  /* 0x0000000800f07947 */ /* 0x000fea0003800000 */
.L_x_10141:
        /* <DEDUP_REMOVED lines=8> */
.L_x_10149:
[----:B------:R-:W2:Y:S02]  /*e120*/  LDG.E.U16 R2, desc[UR36][R2.64] ;  /* 0x0000002402027981 */ /* 0x000ea4000c1e1500 */
[----:B--2---:R-:W-:Y:S01]  /*e130*/  HADD2.F32 R19, -RZ, R2.H0_H0 ;  /* 0x20000002ff137230 */ /* 0x004fe20000004100 */
[----:B------:R-:W-:Y:S06]  /*e140*/  BRA `(.L_x_10145) ;  /* 0x0000000800c47947 */ /* 0x000fec0003800000 */
.L_x_10148:
        /* <DEDUP_REMOVED lines=8> */
.L_x_10151:
[----:B------:R-:W2:Y:S02]  /*e1d0*/  LDG.E.U16 R2, desc[UR36][R2.64] ;  /* 0x0000002402027981 */ /* 0x000ea4000c1e1500 */
[----:B--2---:R-:W-:Y:S01]  /*e1e0*/  HADD2.F32 R19, -RZ, R2.H0_H0 ;  /* 0x20000002ff137230 */ /* 0x004fe20000004100 */
[----:B------:R-:W-:Y:S06]  /*e1f0*/  BRA `(.L_x_10145) ;  /* 0x0000000800987947 */ /* 0x000fec0003800000 */
.L_x_10150:
[----:B------:R-:W2:Y:S01]  /*e200*/  LDG.E.64 R2, desc[UR36][R2.64] ;  /* 0x0000002402027981 */ /* 0x000ea2000c1e1b00 */
[----:B------:R-:W-:Y:S01]  /*e210*/  UMOV UR4, 0xf0000000 ;  /* 0xf000000000047882 */ /* 0x000fe20000000000 */
[----:B------:R-:W-:Y:S01]  /*e220*/  UMOV UR5, 0x380fffff ;  /* 0x380fffff00057882 */ /* 0x000fe20000000000 */
[----:B--2---:R-:W0:Y:S01]  /*e230*/  F2F.F32.F64 R19, R2 ;  /* 0x0000000200137310 */ /* 0x004e220000301000 */
[----:B------:R-:W-:-:S14]  /*e240*/  DSETP.GEU.AND P0, PT, |R2|, UR4, PT ;  /* 0x0000000402007e2a */ /* 0x000fdc000bf0e200 */
[----:B0-----:R-:W-:Y:S01]  /*e250*/  @!P0 FMUL R19, R19, 1.175494350822287508e-38 ;  /* 0x0080000013138820 */ /* 0x001fe20000400000 */
[----:B------:R-:W-:Y:S06]  /*e260*/  BRA `(.L_x_10145) ;  /* 0x00000008007c7947 */ /* 0x000fec0003800000 */
.L_x_10140:
        /* <DEDUP_REMOVED lines=12> */
.L_x_10154:
[----:B------:R-:W2:Y:S01]  /*e330*/  LDG.E.64 R2, desc[UR36][R2.64] ;  /* 0x0000002402027981 */ /* 0x000ea2000c1e1b00 */
[----:B------:R-:W-:Y:S01]  /*e340*/  UMOV UR4, 0xf0000000 ;  /* 0xf000000000047882 */ /* 0x000fe20000000000 */
[----:B------:R-:W-:Y:S01]  /*e350*/  UMOV UR5, 0x380fffff ;  /* 0x380fffff00057882 */ /* 0x000fe20000000000 */
[----:B--2---:R-:W0:Y:S01]  /*e360*/  F2F.F32.F64 R19, R2 ;  /* 0x0000000200137310 */ /* 0x004e220000301000 */
[----:B------:R-:W-:-:S14]  /*e370*/  DSETP.GEU.AND P0, PT, |R2|, UR4, PT ;  /* 0x0000000402007e2a */ /* 0x000fdc000bf0e200 */
[----:B0-----:R-:W-:Y:S01]  /*e380*/  @!P0 FMUL R19, R19, 1.175494350822287508e-38 ;  /* 0x0080000013138820 */ /* 0x001fe20000400000 */
[----:B------:R-:W-:Y:S06]  /*e390*/  BRA `(.L_x_10145) ;  /* 0x0000000800307947 */ /* 0x000fec0003800000 */
.L_x_10153:
        /* <DEDUP_REMOVED lines=26> */
.L_x_10156:
        /* <DEDUP_REMOVED lines=13> */
.L_x_10155:
[----:B------:R-:W2:Y:S02]  /*e610*/  LDG.E.U16 R2, desc[UR36][R2.64] ;  /* 0x0000002402027981 */ /* 0x000ea4000c1e1500 */
[----:B--2---:R-:W-:Y:S01]  /*e620*/  IMAD.U32 R19, R2, 0x10000, RZ ;  /* 0x0001000002137824 */ /* 0x004fe200078e00ff */
[----:B------:R-:W-:Y:S06]  /*e630*/  BRA `(.L_x_10145) ;  /* 0x0000000400887947 */ /* 0x000fec0003800000 */
.L_x_10152:
        /* <DEDUP_REMOVED lines=11> */
.L_x_10159:
        /* <DEDUP_REMOVED lines=20> */
.L_x_10161:
[----:B------:R-:W-:Y:S05]  /*e830*/  BSYNC B0 ;  /* 0x0000000000007941 */ /* 0x000fea0003800000 */
.L_x_10160:
[----:B------:R-:W-:Y:S01]  /*e840*/  IMAD.SHL.U32 R2, R2, 0x100000, RZ ;  /* 0x0010000002027824 */ /* 0x000fe200078e00ff */
[----:B------:R-:W-:-:S04]  /*e850*/  LEA R0, R0, 0x3b800000, 0x17 ;  /* 0x3b80000000007811 */ /* 0x000fc800078eb8ff */
[----:B------:R-:W-:Y:S01]  /*e860*/  LOP3.LUT R19, R0, R2, R19, 0xfe, !PT ;  /* 0x0000000200137212 */ /* 0x000fe200078efe13 */
[----:B------:R-:W-:Y:S06]  /*e870*/  BRA `(.L_x_10145) ;  /* 0x0000000000f87947 */ /* 0x000fec0003800000 */
.L_x_10158:
        /* <DEDUP_REMOVED lines=20> */
.L_x_10163:
[----:B------:R-:W-:Y:S05]  /*e9c0*/  BSYNC B0 ;  /* 0x0000000000007941 */ /* 0x000fea0003800000 */
.L_x_10162:
[----:B------:R-:W-:Y:S01]  /*e9d0*/  IMAD.SHL.U32 R2, R2, 0x200000, RZ ;  /* 0x0020000002027824 */ /* 0x000fe200078e00ff */
[----:B------:R-:W-:-:S04]  /*e9e0*/  LEA R0, R0, 0x37800000, 0x17 ;  /* 0x3780000000007811 */ /* 0x000fc800078eb8ff */
[----:B------:R-:W-:Y:S01]  /*e9f0*/  LOP3.LUT R19, R0, R2, R19, 0xfe, !PT ;  /* 0x0000000200137212 */ /* 0x000fe200078efe13 */
[----:B------:R-:W-:Y:S06]  /*ea00*/  BRA `(.L_x_10145) ;  /* 0x0000000000947947 */ /* 0x000fec0003800000 */
.L_x_10157:
        /* <DEDUP_REMOVED lines=14> */
.L_x_10144:
        /* <DEDUP_REMOVED lines=16> */
.L_x_10166:
[----:B------:R-:W-:Y:S01]  /*ebf0*/  IMAD.MOV.U32 R19, RZ, RZ, RZ ;  /* 0x000000ffff137224 */ /* 0x000fe200078e00ff */
[----:B------:R-:W-:Y:S06]  /*ec00*/  BRA `(.L_x_10145) ;  /* 0x0000000000147947 */ /* 0x000fec0003800000 */
.L_x_10165:
[----:B------:R-:W2:Y:S02]  /*ec10*/  LDG.E.64 R2, desc[UR36][R2.64] ;  /* 0x0000002402027981 */ /* 0x000ea4000c1e1b00 */
[----:B--2---:R0:W1:Y:S01]  /*ec20*/  I2F.U64 R19, R2 ;  /* 0x0000000200137312 */ /* 0x0040620000301000 */
[----:B------:R-:W-:Y:S05]  /*ec30*/  BRA `(.L_x_10145) ;  /* 0x0000000000087947 */ /* 0x000fea0003800000 */
.L_x_10164:
[----:B------:R-:W2:Y:S02]  /*ec40*/  LDG.E R2, desc[UR36][R2.64] ;  /* 0x0000002402027981 */ /* 0x000ea4000c1e1900 */
[----:B--2---:R-:W-:-:S07]  /*ec50*/  I2FP.F32.U32 R19, R2 ;  /* 0x0000000200137245 */ /* 0x004fce0000201000 */
.L_x_10145:
[----:B------:R-:W-:Y:S05]  /*ec60*/  BSYNC B6 ;  /* 0x0000000000067941 */ /* 0x000fea0003800000 */
.L_x_10139:
[----:B------:R-:W3:Y:S01]  /*ec70*/  LDC.U8 R4, c[0x0][0x4a2] ;  /* 0x00012880ff047b82 */ /* 0x000ee20000000000 */
[----:B------:R-:W-:Y:S02]  /*ec80*/  ULDC.64 UR4, c[0x0][0x488] ;  /* 0x0001220000047ab9 */ /* 0x000fe40000000a00 */
[----:B012-4-:R-:W-:-:S05]  /*ec90*/  IADD3 R2, P0, R18, UR4, RZ ;  /* 0x0000000412027c10 */ /* 0x017fca000ff1e0ff */
[----:B------:R-:W-:Y:S01]  /*eca0*/  IMAD.X R3, RZ, RZ, UR5, P0 ;  /* 0x00000005ff037e24 */ /* 0x000fe200080e06ff */
[----:B---3--:R-:W-:-:S04]  /*ecb0*/  PRMT R0, R4, 0x9910, RZ ;  /* 0x0000991004007816 */ /* 0x008fc800000000ff */
        /* <DEDUP_REMOVED lines=13> */
.L_x_10170:
[----:B------:R-:W2:Y:S02]  /*ed90*/  LDG.E.U8 R2, desc[UR36][R2.64] ;  /* 0x0000002402027981 */ /* 0x000ea4000c1e1100 */
[----:B--2---:R-:W-:Y:S01]  /*eda0*/  ISETP.NE.AND P0, PT, R2, RZ, PT ;  /* 0x000000ff0200720c */ /* 0x004fe20003f05270 */
[----:B------:R-:W-:-:S12]  /*edb0*/  BRA `(.L_x_10172) ;  /* 0x0000000c00747947 */ /* 0x000fd80003800000 */
.L_x_10169:
        /* <DEDUP_REMOVED lines=10> */
.L_x_10174:
[----:B------:R-:W2:Y:S02]  /*ee60*/  LDG.E R2, desc[UR36][R2.64] ;  /* 0x0000002402027981 */ /* 0x000ea4000c1e1900 */
[----:B--2---:R-:W-:Y:S01]  /*ee70*/  ISETP.NE.AND P0, PT, R2, RZ, PT ;  /* 0x000000ff0200720c */ /* 0x004fe20003f05270 */
[----:B------:R-:W-:-:S12]  /*ee80*/  BRA `(.L_x_10172) ;  /* 0x0000000c00407947 */ /* 0x000fd80003800000 */
.L_x_10173:
[----:B------:R-:W2:Y:S02]  /*ee90*/  LDG.E.U16 R2, desc[UR36][R2.64] ;  /* 0x0000002402027981 */ /* 0x000ea4000c1e1500 */
[----:B--2---:R-:W-:Y:S01]  /*eea0*/  ISETP.NE.AND P0, PT, R2, RZ, PT ;  /* 0x000000ff0200720c */ /* 0x004fe20003f05270 */
[----:B------:R-:W-:-:S12]  /*eeb0*/  BRA `(.L_x_10172) ;  /* 0x0000000c00347947 */ /* 0x000fd80003800000 */
.L_x_10168:
        /* <DEDUP_REMOVED lines=9> */
.L_x_10176:
[----:B------:R-:W2:Y:S02]  /*ef50*/  LDG.E.U16 R0, desc[UR36][R2.64] ;  /* 0x0000002402007981 */ /* 0x000ea4000c1e1500 */
[----:B--2---:R-:W-:-:S05]  /*ef60*/  HADD2.F32 R0, -RZ, R0.H0_H0 ;  /* 0x20000000ff007230 */ /* 0x004fca0000004100 */
[----:B------:R-:W-:Y:S01]  /*ef70*/  FSETP.NEU.FTZ.AND P0, PT, R0, RZ, PT ;  /* 0x000000ff0000720b */ /* 0x000fe20003f1d000 */
[----:B------:R-:W-:-:S12]  /*ef80*/  BRA `(.L_x_10172) ;  /* 0x0000000c00007947 */ /* 0x000fd80003800000 */
.L_x_10175:
        /* <DEDUP_REMOVED lines=11> */
.L_x_10178:
        /* <DEDUP_REMOVED lines=10> */
.L_x_10177:
[----:B------:R-:W2:Y:S02]  /*f0e0*/  LDG.E.64 R2, desc[UR36][R2.64] ;  /* 0x0000002402027981 */ /* 0x000ea4000c1e1b00 */
[----:B--2---:R-:W-:Y:S01]  /*f0f0*/  DSETP.NEU.AND P0, PT, R2, RZ, PT ;  /* 0x000000ff0200722a */ /* 0x004fe20003f0d000 */
[----:B------:R-:W-:-:S13]  /*f100*/  BRA `(.L_x_10172) ;  /* 0x0000000800a07947 */ /* 0x000fda0003800000 */
.L_x_10167:
        /* <DEDUP_REMOVED lines=11> */
.L_x_10181:
[----:B------:R-:W2:Y:S02]  /*f1c0*/  LDG.E.128 R4, desc[UR36][R2.64] ;  /* 0x0000002402047981 */ /* 0x000ea4000c1e1d00 */
[----:B--2---:R-:W-:-:S06]  /*f1d0*/  DSETP.NEU.AND P0, PT, R6, RZ, PT ;  /* 0x000000ff0600722a */ /* 0x004fcc0003f0d000 */
[----:B------:R-:W-:Y:S01]  /*f1e0*/  DSETP.NEU.OR P0, PT, R4, RZ, P0 ;  /* 0x000000ff0400722a */ /* 0x000fe2000070d400 */
[----:B------:R-:W-:-:S13]  /*f1f0*/  BRA `(.L_x_10172) ;  /* 0x0000000800647947 */ /* 0x000fda0003800000 */
.L_x_10180:
        /* <DEDUP_REMOVED lines=27> */
.L_x_10183:
        /* <DEDUP_REMOVED lines=14> */
.L_x_10182:
[----:B------:R-:W2:Y:S02]  /*f490*/  LDG.E.U16 R0, desc[UR36][R2.64] ;  /* 0x0000002402007981 */ /* 0x000ea4000c1e1500 */
[----:B--2---:R-:W-:-:S05]  /*f4a0*/  IMAD.U32 R0, R0, 0x10000, RZ ;  /* 0x0001000000007824 */ /* 0x004fca00078e00ff */
[----:B------:R-:W-:Y:S01]  /*f4b0*/  FSETP.NEU.FTZ.AND P0, PT, R0, RZ, PT ;  /* 0x000000ff0000720b */ /* 0x000fe20003f1d000 */
[----:B------:R-:W-:-:S12]  /*f4c0*/  BRA `(.L_x_10172) ;  /* 0x0000000400b07947 */ /* 0x000fd80003800000 */
.L_x_10179:
        /* <DEDUP_REMOVED lines=11> */
.L_x_10186:
        /* <DEDUP_REMOVED lines=21> */
.L_x_10190:
[----:B------:R-:W-:Y:S05]  /*f6d0*/  BSYNC B1 ;  /* 0x0000000000017941 */ /* 0x000fea0003800000 */
.L_x_10189:
[----:B------:R-:W-:Y:S01]  /*f6e0*/  LEA R3, R0, 0x3b800000, 0x17 ;  /* 0x3b80000000037811 */ /* 0x000fe200078eb8ff */
[----:B------:R-:W-:-:S05]  /*f6f0*/  IMAD.SHL.U32 R0, R2, 0x100000, RZ ;  /* 0x0010000002007824 */ /* 0x000fca00078e00ff */
[----:B------:R-:W-:-:S07]  /*f700*/  LOP3.LUT R0, R3, R0, R4, 0xfe, !PT ;  /* 0x0000000003007212 */ /* 0x000fce00078efe04 */
.L_x_10188:
[----:B------:R-:W-:Y:S05]  /*f710*/  BSYNC B0 ;  /* 0x0000000000007941 */ /* 0x000fea0003800000 */
.L_x_10187:
[----:B------:R-:W-:Y:S01]  /*f720*/  FSETP.NEU.FTZ.AND P0, PT, R0, RZ, PT ;  /* 0x000000ff0000720b */ /* 0x000fe20003f1d000 */
[----:B------:R-:W-:-:S12]  /*f730*/  BRA `(.L_x_10172) ;  /* 0x0000000400147947 */ /* 0x000fd80003800000 */
.L_x_10185:
        /* <DEDUP_REMOVED lines=21> */
.L_x_10194:
[----:B------:R-:W-:Y:S05]  /*f890*/  BSYNC B1 ;  /* 0x0000000000017941 */ /* 0x000fea0003800000 */
.L_x_10193:
[----:B------:R-:W-:Y:S01]  /*f8a0*/  LEA R3, R0, 0x37800000, 0x17 ;  /* 0x3780000000037811 */ /* 0x000fe200078eb8ff */
[----:B------:R-:W-:-:S05]  /*f8b0*/  IMAD.SHL.U32 R0, R2, 0x200000, RZ ;  /* 0x0020000002007824 */ /* 0x000fca00078e00ff */
[----:B------:R-:W-:-:S07]  /*f8c0*/  LOP3.LUT R0, R3, R0, R4, 0xfe, !PT ;  /* 0x0000000003007212 */ /* 0x000fce00078efe04 */
.L_x_10192:
[----:B------:R-:W-:Y:S05]  /*f8d0*/  BSYNC B0 ;  /* 0x0000000000007941 */ /* 0x000fea0003800000 */
.L_x_10191:
[----:B------:R-:W-:Y:S01]  /*f8e0*/  FSETP.NEU.FTZ.AND P0, PT, R0, RZ, PT ;  /* 0x000000ff0000720b */ /* 0x000fe20003f1d000 */
[----:B------:R-:W-:-:S12]  /*f8f0*/  BRA `(.L_x_10172) ;  /* 0x0000000000a47947 */ /* 0x000fd80003800000 */
.L_x_10184:
        /* <DEDUP_REMOVED lines=14> */
.L_x_10198:
[----:B------:R-:W-:Y:S05]  /*f9e0*/  BSYNC B0 ;  /* 0x0000000000007941 */ /* 0x000fea0003800000 */
.L_x_10197:
[----:B------:R-:W-:Y:S01]  /*f9f0*/  FSETP.NEU.FTZ.AND P0, PT, R0, RZ, PT ;  /* 0x000000ff0000720b */ /* 0x000fe20003f1d000 */
[----:B------:R-:W-:-:S12]  /*fa00*/  BRA `(.L_x_10172) ;  /* 0x0000000000607947 */ /* 0x000fd80003800000 */
.L_x_10171:
        /* <DEDUP_REMOVED lines=16> */
.L_x_10199:
[----:B------:R-:W-:Y:S01]  /*fb10*/  PLOP3.LUT P0, PT, PT, PT, PT, 0x8, 0x0 ;  /* 0x000000000000781c */ /* 0x000fe20003f0e170 */
[----:B------:R-:W-:-:S12]  /*fb20*/  BRA `(.L_x_10172) ;  /* 0x0000000000187947 */ /* 0x000fd80003800000 */
.L_x_10196:
[----:B------:R-:W2:Y:S02]  /*fb30*/  LDG.E.64 R2, desc[UR36][R2.64] ;  /* 0x0000002402027981 */ /* 0x000ea4000c1e1b00 */
[----:B--2---:R-:W-:-:S04]  /*fb40*/  ISETP.NE.U32.AND P0, PT, R2, RZ, PT ;  /* 0x000000ff0200720c */ /* 0x004fc80003f05070 */
[----:B------:R-:W-:Y:S01]  /*fb50*/  ISETP.NE.AND.EX P0, PT, R3, RZ, PT, P0 ;  /* 0x000000ff0300720c */ /* 0x000fe20003f05300 */
[----:B------:R-:W-:-:S12]  /*fb60*/  BRA `(.L_x_10172) ;  /* 0x0000000000087947 */ /* 0x000fd80003800000 */
.L_x_10195:
[----:B------:R-:W2:Y:S02]  /*fb70*/  LDG.E R2, desc[UR36][R2.64] ;  /* 0x0000002402027981 */ /* 0x000ea4000c1e1900 */
[----:B--2---:R-:W-:-:S13]  /*fb80*/  ISETP.NE.AND P0, PT, R2, RZ, PT ;  /* 0x000000ff0200720c */ /* 0x004fda0003f05270 */
.L_x_10172:
        /* <DEDUP_REMOVED lines=20> */
.L_x_10203:
[----:B------:R-:W0:Y:S02]  /*fcd0*/  F2I.S64.TRUNC R2, R2 ;  /* 0x0000000200027311 */ /* 0x000e24000020d900 */
[----:B0-----:R-:W-:-:S05]  /*fce0*/  IMAD.MOV.U32 R5, RZ, RZ, R2 ;  /* 0x000000ffff057224 */ /* 0x001fca00078e0002 */
[----:B------:R-:W-:Y:S01]  /*fcf0*/  STG.E.U8 desc[UR36][R16.64], R5 ;  /* 0x0000000510007986 */ /* 0x000fe2000c101124 */
[----:B------:R-:W-:Y:S05]  /*fd00*/  EXIT ;  /* 0x000000000000794d */ /* 0x000fea0003800000 */
.L_x_10202:
        /* <DEDUP_REMOVED lines=9> */
.L_x_10206:
[----:B------:R-:W0:Y:S02]  /*fda0*/  F2I.FTZ.TRUNC.NTZ R3, R2 ;  /* 0x0000000200037305 */ /* 0x000e24000021f100 */
[----:B0-----:R-:W-:Y:S01]  /*fdb0*/  STG.E desc[UR36][R16.64], R3 ;  /* 0x0000000310007986 */ /* 0x001fe2000c101924 */
[----:B------:R-:W-:Y:S05]  /*fdc0*/  EXIT ;  /* 0x000000000000794d */ /* 0x000fea0003800000 */
.L_x_10205:
[----:B------:R-:W0:Y:S02]  /*fdd0*/  F2I.FTZ.TRUNC.NTZ R3, R2 ;  /* 0x0000000200037305 */ /* 0x000e24000021f100 */
[----:B0-----:R-:W-:Y:S01]  /*fde0*/  STG.E.U16 desc[UR36][R16.64], R3 ;  /* 0x0000000310007986 */ /* 0x001fe2000c101524 */
[----:B------:R-:W-:Y:S05]  /*fdf0*/  EXIT ;  /* 0x000000000000794d */ /* 0x000fea0003800000 */
.L_x_10201:
        /* <DEDUP_REMOVED lines=8> */
.L_x_10208:
[----:B------:R-:W-:-:S05]  /*fe80*/  F2FP.F16.F32.PACK_AB R2, RZ, R2 ;  /* 0x00000002ff02723e */ /* 0x000fca00000000ff */
[----:B------:R-:W-:Y:S01]  /*fe90*/  STG.E.U16 desc[UR36][R16.64], R2 ;  /* 0x0000000210007986 */ /* 0x000fe2000c101524 */
[----:B------:R-:W-:Y:S05]  /*fea0*/  EXIT ;  /* 0x000000000000794d */ /* 0x000fea0003800000 */
.L_x_10207:
        /* <DEDUP_REMOVED lines=9> */
.L_x_10210:
[----:B------:R-:W-:-:S04]  /*ff40*/  F2FP.F16.F32.PACK_AB R3, RZ, R2 ;  /* 0x00000002ff03723e */ /* 0x000fc800000000ff */
[----:B------:R-:W-:-:S05]  /*ff50*/  PRMT R3, R3, 0x5410, RZ ;  /* 0x0000541003037816 */ /* 0x000fca00000000ff */
[----:B------:R-:W-:Y:S01]  /*ff60*/  STG.E desc[UR36][R16.64], R3 ;  /* 0x0000000310007986 */ /* 0x000fe2000c101924 */
[----:B------:R-:W-:Y:S05]  /*ff70*/  EXIT ;  /* 0x000000000000794d */ /* 0x000fea0003800000 */
.L_x_10209:
[----:B------:R-:W-:-:S06]  /*ff80*/  FMUL.FTZ R2, R2, 1 ;  /* 0x3f80000002027820 */ /* 0x000fcc0000410000 */
[----:B------:R-:W0:Y:S02]  /*ff90*/  F2F.F64.F32 R2, R2 ;  /* 0x0000000200027310 */ /* 0x000e240000201800 */
[----:B0-----:R-:W-:Y:S01]  /*ffa0*/  STG.E.64 desc[UR36][R16.64], R2 ;  /* 0x0000000210007986 */ /* 0x001fe2000c101b24 */
[----:B------:R-:W-:Y:S05]  /*ffb0*/  EXIT ;  /* 0x000000000000794d */ /* 0x000fea0003800000 */
.L_x_10200:
        /* <DEDUP_REMOVED lines=12> */
.L_x_10213:
[----:B------:R-:W-:Y:S01]  /*10080*/  FMUL.FTZ R4, R2, 1 ;  /* 0x3f80000002047820 */ /* 0x000fe20000410000 */
[----:B------:R-:W-:-:S05]  /*10090*/  CS2R R6, SRZ ;  /* 0x0000000000067805 */ /* 0x000fca000001ff00 */
[----:B------:R-:W0:Y:S02]  /*100a0*/  F2F.F64.F32 R4, R4 ;  /* 0x0000000400047310 */ /* 0x000e240000201800 */
[----:B0-----:R-:W-:Y:S01]  /*100b0*/  STG.E.128 desc[UR36][R16.64], R4 ;  /* 0x0000000410007986 */ /* 0x001fe2000c101d24 */
[----:B------:R-:W-:Y:S05]  /*100c0*/  EXIT ;  /* 0x000000000000794d */ /* 0x000fea0003800000 */
.L_x_10212:
        /* <DEDUP_REMOVED lines=20> */
.L_x_10217:
[----:B------:R-:W-:Y:S05]  /*10210*/  BSYNC B0 ;  /* 0x0000000000007941 */ /* 0x000fea0003800000 */
.L_x_10216:
[----:B------:R-:W-:-:S05]  /*10220*/  LOP3.LUT R5, R0, R5, RZ, 0xfc, !PT ;  /* 0x0000000500057212 */ /* 0x000fca00078efcff */
[----:B------:R-:W-:Y:S01]  /*10230*/  STG.E.U8 desc[UR36][R16.64], R5 ;  /* 0x0000000510007986 */ /* 0x000fe2000c101124 */
[----:B------:R-:W-:Y:S05]  /*10240*/  EXIT ;  /* 0x000000000000794d */ /* 0x000fea0003800000 */
.L_x_10215:
        /* <DEDUP_REMOVED lines=12> */
.L_x_10219:
[----:B------:R-:W-:Y:S01]  /*10310*/  IMAD.MOV.U32 R0, RZ, RZ, 0x7f ;  /* 0x0000007fff007424 */ /* 0x000fe200078e00ff */
[----:B------:R-:W-:-:S04]  /*10320*/  ISETP.GT.U32.AND P0, PT, R4, 0x7f800000, PT ;  /* 0x7f8000000400780c */ /* 0x000fc80003f04070 */
[----:B------:R-:W-:-:S09]  /*10330*/  SEL R0, R0, 0x7c, P0 ;  /* 0x0000007c00007807 */ /* 0x000fd20000000000 */
.L_x_10220:
[----:B------:R-:W-:Y:S05]  /*10340*/  BSYNC B0 ;  /* 0x0000000000007941 */ /* 0x000fea0003800000 */
.L_x_10218:
[----:B------:R-:W-:-:S04]  /*10350*/  LOP3.LUT R2, R2, 0x80000000, RZ, 0xc0, !PT ;  /* 0x8000000002027812 */ /* 0x000fc800078ec0ff */
[----:B------:R-:W-:-:S04]  /*10360*/  SHF.R.U32.HI R3, RZ, 0x18, R2 ;  /* 0x00000018ff037819 */ /* 0x000fc80000011602 */
[----:B------:R-:W-:-:S05]  /*10370*/  LOP3.LUT R3, R0, R3, RZ, 0xfc, !PT ;  /* 0x0000000300037212 */ /* 0x000fca00078efcff */
[----:B------:R-:W-:Y:S01]  /*10380*/  STG.E.U8 desc[UR36][R16.64], R3 ;  /* 0x0000000310007986 */ /* 0x000fe2000c101124 */
[----:B------:R-:W-:Y:S05]  /*10390*/  EXIT ;  /* 0x000000000000794d */ /* 0x000fea0003800000 */
.L_x_10214:
[----:B------:R-:W-:-:S05]  /*103a0*/  F2FP.BF16.F32.PACK_AB R2, RZ, R2 ;  /* 0x00000002ff02723e */ /* 0x000fca00000010ff */
[----:B------:R-:W-:Y:S01]  /*103b0*/  STG.E.U16 desc[UR36][R16.64], R2 ;  /* 0x0000000210007986 */ /* 0x000fe2000c101524 */
[----:B------:R-:W-:Y:S05]  /*103c0*/  EXIT ;  /* 0x000000000000794d */ /* 0x000fea0003800000 */
.L_x_10211:
        /* <DEDUP_REMOVED lines=11> */
.L_x_10223:
        /* <DEDUP_REMOVED lines=16> */
.L_x_10226:
[----:B------:R-:W-:-:S04]  /*10580*/  LOP3.LUT R2, R2, 0x80000000, RZ, 0xc0, !PT ;  /* 0x8000000002027812 */ /* 0x000fc800078ec0ff */
[----:B------:R-:W-:-:S04]  /*10590*/  SHF.R.U32.HI R3, RZ, 0x18, R2 ;  /* 0x00000018ff037819 */ /* 0x000fc80000011602 */
[----:B------:R-:W-:-:S04]  /*105a0*/  LOP3.LUT R0, R0, R3, RZ, 0xfc, !PT ;  /* 0x0000000300007212 */ /* 0x000fc800078efcff */
[----:B------:R-:W-:-:S07]  /*105b0*/  PRMT R8, R0, 0x7610, R8 ;  /* 0x0000761000087816 */ /* 0x000fce0000000008 */
.L_x_10225:
[----:B------:R-:W-:Y:S05]  /*105c0*/  BSYNC B0 ;  /* 0x0000000000007941 */ /* 0x000fea0003800000 */
.L_x_10224:
[----:B------:R-:W-:Y:S01]  /*105d0*/  STG.E.U8 desc[UR36][R16.64], R8 ;  /* 0x0000000810007986 */ /* 0x000fe2000c101124 */
[----:B------:R-:W-:Y:S05]  /*105e0*/  EXIT ;  /* 0x000000000000794d */ /* 0x000fea0003800000 */
.L_x_10222:
        /* <DEDUP_REMOVED lines=16> */
.L_x_10229:
[----:B------:R-:W-:-:S04]  /*106f0*/  LOP3.LUT R2, R2, 0x80000000, RZ, 0xc0, !PT ;  /* 0x8000000002027812 */ /* 0x000fc800078ec0ff */
[----:B------:R-:W-:-:S04]  /*10700*/  SHF.R.U32.HI R3, RZ, 0x18, R2 ;  /* 0x00000018ff037819 */ /* 0x000fc80000011602 */
[----:B------:R-:W-:-:S04]  /*10710*/  LOP3.LUT R0, R0, R3, RZ, 0xfc, !PT ;  /* 0x0000000300007212 */ /* 0x000fc800078efcff */
[----:B------:R-:W-:-:S07]  /*10720*/  PRMT R8, R0, 0x7610, R8 ;  /* 0x0000761000087816 */ /* 0x000fce0000000008 */
.L_x_10228:
[----:B------:R-:W-:Y:S05]  /*10730*/  BSYNC B0 ;  /* 0x0000000000007941 */ /* 0x000fea0003800000 */
.L_x_10227:
[----:B------:R-:W-:Y:S01]  /*10740*/  STG.E.U8 desc[UR36][R16.64], R8 ;  /* 0x0000000810007986 */ /* 0x000fe2000c101124 */
[----:B------:R-:W-:Y:S05]  /*10750*/  EXIT ;  /* 0x000000000000794d */ /* 0x000fea0003800000 */
.L_x_10221:
        /* <DEDUP_REMOVED lines=21> */
.L_x_10204:
        /* <DEDUP_REMOVED lines=16> */
.L_x_10232:
[----:B------:R-:W-:Y:S05]  /*109b0*/  EXIT ;  /* 0x000000000000794d */ /* 0x000fea0003800000 */
.L_x_10231:
[----:B------:R-:W0:Y:S02]  /*109c0*/  F2I.U64.TRUNC R2, R2 ;  /* 0x0000000200027311 */ /* 0x000e24000020d800 */
[----:B0-----:R-:W-:Y:S01]  /*109d0*/  STG.E.64 desc[UR36][R16.64], R2 ;  /* 0x0000000210007986 */ /* 0x001fe2000c101b24 */
[----:B------:R-:W-:Y:S05]  /*109e0*/  EXIT ;  /* 0x000000000000794d */ /* 0x000fea0003800000 */
.L_x_10230:
[----:B------:R-:W0:Y:S02]  /*109f0*/  F2I.FTZ.U32.TRUNC.NTZ R3, R2 ;  /* 0x0000000200037305 */ /* 0x000e24000021f000 */
[----:B0-----:R-:W-:Y:S01]  /*10a00*/  STG.E desc[UR36][R16.64], R3 ;  /* 0x0000000310007986 */ /* 0x001fe2000c101924 */
[----:B------:R-:W-:Y:S05]  /*10a10*/  EXIT ;  /* 0x000000000000794d */ /* 0x000fea0003800000 */
.L_x_10233:
        /* <DEDUP_REMOVED lines=14> */
.L_x_11806:


//--------------------- .text._ZN2at6native27unrolled_elementwise_kernelIZNS0_43_GLOBAL__N__7cc8d1ed_10_Dropout_cu_0e96ed3819masked_scale_kernelIbffEEvRNS_6TensorERKS4_S7_T1_EUlfbE_St5arrayIPcLm3EELi4E23TrivialOffsetCalculatorILi2EjESD_ILi1EjENS0_6memory12LoadWithCastILi2EEENSG_13StoreWithCastILi1EEEEEviT_T0_T2_T3_T4_T5_ --------------------------
	.section	.text._ZN2at6native27unrolled_elementwise_kernelIZNS0_43_GLOBAL__N__7cc8d1ed_10_Dropout_cu_0e96ed3819masked_scale_kernelIbffEEvRNS_6TensorERKS4_S7_T1_EUlfbE_St5arrayIPcLm3EELi4E23TrivialOffsetCalculatorILi2EjESD_ILi1EjENS0_6memory12LoadWithCastILi2EEENSG_13StoreWithCastILi1EEEEEviT_T0_T2_T3_T4_T5_,"ax",@progbits
	.align	128
        .global         _ZN2at6native27unrolled_elementwise_kernelIZNS0_43_GLOBAL__N__7cc8d1ed_10_Dropout_cu_0e96ed3819masked_scale_kernelIbffEEvRNS_6TensorERKS4_S7_T1_EUlfbE_St5arrayIPcLm3EELi4E23TrivialOffsetCalculatorILi2EjESD_ILi1EjENS0_6memory12LoadWithCastILi2EEENSG_13StoreWithCastILi1EEEEEviT_T0_T2_T3_T4_T5_
        .type           _ZN2at6native27unrolled_elementwise_kernelIZNS0_43_GLOBAL__N__7cc8d1ed_10_Dropout_cu_0e96ed3819masked_scale_kernelIbffEEvRNS_6TensorERKS4_S7_T1_EUlfbE_St5arrayIPcLm3EELi4E23TrivialOffsetCalculatorILi2EjESD_ILi1EjENS0_6memory12LoadWithCastILi2EEENSG_13StoreWithCastILi1EEEEEviT_T0_T2_T3_T4_T5_,@function
        .size           _ZN2at6native27unrolled_elementwise_kernelIZNS0_43_GLOBAL__N__7cc8d1ed_10_Dropout_cu_0e96ed3819masked_scale_kernelIbffEEvRNS_6TensorERKS4_S7_T1_EUlfbE_St5arrayIPcLm3EELi4E23TrivialOffsetCalculatorILi2EjESD_ILi1EjENS0_6memory12LoadWithCastILi2EEENSG_13StoreWithCastILi1EEEEEviT_T0_T2_T3_T4_T5_,(.L_x_11807 - _ZN2at6native27unrolled_elementwise_kernelIZNS0_43_GLOBAL__N__7cc8d1ed_10_Dropout_cu_0e96ed3819masked_scale_kernelIbffEEvRNS_6TensorERKS4_S7_T1_EUlfbE_St5arrayIPcLm3EELi4E23TrivialOffsetCalculatorILi2EjESD_ILi1EjENS0_6memory12LoadWithCastILi2EEENSG_13StoreWithCastILi1EEEEEviT_T0_T2_T3_T4_T5_)
        .other          _ZN2at6native27unrolled_elementwise_kernelIZNS0_43_GLOBAL__N__7cc8d1ed_10_Dropout_cu_0e96ed3819masked_scale_kernelIbffEEvRNS_6TensorERKS4_S7_T1_EUlfbE_St5arrayIPcLm3EELi4E23TrivialOffsetCalculatorILi2EjESD_ILi1EjENS0_6memory12LoadWithCastILi2EEENSG_13StoreWithCastILi1EEEEEviT_T0_T2_T3_T4_T5_,@"STO_CUDA_ENTRY STV_DEFAULT"
_ZN2at6native27unrolled_elementwise_kernelIZNS0_43_GLOBAL__N__7cc8d1ed_10_Dropout_cu_0e96ed3819masked_scale_kernelIbffEEvRNS_6TensorERKS4_S7_T1_EUlfbE_St5arrayIPcLm3EELi4E23TrivialOffsetCalculatorILi2EjESD_ILi1EjENS0_6memory12LoadWithCastILi2EEENSG_13StoreWithCastILi1EEEEEviT_T0_T2_T3_T4_T5_:
.text._ZN2at6native27unrolled_elementwise_kernelIZNS0_43_GLOBAL__N__7cc8d1ed_10_Dropout_cu_0e96ed3819masked_scale_kernelIbffEEvRNS_6TensorERKS4_S7_T1_EUlfbE_St5arrayIPcLm3EELi4E23TrivialOffsetCalculatorILi2EjESD_ILi1EjENS0_6memory12LoadWithCastILi2EEENSG_13StoreWithCastILi1EEEEEviT_T0_T2_T3_T4_T5_:
[----:B------:R-:W0:Y:S01]  /*0000*/  LDC R1, c[0x0][0x28] ;  /* 0x00000a00ff017b82 */ /* 0x000e220000000800 */
[----:B------:R-:W1:Y:S07]  /*0010*/  S2R R2, SR_CTAID.X ;  /* 0x0000000000027919 */ /* 0x000e6e0000002500 */
[----:B------:R-:W1:Y:S01]  /*0020*/  LDC R3, c[0x0][0x210] ;  /* 0x00008400ff037b82 */ /* 0x000e620000000800 */
[----:B------:R-:W-:Y:S01]  /*0030*/  ULDC.64 UR36, c[0x0][0x208] ;  /* 0x0000820000247ab9 */ /* 0x000fe20000000a00 */
[----:B------:R-:W-:Y:S01]  /*0040*/  BSSY B7, `(.L_x_10234) ;  /* 0x00001e3000077945 */ /* 0x000fe20003800000 */
[----:B------:R-:W2:Y:S01]  /*0050*/  S2R R17, SR_TID.X ;  /* 0x0000000000117919 */ /* 0x000ea20000002100 */
[----:B------:R-:W-:-:S02]  /*0060*/  PRMT R26, RZ, 0x5410, RZ ;  /* 0x00005410ff1a7816 */ /* 0x000fc400000000ff */
[----:B------:R-:W-:Y:S02]  /*0070*/  CS2R R18, SRZ ;  /* 0x0000000000127805 */ /* 0x000fe4000001ff00 */
        /* <DEDUP_REMOVED lines=26> */
.L_x_10240:
[----:B------:R-:W2:Y:S02]  /*0220*/  LDG.E.U8 R4, desc[UR36][R4.64] ;  /* 0x0000002404047981 */ /* 0x000ea4000c1e1100 */
[----:B--2---:R-:W-:Y:S01]  /*0230*/  I2FP.F32.U32 R19, R4 ;  /* 0x0000000400137245 */ /* 0x004fe20000201000 */
[----:B------:R-:W-:Y:S06]  /*0240*/  BRA `(.L_x_10242) ;  /* 0x0000000c002c7947 */ /* 0x000fec0003800000 */
.L_x_10239:
        /* <DEDUP_REMOVED lines=9> */
.L_x_10244:
[----:B------:R-:W2:Y:S02]  /*02e0*/  LDG.E R4, desc[UR36][R4.64] ;  /* 0x0000002404047981 */ /* 0x000ea4000c1e1900 */
[----:B--2---:R-:W-:Y:S01]  /*02f0*/  I2FP.F32.S32 R19, R4 ;  /* 0x0000000400137245 */ /* 0x004fe20000201400 */
[----:B------:R-:W-:Y:S06]  /*0300*/  BRA `(.L_x_10242) ;  /* 0x0000000800fc7947 */ /* 0x000fec0003800000 */
.L_x_10243:
[----:B------:R-:W2:Y:S02]  /*0310*/  LDG.E.U16 R4, desc[UR36][R4.64] ;  /* 0x0000002404047981 */ /* 0x000ea4000c1e1500 */
[----:B--2---:R2:W3:Y:S01]  /*0320*/  I2F.S16 R19, R4 ;  /* 0x0000000400137306 */ /* 0x0044e20000101400 */
[----:B------:R-:W-:Y:S05]  /*0330*/  BRA `(.L_x_10242) ;  /* 0x0000000800f07947 */ /* 0x000fea0003800000 */
.L_x_10238:
        /* <DEDUP_REMOVED lines=8> */
.L_x_10246:
[----:B------:R-:W2:Y:S02]  /*03c0*/  LDG.E.U16 R4, desc[UR36][R4.64] ;  /* 0x0000002404047981 */ /* 0x000ea4000c1e1500 */
[----:B--2---:R-:W-:Y:S01]  /*03d0*/  HADD2.F32 R19, -RZ, R4.H0_H0 ;  /* 0x20000004ff137230 */ /* 0x004fe20000004100 */
[----:B------:R-:W-:Y:S06]  /*03e0*/  BRA `(.L_x_10242) ;  /* 0x0000000800c47947 */ /* 0x000fec0003800000 */
.L_x_10245:
        /* <DEDUP_REMOVED lines=8> */
.L_x_10248:
[----:B------:R-:W2:Y:S02]  /*0470*/  LDG.E.U16 R4, desc[UR36][R4.64] ;  /* 0x0000002404047981 */ /* 0x000ea4000c1e1500 */
[----:B--2---:R-:W-:Y:S01]  /*0480*/  HADD2.F32 R19, -RZ, R4.H0_H0 ;  /* 0x20000004ff137230 */ /* 0x004fe20000004100 */
[----:B------:R-:W-:Y:S06]  /*0490*/  BRA `(.L_x_10242) ;  /* 0x0000000800987947 */ /* 0x000fec0003800000 */
.L_x_10247:
[----:B------:R-:W2:Y:S01]  /*04a0*/  LDG.E.64 R4, desc[UR36][R4.64] ;  /* 0x0000002404047981 */ /* 0x000ea2000c1e1b00 */
[----:B------:R-:W-:Y:S01]  /*04b0*/  UMOV UR4, 0xf0000000 ;  /* 0xf000000000047882 */ /* 0x000fe20000000000 */
[----:B------:R-:W-:Y:S01]  /*04c0*/  UMOV UR5, 0x380fffff ;  /* 0x380fffff00057882 */ /* 0x000fe20000000000 */
[----:B--2---:R-:W0:Y:S01]  /*04d0*/  F2F.F32.F64 R19, R4 ;  /* 0x0000000400137310 */ /* 0x004e220000301000 */
[----:B------:R-:W-:-:S14]  /*04e0*/  DSETP.GEU.AND P0, PT, |R4|, UR4, PT ;  /* 0x0000000404007e2a */ /* 0x000fdc000bf0e200 */
[----:B0-----:R-:W-:Y:S01]  /*04f0*/  @!P0 FMUL R19, R19, 1.175494350822287508e-38 ;  /* 0x0080000013138820 */ /* 0x001fe20000400000 */
[----:B------:R-:W-:Y:S06]  /*0500*/  BRA `(.L_x_10242) ;  /* 0x00000008007c7947 */ /* 0x000fec0003800000 */
.L_x_10237:
        /* <DEDUP_REMOVED lines=12> */
.L_x_10251:
[----:B------:R-:W2:Y:S01]  /*05d0*/  LDG.E.64 R4, desc[UR36][R4.64] ;  /* 0x0000002404047981 */ /* 0x000ea2000c1e1b00 */
[----:B------:R-:W-:Y:S01]  /*05e0*/  UMOV UR4, 0xf0000000 ;  /* 0xf000000000047882 */ /* 0x000fe20000000000 */
[----:B------:R-:W-:Y:S01]  /*05f0*/  UMOV UR5, 0x380fffff ;  /* 0x380fffff00057882 */ /* 0x000fe20000000000 */
[----:B--2---:R-:W0:Y:S01]  /*0600*/  F2F.F32.F64 R19, R4 ;  /* 0x0000000400137310 */ /* 0x004e220000301000 */
[----:B------:R-:W-:-:S14]  /*0610*/  DSETP.GEU.AND P0, PT, |R4|, UR4, PT ;  /* 0x0000000404007e2a */ /* 0x000fdc000bf0e200 */
[----:B0-----:R-:W-:Y:S01]  /*0620*/  @!P0 FMUL R19, R19, 1.175494350822287508e-38 ;  /* 0x0080000013138820 */ /* 0x001fe20000400000 */
[----:B------:R-:W-:Y:S06]  /*0630*/  BRA `(.L_x_10242) ;  /* 0x0000000800307947 */ /* 0x000fec0003800000 */
.L_x_10250:
        /* <DEDUP_REMOVED lines=26> */
.L_x_10253:
        /* <DEDUP_REMOVED lines=13> */
.L_x_10252:
[----:B------:R-:W2:Y:S02]  /*08b0*/  LDG.E.U16 R4, desc[UR36][R4.64] ;  /* 0x0000002404047981 */ /* 0x000ea4000c1e1500 */
[----:B--2---:R-:W-:Y:S01]  /*08c0*/  IMAD.U32 R19, R4, 0x10000, RZ ;  /* 0x0001000004137824 */ /* 0x004fe200078e00ff */
[----:B------:R-:W-:Y:S06]  /*08d0*/  BRA `(.L_x_10242) ;  /* 0x0000000400887947 */ /* 0x000fec0003800000 */
.L_x_10249:
        /* <DEDUP_REMOVED lines=11> */
.L_x_10256:
        /* <DEDUP_REMOVED lines=20> */
.L_x_10258:
[----:B------:R-:W-:Y:S05]  /*0ad0*/  BSYNC B0 ;  /* 0x0000000000007941 */ /* 0x000fea0003800000 */
.L_x_10257:
[----:B------:R-:W-:Y:S01]  /*0ae0*/  IMAD.SHL.U32 R3, R3, 0x100000, RZ ;  /* 0x0010000003037824 */ /* 0x000fe200078e00ff */
[----:B------:R-:W-:-:S04]  /*0af0*/  LEA R0, R0, 0x3b800000, 0x17 ;  /* 0x3b80000000007811 */ /* 0x000fc800078eb8ff */
[----:B------:R-:W-:Y:S01]  /*0b00*/  LOP3.LUT R19, R0, R3, R19, 0xfe, !PT ;  /* 0x0000000300137212 */ /* 0x000fe200078efe13 */
[----:B------:R-:W-:Y:S06]  /*0b10*/  BRA `(.L_x_10242) ;  /* 0x0000000000f87947 */ /* 0x000fec0003800000 */
.L_x_10255:
        /* <DEDUP_REMOVED lines=20> */
.L_x_10260:
[----:B------:R-:W-:Y:S05]  /*0c60*/  BSYNC B0 ;  /* 0x0000000000007941 */ /* 0x000fea0003800000 */
.L_x_10259:
[----:B------:R-:W-:Y:S01]  /*0c70*/  IMAD.SHL.U32 R3, R3, 0x200000, RZ ;  /* 0x0020000003037824 */ /* 0x000fe200078e00ff */
[----:B------:R-:W-:-:S04]  /*0c80*/  LEA R0, R0, 0x37800000, 0x17 ;  /* 0x3780000000007811 */ /* 0x000fc800078eb8ff */
[----:B------:R-:W-:Y:S01]  /*0c90*/  LOP3.LUT R19, R0, R3, R19, 0xfe, !PT ;  /* 0x0000000300137212 */ /* 0x000fe200078efe13 */
[----:B------:R-:W-:Y:S06]  /*0ca0*/  BRA `(.L_x_10242) ;  /* 0x0000000000947947 */ /* 0x000fec0003800000 */
.L_x_10254:
        /* <DEDUP_REMOVED lines=14> */
.L_x_10241:
        /* <DEDUP_REMOVED lines=16> */
.L_x_10263:
[----:B------:R-:W-:Y:S01]  /*0e90*/  IMAD.MOV.U32 R19, RZ, RZ, RZ ;  /* 0x000000ffff137224 */ /* 0x000fe200078e00ff */
[----:B------:R-:W-:Y:S06]  /*0ea0*/  BRA `(.L_x_10242) ;  /* 0x0000000000147947 */ /* 0x000fec0003800000 */
.L_x_10262:
[----:B------:R-:W2:Y:S02]  /*0eb0*/  LDG.E.64 R4, desc[UR36][R4.64] ;  /* 0x0000002404047981 */ /* 0x000ea4000c1e1b00 */
[----:B--2---:R0:W1:Y:S01]  /*0ec0*/  I2F.U64 R19, R4 ;  /* 0x0000000400137312 */ /* 0x0040620000301000 */
[----:B------:R-:W-:Y:S05]  /*0ed0*/  BRA `(.L_x_10242) ;  /* 0x0000000000087947 */ /* 0x000fea0003800000 */
.L_x_10261:
[----:B------:R-:W2:Y:S02]  /*0ee0*/  LDG.E R4, desc[UR36][R4.64] ;  /* 0x0000002404047981 */ /* 0x000ea4000c1e1900 */
[----:B--2---:R-:W-:-:S07]  /*0ef0*/  I2FP.F32.U32 R19, R4 ;  /* 0x0000000400137245 */ /* 0x004fce0000201000 */
.L_x_10242:
[----:B------:R-:W-:Y:S05]  /*0f00*/  BSYNC B6 ;  /* 0x0000000000067941 */ /* 0x000fea0003800000 */
.L_x_10236:
[----:B0-2-4-:R-:W0:Y:S01]  /*0f10*/  LDC.64 R4, c[0x0][0x238] ;  /* 0x00008e00ff047b82 */ /* 0x015e220000000a00 */
        /* <DEDUP_REMOVED lines=18> */
.L_x_10267:
[----:B------:R-:W2:Y:S02]  /*1040*/  LDG.E.U8 R4, desc[UR36][R4.64] ;  /* 0x0000002404047981 */ /* 0x000ea4000c1e1100 */
[----:B--2---:R-:W-:Y:S01]  /*1050*/  ISETP.NE.AND P0, PT, R4, RZ, PT ;  /* 0x000000ff0400720c */ /* 0x004fe20003f05270 */
[----:B------:R-:W-:-:S12]  /*1060*/  BRA `(.L_x_10269) ;  /* 0x0000000c00747947 */ /* 0x000fd80003800000 */
.L_x_10266:
        /* <DEDUP_REMOVED lines=10> */
.L_x_10271:
[----:B------:R-:W2:Y:S02]  /*1110*/  LDG.E R4, desc[UR36][R4.64] ;  /* 0x0000002404047981 */ /* 0x000ea4000c1e1900 */
[----:B--2---:R-:W-:Y:S01]  /*1120*/  ISETP.NE.AND P0, PT, R4, RZ, PT ;  /* 0x000000ff0400720c */ /* 0x004fe20003f05270 */
[----:B------:R-:W-:-:S12]  /*1130*/  BRA `(.L_x_10269) ;  /* 0x0000000c00407947 */ /* 0x000fd80003800000 */
.L_x_10270:
[----:B------:R-:W2:Y:S02]  /*1140*/  LDG.E.U16 R4, desc[UR36][R4.64] ;  /* 0x0000002404047981 */ /* 0x000ea4000c1e1500 */
[----:B--2---:R-:W-:Y:S01]  /*1150*/  ISETP.NE.AND P0, PT, R4, RZ, PT ;  /* 0x000000ff0400720c */ /* 0x004fe20003f05270 */
[----:B------:R-:W-:-:S12]  /*1160*/  BRA `(.L_x_10269) ;  /* 0x0000000c00347947 */ /* 0x000fd80003800000 */
.L_x_10265:
        /* <DEDUP_REMOVED lines=9> */
.L_x_10273:
[----:B------:R-:W2:Y:S02]  /*1200*/  LDG.E.U16 R0, desc[UR36][R4.64] ;  /* 0x0000002404007981 */ /* 0x000ea4000c1e1500 */
[----:B--2---:R-:W-:-:S05]  /*1210*/  HADD2.F32 R0, -RZ, R0.H0_H0 ;  /* 0x20000000ff007230 */ /* 0x004fca0000004100 */
[----:B------:R-:W-:Y:S01]  /*1220*/  FSETP.NEU.FTZ.AND P0, PT, R0, RZ, PT ;  /* 0x000000ff0000720b */ /* 0x000fe20003f1d000 */
[----:B------:R-:W-:-:S12]  /*1230*/  BRA `(.L_x_10269) ;  /* 0x0000000c00007947 */ /* 0x000fd80003800000 */
.L_x_10272:
        /* <DEDUP_REMOVED lines=11> */
.L_x_10275:
        /* <DEDUP_REMOVED lines=10> */
.L_x_10274:
[----:B------:R-:W2:Y:S02]  /*1390*/  LDG.E.64 R4, desc[UR36][R4.64] ;  /* 0x0000002404047981 */ /* 0x000ea4000c1e1b00 */
[----:B--2---:R-:W-:Y:S01]  /*13a0*/  DSETP.NEU.AND P0, PT, R4, RZ, PT ;  /* 0x000000ff0400722a */ /* 0x004fe20003f0d000 */
[----:B------:R-:W-:-:S13]  /*13b0*/  BRA `(.L_x_10269) ;  /* 0x0000000800a07947 */ /* 0x000fda0003800000 */
.L_x_10264:
        /* <DEDUP_REMOVED lines=11> */
.L_x_10278:
[----:B------:R-:W2:Y:S02]  /*1470*/  LDG.E.128 R4, desc[UR36][R4.64] ;  /* 0x0000002404047981 */ /* 0x000ea4000c1e1d00 */
[----:B--2---:R-:W-:-:S06]  /*1480*/  DSETP.NEU.AND P0, PT, R6, RZ, PT ;  /* 0x000000ff0600722a */ /* 0x004fcc0003f0d000 */
[----:B------:R-:W-:Y:S01]  /*1490*/  DSETP.NEU.OR P0, PT, R4, RZ, P0 ;  /* 0x000000ff0400722a */ /* 0x000fe2000070d400 */
[----:B------:R-:W-:-:S13]  /*14a0*/  BRA `(.L_x_10269) ;  /* 0x0000000800647947 */ /* 0x000fda0003800000 */
.L_x_10277:
        /* <DEDUP_REMOVED lines=27> */
.L_x_10280:
        /* <DEDUP_REMOVED lines=14> */
.L_x_10279:
[----:B------:R-:W2:Y:S02]  /*1740*/  LDG.E.U16 R0, desc[UR36][R4.64] ;  /* 0x0000002404007981 */ /* 0x000ea4000c1e1500 */
[----:B--2---:R-:W-:-:S05]  /*1750*/  IMAD.U32 R0, R0, 0x10000, RZ ;  /* 0x0001000000007824 */ /* 0x004fca00078e00ff */
[----:B------:R-:W-:Y:S01]  /*1760*/  FSETP.NEU.FTZ.AND P0, PT, R0, RZ, PT ;  /* 0x000000ff0000720b */ /* 0x000fe20003f1d000 */
[----:B------:R-:W-:-:S12]  /*1770*/  BRA `(.L_x_10269) ;  /* 0x0000000400b07947 */ /* 0x000fd80003800000 */
.L_x_10276:
        /* <DEDUP_REMOVED lines=11> */
.L_x_10283:
        /* <DEDUP_REMOVED lines=21> */
.L_x_10287:
[----:B------:R-:W-:Y:S05]  /*1980*/  BSYNC B1 ;  /* 0x0000000000017941 */ /* 0x000fea0003800000 */
.L_x_10286:
[----:B------:R-:W-:Y:S01]  /*1990*/  LEA R5, R0, 0x3b800000, 0x17 ;  /* 0x3b80000000057811 */ /* 0x000fe200078eb8ff */
[----:B------:R-:W-:-:S05]  /*19a0*/  IMAD.SHL.U32 R0, R3, 0x100000, RZ ;  /* 0x0010000003007824 */ /* 0x000fca00078e00ff */
[----:B------:R-:W-:-:S07]  /*19b0*/  LOP3.LUT R0, R5, R0, R6, 0xfe, !PT ;  /* 0x0000000005007212 */ /* 0x000fce00078efe06 */
.L_x_10285:
[----:B------:R-:W-:Y:S05]  /*19c0*/  BSYNC B0 ;  /* 0x0000000000007941 */ /* 0x000fea0003800000 */
.L_x_10284:
[----:B------:R-:W-:Y:S01]  /*19d0*/  FSETP.NEU.FTZ.AND P0, PT, R0, RZ, PT ;  /* 0x000000ff0000720b */ /* 0x000fe20003f1d000 */
[----:B------:R-:W-:-:S12]  /*19e0*/  BRA `(.L_x_10269) ;  /* 0x0000000400147947 */ /* 0x000fd80003800000 */
.L_x_10282:
        /* <DEDUP_REMOVED lines=21> */
.L_x_10291:
[----:B------:R-:W-:Y:S05]  /*1b40*/  BSYNC B1 ;  /* 0x0000000000017941 */ /* 0x000fea0003800000 */
.L_x_10290:
[----:B------:R-:W-:Y:S01]  /*1b50*/  LEA R5, R0, 0x37800000, 0x17 ;  /* 0x3780000000057811 */ /* 0x000fe200078eb8ff */
[----:B------:R-:W-:-:S05]  /*1b60*/  IMAD.SHL.U32 R0, R3, 0x200000, RZ ;  /* 0x0020000003007824 */ /* 0x000fca00078e00ff */
[----:B------:R-:W-:-:S07]  /*1b70*/  LOP3.LUT R0, R5, R0, R6, 0xfe, !PT ;  /* 0x0000000005007212 */ /* 0x000fce00078efe06 */
.L_x_10289:
[----:B------:R-:W-:Y:S05]  /*1b80*/  BSYNC B0 ;  /* 0x0000000000007941 */ /* 0x000fea0003800000 */
.L_x_10288:
[----:B------:R-:W-:Y:S01]  /*1b90*/  FSETP.NEU.FTZ.AND P0, PT, R0, RZ, PT ;  /* 0x000000ff0000720b */ /* 0x000fe20003f1d000 */
[----:B------:R-:W-:-:S12]  /*1ba0*/  BRA `(.L_x_10269) ;  /* 0x0000000000a47947 */ /* 0x000fd80003800000 */
.L_x_10281:
        /* <DEDUP_REMOVED lines=14> */
.L_x_10295:
[----:B------:R-:W-:Y:S05]  /*1c90*/  BSYNC B0 ;  /* 0x0000000000007941 */ /* 0x000fea0003800000 */
.L_x_10294:
[----:B------:R-:W-:Y:S01]  /*1ca0*/  FSETP.NEU.FTZ.AND P0, PT, R0, RZ, PT ;  /* 0x000000ff0000720b */ /* 0x000fe20003f1d000 */
[----:B------:R-:W-:-:S12]  /*1cb0*/  BRA `(.L_x_10269) ;  /* 0x0000000000607947 */ /* 0x000fd80003800000 */
.L_x_10268:
        /* <DEDUP_REMOVED lines=16> */
.L_x_10296:
[----:B------:R-:W-:Y:S01]  /*1dc0*/  PLOP3.LUT P0, PT, PT, PT, PT, 0x8, 0x0 ;  /* 0x000000000000781c */ /* 0x000fe20003f0e170 */
[----:B------:R-:W-:-:S12]  /*1dd0*/  BRA `(.L_x_10269) ;  /* 0x0000000000187947 */ /* 0x000fd80003800000 */
.L_x_10293:
[----:B------:R-:W2:Y:S02]  /*1de0*/  LDG.E.64 R4, desc[UR36][R4.64] ;  /* 0x0000002404047981 */ /* 0x000ea4000c1e1b00 */
[----:B--2---:R-:W-:-:S04]  /*1df0*/  ISETP.NE.U32.AND P0, PT, R4, RZ, PT ;  /* 0x000000ff0400720c */ /* 0x004fc80003f05070 */
[----:B------:R-:W-:Y:S01]  /*1e00*/  ISETP.NE.AND.EX P0, PT, R5, RZ, PT, P0 ;  /* 0x000000ff0500720c */ /* 0x000fe20003f05300 */
[----:B------:R-:W-:-:S12]  /*1e10*/  BRA `(.L_x_10269) ;  /* 0x0000000000087947 */ /* 0x000fd80003800000 */
.L_x_10292:
[----:B------:R-:W2:Y:S02]  /*1e20*/  LDG.E R4, desc[UR36][R4.64] ;  /* 0x0000002404047981 */ /* 0x000ea4000c1e1900 */
[----:B--2---:R-:W-:-:S13]  /*1e30*/  ISETP.NE.AND P0, PT, R4, RZ, PT ;  /* 0x000000ff0400720c */ /* 0x004fda0003f05270 */
.L_x_10269:
[----:B------:R-:W-:Y:S01]  /*1e40*/  SEL R0, RZ, 0x1, !P0 ;  /* 0x00000001ff007807 */ /* 0x000fe20004000000 */
[----:B------:R-:W-:-:S03]  /*1e50*/  VIADD R17, R17, 0x80 ;  /* 0x0000008011117836 */ /* 0x000fc60000000000 */
[----:B------:R-:W-:-:S07]  /*1e60*/  PRMT R26, R26, 0x5410, R0 ;  /* 0x000054101a1a7816 */ /* 0x000fce0000000000 */
.L_x_10235:
[----:B------:R-:W-:Y:S05]  /*1e70*/  BSYNC B7 ;  /* 0x0000000000077941 */ /* 0x000fea0003800000 */
.L_x_10234:
[----:B------:R-:W-:Y:S01]  /*1e80*/  ISETP.GE.AND P0, PT, R17, R22, PT ;  /* 0x000000161100720c */ /* 0x000fe20003f06270 */
[----:B------:R-:W-:-:S12]  /*1e90*/  BSSY B7, `(.L_x_10297) ;  /* 0x00001dd000077945 */ /* 0x000fd80003800000 */
[----:B------:R-:W-:Y:S05]  /*1ea0*/  @P0 BRA `(.L_x_10298) ;  /* 0x0000001c006c0947 */ /* 0x000fea0003800000 */
        /* <DEDUP_REMOVED lines=19> */
[----:B--2---:R0:W2:Y:S01]  /*1fe0*/  I2F.S16 R18, R4 ;  /* 0x0000000400127306 */ /* 0x0040a20000101400 */
[----:B------:R-:W-:Y:S05]  /*1ff0*/  BRA `(.L_x_10305) ;  /* 0x0000000c003c7947 */ /* 0x000fea0003800000 */
.L_x_10303:
[----:B------:R-:W2:Y:S02]  /*2000*/  LDG.E.U8 R4, desc[UR36][R4.64] ;  /* 0x0000002404047981 */ /* 0x000ea4000c1e1100 */
[----:B--2---:R-:W-:Y:S01]  /*2010*/  I2FP.F32.U32 R18, R4 ;  /* 0x0000000400127245 */ /* 0x004fe20000201000 */
[----:B------:R-:W-:Y:S06]  /*2020*/  BRA `(.L_x_10305) ;  /* 0x0000000c00307947 */ /* 0x000fec0003800000 */
.L_x_10302:
        /* <DEDUP_REMOVED lines=9> */
.L_x_10307:
[----:B------:R-:W2:Y:S02]  /*20c0*/  LDG.E R4, desc[UR36][R4.64] ;  /* 0x0000002404047981 */ /* 0x000ea4000c1e1900 */
[----:B--2---:R-:W-:Y:S01]  /*20d0*/  I2FP.F32.S32 R18, R4 ;  /* 0x0000000400127245 */ /* 0x004fe20000201400 */
[----:B------:R-:W-:Y:S06]  /*20e0*/  BRA `(.L_x_10305) ;  /* 0x0000000c00007947 */ /* 0x000fec0003800000 */
.L_x_10306:
[----:B------:R-:W2:Y:S02]  /*20f0*/  LDG.E.U16 R4, desc[UR36][R4.64] ;  /* 0x0000002404047981 */ /* 0x000ea4000c1e1500 */
[----:B--2---:R0:W2:Y:S01]  /*2100*/  I2F.S16 R18, R4 ;  /* 0x0000000400127306 */ /* 0x0040a20000101400 */
[----:B------:R-:W-:Y:S05]  /*2110*/  BRA `(.L_x_10305) ;  /* 0x0000000800f47947 */ /* 0x000fea0003800000 */
.L_x_10301:
        /* <DEDUP_REMOVED lines=8> */
.L_x_10309:
[----:B------:R-:W2:Y:S02]  /*21a0*/  LDG.E.U16 R4, desc[UR36][R4.64] ;  /* 0x0000002404047981 */ /* 0x000ea4000c1e1500 */
[----:B--2---:R-:W-:Y:S01]  /*21b0*/  HADD2.F32 R18, -RZ, R4.H0_H0 ;  /* 0x20000004ff127230 */ /* 0x004fe20000004100 */
[----:B------:R-:W-:Y:S06]  /*21c0*/  BRA `(.L_x_10305) ;  /* 0x0000000800c87947 */ /* 0x000fec0003800000 */
.L_x_10308:
        /* <DEDUP_REMOVED lines=8> */
.L_x_10311:
[----:B------:R-:W2:Y:S02]  /*2250*/  LDG.E.U16 R4, desc[UR36][R4.64] ;  /* 0x0000002404047981 */ /* 0x000ea4000c1e1500 */
[----:B--2---:R-:W-:Y:S01]  /*2260*/  HADD2.F32 R18, -RZ, R4.H0_H0 ;  /* 0x20000004ff127230 */ /* 0x004fe20000004100 */
[----:B------:R-:W-:Y:S06]  /*2270*/  BRA `(.L_x_10305) ;  /* 0x00000008009c7947 */ /* 0x000fec0003800000 */
.L_x_10310:
[----:B------:R-:W2:Y:S01]  /*2280*/  LDG.E.64 R4, desc[UR36][R4.64] ;  /* 0x0000002404047981 */ /* 0x000ea2000c1e1b00 */
[----:B------:R-:W-:Y:S01]  /*2290*/  UMOV UR4, 0xf0000000 ;  /* 0xf000000000047882 */ /* 0x000fe20000000000 */
[----:B------:R-:W-:Y:S01]  /*22a0*/  UMOV UR5, 0x380fffff ;  /* 0x380fffff00057882 */ /* 0x000fe20000000000 */
[----:B--2---:R-:W0:Y:S01]  /*22b0*/  F2F.F32.F64 R18, R4 ;  /* 0x0000000400127310 */ /* 0x004e220000301000 */
[----:B------:R-:W-:-:S14]  /*22c0*/  DSETP.GEU.AND P0, PT, |R4|, UR4, PT ;  /* 0x0000000404007e2a */ /* 0x000fdc000bf0e200 */
[----:B0-----:R-:W-:Y:S01]  /*22d0*/  @!P0 FMUL R18, R18, 1.175494350822287508e-38 ;  /* 0x0080000012128820 */ /* 0x001fe20000400000 */
[----:B------:R-:W-:Y:S06]  /*22e0*/  BRA `(.L_x_10305) ;  /* 0x0000000800807947 */ /* 0x000fec0003800000 */
.L_x_10300:
        /* <DEDUP_REMOVED lines=12> */
.L_x_10314:
[----:B------:R-:W2:Y:S01]  /*23b0*/  LDG.E.64 R4, desc[UR36][R4.64] ;  /* 0x0000002404047981 */ /* 0x000ea2000c1e1b00 */
[----:B------:R-:W-:Y:S01]  /*23c0*/  UMOV UR4, 0xf0000000 ;  /* 0xf000000000047882 */ /* 0x000fe20000000000 */
[----:B------:R-:W-:Y:S01]  /*23d0*/  UMOV UR5, 0x380fffff ;  /* 0x380fffff00057882 */ /* 0x000fe20000000000 */
[----:B--2---:R-:W0:Y:S01]  /*23e0*/  F2F.F32.F64 R18, R4 ;  /* 0x0000000400127310 */ /* 0x004e220000301000 */
[----:B------:R-:W-:-:S14]  /*23f0*/  DSETP.GEU.AND P0, PT, |R4|, UR4, PT ;  /* 0x0000000404007e2a */ /* 0x000fdc000bf0e200 */
[----:B0-----:R-:W-:Y:S01]  /*2400*/  @!P0 FMUL R18, R18, 1.175494350822287508e-38 ;  /* 0x0080000012128820 */ /* 0x001fe20000400000 */
[----:B------:R-:W-:Y:S06]  /*2410*/  BRA `(.L_x_10305) ;  /* 0x0000000800347947 */ /* 0x000fec0003800000 */
.L_x_10313:
        /* <DEDUP_REMOVED lines=26> */
.L_x_10316:
        /* <DEDUP_REMOVED lines=14> */
.L_x_10315:
[----:B------:R-:W2:Y:S02]  /*26a0*/  LDG.E.U16 R4, desc[UR36][R4.64] ;  /* 0x0000002404047981 */ /* 0x000ea4000c1e1500 */
[----:B--2---:R-:W-:Y:S01]  /*26b0*/  IMAD.U32 R18, R4, 0x10000, RZ ;  /* 0x0001000004127824 */ /* 0x004fe200078e00ff */
[----:B------:R-:W-:Y:S06]  /*26c0*/  BRA `(.L_x_10305) ;  /* 0x0000000400887947 */ /* 0x000fec0003800000 */
.L_x_10312:
        /* <DEDUP_REMOVED lines=11> */
.L_x_10319:
        /* <DEDUP_REMOVED lines=20> */
.L_x_10321:
[----:B------:R-:W-:Y:S05]  /*28c0*/  BSYNC B0 ;  /* 0x0000000000007941 */ /* 0x000fea0003800000 */
.L_x_10320:
[----:B------:R-:W-:Y:S01]  /*28d0*/  IMAD.SHL.U32 R3, R3, 0x100000, RZ ;  /* 0x0010000003037824 */ /* 0x000fe200078e00ff */
[----:B------:R-:W-:-:S04]  /*28e0*/  LEA R5, R0, 0x3b800000, 0x17 ;  /* 0x3b80000000057811 */ /* 0x000fc800078eb8ff */
[----:B------:R-:W-:Y:S01]  /*28f0*/  LOP3.LUT R18, R5, R3, R18, 0xfe, !PT ;  /* 0x0000000305127212 */ /* 0x000fe200078efe12 */
[----:B------:R-:W-:Y:S06]  /*2900*/  BRA `(.L_x_10305) ;  /* 0x0000000000f87947 */ /* 0x000fec0003800000 */
.L_x_10318:
        /* <DEDUP_REMOVED lines=20> */
.L_x_10323:
[----:B------:R-:W-:Y:S05]  /*2a50*/  BSYNC B0 ;  /* 0x0000000000007941 */ /* 0x000fea0003800000 */
.L_x_10322:
[----:B------:R-:W-:Y:S01]  /*2a60*/  IMAD.SHL.U32 R3, R3, 0x200000, RZ ;  /* 0x0020000003037824 */ /* 0x000fe200078e00ff */
[----:B------:R-:W-:-:S04]  /*2a70*/  LEA R5, R0, 0x37800000, 0x17 ;  /* 0x3780000000057811 */ /* 0x000fc800078eb8ff */
[----:B------:R-:W-:Y:S01]  /*2a80*/  LOP3.LUT R18, R5, R3, R18, 0xfe, !PT ;  /* 0x0000000305127212 */ /* 0x000fe200078efe12 */
[----:B------:R-:W-:Y:S06]  /*2a90*/  BRA `(.L_x_10305) ;  /* 0x0000000000947947 */ /* 0x000fec0003800000 */
.L_x_10317:
        /* <DEDUP_REMOVED lines=14> */
.L_x_10304:
        /* <DEDUP_REMOVED lines=16> */
.L_x_10326:
[----:B------:R-:W-:Y:S01]  /*2c80*/  IMAD.MOV.U32 R18, RZ, RZ, RZ ;  /* 0x000000ffff127224 */ /* 0x000fe200078e00ff */
[----:B------:R-:W-:Y:S06]  /*2c90*/  BRA `(.L_x_10305) ;  /* 0x0000000000147947 */ /* 0x000fec0003800000 */
.L_x_10325:
[----:B------:R-:W2:Y:S02]  /*2ca0*/  LDG.E.64 R4, desc[UR36][R4.64] ;  /* 0x0000002404047981 */ /* 0x000ea4000c1e1b00 */
[----:B--2---:R0:W2:Y:S01]  /*2cb0*/  I2F.U64 R18, R4 ;  /* 0x0000000400127312 */ /* 0x0040a20000301000 */
[----:B------:R-:W-:Y:S05]  /*2cc0*/  BRA `(.L_x_10305) ;  /* 0x0000000000087947 */ /* 0x000fea0003800000 */
.L_x_10324:
[----:B------:R-:W2:Y:S02]  /*2cd0*/  LDG.E R4, desc[UR36][R4.64] ;  /* 0x0000002404047981 */ /* 0x000ea4000c1e1900 */
[----:B--2---:R-:W-:-:S07]  /*2ce0*/  I2FP.F32.U32 R18, R4 ;  /* 0x0000000400127245 */ /* 0x004fce0000201000 */
.L_x_10305:
[----:B------:R-:W-:Y:S05]  /*2cf0*/  BSYNC B6 ;  /* 0x0000000000067941 */ /* 0x000fea0003800000 */
.L_x_10299:
[----:B0---4-:R-:W0:Y:S01]  /*2d00*/  LDC.64 R4, c[0x0][0x238] ;  /* 0x00008e00ff047b82 */ /* 0x011e220000000a00 */
        /* <DEDUP_REMOVED lines=15> */
[----:B------:R-:W4:Y:S02]  /*2e00*/  LDG.E.U8 R4, desc[UR36][R4.64] ;  /* 0x0000002404047981 */ /* 0x000f24000c1e1100 */
[----:B----4-:R-:W-:Y:S01]  /*2e10*/  ISETP.NE.AND P0, PT, R4, RZ, PT ;  /* 0x000000ff0400720c */ /* 0x010fe20003f05270 */
[----:B------:R-:W-:-:S12]  /*2e20*/  BRA `(.L_x_10332) ;  /* 0x0000000c00807947 */ /* 0x000fd80003800000 */
.L_x_10330:
[----:B------:R-:W4:Y:S02]  /*2e30*/  LDG.E.U8 R4, desc[UR36][R4.64] ;  /* 0x0000002404047981 */ /* 0x000f24000c1e1100 */
[----:B----4-:R-:W-:Y:S01]  /*2e40*/  ISETP.NE.AND P0, PT, R4, RZ, PT ;  /* 0x000000ff0400720c */ /* 0x010fe20003f05270 */
[----:B------:R-:W-:-:S12]  /*2e50*/  BRA `(.L_x_10332) ;  /* 0x0000000c00747947 */ /* 0x000fd80003800000 */
.L_x_10329:
[----:B------:R-:W-:-:S13]  /*2e60*/  ISETP.NE.AND P0, PT, R0, 0x2, PT ;  /* 0x000000020000780c */ /* 0x000fda0003f05270 */
[----:B------:R-:W-:Y:S05]  /*2e70*/  @!P0 BRA `(.L_x_10333) ;  /* 0x00000000002c8947 */ /* 0x000fea0003800000 */
[----:B------:R-:W-:-:S13]  /*2e80*/  ISETP.NE.AND P0, PT, R0, 0x3, PT ;  /* 0x000000030000780c */ /* 0x000fda0003f05270 */
[----:B------:R-:W-:Y:S05]  /*2e90*/  @!P0 BRA `(.L_x_10334) ;  /* 0x0000000000188947 */ /* 0x000fea0003800000 */
[----:B------:R-:W-:-:S13]  /*2ea0*/  ISETP.NE.AND P0, PT, R0, 0x4, PT ;  /* 0x000000040000780c */ /* 0x000fda0003f05270 */
[----:B------:R-:W-:Y:S05]  /*2eb0*/  @P0 BRA `(.L_x_10331) ;  /* 0x0000000800fc0947 */ /* 0x000fea0003800000 */
[----:B------:R-:W4:Y:S02]  /*2ec0*/  LDG.E.64 R4, desc[UR36][R4.64] ;  /* 0x0000002404047981 */ /* 0x000f24000c1e1b00 */
[----:B----4-:R-:W-:-:S04]  /*2ed0*/  ISETP.NE.U32.AND P0, PT, R4, RZ, PT ;  /* 0x000000ff0400720c */ /* 0x010fc80003f05070 */
[----:B------:R-:W-:Y:S01]  /*2ee0*/  ISETP.NE.AND.EX P0, PT, R5, RZ, PT, P0 ;  /* 0x000000ff0500720c */ /* 0x000fe20003f05300 */
[----:B------:R-:W-:-:S12]  /*2ef0*/  BRA `(.L_x_10332) ;  /* 0x0000000c004c7947 */ /* 0x000fd80003800000 */
.L_x_10334:
[----:B------:R-:W4:Y:S02]  /*2f00*/  LDG.E R4, desc[UR36][R4.64] ;  /* 0x0000002404047981 */ /* 0x000f24000c1e1900 */
[----:B----4-:R-:W-:Y:S01]  /*2f10*/  ISETP.NE.AND P0, PT, R4, RZ, PT ;  /* 0x000000ff0400720c */ /* 0x010fe20003f05270 */
[----:B------:R-:W-:-:S12]  /*2f20*/  BRA `(.L_x_10332) ;  /* 0x0000000c00407947 */ /* 0x000fd80003800000 */
.L_x_10333:
[----:B------:R-:W4:Y:S02]  /*2f30*/  LDG.E.U16 R4, desc[UR36][R4.64] ;  /* 0x0000002404047981 */ /* 0x000f24000c1e1500 */
[----:B----4-:R-:W-:Y:S01]  /*2f40*/  ISETP.NE.AND P0, PT, R4, RZ, PT ;  /* 0x000000ff0400720c */ /* 0x010fe20003f05270 */
[----:B------:R-:W-:-:S12]  /*2f50*/  BRA `(.L_x_10332) ;  /* 0x0000000c00347947 */ /* 0x000fd80003800000 */
.L_x_10328:
[----:B------:R-:W-:-:S13]  /*2f60*/  ISETP.GT.AND P0, PT, R0, 0x6, PT ;  /* 0x000000060000780c */ /* 0x000fda0003f04270 */
[----:B------:R-:W-:Y:S05]  /*2f70*/  @P0 BRA `(.L_x_10335) ;  /* 0x00000000002c0947 */ /* 0x000fea0003800000 */
[----:B------:R-:W-:-:S13]  /*2f80*/  ISETP.NE.AND P0, PT, R0, 0x5, PT ;  /* 0x000000050000780c */ /* 0x000fda0003f05270 */
[----:B------:R-:W-:Y:S05]  /*2f90*/  @!P0 BRA `(.L_x_10336) ;  /* 0x0000000000148947 */ /* 0x000fea0003800000 */
[----:B------:R-:W-:-:S13]  /*2fa0*/  ISETP.NE.AND P0, PT, R0, 0x6, PT ;  /* 0x000000060000780c */ /* 0x000fda0003f05270 */
[----:B------:R-:W-:Y:S05]  /*2fb0*/  @P0 BRA `(.L_x_10331) ;  /* 0x0000000800bc0947 */ /* 0x000fea0003800000 */
[----:B------:R-:W4:Y:S02]  /*2fc0*/  LDG.E R4, desc[UR36][R4.64] ;  /* 0x0000002404047981 */ /* 0x000f24000c1e1900 */
[----:B----4-:R-:W-:Y:S01]  /*2fd0*/  FSETP.NEU.FTZ.AND P0, PT, R4, RZ, PT ;  /* 0x000000ff0400720b */ /* 0x010fe20003f1d000 */
[----:B------:R-:W-:-:S12]  /*2fe0*/  BRA `(.L_x_10332) ;  /* 0x0000000c00107947 */ /* 0x000fd80003800000 */
.L_x_10336:
[----:B------:R-:W4:Y:S02]  /*2ff0*/  LDG.E.U16 R0, desc[UR36][R4.64] ;  /* 0x0000002404007981 */ /* 0x000f24000c1e1500 */
[----:B----4-:R-:W-:-:S05]  /*3000*/  HADD2.F32 R0, -RZ, R0.H0_H0 ;  /* 0x20000000ff007230 */ /* 0x010fca0000004100 */
[----:B------:R-:W-:Y:S01]  /*3010*/  FSETP.NEU.FTZ.AND P0, PT, R0, RZ, PT ;  /* 0x000000ff0000720b */ /* 0x000fe20003f1d000 */
[----:B------:R-:W-:-:S12]  /*3020*/  BRA `(.L_x_10332) ;  /* 0x0000000c00007947 */ /* 0x000fd80003800000 */
.L_x_10335:
[----:B------:R-:W-:-:S13]  /*3030*/  ISETP.NE.AND P0, PT, R0, 0x7, PT ;  /* 0x000000070000780c */ /* 0x000fda0003f05270 */
[----:B------:R-:W-:Y:S05]  /*3040*/  @!P0 BRA `(.L_x_10337) ;  /* 0x00000000004c8947 */ /* 0x000fea0003800000 */
[----:B------:R-:W-:-:S13]  /*3050*/  ISETP.NE.AND P0, PT, R0, 0x8, PT ;  /* 0x000000080000780c */ /* 0x000fda0003f05270 */
[----:B------:R-:W-:Y:S05]  /*3060*/  @!P0 BRA `(.L_x_10338) ;  /* 0x00000000001c8947 */ /* 0x000fea0003800000 */
[----:B------:R-:W-:-:S13]  /*3070*/  ISETP.NE.AND P0, PT, R0, 0x9, PT ;  /* 0x000000090000780c */ /* 0x000fda0003f05270 */
[----:B------:R-:W-:Y:S05]  /*3080*/  @P0 BRA `(.L_x_10331) ;  /* 0x0000000800880947 */ /* 0x000fea0003800000 */
[----:B------:R-:W4:Y:S02]  /*3090*/  LDG.E.64 R4, desc[UR36][R4.64] ;  /* 0x0000002404047981 */ /* 0x000f24000c1e1b00 */
[----:B----4-:R-:W-:Y:S02]  /*30a0*/  FSETP.NEU.FTZ.AND P0, PT, R4, RZ, PT ;  /* 0x000000ff0400720b */ /* 0x010fe40003f1d000 */
[----:B------:R-:W-:-:S04]  /*30b0*/  FSETP.NEU.FTZ.AND P1, PT, R5, RZ, PT ;  /* 0x000000ff0500720b */ /* 0x000fc80003f3d000 */
[----:B------:R-:W-:Y:S01]  /*30c0*/  PLOP3.LUT P0, PT, P0, P1, PT, 0xa8, 0x0 ;  /* 0x000000000000781c */ /* 0x000fe20000703570 */
[----:B------:R-:W-:-:S12]  /*30d0*/  BRA `(.L_x_10332) ;  /* 0x0000000800d47947 */ /* 0x000fd80003800000 */
.L_x_10338:
[----:B------:R-:W4:Y:S02]  /*30e0*/  LDG.E R3, desc[UR36][R4.64] ;  /* 0x0000002404037981 */ /* 0x000f24000c1e1900 */
[----:B----4-:R-:W-:-:S05]  /*30f0*/  HADD2.F32 R0, -RZ, R3.H0_H0 ;  /* 0x20000003ff007230 */ /* 0x010fca0000004100 */
        /* <DEDUP_REMOVED lines=8> */
.L_x_10337:
[----:B------:R-:W4:Y:S02]  /*3180*/  LDG.E.64 R4, desc[UR36][R4.64] ;  /* 0x0000002404047981 */ /* 0x000f24000c1e1b00 */
[----:B----4-:R-:W-:Y:S01]  /*3190*/  DSETP.NEU.AND P0, PT, R4, RZ, PT ;  /* 0x000000ff0400722a */ /* 0x010fe20003f0d000 */
[----:B------:R-:W-:-:S13]  /*31a0*/  BRA `(.L_x_10332) ;  /* 0x0000000800a07947 */ /* 0x000fda0003800000 */
.L_x_10327:
        /* <DEDUP_REMOVED lines=9> */
[----:B----4-:R-:W-:Y:S01]  /*3240*/  ISETP.NE.AND P0, PT, R4, RZ, PT ;  /* 0x000000ff0400720c */ /* 0x010fe20003f05270 */
[----:B------:R-:W-:-:S12]  /*3250*/  BRA `(.L_x_10332) ;  /* 0x0000000800747947 */ /* 0x000fd80003800000 */
.L_x_10341:
[----:B------:R-:W4:Y:S02]  /*3260*/  LDG.E.128 R4, desc[UR36][R4.64] ;  /* 0x0000002404047981 */ /* 0x000f24000c1e1d00 */
[----:B----4-:R-:W-:-:S06]  /*3270*/  DSETP.NEU.AND P0, PT, R6, RZ, PT ;  /* 0x000000ff0600722a */ /* 0x010fcc0003f0d000 */
[----:B------:R-:W-:Y:S01]  /*3280*/  DSETP.NEU.OR P0, PT, R4, RZ, P0 ;  /* 0x000000ff0400722a */ /* 0x000fe2000070d400 */
[----:B------:R-:W-:-:S13]  /*3290*/  BRA `(.L_x_10332) ;  /* 0x0000000800647947 */ /* 0x000fda0003800000 */
.L_x_10340:
        /* <DEDUP_REMOVED lines=27> */
.L_x_10343:
        /* <DEDUP_REMOVED lines=14> */
.L_x_10342:
[----:B------:R-:W4:Y:S02]  /*3530*/  LDG.E.U16 R0, desc[UR36][R4.64] ;  /* 0x0000002404007981 */ /* 0x000f24000c1e1500 */
[----:B----4-:R-:W-:-:S05]  /*3540*/  IMAD.U32 R0, R0, 0x10000, RZ ;  /* 0x0001000000007824 */ /* 0x010fca00078e00ff */
[----:B------:R-:W-:Y:S01]  /*3550*/  FSETP.NEU.FTZ.AND P0, PT, R0, RZ, PT ;  /* 0x000000ff0000720b */ /* 0x000fe20003f1d000 */
[----:B------:R-:W-:-:S12]  /*3560*/  BRA `(.L_x_10332) ;  /* 0x0000000400b07947 */ /* 0x000fd80003800000 */
.L_x_10339:
        /* <DEDUP_REMOVED lines=9> */
[----:B----4-:R-:W-:Y:S01]  /*3600*/  ISETP.NE.AND P0, PT, R4, RZ, PT ;  /* 0x000000ff0400720c */ /* 0x010fe20003f05270 */
[----:B------:R-:W-:-:S12]  /*3610*/  BRA `(.L_x_10332) ;  /* 0x0000000400847947 */ /* 0x000fd80003800000 */
.L_x_10346:
        /* <DEDUP_REMOVED lines=21> */
.L_x_10350:
[----:B------:R-:W-:Y:S05]  /*3770*/  BSYNC B1 ;  /* 0x0000000000017941 */ /* 0x000fea0003800000 */
.L_x_10349:
[----:B------:R-:W-:Y:S01]  /*3780*/  LEA R5, R0, 0x3b800000, 0x17 ;  /* 0x3b80000000057811 */ /* 0x000fe200078eb8ff */
[----:B------:R-:W-:-:S05]  /*3790*/  IMAD.SHL.U32 R0, R3, 0x100000, RZ ;  /* 0x0010000003007824 */ /* 0x000fca00078e00ff */
[----:B------:R-:W-:-:S07]  /*37a0*/  LOP3.LUT R0, R5, R0, R6, 0xfe, !PT ;  /* 0x0000000005007212 */ /* 0x000fce00078efe06 */
.L_x_10348:
[----:B------:R-:W-:Y:S05]  /*37b0*/  BSYNC B0 ;  /* 0x0000000000007941 */ /* 0x000fea0003800000 */
.L_x_10347:
[----:B------:R-:W-:Y:S01]  /*37c0*/  FSETP.NEU.FTZ.AND P0, PT, R0, RZ, PT ;  /* 0x000000ff0000720b */ /* 0x000fe20003f1d000 */
[----:B------:R-:W-:-:S12]  /*37d0*/  BRA `(.L_x_10332) ;  /* 0x0000000400147947 */ /* 0x000fd80003800000 */
.L_x_10345:
        /* <DEDUP_REMOVED lines=21> */
.L_x_10354:
[----:B------:R-:W-:Y:S05]  /*3930*/  BSYNC B1 ;  /* 0x0000000000017941 */ /* 0x000fea0003800000 */
.L_x_10353:
[----:B------:R-:W-:Y:S01]  /*3940*/  LEA R5, R0, 0x37800000, 0x17 ;  /* 0x3780000000057811 */ /* 0x000fe200078eb8ff */
[----:B------:R-:W-:-:S05]  /*3950*/  IMAD.SHL.U32 R0, R3, 0x200000, RZ ;  /* 0x0020000003007824 */ /* 0x000fca00078e00ff */
[----:B------:R-:W-:-:S07]  /*3960*/  LOP3.LUT R0, R5, R0, R6, 0xfe, !PT ;  /* 0x0000000005007212 */ /* 0x000fce00078efe06 */
.L_x_10352:
[----:B------:R-:W-:Y:S05]  /*3970*/  BSYNC B0 ;  /* 0x0000000000007941 */ /* 0x000fea0003800000 */
.L_x_10351:
[----:B------:R-:W-:Y:S01]  /*3980*/  FSETP.NEU.FTZ.AND P0, PT, R0, RZ, PT ;  /* 0x000000ff0000720b */ /* 0x000fe20003f1d000 */
[----:B------:R-:W-:-:S12]  /*3990*/  BRA `(.L_x_10332) ;  /* 0x0000000000a47947 */ /* 0x000fd80003800000 */
.L_x_10344:
        /* <DEDUP_REMOVED lines=14> */
.L_x_10358:
[----:B------:R-:W-:Y:S05]  /*3a80*/  BSYNC B0 ;  /* 0x0000000000007941 */ /* 0x000fea0003800000 */
.L_x_10357:
[----:B------:R-:W-:Y:S01]  /*3a90*/  FSETP.NEU.FTZ.AND P0, PT, R0, RZ, PT ;  /* 0x000000ff0000720b */ /* 0x000fe20003f1d000 */
[----:B------:R-:W-:-:S12]  /*3aa0*/  BRA `(.L_x_10332) ;  /* 0x0000000000607947 */ /* 0x000fd80003800000 */
.L_x_10331:
        /* <DEDUP_REMOVED lines=16> */
.L_x_10359:
[----:B------:R-:W-:Y:S01]  /*3bb0*/  PLOP3.LUT P0, PT, PT, PT, PT, 0x8, 0x0 ;  /* 0x000000000000781c */ /* 0x000fe20003f0e170 */
[----:B------:R-:W-:-:S12]  /*3bc0*/  BRA `(.L_x_10332) ;  /* 0x0000000000187947 */ /* 0x000fd80003800000 */
.L_x_10356:
[----:B------:R-:W4:Y:S02]  /*3bd0*/  LDG.E.64 R4, desc[UR36][R4.64] ;  /* 0x0000002404047981 */ /* 0x000f24000c1e1b00 */
[----:B----4-:R-:W-:-:S04]  /*3be0*/  ISETP.NE.U32.AND P0, PT, R4, RZ, PT ;  /* 0x000000ff0400720c */ /* 0x010fc80003f05070 */
[----:B------:R-:W-:Y:S01]  /*3bf0*/  ISETP.NE.AND.EX P0, PT, R5, RZ, PT, P0 ;  /* 0x000000ff0500720c */ /* 0x000fe20003f05300 */
[----:B------:R-:W-:-:S12]  /*3c00*/  BRA `(.L_x_10332) ;  /* 0x0000000000087947 */ /* 0x000fd80003800000 */
.L_x_10355:
[----:B------:R-:W4:Y:S02]  /*3c10*/  LDG.E R4, desc[UR36][R4.64] ;  /* 0x0000002404047981 */ /* 0x000f24000c1e1900 */
[----:B----4-:R-:W-:-:S13]  /*3c20*/  ISETP.NE.AND P0, PT, R4, RZ, PT ;  /* 0x000000ff0400720c */ /* 0x010fda0003f05270 */
.L_x_10332:
[----:B------:R-:W-:Y:S01]  /*3c30*/  SEL R0, RZ, 0x1, !P0 ;  /* 0x00000001ff007807 */ /* 0x000fe20004000000 */
[----:B------:R-:W-:-:S03]  /*3c40*/  VIADD R17, R17, 0x80 ;  /* 0x0000008011117836 */ /* 0x000fc60000000000 */
[----:B------:R-:W-:-:S07]  /*3c50*/  PRMT R26, R0, 0x7610, R26 ;  /* 0x00007610001a7816 */ /* 0x000fce000000001a */
.L_x_10298:
[----:B------:R-:W-:Y:S05]  /*3c60*/  BSYNC B7 ;  /* 0x0000000000077941 */ /* 0x000fea0003800000 */
.L_x_10297:
[----:B------:R-:W-:Y:S01]  /*3c70*/  ISETP.GE.AND P0, PT, R17, R22, PT ;  /* 0x000000161100720c */ /* 0x000fe20003f06270 */
[----:B------:R-:W-:Y:S01]  /*3c80*/  BSSY B7, `(.L_x_10360) ;  /* 0x00001df000077945 */ /* 0x000fe20003800000 */
[----:B------:R-:W-:Y:S02]  /*3c90*/  PRMT R27, RZ, 0x5410, RZ ;  /* 0x00005410ff1b7816 */ /* 0x000fe400000000ff */
[----:B------:R-:W-:-:S09]  /*3ca0*/  CS2R R24, SRZ ;  /* 0x0000000000187805 */ /* 0x000fd2000001ff00 */
        /* <DEDUP_REMOVED lines=22> */
.L_x_10366:
[----:B------:R-:W4:Y:S02]  /*3e10*/  LDG.E.U8 R4, desc[UR36][R4.64] ;  /* 0x0000002404047981 */ /* 0x000f24000c1e1100 */
[----:B----4-:R-:W-:Y:S01]  /*3e20*/  I2FP.F32.U32 R24, R4 ;  /* 0x0000000400187245 */ /* 0x010fe20000201000 */
[----:B------:R-:W-:Y:S06]  /*3e30*/  BRA `(.L_x_10368) ;  /* 0x0000000c002c7947 */ /* 0x000fec0003800000 */
.L_x_10365:
        /* <DEDUP_REMOVED lines=9> */
.L_x_10370:
[----:B------:R-:W4:Y:S02]  /*3ed0*/  LDG.E R4, desc[UR36][R4.64] ;  /* 0x0000002404047981 */ /* 0x000f24000c1e1900 */
[----:B----4-:R-:W-:Y:S01]  /*3ee0*/  I2FP.F32.S32 R24, R4 ;  /* 0x0000000400187245 */ /* 0x010fe20000201400 */
[----:B------:R-:W-:Y:S06]  /*3ef0*/  BRA `(.L_x_10368) ;  /* 0x0000000800fc7947 */ /* 0x000fec0003800000 */
.L_x_10369:
[----:B------:R-:W4:Y:S02]  /*3f00*/  LDG.E.U16 R4, desc[UR36][R4.64] ;  /* 0x0000002404047981 */ /* 0x000f24000c1e1500 */
[----:B----4-:R0:W4:Y:S01]  /*3f10*/  I2F.S16 R24, R4 ;  /* 0x0000000400187306 */ /* 0x0101220000101400 */
[----:B------:R-:W-:Y:S05]  /*3f20*/  BRA `(.L_x_10368) ;  /* 0x0000000800f07947 */ /* 0x000fea0003800000 */
.L_x_10364:
        /* <DEDUP_REMOVED lines=8> */
.L_x_10372:
[----:B------:R-:W4:Y:S02]  /*3fb0*/  LDG.E.U16 R4, desc[UR36][R4.64] ;  /* 0x0000002404047981 */ /* 0x000f24000c1e1500 */
[----:B----4-:R-:W-:Y:S01]  /*3fc0*/  HADD2.F32 R24, -RZ, R4.H0_H0 ;  /* 0x20000004ff187230 */ /* 0x010fe20000004100 */
[----:B------:R-:W-:Y:S06]  /*3fd0*/  BRA `(.L_x_10368) ;  /* 0x0000000800c47947 */ /* 0x000fec0003800000 */
.L_x_10371:
        /* <DEDUP_REMOVED lines=8> */
.L_x_10374:
[----:B------:R-:W4:Y:S02]  /*4060*/  LDG.E.U16 R4, desc[UR36][R4.64] ;  /* 0x0000002404047981 */ /* 0x000f24000c1e1500 */
[----:B----4-:R-:W-:Y:S01]  /*4070*/  HADD2.F32 R24, -RZ, R4.H0_H0 ;  /* 0x20000004ff187230 */ /* 0x010fe20000004100 */
[----:B------:R-:W-:Y:S06]  /*4080*/  BRA `(.L_x_10368) ;  /* 0x0000000800987947 */ /* 0x000fec0003800000 */
.L_x_10373:
[----:B------:R-:W4:Y:S01]  /*4090*/  LDG.E.64 R4, desc[UR36][R4.64] ;  /* 0x0000002404047981 */ /* 0x000f22000c1e1b00 */
[----:B------:R-:W-:Y:S01]  /*40a0*/  UMOV UR4, 0xf0000000 ;  /* 0xf000000000047882 */ /* 0x000fe20000000000 */
[----:B------:R-:W-:Y:S01]  /*40b0*/  UMOV UR5, 0x380fffff ;  /* 0x380fffff00057882 */ /* 0x000fe20000000000 */
[----:B----4-:R-:W0:Y:S01]  /*40c0*/  F2F.F32.F64 R24, R4 ;  /* 0x0000000400187310 */ /* 0x010e220000301000 */
[----:B------:R-:W-:-:S14]  /*40d0*/  DSETP.GEU.AND P0, PT, |R4|, UR4, PT ;  /* 0x0000000404007e2a */ /* 0x000fdc000bf0e200 */
[----:B0-----:R-:W-:Y:S01]  /*40e0*/  @!P0 FMUL R24, R24, 1.175494350822287508e-38 ;  /* 0x0080000018188820 */ /* 0x001fe20000400000 */
[----:B------:R-:W-:Y:S06]  /*40f0*/  BRA `(.L_x_10368) ;  /* 0x00000008007c7947 */ /* 0x000fec0003800000 */
.L_x_10363:
        /* <DEDUP_REMOVED lines=12> */
.L_x_10377:
[----:B------:R-:W4:Y:S01]  /*41c0*/  LDG.E.64 R4, desc[UR36][R4.64] ;  /* 0x0000002404047981 */ /* 0x000f22000c1e1b00 */
[----:B------:R-:W-:Y:S01]  /*41d0*/  UMOV UR4, 0xf0000000 ;  /* 0xf000000000047882 */ /* 0x000fe20000000000 */
[----:B------:R-:W-:Y:S01]  /*41e0*/  UMOV UR5, 0x380fffff ;  /* 0x380fffff00057882 */ /* 0x000fe20000000000 */
[----:B----4-:R-:W0:Y:S01]  /*41f0*/  F2F.F32.F64 R24, R4 ;  /* 0x0000000400187310 */ /* 0x010e220000301000 */
[----:B------:R-:W-:-:S14]  /*4200*/  DSETP.GEU.AND P0, PT, |R4|, UR4, PT ;  /* 0x0000000404007e2a */ /* 0x000fdc000bf0e200 */
[----:B0-----:R-:W-:Y:S01]  /*4210*/  @!P0 FMUL R24, R24, 1.175494350822287508e-38 ;  /* 0x0080000018188820 */ /* 0x001fe20000400000 */
[----:B------:R-:W-:Y:S06]  /*4220*/  BRA `(.L_x_10368) ;  /* 0x0000000800307947 */ /* 0x000fec0003800000 */
.L_x_10376:
        /* <DEDUP_REMOVED lines=26> */
.L_x_10379:
        /* <DEDUP_REMOVED lines=13> */
.L_x_10378:
[----:B------:R-:W4:Y:S02]  /*44a0*/  LDG.E.U16 R4, desc[UR36][R4.64] ;  /* 0x0000002404047981 */ /* 0x000f24000c1e1500 */
[----:B----4-:R-:W-:Y:S01]  /*44b0*/  IMAD.U32 R24, R4, 0x10000, RZ ;  /* 0x0001000004187824 */ /* 0x010fe200078e00ff */
[----:B------:R-:W-:Y:S06]  /*44c0*/  BRA `(.L_x_10368) ;  /* 0x0000000400887947 */ /* 0x000fec0003800000 */
.L_x_10375:
        /* <DEDUP_REMOVED lines=11> */
.L_x_10382:
        /* <DEDUP_REMOVED lines=20> */
.L_x_10384:
[----:B------:R-:W-:Y:S05]  /*46c0*/  BSYNC B0 ;  /* 0x0000000000007941 */ /* 0x000fea0003800000 */
.L_x_10383:
[----:B------:R-:W-:Y:S01]  /*46d0*/  IMAD.SHL.U32 R3, R3, 0x100000, RZ ;  /* 0x0010000003037824 */ /* 0x000fe200078e00ff */
[----:B------:R-:W-:-:S04]  /*46e0*/  LEA R5, R0, 0x3b800000, 0x17 ;  /* 0x3b80000000057811 */ /* 0x000fc800078eb8ff */
[----:B------:R-:W-:Y:S01]  /*46f0*/  LOP3.LUT R24, R5, R3, R24, 0xfe, !PT ;  /* 0x0000000305187212 */ /* 0x000fe200078efe18 */
[----:B------:R-:W-:Y:S06]  /*4700*/  BRA `(.L_x_10368) ;  /* 0x0000000000f87947 */ /* 0x000fec0003800000 */
.L_x_10381:
        /* <DEDUP_REMOVED lines=20> */
.L_x_10386:
[----:B------:R-:W-:Y:S05]  /*4850*/  BSYNC B0 ;  /* 0x0000000000007941 */ /* 0x000fea0003800000 */
.L_x_10385:
[----:B------:R-:W-:Y:S01]  /*4860*/  IMAD.SHL.U32 R3, R3, 0x200000, RZ ;  /* 0x0020000003037824 */ /* 0x000fe200078e00ff */
[----:B------:R-:W-:-:S04]  /*4870*/  LEA R5, R0, 0x37800000, 0x17 ;  /* 0x3780000000057811 */ /* 0x000fc800078eb8ff */
[----:B------:R-:W-:Y:S01]  /*4880*/  LOP3.LUT R24, R5, R3, R24, 0xfe, !PT ;  /* 0x0000000305187212 */ /* 0x000fe200078efe18 */
[----:B------:R-:W-:Y:S06]  /*4890*/  BRA `(.L_x_10368) ;  /* 0x0000000000947947 */ /* 0x000fec0003800000 */
.L_x_10380:
        /* <DEDUP_REMOVED lines=14> */
.L_x_10367:
        /* <DEDUP_REMOVED lines=16> */
.L_x_10389:
[----:B------:R-:W-:Y:S01]  /*4a80*/  IMAD.MOV.U32 R24, RZ, RZ, RZ ;  /* 0x000000ffff187224 */ /* 0x000fe200078e00ff */
[----:B------:R-:W-:Y:S06]  /*4a90*/  BRA `(.L_x_10368) ;  /* 0x0000000000147947 */ /* 0x000fec0003800000 */
.L_x_10388:
[----:B------:R-:W4:Y:S02]  /*4aa0*/  LDG.E.64 R4, desc[UR36][R4.64] ;  /* 0x0000002404047981 */ /* 0x000f24000c1e1b00 */
[----:B----4-:R0:W4:Y:S01]  /*4ab0*/  I2F.U64 R24, R4 ;  /* 0x0000000400187312 */ /* 0x0101220000301000 */
[----:B------:R-:W-:Y:S05]  /*4ac0*/  BRA `(.L_x_10368) ;  /* 0x0000000000087947 */ /* 0x000fea0003800000 */
.L_x_10387:
[----:B------:R-:W4:Y:S02]  /*4ad0*/  LDG.E R4, desc[UR36][R4.64] ;  /* 0x0000002404047981 */ /* 0x000f24000c1e1900 */
[----:B----4-:R-:W-:-:S07]  /*4ae0*/  I2FP.F32.U32 R24, R4 ;  /* 0x0000000400187245 */ /* 0x010fce0000201000 */
.L_x_10368:
[----:B------:R-:W-:Y:S05]  /*4af0*/  BSYNC B6 ;  /* 0x0000000000067941 */ /* 0x000fea0003800000 */
.L_x_10362:
        /* <DEDUP_REMOVED lines=20> */
.L_x_10393:
[----:B------:R-:W2:Y:S02]  /*4c40*/  LDG.E.U8 R4, desc[UR36][R4.64] ;  /* 0x0000002404047981 */ /* 0x000ea4000c1e1100 */
[----:B--2---:R-:W-:Y:S01]  /*4c50*/  ISETP.NE.AND P0, PT, R4, RZ, PT ;  /* 0x000000ff0400720c */ /* 0x004fe20003f05270 */
[----:B------:R-:W-:-:S12]  /*4c60*/  BRA `(.L_x_10395) ;  /* 0x0000000c00747947 */ /* 0x000fd80003800000 */
.L_x_10392:
        /* <DEDUP_REMOVED lines=10> */
.L_x_10397:
[----:B------:R-:W2:Y:S02]  /*4d10*/  LDG.E R4, desc[UR36][R4.64] ;  /* 0x0000002404047981 */ /* 0x000ea4000c1e1900 */
[----:B--2---:R-:W-:Y:S01]  /*4d20*/  ISETP.NE.AND P0, PT, R4, RZ, PT ;  /* 0x000000ff0400720c */ /* 0x004fe20003f05270 */
[----:B------:R-:W-:-:S12]  /*4d30*/  BRA `(.L_x_10395) ;  /* 0x0000000c00407947 */ /* 0x000fd80003800000 */
.L_x_10396:
[----:B------:R-:W2:Y:S02]  /*4d40*/  LDG.E.U16 R4, desc[UR36][R4.64] ;  /* 0x0000002404047981 */ /* 0x000ea4000c1e1500 */
[----:B--2---:R-:W-:Y:S01]  /*4d50*/  ISETP.NE.AND P0, PT, R4, RZ, PT ;  /* 0x000000ff0400720c */ /* 0x004fe20003f05270 */
[----:B------:R-:W-:-:S12]  /*4d60*/  BRA `(.L_x_10395) ;  /* 0x0000000c00347947 */ /* 0x000fd80003800000 */
.L_x_10391:
        /* <DEDUP_REMOVED lines=9> */
.L_x_10399:
[----:B------:R-:W2:Y:S02]  /*4e00*/  LDG.E.U16 R0, desc[UR36][R4.64] ;  /* 0x0000002404007981 */ /* 0x000ea4000c1e1500 */
[----:B--2---:R-:W-:-:S05]  /*4e10*/  HADD2.F32 R0, -RZ, R0.H0_H0 ;  /* 0x20000000ff007230 */ /* 0x004fca0000004100 */
[----:B------:R-:W-:Y:S01]  /*4e20*/  FSETP.NEU.FTZ.AND P0, PT, R0, RZ, PT ;  /* 0x000000ff0000720b */ /* 0x000fe20003f1d000 */
[----:B------:R-:W-:-:S12]  /*4e30*/  BRA `(.L_x_10395) ;  /* 0x0000000c00007947 */ /* 0x000fd80003800000 */
.L_x_10398:
        /* <DEDUP_REMOVED lines=11> */
.L_x_10401:
        /* <DEDUP_REMOVED lines=10> */
.L_x_10400:
[----:B------:R-:W2:Y:S02]  /*4f90*/  LDG.E.64 R4, desc[UR36][R4.64] ;  /* 0x0000002404047981 */ /* 0x000ea4000c1e1b00 */
[----:B--2---:R-:W-:Y:S01]  /*4fa0*/  DSETP.NEU.AND P0, PT, R4, RZ, PT ;  /* 0x000000ff0400722a */ /* 0x004fe20003f0d000 */
[----:B------:R-:W-:-:S13]  /*4fb0*/  BRA `(.L_x_10395) ;  /* 0x0000000800a07947 */ /* 0x000fda0003800000 */
.L_x_10390:
        /* <DEDUP_REMOVED lines=11> */
.L_x_10404:
[----:B------:R-:W2:Y:S02]  /*5070*/  LDG.E.128 R4, desc[UR36][R4.64] ;  /* 0x0000002404047981 */ /* 0x000ea4000c1e1d00 */
[----:B--2---:R-:W-:-:S06]  /*5080*/  DSETP.NEU.AND P0, PT, R6, RZ, PT ;  /* 0x000000ff0600722a */ /* 0x004fcc0003f0d000 */
[----:B------:R-:W-:Y:S01]  /*5090*/  DSETP.NEU.OR P0, PT, R4, RZ, P0 ;  /* 0x000000ff0400722a */ /* 0x000fe2000070d400 */
[----:B------:R-:W-:-:S13]  /*50a0*/  BRA `(.L_x_10395) ;  /* 0x0000000800647947 */ /* 0x000fda0003800000 */
.L_x_10403:
        /* <DEDUP_REMOVED lines=27> */
.L_x_10406:
        /* <DEDUP_REMOVED lines=14> */
.L_x_10405:
[----:B------:R-:W2:Y:S02]  /*5340*/  LDG.E.U16 R0, desc[UR36][R4.64] ;  /* 0x0000002404007981 */ /* 0x000ea4000c1e1500 */
[----:B--2---:R-:W-:-:S05]  /*5350*/  IMAD.U32 R0, R0, 0x10000, RZ ;  /* 0x0001000000007824 */ /* 0x004fca00078e00ff */
[----:B------:R-:W-:Y:S01]  /*5360*/  FSETP.NEU.FTZ.AND P0, PT, R0, RZ, PT ;  /* 0x000000ff0000720b */ /* 0x000fe20003f1d000 */
[----:B------:R-:W-:-:S12]  /*5370*/  BRA `(.L_x_10395) ;  /* 0x0000000400b07947 */ /* 0x000fd80003800000 */
.L_x_10402:
        /* <DEDUP_REMOVED lines=11> */
.L_x_10409:
        /* <DEDUP_REMOVED lines=21> */
.L_x_10413:
[----:B------:R-:W-:Y:S05]  /*5580*/  BSYNC B1 ;  /* 0x0000000000017941 */ /* 0x000fea0003800000 */
.L_x_10412:
[----:B------:R-:W-:Y:S01]  /*5590*/  LEA R5, R0, 0x3b800000, 0x17 ;  /* 0x3b80000000057811 */ /* 0x000fe200078eb8ff */
[----:B------:R-:W-:-:S05]  /*55a0*/  IMAD.SHL.U32 R0, R3, 0x100000, RZ ;  /* 0x0010000003007824 */ /* 0x000fca00078e00ff */
[----:B------:R-:W-:-:S07]  /*55b0*/  LOP3.LUT R0, R5, R0, R6, 0xfe, !PT ;  /* 0x0000000005007212 */ /* 0x000fce00078efe06 */
.L_x_10411:
[----:B------:R-:W-:Y:S05]  /*55c0*/  BSYNC B0 ;  /* 0x0000000000007941 */ /* 0x000fea0003800000 */
.L_x_10410:
[----:B------:R-:W-:Y:S01]  /*55d0*/  FSETP.NEU.FTZ.AND P0, PT, R0, RZ, PT ;  /* 0x000000ff0000720b */ /* 0x000fe20003f1d000 */
[----:B------:R-:W-:-:S12]  /*55e0*/  BRA `(.L_x_10395) ;  /* 0x0000000400147947 */ /* 0x000fd80003800000 */
.L_x_10408:
        /* <DEDUP_REMOVED lines=21> */
.L_x_10417:
[----:B------:R-:W-:Y:S05]  /*5740*/  BSYNC B1 ;  /* 0x0000000000017941 */ /* 0x000fea0003800000 */
.L_x_10416:
[----:B------:R-:W-:Y:S01]  /*5750*/  LEA R5, R0, 0x37800000, 0x17 ;  /* 0x3780000000057811 */ /* 0x000fe200078eb8ff */
[----:B------:R-:W-:-:S05]  /*5760*/  IMAD.SHL.U32 R0, R3, 0x200000, RZ ;  /* 0x0020000003007824 */ /* 0x000fca00078e00ff */
[----:B------:R-:W-:-:S07]  /*5770*/  LOP3.LUT R0, R5, R0, R6, 0xfe, !PT ;  /* 0x0000000005007212 */ /* 0x000fce00078efe06 */
.L_x_10415:
[----:B------:R-:W-:Y:S05]  /*5780*/  BSYNC B0 ;  /* 0x0000000000007941 */ /* 0x000fea0003800000 */
.L_x_10414:
[----:B------:R-:W-:Y:S01]  /*5790*/  FSETP.NEU.FTZ.AND P0, PT, R0, RZ, PT ;  /* 0x000000ff0000720b */ /* 0x000fe20003f1d000 */
[----:B------:R-:W-:-:S12]  /*57a0*/  BRA `(.L_x_10395) ;  /* 0x0000000000a47947 */ /* 0x000fd80003800000 */
.L_x_10407:
        /* <DEDUP_REMOVED lines=14> */
.L_x_10421:
[----:B------:R-:W-:Y:S05]  /*5890*/  BSYNC B0 ;  /* 0x0000000000007941 */ /* 0x000fea0003800000 */
.L_x_10420:
[----:B------:R-:W-:Y:S01]  /*58a0*/  FSETP.NEU.FTZ.AND P0, PT, R0, RZ, PT ;  /* 0x000000ff0000720b */ /* 0x000fe20003f1d000 */
[----:B------:R-:W-:-:S12]  /*58b0*/  BRA `(.L_x_10395) ;  /* 0x0000000000607947 */ /* 0x000fd80003800000 */
.L_x_10394:
        /* <DEDUP_REMOVED lines=16> */
.L_x_10422:
[----:B------:R-:W-:Y:S01]  /*59c0*/  PLOP3.LUT P0, PT, PT, PT, PT, 0x8, 0x0 ;  /* 0x000000000000781c */ /* 0x000fe20003f0e170 */
[----:B------:R-:W-:-:S12]  /*59d0*/  BRA `(.L_x_10395) ;  /* 0x0000000000187947 */ /* 0x000fd80003800000 */
.L_x_10419:
[----:B------:R-:W2:Y:S02]  /*59e0*/  LDG.E.64 R4, desc[UR36][R4.64] ;  /* 0x0000002404047981 */ /* 0x000ea4000c1e1b00 */
[----:B--2---:R-:W-:-:S04]  /*59f0*/  ISETP.NE.U32.AND P0, PT, R4, RZ, PT ;  /* 0x000000ff0400720c */ /* 0x004fc80003f05070 */
[----:B------:R-:W-:Y:S01]  /*5a00*/  ISETP.NE.AND.EX P0, PT, R5, RZ, PT, P0 ;  /* 0x000000ff0500720c */ /* 0x000fe20003f05300 */
[----:B------:R-:W-:-:S12]  /*5a10*/  BRA `(.L_x_10395) ;  /* 0x0000000000087947 */ /* 0x000fd80003800000 */
.L_x_10418:
[----:B------:R-:W2:Y:S02]  /*5a20*/  LDG.E R4, desc[UR36][R4.64] ;  /* 0x0000002404047981 */ /* 0x000ea4000c1e1900 */
[----:B--2---:R-:W-:-:S13]  /*5a30*/  ISETP.NE.AND P0, PT, R4, RZ, PT ;  /* 0x000000ff0400720c */ /* 0x004fda0003f05270 */
.L_x_10395:
[----:B------:R-:W-:Y:S01]  /*5a40*/  SEL R0, RZ, 0x1, !P0 ;  /* 0x00000001ff007807 */ /* 0x000fe20004000000 */
[----:B------:R-:W-:-:S03]  /*5a50*/  VIADD R17, R17, 0x80 ;  /* 0x0000008011117836 */ /* 0x000fc60000000000 */
[----:B------:R-:W-:-:S07]  /*5a60*/  PRMT R27, R27, 0x5410, R0 ;  /* 0x000054101b1b7816 */ /* 0x000fce0000000000 */
.L_x_10361:
[----:B------:R-:W-:Y:S05]  /*5a70*/  BSYNC B7 ;  /* 0x0000000000077941 */ /* 0x000fea0003800000 */
.L_x_10360:
        /* <DEDUP_REMOVED lines=24> */
.L_x_10429:
[----:B------:R-:W2:Y:S02]  /*5c00*/  LDG.E.U8 R4, desc[UR36][R4.64] ;  /* 0x0000002404047981 */ /* 0x000ea4000c1e1100 */
[----:B--2---:R-:W-:Y:S01]  /*5c10*/  I2FP.F32.U32 R25, R4 ;  /* 0x0000000400197245 */ /* 0x004fe20000201000 */
[----:B------:R-:W-:Y:S06]  /*5c20*/  BRA `(.L_x_10431) ;  /* 0x0000000c002c7947 */ /* 0x000fec0003800000 */
.L_x_10428:
        /* <DEDUP_REMOVED lines=9> */
.L_x_10433:
[----:B------:R-:W2:Y:S02]  /*5cc0*/  LDG.E R4, desc[UR36][R4.64] ;  /* 0x0000002404047981 */ /* 0x000ea4000c1e1900 */
[----:B--2---:R-:W-:Y:S01]  /*5cd0*/  I2FP.F32.S32 R25, R4 ;  /* 0x0000000400197245 */ /* 0x004fe20000201400 */
[----:B------:R-:W-:Y:S06]  /*5ce0*/  BRA `(.L_x_10431) ;  /* 0x0000000800fc7947 */ /* 0x000fec0003800000 */
.L_x_10432:
[----:B------:R-:W2:Y:S02]  /*5cf0*/  LDG.E.U16 R4, desc[UR36][R4.64] ;  /* 0x0000002404047981 */ /* 0x000ea4000c1e1500 */
[----:B--2---:R0:W2:Y:S01]  /*5d00*/  I2F.S16 R25, R4 ;  /* 0x0000000400197306 */ /* 0x0040a20000101400 */
[----:B------:R-:W-:Y:S05]  /*5d10*/  BRA `(.L_x_10431) ;  /* 0x0000000800f07947 */ /* 0x000fea0003800000 */
.L_x_10427:
        /* <DEDUP_REMOVED lines=8> */
.L_x_10435:
[----:B------:R-:W2:Y:S02]  /*5da0*/  LDG.E.U16 R4, desc[UR36][R4.64] ;  /* 0x0000002404047981 */ /* 0x000ea4000c1e1500 */
[----:B--2---:R-:W-:Y:S01]  /*5db0*/  HADD2.F32 R25, -RZ, R4.H0_H0 ;  /* 0x20000004ff197230 */ /* 0x004fe20000004100 */
[----:B------:R-:W-:Y:S06]  /*5dc0*/  BRA `(.L_x_10431) ;  /* 0x0000000800c47947 */ /* 0x000fec0003800000 */
.L_x_10434:
        /* <DEDUP_REMOVED lines=8> */
.L_x_10437:
[----:B------:R-:W2:Y:S02]  /*5e50*/  LDG.E.U16 R4, desc[UR36][R4.64] ;  /* 0x0000002404047981 */ /* 0x000ea4000c1e1500 */
[----:B--2---:R-:W-:Y:S01]  /*5e60*/  HADD2.F32 R25, -RZ, R4.H0_H0 ;  /* 0x20000004ff197230 */ /* 0x004fe20000004100 */
[----:B------:R-:W-:Y:S06]  /*5e70*/  BRA `(.L_x_10431) ;  /* 0x0000000800987947 */ /* 0x000fec0003800000 */
.L_x_10436:
[----:B------:R-:W2:Y:S01]  /*5e80*/  LDG.E.64 R4, desc[UR36][R4.64] ;  /* 0x0000002404047981 */ /* 0x000ea2000c1e1b00 */
[----:B------:R-:W-:Y:S01]  /*5e90*/  UMOV UR4, 0xf0000000 ;  /* 0xf000000000047882 */ /* 0x000fe20000000000 */
[----:B------:R-:W-:Y:S01]  /*5ea0*/  UMOV UR5, 0x380fffff ;  /* 0x380fffff00057882 */ /* 0x000fe20000000000 */
[----:B--2---:R-:W0:Y:S01]  /*5eb0*/  F2F.F32.F64 R25, R4 ;  /* 0x0000000400197310 */ /* 0x004e220000301000 */
[----:B------:R-:W-:-:S14]  /*5ec0*/  DSETP.GEU.AND P0, PT, |R4|, UR4, PT ;  /* 0x0000000404007e2a */ /* 0x000fdc000bf0e200 */
[----:B0-----:R-:W-:Y:S01]  /*5ed0*/  @!P0 FMUL R25, R25, 1.175494350822287508e-38 ;  /* 0x0080000019198820 */ /* 0x001fe20000400000 */
[----:B------:R-:W-:Y:S06]  /*5ee0*/  BRA `(.L_x_10431) ;  /* 0x00000008007c7947 */ /* 0x000fec0003800000 */
.L_x_10426:
        /* <DEDUP_REMOVED lines=12> */
.L_x_10440:
[----:B------:R-:W2:Y:S01]  /*5fb0*/  LDG.E.64 R4, desc[UR36][R4.64] ;  /* 0x0000002404047981 */ /* 0x000ea2000c1e1b00 */
[----:B------:R-:W-:Y:S01]  /*5fc0*/  UMOV UR4, 0xf0000000 ;  /* 0xf000000000047882 */ /* 0x000fe20000000000 */
[----:B------:R-:W-:Y:S01]  /*5fd0*/  UMOV UR5, 0x380fffff ;  /* 0x380fffff00057882 */ /* 0x000fe20000000000 */
[----:B--2---:R-:W0:Y:S01]  /*5fe0*/  F2F.F32.F64 R25, R4 ;  /* 0x0000000400197310 */ /* 0x004e220000301000 */
[----:B------:R-:W-:-:S14]  /*5ff0*/  DSETP.GEU.AND P0, PT, |R4|, UR4, PT ;  /* 0x0000000404007e2a */ /* 0x000fdc000bf0e200 */
[----:B0-----:R-:W-:Y:S01]  /*6000*/  @!P0 FMUL R25, R25, 1.175494350822287508e-38 ;  /* 0x0080000019198820 */ /* 0x001fe20000400000 */
[----:B------:R-:W-:Y:S06]  /*6010*/  BRA `(.L_x_10431) ;  /* 0x0000000800307947 */ /* 0x000fec0003800000 */
.L_x_10439:
        /* <DEDUP_REMOVED lines=26> */
.L_x_10442:
        /* <DEDUP_REMOVED lines=13> */
.L_x_10441:
[----:B------:R-:W2:Y:S02]  /*6290*/  LDG.E.U16 R4, desc[UR36][R4.64] ;  /* 0x0000002404047981 */ /* 0x000ea4000c1e1500 */
[----:B--2---:R-:W-:Y:S01]  /*62a0*/  IMAD.U32 R25, R4, 0x10000, RZ ;  /* 0x0001000004197824 */ /* 0x004fe200078e00ff */
[----:B------:R-:W-:Y:S06]  /*62b0*/  BRA `(.L_x_10431) ;  /* 0x0000000400887947 */ /* 0x000fec0003800000 */
.L_x_10438:
        /* <DEDUP_REMOVED lines=11> */
.L_x_10445:
        /* <DEDUP_REMOVED lines=20> */
.L_x_10447:
[----:B------:R-:W-:Y:S05]  /*64b0*/  BSYNC B0 ;  /* 0x0000000000007941 */ /* 0x000fea0003800000 */
.L_x_10446:
[----:B------:R-:W-:Y:S01]  /*64c0*/  IMAD.SHL.U32 R3, R3, 0x100000, RZ ;  /* 0x0010000003037824 */ /* 0x000fe200078e00ff */
[----:B------:R-:W-:-:S04]  /*64d0*/  LEA R0, R0, 0x3b800000, 0x17 ;  /* 0x3b80000000007811 */ /* 0x000fc800078eb8ff */
[----:B------:R-:W-:Y:S01]  /*64e0*/  LOP3.LUT R25, R0, R3, R25, 0xfe, !PT ;  /* 0x0000000300197212 */ /* 0x000fe200078efe19 */
[----:B------:R-:W-:Y:S06]  /*64f0*/  BRA `(.L_x_10431) ;  /* 0x0000000000f87947 */ /* 0x000fec0003800000 */
.L_x_10444:
        /* <DEDUP_REMOVED lines=20> */
.L_x_10449:
[----:B------:R-:W-:Y:S05]  /*6640*/  BSYNC B0 ;  /* 0x0000000000007941 */ /* 0x000fea0003800000 */
.L_x_10448:
[----:B------:R-:W-:Y:S01]  /*6650*/  IMAD.SHL.U32 R3, R3, 0x200000, RZ ;  /* 0x0020000003037824 */ /* 0x000fe200078e00ff */
[----:B------:R-:W-:-:S04]  /*6660*/  LEA R0, R0, 0x37800000, 0x17 ;  /* 0x3780000000007811 */ /* 0x000fc800078eb8ff */
[----:B------:R-:W-:Y:S01]  /*6670*/  LOP3.LUT R25, R0, R3, R25, 0xfe, !PT ;  /* 0x0000000300197212 */ /* 0x000fe200078efe19 */
[----:B------:R-:W-:Y:S06]  /*6680*/  BRA `(.L_x_10431) ;  /* 0x0000000000947947 */ /* 0x000fec0003800000 */
.L_x_10443:
        /* <DEDUP_REMOVED lines=14> */
.L_x_10430:
        /* <DEDUP_REMOVED lines=15> */
[----:B012345:R-:W-:Y:S05]  /*6860*/  CALL.ABS.NOINC R14 ;  /* 0x000000000e007343 */ /* 0x03ffea0003c00000 */
.L_x_10452:
[----:B------:R-:W-:Y:S01]  /*6870*/  IMAD.MOV.U32 R25, RZ, RZ, RZ ;  /* 0x000000ffff197224 */ /* 0x000fe200078e00ff */
[----:B------:R-:W-:Y:S06]  /*6880*/  BRA `(.L_x_10431) ;  /* 0x0000000000147947 */ /* 0x000fec0003800000 */
.L_x_10451:
[----:B------:R-:W2:Y:S02]  /*6890*/  LDG.E.64 R4, desc[UR36][R4.64] ;  /* 0x0000002404047981 */ /* 0x000ea4000c1e1b00 */
[----:B--2---:R0:W2:Y:S01]  /*68a0*/  I2F.U64 R25, R4 ;  /* 0x0000000400197312 */ /* 0x0040a20000301000 */
[----:B------:R-:W-:Y:S05]  /*68b0*/  BRA `(.L_x_10431) ;  /* 0x0000000000087947 */ /* 0x000fea0003800000 */
.L_x_10450:
[----:B------:R-:W2:Y:S02]  /*68c0*/  LDG.E R4, desc[UR36][R4.64] ;  /* 0x0000002404047981 */ /* 0x000ea4000c1e1900 */
[----:B--2---:R-:W-:-:S07]  /*68d0*/  I2FP.F32.U32 R25, R4 ;  /* 0x0000000400197245 */ /* 0x004fce0000201000 */
.L_x_10431:
[----:B------:R-:W-:Y:S05]  /*68e0*/  BSYNC B6 ;  /* 0x0000000000067941 */ /* 0x000fea0003800000 */
.L_x_10425:
        /* <DEDUP_REMOVED lines=20> */
.L_x_10456:
[----:B------:R-:W2:Y:S02]  /*6a30*/  LDG.E.U8 R4, desc[UR36][R4.64] ;  /* 0x0000002404047981 */ /* 0x000ea4000c1e1100 */
[----:B--2---:R-:W-:Y:S01]  /*6a40*/  ISETP.NE.AND P0, PT, R4, RZ, PT ;  /* 0x000000ff0400720c */ /* 0x004fe20003f05270 */
[----:B------:R-:W-:-:S12]  /*6a50*/  BRA `(.L_x_10458) ;  /* 0x0000000c00747947 */ /* 0x000fd80003800000 */
.L_x_10455:
        /* <DEDUP_REMOVED lines=10> */
.L_x_10460:
[----:B------:R-:W2:Y:S02]  /*6b00*/  LDG.E R4, desc[UR36][R4.64] ;  /* 0x0000002404047981 */ /* 0x000ea4000c1e1900 */
[----:B--2---:R-:W-:Y:S01]  /*6b10*/  ISETP.NE.AND P0, PT, R4, RZ, PT ;  /* 0x000000ff0400720c */ /* 0x004fe20003f05270 */
[----:B------:R-:W-:-:S12]  /*6b20*/  BRA `(.L_x_10458) ;  /* 0x0000000c00407947 */ /* 0x000fd80003800000 */
.L_x_10459:
[----:B------:R-:W2:Y:S02]  /*6b30*/  LDG.E.U16 R4, desc[UR36][R4.64] ;  /* 0x0000002404047981 */ /* 0x000ea4000c1e1500 */
[----:B--2---:R-:W-:Y:S01]  /*6b40*/  ISETP.NE.AND P0, PT, R4, RZ, PT ;  /* 0x000000ff0400720c */ /* 0x004fe20003f05270 */
[----:B------:R-:W-:-:S12]  /*6b50*/  BRA `(.L_x_10458) ;  /* 0x0000000c00347947 */ /* 0x000fd80003800000 */
.L_x_10454:
        /* <DEDUP_REMOVED lines=9> */
.L_x_10462:
[----:B------:R-:W2:Y:S02]  /*6bf0*/  LDG.E.U16 R0, desc[UR36][R4.64] ;  /* 0x0000002404007981 */ /* 0x000ea4000c1e1500 */
[----:B--2---:R-:W-:-:S05]  /*6c00*/  HADD2.F32 R0, -RZ, R0.H0_H0 ;  /* 0x20000000ff007230 */ /* 0x004fca0000004100 */
[----:B------:R-:W-:Y:S01]  /*6c10*/  FSETP.NEU.FTZ.AND P0, PT, R0, RZ, PT ;  /* 0x000000ff0000720b */ /* 0x000fe20003f1d000 */
[----:B------:R-:W-:-:S12]  /*6c20*/  BRA `(.L_x_10458) ;  /* 0x0000000c00007947 */ /* 0x000fd80003800000 */
.L_x_10461:
        /* <DEDUP_REMOVED lines=11> */
.L_x_10464:
        /* <DEDUP_REMOVED lines=10> */
.L_x_10463:
[----:B------:R-:W2:Y:S02]  /*6d80*/  LDG.E.64 R4, desc[UR36][R4.64] ;  /* 0x0000002404047981 */ /* 0x000ea4000c1e1b00 */
[----:B--2---:R-:W-:Y:S01]  /*6d90*/  DSETP.NEU.AND P0, PT, R4, RZ, PT ;  /* 0x000000ff0400722a */ /* 0x004fe20003f0d000 */
[----:B------:R-:W-:-:S13]  /*6da0*/  BRA `(.L_x_10458) ;  /* 0x0000000800a07947 */ /* 0x000fda0003800000 */
.L_x_10453:
        /* <DEDUP_REMOVED lines=11> */
.L_x_10467:
[----:B------:R-:W2:Y:S02]  /*6e60*/  LDG.E.128 R4, desc[UR36][R4.64] ;  /* 0x0000002404047981 */ /* 0x000ea4000c1e1d00 */
[----:B--2---:R-:W-:-:S06]  /*6e70*/  DSETP.NEU.AND P0, PT, R6, RZ, PT ;  /* 0x000000ff0600722a */ /* 0x004fcc0003f0d000 */
[----:B------:R-:W-:Y:S01]  /*6e80*/  DSETP.NEU.OR P0, PT, R4, RZ, P0 ;  /* 0x000000ff0400722a */ /* 0x000fe2000070d400 */
[----:B------:R-:W-:-:S13]  /*6e90*/  BRA `(.L_x_10458) ;  /* 0x0000000800647947 */ /* 0x000fda0003800000 */
.L_x_10466:
        /* <DEDUP_REMOVED lines=27> */
.L_x_10469:
        /* <DEDUP_REMOVED lines=14> */
.L_x_10468:
[----:B------:R-:W2:Y:S02]  /*7130*/  LDG.E.U16 R0, desc[UR36][R4.64] ;  /* 0x0000002404007981 */ /* 0x000ea4000c1e1500 */
[----:B--2---:R-:W-:-:S05]  /*7140*/  IMAD.U32 R0, R0, 0x10000, RZ ;  /* 0x0001000000007824 */ /* 0x004fca00078e00ff */
[----:B------:R-:W-:Y:S01]  /*7150*/  FSETP.NEU.FTZ.AND P0, PT, R0, RZ, PT ;  /* 0x000000ff0000720b */ /* 0x000fe20003f1d000 */
[----:B------:R-:W-:-:S12]  /*7160*/  BRA `(.L_x_10458) ;  /* 0x0000000400b07947 */ /* 0x000fd80003800000 */
.L_x_10465:
        /* <DEDUP_REMOVED lines=11> */
.L_x_10472:
        /* <DEDUP_REMOVED lines=21> */
.L_x_10476:
[----:B------:R-:W-:Y:S05]  /*7370*/  BSYNC B1 ;  /* 0x0000000000017941 */ /* 0x000fea0003800000 */
.L_x_10475:
[----:B------:R-:W-:Y:S01]  /*7380*/  LEA R5, R0, 0x3b800000, 0x17 ;  /* 0x3b80000000057811 */ /* 0x000fe200078eb8ff */
[----:B------:R-:W-:-:S05]  /*7390*/  IMAD.SHL.U32 R0, R3, 0x100000, RZ ;  /* 0x0010000003007824 */ /* 0x000fca00078e00ff */
[----:B------:R-:W-:-:S07]  /*73a0*/  LOP3.LUT R0, R5, R0, R6, 0xfe, !PT ;  /* 0x0000000005007212 */ /* 0x000fce00078efe06 */
.L_x_10474:
[----:B------:R-:W-:Y:S05]  /*73b0*/  BSYNC B0 ;  /* 0x0000000000007941 */ /* 0x000fea0003800000 */
.L_x_10473:
[----:B------:R-:W-:Y:S01]  /*73c0*/  FSETP.NEU.FTZ.AND P0, PT, R0, RZ, PT ;  /* 0x000000ff0000720b */ /* 0x000fe20003f1d000 */
[----:B------:R-:W-:-:S12]  /*73d0*/  BRA `(.L_x_10458) ;  /* 0x0000000400147947 */ /* 0x000fd80003800000 */
.L_x_10471:
        /* <DEDUP_REMOVED lines=21> */
.L_x_10480:
[----:B------:R-:W-:Y:S05]  /*7530*/  BSYNC B1 ;  /* 0x0000000000017941 */ /* 0x000fea0003800000 */
.L_x_10479:
[----:B------:R-:W-:Y:S01]  /*7540*/  LEA R5, R0, 0x37800000, 0x17 ;  /* 0x3780000000057811 */ /* 0x000fe200078eb8ff */
[----:B------:R-:W-:-:S05]  /*7550*/  IMAD.SHL.U32 R0, R3, 0x200000, RZ ;  /* 0x0020000003007824 */ /* 0x000fca00078e00ff */
[----:B------:R-:W-:-:S07]  /*7560*/  LOP3.LUT R0, R5, R0, R6, 0xfe, !PT ;  /* 0x0000000005007212 */ /* 0x000fce00078efe06 */
.L_x_10478:
[----:B------:R-:W-:Y:S05]  /*7570*/  BSYNC B0 ;  /* 0x0000000000007941 */ /* 0x000fea0003800000 */
.L_x_10477:
[----:B------:R-:W-:Y:S01]  /*7580*/  FSETP.NEU.FTZ.AND P0, PT, R0, RZ, PT ;  /* 0x000000ff0000720b */ /* 0x000fe20003f1d000 */
[----:B------:R-:W-:-:S12]  /*7590*/  BRA `(.L_x_10458) ;  /* 0x0000000000a47947 */ /* 0x000fd80003800000 */
.L_x_10470:
        /* <DEDUP_REMOVED lines=14> */
.L_x_10484:
[----:B------:R-:W-:Y:S05]  /*7680*/  BSYNC B0 ;  /* 0x0000000000007941 */ /* 0x000fea0003800000 */
.L_x_10483:
[----:B------:R-:W-:Y:S01]  /*7690*/  FSETP.NEU.FTZ.AND P0, PT, R0, RZ, PT ;  /* 0x000000ff0000720b */ /* 0x000fe20003f1d000 */
[----:B------:R-:W-:-:S12]  /*76a0*/  BRA `(.L_x_10458) ;  /* 0x0000000000607947 */ /* 0x000fd80003800000 */
.L_x_10457:
        /* <DEDUP_REMOVED lines=16> */
.L_x_10485:
[----:B------:R-:W-:Y:S01]  /*77b0*/  PLOP3.LUT P0, PT, PT, PT, PT, 0x8, 0x0 ;  /* 0x000000000000781c */ /* 0x000fe20003f0e170 */
[----:B------:R-:W-:-:S12]  /*77c0*/  BRA `(.L_x_10458) ;  /* 0x0000000000187947 */ /* 0x000fd80003800000 */
.L_x_10482:
[----:B------:R-:W2:Y:S02]  /*77d0*/  LDG.E.64 R4, desc[UR36][R4.64] ;  /* 0x0000002404047981 */ /* 0x000ea4000c1e1b00 */
[----:B--2---:R-:W-:-:S04]  /*77e0*/  ISETP.NE.U32.AND P0, PT, R4, RZ, PT ;  /* 0x000000ff0400720c */ /* 0x004fc80003f05070 */
[----:B------:R-:W-:Y:S01]  /*77f0*/  ISETP.NE.AND.EX P0, PT, R5, RZ, PT, P0 ;  /* 0x000000ff0500720c */ /* 0x000fe20003f05300 */
[----:B------:R-:W-:-:S12]  /*7800*/  BRA `(.L_x_10458) ;  /* 0x0000000000087947 */ /* 0x000fd80003800000 */
.L_x_10481:
[----:B------:R-:W2:Y:S02]  /*7810*/  LDG.E R4, desc[UR36][R4.64] ;  /* 0x0000002404047981 */ /* 0x000ea4000c1e1900 */
[----:B--2---:R-:W-:-:S13]  /*7820*/  ISETP.NE.AND P0, PT, R4, RZ, PT ;  /* 0x000000ff0400720c */ /* 0x004fda0003f05270 */
.L_x_10458:
[----:B------:R-:W-:-:S04]  /*7830*/  SEL R0, RZ, 0x1, !P0 ;  /* 0x00000001ff007807 */ /* 0x000fc80004000000 */
[----:B------:R-:W-:-:S07]  /*7840*/  PRMT R27, R0, 0x7610, R27 ;  /* 0x00007610001b7816 */ /* 0x000fce000000001b */
.L_x_10424:
[----:B------:R-:W-:Y:S05]  /*7850*/  BSYNC B7 ;  /* 0x0000000000077941 */ /* 0x000fea0003800000 */
.L_x_10423:
[----:B------:R-:W0:Y:S01]  /*7860*/  S2R R3, SR_TID.X ;  /* 0x0000000000037919 */ /* 0x000e220000002100 */
[----:B------:R-:W4:Y:S01]  /*7870*/  I2F.S16 R7, R27.H1 ;  /* 0x1000001b00077306 */ /* 0x000f220000101400 */
[----:B------:R-:W2:Y:S01]  /*7880*/  LDC.U8 R23, c[0x0][0x250] ;  /* 0x00009400ff177b82 */ /* 0x000ea20000000000 */
[----:B------:R-:W-:Y:S01]  /*7890*/  ULDC UR4, c[0x0][0x218] ;  /* 0x0000860000047ab9 */ /* 0x000fe20000000800 */
[----:B------:R-:W-:Y:S05]  /*78a0*/  BSSY B6, `(.L_x_10486) ;  /* 0x00000f9000067945 */ /* 0x000fea0003800000 */
[----:B------:R-:W1:Y:S01]  /*78b0*/  I2F.S16 R0, R26.H1 ;  /* 0x1000001a00007306 */ /* 0x000e620000101400 */
[----:B----45:R-:W-:-:S07]  /*78c0*/  FMUL.FTZ R7, R7, R24 ;  /* 0x0000001807077220 */ /* 0x030fce0000410000 */
[----:B------:R-:W2:Y:S01]  /*78d0*/  I2F.S16 R5, R26 ;  /* 0x0000001a00057306 */ /* 0x000ea20000101400 */
[----:B-1-3--:R-:W-:-:S07]  /*78e0*/  FMUL.FTZ R0, R0, R19 ;  /* 0x0000001300007220 */ /* 0x00afce0000410000 */
[----:B------:R-:W1:Y:S01]  /*78f0*/  I2F.S16 R4, R27 ;  /* 0x0000001b00047306 */ /* 0x000e620000101400 */
[----:B0-----:R-:W-:Y:S01]  /*7900*/  ISETP.GE.AND P0, PT, R3, R22, PT ;  /* 0x000000160300720c */ /* 0x001fe20003f06270 */
[----:B--2---:R-:W-:Y:S01]  /*7910*/  FMUL.FTZ R5, R5, R18 ;  /* 0x0000001205057220 */ /* 0x004fe20000410000 */
[----:B------:R-:W-:-:S03]  /*7920*/  FMUL.FTZ R18, R7, UR4 ;  /* 0x0000000407127c20 */ /* 0x000fc60008410000 */
[----:B------:R-:W-:Y:S01]  /*7930*/  FMUL.FTZ R16, R5, UR4 ;  /* 0x0000000405107c20 */ /* 0x000fe20008410000 */
[----:B-1----:R-:W-:Y:S01]  /*7940*/  FMUL.FTZ R24, R4, R25 ;  /* 0x0000001904187220 */ /* 0x002fe20000410000 */
[----:B------:R-:W-:Y:S01]  /*7950*/  FMUL.FTZ R4, R0, UR4 ;  /* 0x0000000400047c20 */ /* 0x000fe20008410000 */
[----:B------:R-:W-:Y:S02]  /*7960*/  IMAD.MOV.U32 R25, RZ, RZ, R3 ;  /* 0x000000ffff197224 */ /* 0x000fe400078e0003 */
[----:B------:R-:W-:-:S03]  /*7970*/  FMUL.FTZ R24, R24, UR4 ;  /* 0x0000000418187c20 */ /* 0x000fc60008410000 */
        /* <DEDUP_REMOVED lines=23> */
.L_x_10491:
[----:B------:R-:W0:Y:S02]  /*7af0*/  F2I.S64.TRUNC R4, R4 ;  /* 0x0000000400047311 */ /* 0x000e24000020d900 */
[----:B0-----:R-:W-:-:S05]  /*7b00*/  IMAD.MOV.U32 R3, RZ, RZ, R4 ;  /* 0x000000ffff037224 */ /* 0x001fca00078e0004 */
[----:B------:R0:W-:Y:S01]  /*7b10*/  STG.E.U8 desc[UR36][R8.64], R3 ;  /* 0x0000000308007986 */ /* 0x0001e2000c101124 */
[----:B------:R-:W-:Y:S05]  /*7b20*/  BRA `(.L_x_10487) ;  /* 0x0000000c00407947 */ /* 0x000fea0003800000 */
.L_x_10490:
        /* <DEDUP_REMOVED lines=9> */
.L_x_10494:
[----:B------:R-:W0:Y:S02]  /*7bc0*/  F2I.FTZ.TRUNC.NTZ R3, R4 ;  /* 0x0000000400037305 */ /* 0x000e24000021f100 */
[----:B0-----:R0:W-:Y:S01]  /*7bd0*/  STG.E desc[UR36][R8.64], R3 ;  /* 0x0000000308007986 */ /* 0x0011e2000c101924 */
[----:B------:R-:W-:Y:S05]  /*7be0*/  BRA `(.L_x_10487) ;  /* 0x0000000c00107947 */ /* 0x000fea0003800000 */
.L_x_10493:
[----:B------:R-:W0:Y:S02]  /*7bf0*/  F2I.FTZ.TRUNC.NTZ R3, R4 ;  /* 0x0000000400037305 */ /* 0x000e24000021f100 */
[----:B0-----:R0:W-:Y:S01]  /*7c00*/  STG.E.U16 desc[UR36][R8.64], R3 ;  /* 0x0000000308007986 */ /* 0x0011e2000c101524 */
[----:B------:R-:W-:Y:S05]  /*7c10*/  BRA `(.L_x_10487) ;  /* 0x0000000c00047947 */ /* 0x000fea0003800000 */
.L_x_10489:
        /* <DEDUP_REMOVED lines=8> */
.L_x_10496:
[----:B------:R-:W-:-:S05]  /*7ca0*/  F2FP.F16.F32.PACK_AB R4, RZ, R4 ;  /* 0x00000004ff04723e */ /* 0x000fca00000000ff */
[----:B------:R1:W-:Y:S01]  /*7cb0*/  STG.E.U16 desc[UR36][R8.64], R4 ;  /* 0x0000000408007986 */ /* 0x0003e2000c101524 */
[----:B------:R-:W-:Y:S05]  /*7cc0*/  BRA `(.L_x_10487) ;  /* 0x0000000800d87947 */ /* 0x000fea0003800000 */
.L_x_10495:
        /* <DEDUP_REMOVED lines=9> */
.L_x_10498:
[----:B------:R-:W-:-:S04]  /*7d60*/  F2FP.F16.F32.PACK_AB R3, RZ, R4 ;  /* 0x00000004ff03723e */ /* 0x000fc800000000ff */
[----:B------:R-:W-:-:S05]  /*7d70*/  PRMT R3, R3, 0x5410, RZ ;  /* 0x0000541003037816 */ /* 0x000fca00000000ff */
[----:B------:R4:W-:Y:S01]  /*7d80*/  STG.E desc[UR36][R8.64], R3 ;  /* 0x0000000308007986 */ /* 0x0009e2000c101924 */
[----:B------:R-:W-:Y:S05]  /*7d90*/  BRA `(.L_x_10487) ;  /* 0x0000000800a47947 */ /* 0x000fea0003800000 */
.L_x_10497:
[----:B------:R-:W-:-:S06]  /*7da0*/  FMUL.FTZ R4, R4, 1 ;  /* 0x3f80000004047820 */ /* 0x000fcc0000410000 */
[----:B------:R-:W0:Y:S02]  /*7db0*/  F2F.F64.F32 R4, R4 ;  /* 0x0000000400047310 */ /* 0x000e240000201800 */
[----:B0-----:R2:W-:Y:S01]  /*7dc0*/  STG.E.64 desc[UR36][R8.64], R4 ;  /* 0x0000000408007986 */ /* 0x0015e2000c101b24 */
[----:B------:R-:W-:Y:S05]  /*7dd0*/  BRA `(.L_x_10487) ;  /* 0x0000000800947947 */ /* 0x000fea0003800000 */
.L_x_10488:
        /* <DEDUP_REMOVED lines=12> */
.L_x_10501:
[----:B------:R-:W-:Y:S01]  /*7ea0*/  FMUL.FTZ R4, R4, 1 ;  /* 0x3f80000004047820 */ /* 0x000fe20000410000 */
[----:B------:R-:W-:-:S05]  /*7eb0*/  CS2R R6, SRZ ;  /* 0x0000000000067805 */ /* 0x000fca000001ff00 */
[----:B------:R-:W0:Y:S02]  /*7ec0*/  F2F.F64.F32 R4, R4 ;  /* 0x0000000400047310 */ /* 0x000e240000201800 */
[----:B0-----:R0:W-:Y:S01]  /*7ed0*/  STG.E.128 desc[UR36][R8.64], R4 ;  /* 0x0000000408007986 */ /* 0x0011e2000c101d24 */
[----:B------:R-:W-:Y:S05]  /*7ee0*/  BRA `(.L_x_10487) ;  /* 0x0000000800507947 */ /* 0x000fea0003800000 */
.L_x_10500:
        /* <DEDUP_REMOVED lines=20> */
.L_x_10505:
[----:B------:R-:W-:Y:S05]  /*8030*/  BSYNC B0 ;  /* 0x0000000000007941 */ /* 0x000fea0003800000 */
.L_x_10504:
[----:B------:R-:W-:-:S05]  /*8040*/  LOP3.LUT R5, R0, R5, RZ, 0xfc, !PT ;  /* 0x0000000500057212 */ /* 0x000fca00078efcff */
[----:B------:R0:W-:Y:S01]  /*8050*/  STG.E.U8 desc[UR36][R8.64], R5 ;  /* 0x0000000508007986 */ /* 0x0001e2000c101124 */
[----:B------:R-:W-:Y:S05]  /*8060*/  BRA `(.L_x_10487) ;  /* 0x0000000400f07947 */ /* 0x000fea0003800000 */
.L_x_10503:
        /* <DEDUP_REMOVED lines=12> */
.L_x_10507:
[----:B------:R-:W-:Y:S01]  /*8130*/  IMAD.MOV.U32 R0, RZ, RZ, 0x7f ;  /* 0x0000007fff007424 */ /* 0x000fe200078e00ff */
[----:B------:R-:W-:-:S04]  /*8140*/  ISETP.GT.U32.AND P0, PT, R5, 0x7f800000, PT ;  /* 0x7f8000000500780c */ /* 0x000fc80003f04070 */
[----:B------:R-:W-:-:S09]  /*8150*/  SEL R0, R0, 0x7c, P0 ;  /* 0x0000007c00007807 */ /* 0x000fd20000000000 */
.L_x_10508:
[----:B------:R-:W-:Y:S05]  /*8160*/  BSYNC B0 ;  /* 0x0000000000007941 */ /* 0x000fea0003800000 */
.L_x_10506:
[----:B------:R-:W-:-:S04]  /*8170*/  LOP3.LUT R4, R4, 0x80000000, RZ, 0xc0, !PT ;  /* 0x8000000004047812 */ /* 0x000fc800078ec0ff */
[----:B------:R-:W-:-:S04]  /*8180*/  SHF.R.U32.HI R3, RZ, 0x18, R4 ;  /* 0x00000018ff037819 */ /* 0x000fc80000011604 */
[----:B------:R-:W-:-:S05]  /*8190*/  LOP3.LUT R3, R0, R3, RZ, 0xfc, !PT ;  /* 0x0000000300037212 */ /* 0x000fca00078efcff */
[----:B------:R0:W-:Y:S01]  /*81a0*/  STG.E.U8 desc[UR36][R8.64], R3 ;  /* 0x0000000308007986 */ /* 0x0001e2000c101124 */
[----:B------:R-:W-:Y:S05]  /*81b0*/  BRA `(.L_x_10487) ;  /* 0x00000004009c7947 */ /* 0x000fea0003800000 */
.L_x_10502:
[----:B------:R-:W-:-:S05]  /*81c0*/  F2FP.BF16.F32.PACK_AB R4, RZ, R4 ;  /* 0x00000004ff04723e */ /* 0x000fca00000010ff */
[----:B------:R0:W-:Y:S01]  /*81d0*/  STG.E.U16 desc[UR36][R8.64], R4 ;  /* 0x0000000408007986 */ /* 0x0001e2000c101524 */
[----:B------:R-:W-:Y:S05]  /*81e0*/  BRA `(.L_x_10487) ;  /* 0x0000000400907947 */ /* 0x000fea0003800000 */
.L_x_10499:
        /* <DEDUP_REMOVED lines=11> */
.L_x_10511:
        /* <DEDUP_REMOVED lines=16> */
.L_x_10514:
[----:B------:R-:W-:-:S04]  /*83a0*/  LOP3.LUT R4, R4, 0x80000000, RZ, 0xc0, !PT ;  /* 0x8000000004047812 */ /* 0x000fc800078ec0ff */
[----:B------:R-:W-:-:S04]  /*83b0*/  SHF.R.U32.HI R4, RZ, 0x18, R4 ;  /* 0x00000018ff047819 */ /* 0x000fc80000011604 */
[----:B------:R-:W-:-:S04]  /*83c0*/  LOP3.LUT R3, R3, R4, RZ, 0xfc, !PT ;  /* 0x0000000403037212 */ /* 0x000fc800078efcff */
[----:B------:R-:W-:-:S07]  /*83d0*/  PRMT R0, R3, 0x7610, R0 ;  /* 0x0000761003007816 */ /* 0x000fce0000000000 */
.L_x_10513:
[----:B------:R-:W-:Y:S05]  /*83e0*/  BSYNC B0 ;  /* 0x0000000000007941 */ /* 0x000fea0003800000 */
.L_x_10512:
[----:B------:R0:W-:Y:S01]  /*83f0*/  STG.E.U8 desc[UR36][R8.64], R0 ;  /* 0x0000000008007986 */ /* 0x0001e2000c101124 */
[----:B------:R-:W-:Y:S05]  /*8400*/  BRA `(.L_x_10487) ;  /* 0x0000000400087947 */ /* 0x000fea0003800000 */
.L_x_10510:
        /* <DEDUP_REMOVED lines=16> */
.L_x_10517:
[----:B------:R-:W-:-:S04]  /*8510*/  LOP3.LUT R4, R4, 0x80000000, RZ, 0xc0, !PT ;  /* 0x8000000004047812 */ /* 0x000fc800078ec0ff */
[----:B------:R-:W-:-:S04]  /*8520*/  SHF.R.U32.HI R4, RZ, 0x18, R4 ;  /* 0x00000018ff047819 */ /* 0x000fc80000011604 */
[----:B------:R-:W-:-:S04]  /*8530*/  LOP3.LUT R3, R3, R4, RZ, 0xfc, !PT ;  /* 0x0000000403037212 */ /* 0x000fc800078efcff */
[----:B------:R-:W-:-:S07]  /*8540*/  PRMT R0, R3, 0x7610, R0 ;  /* 0x0000761003007816 */ /* 0x000fce0000000000 */
.L_x_10516:
[----:B------:R-:W-:Y:S05]  /*8550*/  BSYNC B0 ;  /* 0x0000000000007941 */ /* 0x000fea0003800000 */
.L_x_10515:
[----:B------:R0:W-:Y:S01]  /*8560*/  STG.E.U8 desc[UR36][R8.64], R0 ;  /* 0x0000000008007986 */ /* 0x0001e2000c101124 */
[----:B------:R-:W-:Y:S05]  /*8570*/  BRA `(.L_x_10487) ;  /* 0x0000000000ac7947 */ /* 0x000fea0003800000 */
.L_x_10509:
        /* <DEDUP_REMOVED lines=21> */
.L_x_10492:
        /* <DEDUP_REMOVED lines=16> */
.L_x_10520:
[----:B------:R-:W-:Y:S05]  /*87d0*/  BRA `(.L_x_10487) ;  /* 0x0000000000147947 */ /* 0x000fea0003800000 */
.L_x_10519:
[----:B------:R-:W0:Y:S02]  /*87e0*/  F2I.U64.TRUNC R4, R4 ;  /* 0x0000000400047311 */ /* 0x000e24000020d800 */
[----:B0-----:R0:W-:Y:S01]  /*87f0*/  STG.E.64 desc[UR36][R8.64], R4 ;  /* 0x0000000408007986 */ /* 0x0011e2000c101b24 */
[----:B------:R-:W-:Y:S05]  /*8800*/  BRA `(.L_x_10487) ;  /* 0x0000000000087947 */ /* 0x000fea0003800000 */
.L_x_10518:
[----:B------:R-:W0:Y:S02]  /*8810*/  F2I.FTZ.U32.TRUNC.NTZ R3, R4 ;  /* 0x0000000400037305 */ /* 0x000e24000021f000 */
[----:B0-----:R0:W-:Y:S02]  /*8820*/  STG.E desc[UR36][R8.64], R3 ;  /* 0x0000000308007986 */ /* 0x0011e4000c101924 */
.L_x_10487:
[----:B------:R-:W-:Y:S05]  /*8830*/  BSYNC B6 ;  /* 0x0000000000067941 */ /* 0x000fea0003800000 */
.L_x_10486:
        /* <DEDUP_REMOVED lines=24> */
.L_x_10526:
[----:B------:R-:W0:Y:S02]  /*89c0*/  F2I.S64.TRUNC R16, R16 ;  /* 0x0000001000107311 */ /* 0x000e24000020d900 */
[----:B0-----:R-:W-:-:S05]  /*89d0*/  IMAD.MOV.U32 R3, RZ, RZ, R16 ;  /* 0x000000ffff037224 */ /* 0x001fca00078e0010 */
[----:B------:R0:W-:Y:S01]  /*89e0*/  STG.E.U8 desc[UR36][R8.64], R3 ;  /* 0x0000000308007986 */ /* 0x0001e2000c101124 */
[----:B------:R-:W-:Y:S05]  /*89f0*/  BRA `(.L_x_10528) ;  /* 0x0000000c00407947 */ /* 0x000fea0003800000 */
.L_x_10525:
        /* <DEDUP_REMOVED lines=9> */
.L_x_10530:
[----:B------:R-:W0:Y:S02]  /*8a90*/  F2I.FTZ.TRUNC.NTZ R3, R16 ;  /* 0x0000001000037305 */ /* 0x000e24000021f100 */
[----:B0-----:R0:W-:Y:S01]  /*8aa0*/  STG.E desc[UR36][R8.64], R3 ;  /* 0x0000000308007986 */ /* 0x0011e2000c101924 */
[----:B------:R-:W-:Y:S05]  /*8ab0*/  BRA `(.L_x_10528) ;  /* 0x0000000c00107947 */ /* 0x000fea0003800000 */
.L_x_10529:
[----:B------:R-:W0:Y:S02]  /*8ac0*/  F2I.FTZ.TRUNC.NTZ R3, R16 ;  /* 0x0000001000037305 */ /* 0x000e24000021f100 */
[----:B0-----:R0:W-:Y:S01]  /*8ad0*/  STG.E.U16 desc[UR36][R8.64], R3 ;  /* 0x0000000308007986 */ /* 0x0011e2000c101524 */
[----:B------:R-:W-:Y:S05]  /*8ae0*/  BRA `(.L_x_10528) ;  /* 0x0000000c00047947 */ /* 0x000fea0003800000 */
.L_x_10524:
        /* <DEDUP_REMOVED lines=8> */
.L_x_10532:
[----:B------:R-:W-:-:S05]  /*8b70*/  F2FP.F16.F32.PACK_AB R16, RZ, R16 ;  /* 0x00000010ff10723e */ /* 0x000fca00000000ff */
[----:B------:R1:W-:Y:S01]  /*8b80*/  STG.E.U16 desc[UR36][R8.64], R16 ;  /* 0x0000001008007986 */ /* 0x0003e2000c101524 */
[----:B------:R-:W-:Y:S05]  /*8b90*/  BRA `(.L_x_10528) ;  /* 0x0000000800d87947 */ /* 0x000fea0003800000 */
.L_x_10531:
        /* <DEDUP_REMOVED lines=9> */
.L_x_10534:
[----:B------:R-:W-:-:S04]  /*8c30*/  F2FP.F16.F32.PACK_AB R3, RZ, R16 ;  /* 0x00000010ff03723e */ /* 0x000fc800000000ff */
[----:B------:R-:W-:-:S05]  /*8c40*/  PRMT R3, R3, 0x5410, RZ ;  /* 0x0000541003037816 */ /* 0x000fca00000000ff */
[----:B------:R4:W-:Y:S01]  /*8c50*/  STG.E desc[UR36][R8.64], R3 ;  /* 0x0000000308007986 */ /* 0x0009e2000c101924 */
[----:B------:R-:W-:Y:S05]  /*8c60*/  BRA `(.L_x_10528) ;  /* 0x0000000800a47947 */ /* 0x000fea0003800000 */
.L_x_10533:
[----:B------:R-:W-:-:S06]  /*8c70*/  FMUL.FTZ R4, R16, 1 ;  /* 0x3f80000010047820 */ /* 0x000fcc0000410000 */
[----:B------:R-:W0:Y:S02]  /*8c80*/  F2F.F64.F32 R4, R4 ;  /* 0x0000000400047310 */ /* 0x000e240000201800 */
[----:B0-----:R2:W-:Y:S01]  /*8c90*/  STG.E.64 desc[UR36][R8.64], R4 ;  /* 0x0000000408007986 */ /* 0x0015e2000c101b24 */
[----:B------:R-:W-:Y:S05]  /*8ca0*/  BRA `(.L_x_10528) ;  /* 0x0000000800947947 */ /* 0x000fea0003800000 */
.L_x_10523:
        /* <DEDUP_REMOVED lines=12> */
.L_x_10537:
[----:B------:R-:W-:Y:S01]  /*8d70*/  FMUL.FTZ R4, R16, 1 ;  /* 0x3f80000010047820 */ /* 0x000fe20000410000 */
[----:B------:R-:W-:-:S05]  /*8d80*/  CS2R R6, SRZ ;  /* 0x0000000000067805 */ /* 0x000fca000001ff00 */
[----:B------:R-:W0:Y:S02]  /*8d90*/  F2F.F64.F32 R4, R4 ;  /* 0x0000000400047310 */ /* 0x000e240000201800 */
[----:B0-----:R0:W-:Y:S01]  /*8da0*/  STG.E.128 desc[UR36][R8.64], R4 ;  /* 0x0000000408007986 */ /* 0x0011e2000c101d24 */
[----:B------:R-:W-:Y:S05]  /*8db0*/  BRA `(.L_x_10528) ;  /* 0x0000000800507947 */ /* 0x000fea0003800000 */
.L_x_10536:
        /* <DEDUP_REMOVED lines=20> */
.L_x_10541:
[----:B------:R-:W-:Y:S05]  /*8f00*/  BSYNC B0 ;  /* 0x0000000000007941 */ /* 0x000fea0003800000 */
.L_x_10540:
[----:B------:R-:W-:-:S05]  /*8f10*/  LOP3.LUT R5, R0, R5, RZ, 0xfc, !PT ;  /* 0x0000000500057212 */ /* 0x000fca00078efcff */
[----:B------:R0:W-:Y:S01]  /*8f20*/  STG.E.U8 desc[UR36][R8.64], R5 ;  /* 0x0000000508007986 */ /* 0x0001e2000c101124 */
[----:B------:R-:W-:Y:S05]  /*8f30*/  BRA `(.L_x_10528) ;  /* 0x0000000400f07947 */ /* 0x000fea0003800000 */
.L_x_10539:
        /* <DEDUP_REMOVED lines=12> */
.L_x_10543:
[----:B------:R-:W-:Y:S01]  /*9000*/  IMAD.MOV.U32 R0, RZ, RZ, 0x7f ;  /* 0x0000007fff007424 */ /* 0x000fe200078e00ff */
[----:B------:R-:W-:-:S04]  /*9010*/  ISETP.GT.U32.AND P0, PT, R4, 0x7f800000, PT ;  /* 0x7f8000000400780c */ /* 0x000fc80003f04070 */
[----:B------:R-:W-:-:S09]  /*9020*/  SEL R0, R0, 0x7c, P0 ;  /* 0x0000007c00007807 */ /* 0x000fd20000000000 */
.L_x_10544:
[----:B------:R-:W-:Y:S05]  /*9030*/  BSYNC B0 ;  /* 0x0000000000007941 */ /* 0x000fea0003800000 */
.L_x_10542:
[----:B------:R-:W-:-:S04]  /*9040*/  LOP3.LUT R16, R16, 0x80000000, RZ, 0xc0, !PT ;  /* 0x8000000010107812 */ /* 0x000fc800078ec0ff */
[----:B------:R-:W-:-:S04]  /*9050*/  SHF.R.U32.HI R3, RZ, 0x18, R16 ;  /* 0x00000018ff037819 */ /* 0x000fc80000011610 */
[----:B------:R-:W-:-:S05]  /*9060*/  LOP3.LUT R3, R0, R3, RZ, 0xfc, !PT ;  /* 0x0000000300037212 */ /* 0x000fca00078efcff */
[----:B------:R0:W-:Y:S01]  /*9070*/  STG.E.U8 desc[UR36][R8.64], R3 ;  /* 0x0000000308007986 */ /* 0x0001e2000c101124 */
[----:B------:R-:W-:Y:S05]  /*9080*/  BRA `(.L_x_10528) ;  /* 0x00000004009c7947 */ /* 0x000fea0003800000 */
.L_x_10538:
[----:B------:R-:W-:-:S05]  /*9090*/  F2FP.BF16.F32.PACK_AB R16, RZ, R16 ;  /* 0x00000010ff10723e */ /* 0x000fca00000010ff */
[----:B------:R0:W-:Y:S01]  /*90a0*/  STG.E.U16 desc[UR36][R8.64], R16 ;  /* 0x0000001008007986 */ /* 0x0001e2000c101524 */
[----:B------:R-:W-:Y:S05]  /*90b0*/  BRA `(.L_x_10528) ;  /* 0x0000000400907947 */ /* 0x000fea0003800000 */
.L_x_10535:
        /* <DEDUP_REMOVED lines=11> */
.L_x_10547:
        /* <DEDUP_REMOVED lines=16> */
.L_x_10550:
[----:B------:R-:W-:-:S04]  /*9270*/  LOP3.LUT R16, R16, 0x80000000, RZ, 0xc0, !PT ;  /* 0x8000000010107812 */ /* 0x000fc800078ec0ff */
[----:B------:R-:W-:-:S04]  /*9280*/  SHF.R.U32.HI R3, RZ, 0x18, R16 ;  /* 0x00000018ff037819 */ /* 0x000fc80000011610 */
[----:B------:R-:W-:-:S04]  /*9290*/  LOP3.LUT R0, R0, R3, RZ, 0xfc, !PT ;  /* 0x0000000300007212 */ /* 0x000fc800078efcff */
[----:B------:R-:W-:-:S07]  /*92a0*/  PRMT R4, R0, 0x7610, R4 ;  /* 0x0000761000047816 */ /* 0x000fce0000000004 */
.L_x_10549:
[----:B------:R-:W-:Y:S05]  /*92b0*/  BSYNC B0 ;  /* 0x0000000000007941 */ /* 0x000fea0003800000 */
.L_x_10548:
[----:B------:R0:W-:Y:S01]  /*92c0*/  STG.E.U8 desc[UR36][R8.64], R4 ;  /* 0x0000000408007986 */ /* 0x0001e2000c101124 */
[----:B------:R-:W-:Y:S05]  /*92d0*/  BRA `(.L_x_10528) ;  /* 0x0000000400087947 */ /* 0x000fea0003800000 */
.L_x_10546:
        /* <DEDUP_REMOVED lines=16> */
.L_x_10553:
[----:B------:R-:W-:-:S04]  /*93e0*/  LOP3.LUT R16, R16, 0x80000000, RZ, 0xc0, !PT ;  /* 0x8000000010107812 */ /* 0x000fc800078ec0ff */
[----:B------:R-:W-:-:S04]  /*93f0*/  SHF.R.U32.HI R3, RZ, 0x18, R16 ;  /* 0x00000018ff037819 */ /* 0x000fc80000011610 */
[----:B------:R-:W-:-:S04]  /*9400*/  LOP3.LUT R0, R0, R3, RZ, 0xfc, !PT ;  /* 0x0000000300007212 */ /* 0x000fc800078efcff */
[----:B------:R-:W-:-:S07]  /*9410*/  PRMT R4, R0, 0x7610, R4 ;  /* 0x0000761000047816 */ /* 0x000fce0000000004 */
.L_x_10552:
[----:B------:R-:W-:Y:S05]  /*9420*/  BSYNC B0 ;  /* 0x0000000000007941 */ /* 0x000fea0003800000 */
.L_x_10551:
[----:B------:R0:W-:Y:S01]  /*9430*/  STG.E.U8 desc[UR36][R8.64], R4 ;  /* 0x0000000408007986 */ /* 0x0001e2000c101124 */
[----:B------:R-:W-:Y:S05]  /*9440*/  BRA `(.L_x_10528) ;  /* 0x0000000000ac7947 */ /* 0x000fea0003800000 */
.L_x_10545:
        /* <DEDUP_REMOVED lines=21> */
.L_x_10527:
        /* <DEDUP_REMOVED lines=16> */
.L_x_10556:
[----:B------:R-:W-:Y:S05]  /*96a0*/  BRA `(.L_x_10528) ;  /* 0x0000000000147947 */ /* 0x000fea0003800000 */
.L_x_10555:
[----:B------:R-:W0:Y:S02]  /*96b0*/  F2I.U64.TRUNC R16, R16 ;  /* 0x0000001000107311 */ /* 0x000e24000020d800 */
[----:B0-----:R0:W-:Y:S01]  /*96c0*/  STG.E.64 desc[UR36][R8.64], R16 ;  /* 0x0000001008007986 */ /* 0x0011e2000c101b24 */
[----:B------:R-:W-:Y:S05]  /*96d0*/  BRA `(.L_x_10528) ;  /* 0x0000000000087947 */ /* 0x000fea0003800000 */
.L_x_10554:
[----:B------:R-:W0:Y:S02]  /*96e0*/  F2I.FTZ.U32.TRUNC.NTZ R3, R16 ;  /* 0x0000001000037305 */ /* 0x000e24000021f000 */
[----:B0-----:R0:W-:Y:S02]  /*96f0*/  STG.E desc[UR36][R8.64], R3 ;  /* 0x0000000308007986 */ /* 0x0011e4000c101924 */
.L_x_10528:
        /* <DEDUP_REMOVED lines=24> */
.L_x_10560:
[----:B------:R-:W0:Y:S02]  /*9880*/  F2I.S64.TRUNC R18, R18 ;  /* 0x0000001200127311 */ /* 0x000e24000020d900 */
[----:B0-----:R-:W-:-:S05]  /*9890*/  IMAD.MOV.U32 R3, RZ, RZ, R18 ;  /* 0x000000ffff037224 */ /* 0x001fca00078e0012 */
[----:B------:R0:W-:Y:S01]  /*98a0*/  STG.E.U8 desc[UR36][R8.64], R3 ;  /* 0x0000000308007986 */ /* 0x0001e2000c101124 */
[----:B------:R-:W-:Y:S05]  /*98b0*/  BRA `(.L_x_10562) ;  /* 0x0000000c00407947 */ /* 0x000fea0003800000 */
.L_x_10559:
        /* <DEDUP_REMOVED lines=9> */
.L_x_10564:
[----:B------:R-:W0:Y:S02]  /*9950*/  F2I.FTZ.TRUNC.NTZ R3, R18 ;  /* 0x0000001200037305 */ /* 0x000e24000021f100 */
[----:B0-----:R0:W-:Y:S01]  /*9960*/  STG.E desc[UR36][R8.64], R3 ;  /* 0x0000000308007986 */ /* 0x0011e2000c101924 */
[----:B------:R-:W-:Y:S05]  /*9970*/  BRA `(.L_x_10562) ;  /* 0x0000000c00107947 */ /* 0x000fea0003800000 */
.L_x_10563:
[----:B------:R-:W0:Y:S02]  /*9980*/  F2I.FTZ.TRUNC.NTZ R3, R18 ;  /* 0x0000001200037305 */ /* 0x000e24000021f100 */
[----:B0-----:R0:W-:Y:S01]  /*9990*/  STG.E.U16 desc[UR36][R8.64], R3 ;  /* 0x0000000308007986 */ /* 0x0011e2000c101524 */
[----:B------:R-:W-:Y:S05]  /*99a0*/  BRA `(.L_x_10562) ;  /* 0x0000000c00047947 */ /* 0x000fea0003800000 */
.L_x_10558:
        /* <DEDUP_REMOVED lines=8> */
.L_x_10566:
[----:B------:R-:W-:-:S05]  /*9a30*/  F2FP.F16.F32.PACK_AB R18, RZ, R18 ;  /* 0x00000012ff12723e */ /* 0x000fca00000000ff */
[----:B------:R0:W-:Y:S01]  /*9a40*/  STG.E.U16 desc[UR36][R8.64], R18 ;  /* 0x0000001208007986 */ /* 0x0001e2000c101524 */
[----:B------:R-:W-:Y:S05]  /*9a50*/  BRA `(.L_x_10562) ;  /* 0x0000000800d87947 */ /* 0x000fea0003800000 */
.L_x_10565:
        /* <DEDUP_REMOVED lines=9> */
.L_x_10568:
[----:B------:R-:W-:-:S04]  /*9af0*/  F2FP.F16.F32.PACK_AB R3, RZ, R18 ;  /* 0x00000012ff03723e */ /* 0x000fc800000000ff */
[----:B------:R-:W-:-:S05]  /*9b00*/  PRMT R3, R3, 0x5410, RZ ;  /* 0x0000541003037816 */ /* 0x000fca00000000ff */
[----:B------:R0:W-:Y:S01]  /*9b10*/  STG.E desc[UR36][R8.64], R3 ;  /* 0x0000000308007986 */ /* 0x0001e2000c101924 */
[----:B------:R-:W-:Y:S05]  /*9b20*/  BRA `(.L_x_10562) ;  /* 0x0000000800a47947 */ /* 0x000fea0003800000 */
.L_x_10567:
[----:B------:R-:W-:-:S06]  /*9b30*/  FMUL.FTZ R4, R18, 1 ;  /* 0x3f80000012047820 */ /* 0x000fcc0000410000 */
[----:B------:R-:W0:Y:S02]  /*9b40*/  F2F.F64.F32 R4, R4 ;  /* 0x0000000400047310 */ /* 0x000e240000201800 */
[----:B0-----:R0:W-:Y:S01]  /*9b50*/  STG.E.64 desc[UR36][R8.64], R4 ;  /* 0x0000000408007986 */ /* 0x0011e2000c101b24 */
[----:B------:R-:W-:Y:S05]  /*9b60*/  BRA `(.L_x_10562) ;  /* 0x0000000800947947 */ /* 0x000fea0003800000 */
.L_x_10557:
        /* <DEDUP_REMOVED lines=12> */
.L_x_10571:
[----:B------:R-:W-:Y:S01]  /*9c30*/  FMUL.FTZ R4, R18, 1 ;  /* 0x3f80000012047820 */ /* 0x000fe20000410000 */
[----:B------:R-:W-:-:S05]  /*9c40*/  CS2R R6, SRZ ;  /* 0x0000000000067805 */ /* 0x000fca000001ff00 */
[----:B------:R-:W0:Y:S02]  /*9c50*/  F2F.F64.F32 R4, R4 ;  /* 0x0000000400047310 */ /* 0x000e240000201800 */
[----:B0-----:R0:W-:Y:S01]  /*9c60*/  STG.E.128 desc[UR36][R8.64], R4 ;  /* 0x0000000408007986 */ /* 0x0011e2000c101d24 */
[----:B------:R-:W-:Y:S05]  /*9c70*/  BRA `(.L_x_10562) ;  /* 0x0000000800507947 */ /* 0x000fea0003800000 */
.L_x_10570:
        /* <DEDUP_REMOVED lines=20> */
.L_x_10575:
[----:B------:R-:W-:Y:S05]  /*9dc0*/  BSYNC B0 ;  /* 0x0000000000007941 */ /* 0x000fea0003800000 */
.L_x_10574:
[----:B------:R-:W-:-:S05]  /*9dd0*/  LOP3.LUT R5, R0, R5, RZ, 0xfc, !PT ;  /* 0x0000000500057212 */ /* 0x000fca00078efcff */
[----:B------:R3:W-:Y:S01]  /*9de0*/  STG.E.U8 desc[UR36][R8.64], R5 ;  /* 0x0000000508007986 */ /* 0x0007e2000c101124 */
[----:B------:R-:W-:Y:S05]  /*9df0*/  BRA `(.L_x_10562) ;  /* 0x0000000400f07947 */ /* 0x000fea0003800000 */
.L_x_10573:
        /* <DEDUP_REMOVED lines=12> */
.L_x_10577:
[----:B------:R-:W-:Y:S01]  /*9ec0*/  IMAD.MOV.U32 R0, RZ, RZ, 0x7f ;  /* 0x0000007fff007424 */ /* 0x000fe200078e00ff */
[----:B------:R-:W-:-:S04]  /*9ed0*/  ISETP.GT.U32.AND P0, PT, R4, 0x7f800000, PT ;  /* 0x7f8000000400780c */ /* 0x000fc80003f04070 */
[----:B------:R-:W-:-:S09]  /*9ee0*/  SEL R0, R0, 0x7c, P0 ;  /* 0x0000007c00007807 */ /* 0x000fd20000000000 */
.L_x_10578:
[----:B------:R-:W-:Y:S05]  /*9ef0*/  BSYNC B0 ;  /* 0x0000000000007941 */ /* 0x000fea0003800000 */
.L_x_10576:
[----:B------:R-:W-:-:S04]  /*9f00*/  LOP3.LUT R18, R18, 0x80000000, RZ, 0xc0, !PT ;  /* 0x8000000012127812 */ /* 0x000fc800078ec0ff */
[----:B------:R-:W-:-:S04]  /*9f10*/  SHF.R.U32.HI R3, RZ, 0x18, R18 ;  /* 0x00000018ff037819 */ /* 0x000fc80000011612 */
[----:B------:R-:W-:-:S05]  /*9f20*/  LOP3.LUT R3, R0, R3, RZ, 0xfc, !PT ;  /* 0x0000000300037212 */ /* 0x000fca00078efcff */
[----:B------:R4:W-:Y:S01]  /*9f30*/  STG.E.U8 desc[UR36][R8.64], R3 ;  /* 0x0000000308007986 */ /* 0x0009e2000c101124 */
[----:B------:R-:W-:Y:S05]  /*9f40*/  BRA `(.L_x_10562) ;  /* 0x00000004009c7947 */ /* 0x000fea0003800000 */
.L_x_10572:
[----:B------:R-:W-:-:S05]  /*9f50*/  F2FP.BF16.F32.PACK_AB R18, RZ, R18 ;  /* 0x00000012ff12723e */ /* 0x000fca00000010ff */
[----:B------:R2:W-:Y:S01]  /*9f60*/  STG.E.U16 desc[UR36][R8.64], R18 ;  /* 0x0000001208007986 */ /* 0x0005e2000c101524 */
[----:B------:R-:W-:Y:S05]  /*9f70*/  BRA `(.L_x_10562) ;  /* 0x0000000400907947 */ /* 0x000fea0003800000 */
.L_x_10569:
        /* <DEDUP_REMOVED lines=11> */
.L_x_10581:
        /* <DEDUP_REMOVED lines=16> */
.L_x_10584:
[----:B------:R-:W-:-:S04]  /*a130*/  LOP3.LUT R18, R18, 0x80000000, RZ, 0xc0, !PT ;  /* 0x8000000012127812 */ /* 0x000fc800078ec0ff */
[----:B------:R-:W-:-:S04]  /*a140*/  SHF.R.U32.HI R3, RZ, 0x18, R18 ;  /* 0x00000018ff037819 */ /* 0x000fc80000011612 */
[----:B------:R-:W-:-:S04]  /*a150*/  LOP3.LUT R0, R0, R3, RZ, 0xfc, !PT ;  /* 0x0000000300007212 */ /* 0x000fc800078efcff */
[----:B------:R-:W-:-:S07]  /*a160*/  PRMT R4, R0, 0x7610, R4 ;  /* 0x0000761000047816 */ /* 0x000fce0000000004 */
.L_x_10583:
[----:B------:R-:W-:Y:S05]  /*a170*/  BSYNC B0 ;  /* 0x0000000000007941 */ /* 0x000fea0003800000 */
.L_x_10582:
[----:B------:R0:W-:Y:S01]  /*a180*/  STG.E.U8 desc[UR36][R8.64], R4 ;  /* 0x0000000408007986 */ /* 0x0001e2000c101124 */
[----:B------:R-:W-:Y:S05]  /*a190*/  BRA `(.L_x_10562) ;  /* 0x0000000400087947 */ /* 0x000fea0003800000 */
.L_x_10580:
        /* <DEDUP_REMOVED lines=16> */
.L_x_10587:
[----:B------:R-:W-:-:S04]  /*a2a0*/  LOP3.LUT R18, R18, 0x80000000, RZ, 0xc0, !PT ;  /* 0x8000000012127812 */ /* 0x000fc800078ec0ff */
[----:B------:R-:W-:-:S04]  /*a2b0*/  SHF.R.U32.HI R3, RZ, 0x18, R18 ;  /* 0x00000018ff037819 */ /* 0x000fc80000011612 */
[----:B------:R-:W-:-:S04]  /*a2c0*/  LOP3.LUT R0, R0, R3, RZ, 0xfc, !PT ;  /* 0x0000000300007212 */ /* 0x000fc800078efcff */
[----:B------:R-:W-:-:S07]  /*a2d0*/  PRMT R4, R0, 0x7610, R4 ;  /* 0x0000761000047816 */ /* 0x000fce0000000004 */
.L_x_10586:
[----:B------:R-:W-:Y:S05]  /*a2e0*/  BSYNC B0 ;  /* 0x0000000000007941 */ /* 0x000fea0003800000 */
.L_x_10585:
[----:B------:R0:W-:Y:S01]  /*a2f0*/  STG.E.U8 desc[UR36][R8.64], R4 ;  /* 0x0000000408007986 */ /* 0x0001e2000c101124 */
[----:B------:R-:W-:Y:S05]  /*a300*/  BRA `(.L_x_10562) ;  /* 0x0000000000ac7947 */ /* 0x000fea0003800000 */
.L_x_10579:
        /* <DEDUP_REMOVED lines=21> */
.L_x_10561:
        /* <DEDUP_REMOVED lines=16> */
.L_x_10590:
[----:B------:R-:W-:Y:S05]  /*a560*/  BRA `(.L_x_10562) ;  /* 0x0000000000147947 */ /* 0x000fea0003800000 */
.L_x_10589:
[----:B------:R-:W0:Y:S02]  /*a570*/  F2I.U64.TRUNC R18, R18 ;  /* 0x0000001200127311 */ /* 0x000e24000020d800 */
[----:B0-----:R0:W-:Y:S01]  /*a580*/  STG.E.64 desc[UR36][R8.64], R18 ;  /* 0x0000001208007986 */ /* 0x0011e2000c101b24 */
[----:B------:R-:W-:Y:S05]  /*a590*/  BRA `(.L_x_10562) ;  /* 0x0000000000087947 */ /* 0x000fea0003800000 */
.L_x_10588:
[----:B------:R-:W0:Y:S02]  /*a5a0*/  F2I.FTZ.U32.TRUNC.NTZ R3, R18 ;  /* 0x0000001200037305 */ /* 0x000e24000021f000 */
[----:B0-----:R0:W-:Y:S02]  /*a5b0*/  STG.E desc[UR36][R8.64], R3 ;  /* 0x0000000308007986 */ /* 0x0011e4000c101924 */
.L_x_10562:
[----:B------:R-:W-:-:S07]  /*a5c0*/  VIADD R25, R25, 0x80 ;  /* 0x0000008019197836 */ /* 0x000fce0000000000 */
.L_x_10522:
[----:B------:R-:W-:Y:S05]  /*a5d0*/  BSYNC B6 ;  /* 0x0000000000067941 */ /* 0x000fea0003800000 */
.L_x_10521:
[----:B------:R-:W-:-:S13]  /*a5e0*/  ISETP.GE.AND P0, PT, R25, R22, PT ;  /* 0x000000161900720c */ /* 0x000fda0003f06270 */
[----:B------:R-:W-:Y:S05]  /*a5f0*/  @P0 EXIT ;  /* 0x000000000000094d */ /* 0x000fea0003800000 */
[----:B0123--:R-:W0:Y:S01]  /*a600*/  LDC.64 R4, c[0x0][0x228] ;  /* 0x00008a00ff047b82 */ /* 0x00fe220000000a00 */
[----:B------:R-:W-:Y:S01]  /*a610*/  PRMT R0, R23, 0x9910, RZ ;  /* 0x0000991017007816 */ /* 0x000fe200000000ff */
[----:B------:R-:W-:Y:S01]  /*a620*/  IMAD R2, R2, 0x200, R25 ;  /* 0x0000020002027824 */ /* 0x000fe200078e0219 */
[----:B------:R-:W-:Y:S02]  /*a630*/  ULDC UR4, c[0x0][0x254] ;  /* 0x0000950000047ab9 */ /* 0x000fe40000000800 */
[----:B------:R-:W-:Y:S01]  /*a640*/  ISETP.GT.AND P1, PT, R0, 0x9, PT ;  /* 0x000000090000780c */ /* 0x000fe20003f24270 */
[----:B----4-:R-:W-:-:S05]  /*a650*/  IMAD R3, R2, UR4, RZ ;  /* 0x0000000402037c24 */ /* 0x010fca000f8e02ff */
        /* <DEDUP_REMOVED lines=14> */
.L_x_10594:
[----:B------:R-:W0:Y:S02]  /*a740*/  F2I.S64.TRUNC R24, R24 ;  /* 0x0000001800187311 */ /* 0x000e24000020d900 */
[----:B0-----:R-:W-:-:S05]  /*a750*/  IMAD.MOV.U32 R5, RZ, RZ, R24 ;  /* 0x000000ffff057224 */ /* 0x001fca00078e0018 */
[----:B------:R-:W-:Y:S01]  /*a760*/  STG.E.U8 desc[UR36][R2.64], R5 ;  /* 0x0000000502007986 */ /* 0x000fe2000c101124 */
[----:B------:R-:W-:Y:S05]  /*a770*/  EXIT ;  /* 0x000000000000794d */ /* 0x000fea0003800000 */
.L_x_10593:
        /* <DEDUP_REMOVED lines=9> */
.L_x_10597:
[----:B------:R-:W0:Y:S02]  /*a810*/  F2I.FTZ.TRUNC.NTZ R5, R24 ;  /* 0x0000001800057305 */ /* 0x000e24000021f100 */
[----:B0-----:R-:W-:Y:S01]  /*a820*/  STG.E desc[UR36][R2.64], R5 ;  /* 0x0000000502007986 */ /* 0x001fe2000c101924 */
[----:B------:R-:W-:Y:S05]  /*a830*/  EXIT ;  /* 0x000000000000794d */ /* 0x000fea0003800000 */
.L_x_10596:
[----:B------:R-:W0:Y:S02]  /*a840*/  F2I.FTZ.TRUNC.NTZ R5, R24 ;  /* 0x0000001800057305 */ /* 0x000e24000021f100 */
[----:B0-----:R-:W-:Y:S01]  /*a850*/  STG.E.U16 desc[UR36][R2.64], R5 ;  /* 0x0000000502007986 */ /* 0x001fe2000c101524 */
[----:B------:R-:W-:Y:S05]  /*a860*/  EXIT ;  /* 0x000000000000794d */ /* 0x000fea0003800000 */
.L_x_10592:
        /* <DEDUP_REMOVED lines=8> */
.L_x_10599:
[----:B------:R-:W-:-:S05]  /*a8f0*/  F2FP.F16.F32.PACK_AB R24, RZ, R24 ;  /* 0x00000018ff18723e */ /* 0x000fca00000000ff */
[----:B------:R-:W-:Y:S01]  /*a900*/  STG.E.U16 desc[UR36][R2.64], R24 ;  /* 0x0000001802007986 */ /* 0x000fe2000c101524 */
[----:B------:R-:W-:Y:S05]  /*a910*/  EXIT ;  /* 0x000000000000794d */ /* 0x000fea0003800000 */
.L_x_10598:
        /* <DEDUP_REMOVED lines=9> */
.L_x_10601:
[----:B------:R-:W-:-:S04]  /*a9b0*/  F2FP.F16.F32.PACK_AB R5, RZ, R24 ;  /* 0x00000018ff05723e */ /* 0x000fc800000000ff */
[----:B------:R-:W-:-:S05]  /*a9c0*/  PRMT R5, R5, 0x5410, RZ ;  /* 0x0000541005057816 */ /* 0x000fca00000000ff */
[----:B------:R-:W-:Y:S01]  /*a9d0*/  STG.E desc[UR36][R2.64], R5 ;  /* 0x0000000502007986 */ /* 0x000fe2000c101924 */
[----:B------:R-:W-:Y:S05]  /*a9e0*/  EXIT ;  /* 0x000000000000794d */ /* 0x000fea0003800000 */
.L_x_10600:
[----:B------:R-:W-:-:S06]  /*a9f0*/  FMUL.FTZ R4, R24, 1 ;  /* 0x3f80000018047820 */ /* 0x000fcc0000410000 */
[----:B------:R-:W0:Y:S02]  /*aa00*/  F2F.F64.F32 R4, R4 ;  /* 0x0000000400047310 */ /* 0x000e240000201800 */
[----:B0-----:R-:W-:Y:S01]  /*aa10*/  STG.E.64 desc[UR36][R2.64], R4 ;  /* 0x0000000402007986 */ /* 0x001fe2000c101b24 */
[----:B------:R-:W-:Y:S05]  /*aa20*/  EXIT ;  /* 0x000000000000794d */ /* 0x000fea0003800000 */
.L_x_10591:
        /* <DEDUP_REMOVED lines=12> */
.L_x_10604:
[----:B------:R-:W-:Y:S01]  /*aaf0*/  FMUL.FTZ R4, R24, 1 ;  /* 0x3f80000018047820 */ /* 0x000fe20000410000 */
[----:B------:R-:W-:-:S05]  /*ab00*/  CS2R R6, SRZ ;  /* 0x0000000000067805 */ /* 0x000fca000001ff00 */
[----:B------:R-:W0:Y:S02]  /*ab10*/  F2F.F64.F32 R4, R4 ;  /* 0x0000000400047310 */ /* 0x000e240000201800 */
[----:B0-----:R-:W-:Y:S01]  /*ab20*/  STG.E.128 desc[UR36][R2.64], R4 ;  /* 0x0000000402007986 */ /* 0x001fe2000c101d24 */
[----:B------:R-:W-:Y:S05]  /*ab30*/  EXIT ;  /* 0x000000000000794d */ /* 0x000fea0003800000 */
.L_x_10603:
        /* <DEDUP_REMOVED lines=20> */
.L_x_10608:
[----:B------:R-:W-:Y:S05]  /*ac80*/  BSYNC B0 ;  /* 0x0000000000007941 */ /* 0x000fea0003800000 */
.L_x_10607:
[----:B------:R-:W-:-:S05]  /*ac90*/  LOP3.LUT R7, R0, R7, RZ, 0xfc, !PT ;  /* 0x0000000700077212 */ /* 0x000fca00078efcff */
[----:B------:R-:W-:Y:S01]  /*aca0*/  STG.E.U8 desc[UR36][R2.64], R7 ;  /* 0x0000000702007986 */ /* 0x000fe2000c101124 */
[----:B------:R-:W-:Y:S05]  /*acb0*/  EXIT ;  /* 0x000000000000794d */ /* 0x000fea0003800000 */
.L_x_10606:
        /* <DEDUP_REMOVED lines=12> */
.L_x_10610:
[----:B------:R-:W-:Y:S01]  /*ad80*/  IMAD.MOV.U32 R0, RZ, RZ, 0x7f ;  /* 0x0000007fff007424 */ /* 0x000fe200078e00ff */
[----:B------:R-:W-:-:S04]  /*ad90*/  ISETP.GT.U32.AND P0, PT, R4, 0x7f800000, PT ;  /* 0x7f8000000400780c */ /* 0x000fc80003f04070 */
[----:B------:R-:W-:-:S09]  /*ada0*/  SEL R0, R0, 0x7c, P0 ;  /* 0x0000007c00007807 */ /* 0x000fd20000000000 */
.L_x_10611:
[----:B------:R-:W-:Y:S05]  /*adb0*/  BSYNC B0 ;  /* 0x0000000000007941 */ /* 0x000fea0003800000 */
.L_x_10609:
[----:B------:R-:W-:-:S04]  /*adc0*/  LOP3.LUT R24, R24, 0x80000000, RZ, 0xc0, !PT ;  /* 0x8000000018187812 */ /* 0x000fc800078ec0ff */
[----:B------:R-:W-:-:S04]  /*add0*/  SHF.R.U32.HI R5, RZ, 0x18, R24 ;  /* 0x00000018ff057819 */ /* 0x000fc80000011618 */
[----:B------:R-:W-:-:S05]  /*ade0*/  LOP3.LUT R5, R0, R5, RZ, 0xfc, !PT ;  /* 0x0000000500057212 */ /* 0x000fca00078efcff */
[----:B------:R-:W-:Y:S01]  /*adf0*/  STG.E.U8 desc[UR36][R2.64], R5 ;  /* 0x0000000502007986 */ /* 0x000fe2000c101124 */
[----:B------:R-:W-:Y:S05]  /*ae00*/  EXIT ;  /* 0x000000000000794d */ /* 0x000fea0003800000 */
.L_x_10605:
[----:B------:R-:W-:-:S05]  /*ae10*/  F2FP.BF16.F32.PACK_AB R24, RZ, R24 ;  /* 0x00000018ff18723e */ /* 0x000fca00000010ff */
[----:B------:R-:W-:Y:S01]  /*ae20*/  STG.E.U16 desc[UR36][R2.64], R24 ;  /* 0x0000001802007986 */ /* 0x000fe2000c101524 */
[----:B------:R-:W-:Y:S05]  /*ae30*/  EXIT ;  /* 0x000000000000794d */ /* 0x000fea0003800000 */
.L_x_10602:
        /* <DEDUP_REMOVED lines=11> */
.L_x_10614:
        /* <DEDUP_REMOVED lines=16> */
.L_x_10617:
[----:B------:R-:W-:-:S04]  /*aff0*/  LOP3.LUT R24, R24, 0x80000000, RZ, 0xc0, !PT ;  /* 0x8000000018187812 */ /* 0x000fc800078ec0ff */
[----:B------:R-:W-:-:S04]  /*b000*/  SHF.R.U32.HI R5, RZ, 0x18, R24 ;  /* 0x00000018ff057819 */ /* 0x000fc80000011618 */
[----:B------:R-:W-:-:S04]  /*b010*/  LOP3.LUT R4, R4, R5, RZ, 0xfc, !PT ;  /* 0x0000000504047212 */ /* 0x000fc800078efcff */
[----:B------:R-:W-:-:S07]  /*b020*/  PRMT R0, R4, 0x7610, R0 ;  /* 0x0000761004007816 */ /* 0x000fce0000000000 */
.L_x_10616:
[----:B------:R-:W-:Y:S05]  /*b030*/  BSYNC B0 ;  /* 0x0000000000007941 */ /* 0x000fea0003800000 */
.L_x_10615:
[----:B------:R-:W-:Y:S01]  /*b040*/  STG.E.U8 desc[UR36][R2.64], R0 ;  /* 0x0000000002007986 */ /* 0x000fe2000c101124 */
[----:B------:R-:W-:Y:S05]  /*b050*/  EXIT ;  /* 0x000000000000794d */ /* 0x000fea0003800000 */
.L_x_10613:
        /* <DEDUP_REMOVED lines=16> */
.L_x_10620:
[----:B------:R-:W-:-:S04]  /*b160*/  LOP3.LUT R24, R24, 0x80000000, RZ, 0xc0, !PT ;  /* 0x8000000018187812 */ /* 0x000fc800078ec0ff */
[----:B------:R-:W-:-:S04]  /*b170*/  SHF.R.U32.HI R5, RZ, 0x18, R24 ;  /* 0x00000018ff057819 */ /* 0x000fc80000011618 */
[----:B------:R-:W-:-:S04]  /*b180*/  LOP3.LUT R4, R4, R5, RZ, 0xfc, !PT ;  /* 0x0000000504047212 */ /* 0x000fc800078efcff */
[----:B------:R-:W-:-:S07]  /*b190*/  PRMT R0, R4, 0x7610, R0 ;  /* 0x0000761004007816 */ /* 0x000fce0000000000 */
.L_x_10619:
[----:B------:R-:W-:Y:S05]  /*b1a0*/  BSYNC B0 ;  /* 0x0000000000007941 */ /* 0x000fea0003800000 */
.L_x_10618:
[----:B------:R-:W-:Y:S01]  /*b1b0*/  STG.E.U8 desc[UR36][R2.64], R0 ;  /* 0x0000000002007986 */ /* 0x000fe2000c101124 */
[----:B------:R-:W-:Y:S05]  /*b1c0*/  EXIT ;  /* 0x000000000000794d */ /* 0x000fea0003800000 */
.L_x_10612:
        /* <DEDUP_REMOVED lines=21> */
.L_x_10595:
        /* <DEDUP_REMOVED lines=16> */
.L_x_10623:
[----:B------:R-:W-:Y:S05]  /*b420*/  EXIT ;  /* 0x000000000000794d */ /* 0x000fea0003800000 */
.L_x_10622:
[----:B------:R-:W0:Y:S02]  /*b430*/  F2I.U64.TRUNC R24, R24 ;  /* 0x0000001800187311 */ /* 0x000e24000020d800 */
[----:B0-----:R-:W-:Y:S01]  /*b440*/  STG.E.64 desc[UR36][R2.64], R24 ;  /* 0x0000001802007986 */ /* 0x001fe2000c101b24 */
[----:B------:R-:W-:Y:S05]  /*b450*/  EXIT ;  /* 0x000000000000794d */ /* 0x000fea0003800000 */
.L_x_10621:
[----:B------:R-:W0:Y:S02]  /*b460*/  F2I.FTZ.U32.TRUNC.NTZ R5, R24 ;  /* 0x0000001800057305 */ /* 0x000e24000021f000 */
[----:B0-----:R-:W-:Y:S01]  /*b470*/  STG.E desc[UR36][R2.64], R5 ;  /* 0x0000000502007986 */ /* 0x001fe2000c101924 */
[----:B------:R-:W-:Y:S05]  /*b480*/  EXIT ;  /* 0x000000000000794d */ /* 0x000fea0003800000 */
.L_x_10624:
        /* <DEDUP_REMOVED lines=15> */
.L_x_11807:


//--------------------- .text._ZN2at6native18elementwise_kernelILi128ELi2EZNS0_22gpu_kernel_impl_nocastIZNS0_43_GLOBAL__N__7cc8d1ed_10_Dropout_cu_0e96ed3819masked_scale_kernelIbffEEvRNS_6TensorERKS5_S8_T1_EUlfbE_EEvRNS_18TensorIteratorBaseERKT_EUliE_EEviS9_ --------------------------
	.section	.text._ZN2at6native18elementwise_kernelILi128ELi2EZNS0_22gpu_kernel_impl_nocastIZNS0_43_GLOBAL__N__7cc8d1ed_10_Dropout_cu_0e96ed3819masked_scale_kernelIbffEEvRNS_6TensorERKS5_S8_T1_EUlfbE_EEvRNS_18TensorIteratorBaseERKT_EUliE_EEviS9_,"ax",@progbits
	.align	128
        .global         _ZN2at6native18elementwise_kernelILi128ELi2EZNS0_22gpu_kernel_impl_nocastIZNS0_43_GLOBAL__N__7cc8d1ed_10_Dropout_cu_0e96ed3819masked_scale_kernelIbffEEvRNS_6TensorERKS5_S8_T1_EUlfbE_EEvRNS_18TensorIteratorBaseERKT_EUliE_EEviS9_
        .type           _ZN2at6native18elementwise_kernelILi128ELi2EZNS0_22gpu_kernel_impl_nocastIZNS0_43_GLOBAL__N__7cc8d1ed_10_Dropout_cu_0e96ed3819masked_scale_kernelIbffEEvRNS_6TensorERKS5_S8_T1_EUlfbE_EEvRNS_18TensorIteratorBaseERKT_EUliE_EEviS9_,@function
        .size           _ZN2at6native18elementwise_kernelILi128ELi2EZNS0_22gpu_kernel_impl_nocastIZNS0_43_GLOBAL__N__7cc8d1ed_10_Dropout_cu_0e96ed3819masked_scale_kernelIbffEEvRNS_6TensorERKS5_S8_T1_EUlfbE_EEvRNS_18TensorIteratorBaseERKT_EUliE_EEviS9_,(.L_x_11808 - _ZN2at6native18elementwise_kernelILi128ELi2EZNS0_22gpu_kernel_impl_nocastIZNS0_43_GLOBAL__N__7cc8d1ed_10_Dropout_cu_0e96ed3819masked_scale_kernelIbffEEvRNS_6TensorERKS5_S8_T1_EUlfbE_EEvRNS_18TensorIteratorBaseERKT_EUliE_EEviS9_)
        .other          _ZN2at6native18elementwise_kernelILi128ELi2EZNS0_22gpu_kernel_impl_nocastIZNS0_43_GLOBAL__N__7cc8d1ed_10_Dropout_cu_0e96ed3819masked_scale_kernelIbffEEvRNS_6TensorERKS5_S8_T1_EUlfbE_EEvRNS_18TensorIteratorBaseERKT_EUliE_EEviS9_,@"STO_CUDA_ENTRY STV_DEFAULT"
_ZN2at6native18elementwise_kernelILi128ELi2EZNS0_22gpu_kernel_impl_nocastIZNS0_43_GLOBAL__N__7cc8d1ed_10_Dropout_cu_0e96ed3819masked_scale_kernelIbffEEvRNS_6TensorERKS5_S8_T1_EUlfbE_EEvRNS_18TensorIteratorBaseERKT_EUliE_EEviS9_:
.text._ZN2at6native18elementwise_kernelILi128ELi2EZNS0_22gpu_kernel_impl_nocastIZNS0_43_GLOBAL__N__7cc8d1ed_10_Dropout_cu_0e96ed3819masked_scale_kernelIbffEEvRNS_6TensorERKS5_S8_T1_EUlfbE_EEvRNS_18TensorIteratorBaseERKT_EUliE_EEviS9_:
        /* <DEDUP_REMOVED lines=363> */
.L_x_10627:
[----:B------:R-:W-:Y:S01]  /*16b0*/  ULDC.64 UR8, c[0x0][0x488] ;  /* 0x0001220000087ab9 */ /* 0x000fe20000000a00 */
[----:B------:R-:W-:Y:S01]  /*16c0*/  ULDC UR7, c[0x0][0x490] ;  /* 0x0001240000077ab9 */ /* 0x000fe20000000800 */
[----:B------:R-:W-:-:S04]  /*16d0*/  IADD3 R4, P0, R4, UR8, RZ ;  /* 0x0000000804047c10 */ /* 0x000fc8000ff1e0ff */
[----:B------:R-:W-:Y:S01]  /*16e0*/  IADD3.X R5, RZ, UR9, RZ, P0, !PT ;  /* 0x00000009ff057c10 */ /* 0x000fe200087fe4ff */
[----:B------:R-:W-:Y:S02]  /*16f0*/  ULDC.64 UR8, c[0x0][0x480] ;  /* 0x0001200000087ab9 */ /* 0x000fe40000000a00 */
[----:B------:R-:W-:Y:S02]  /*1700*/  IADD3 R6, P0, R2, UR8, RZ ;  /* 0x0000000802067c10 */ /* 0x000fe4000ff1e0ff */
[----:B------:R-:W2:Y:S02]  /*1710*/  LDG.E.U8 R4, desc[UR4][R4.64] ;  /* 0x0000000404047981 */ /* 0x000ea4000c1e1100 */
[----:B------:R-:W-:Y:S01]  /*1720*/  IADD3.X R7, RZ, UR9, RZ, P0, !PT ;  /* 0x00000009ff077c10 */ /* 0x000fe200087fe4ff */
[----:B------:R-:W-:-:S05]  /*1730*/  ULDC.64 UR8, c[0x0][0x478] ;  /* 0x00011e0000087ab9 */ /* 0x000fca0000000a00 */
[----:B------:R-:W3:Y:S01]  /*1740*/  LDG.E R7, desc[UR4][R6.64] ;  /* 0x0000000406077981 */ /* 0x000ee2000c1e1900 */
[----:B------:R-:W-:Y:S02]  /*1750*/  IADD3 R9, R0, 0x80, RZ ;  /* 0x0000008000097810 */ /* 0x000fe40007ffe0ff */
[----:B--2---:R-:W-:-:S04]  /*1760*/  ISETP.NE.AND P0, PT, R4, RZ, PT ;  /* 0x000000ff0400720c */ /* 0x004fc80003f05270 */
[----:B------:R-:W-:Y:S02]  /*1770*/  FSEL R8, RZ, 1, !P0 ;  /* 0x3f800000ff087808 */ /* 0x000fe40004000000 */
[----:B------:R-:W-:-:S03]  /*1780*/  IADD3 R2, P0, R3, UR8, RZ ;  /* 0x0000000803027c10 */ /* 0x000fc6000ff1e0ff */
[----:B---3--:R-:W-:Y:S01]  /*1790*/  FMUL.FTZ R8, R8, R7 ;  /* 0x0000000708087220 */ /* 0x008fe20000410000 */
[----:B------:R-:W-:-:S03]  /*17a0*/  IADD3.X R3, RZ, UR9, RZ, P0, !PT ;  /* 0x00000009ff037c10 */ /* 0x000fc600087fe4ff */
[----:B------:R-:W-:-:S05]  /*17b0*/  FMUL.FTZ R11, R8, UR7 ;  /* 0x00000007080b7c20 */ /* 0x000fca0008410000 */
[----:B------:R0:W-:Y:S02]  /*17c0*/  STG.E desc[UR4][R2.64], R11 ;  /* 0x0000000b02007986 */ /* 0x0001e4000c101904 */
.L_x_10626:
[----:B------:R-:W-:Y:S05]  /*17d0*/  BSYNC B0 ;  /* 0x0000000000007941 */ /* 0x000fea0003800000 */
.L_x_10625:
        /* <DEDUP_REMOVED lines=355> */
.L_x_10628:
[----:B------:R-:W-:Y:S02]  /*2e10*/  ULDC.64 UR6, c[0x0][0x488] ;  /* 0x0001220000067ab9 */ /* 0x000fe40000000a00 */
        /* <DEDUP_REMOVED lines=8> */
[----:B--2---:R-:W-:-:S04]  /*2ea0*/  ISETP.NE.AND P0, PT, R4, RZ, PT ;  /* 0x000000ff0400720c */ /* 0x004fc80003f05270 */
[----:B------:R-:W-:Y:S02]  /*2eb0*/  FSEL R0, RZ, 1, !P0 ;  /* 0x3f800000ff007808 */ /* 0x000fe40004000000 */
[----:B------:R-:W-:Y:S01]  /*2ec0*/  IADD3 R2, P0, R3, UR6, RZ ;  /* 0x0000000603027c10 */ /* 0x000fe2000ff1e0ff */
[----:B------:R-:W-:Y:S02]  /*2ed0*/  ULDC UR6, c[0x0][0x490] ;  /* 0x0001240000067ab9 */ /* 0x000fe40000000800 */
[----:B---3--:R-:W-:Y:S01]  /*2ee0*/  FMUL.FTZ R0, R0, R7 ;  /* 0x0000000700007220 */ /* 0x008fe20000410000 */
[----:B------:R-:W-:-:S03]  /*2ef0*/  IADD3.X R3, RZ, UR7, RZ, P0, !PT ;  /* 0x00000007ff037c10 */ /* 0x000fc600087fe4ff */
[----:B------:R-:W-:-:S05]  /*2f00*/  FMUL.FTZ R9, R0, UR6 ;  /* 0x0000000600097c20 */ /* 0x000fca0008410000 */
[----:B------:R-:W-:Y:S01]  /*2f10*/  STG.E desc[UR4][R2.64], R9 ;  /* 0x0000000902007986 */ /* 0x000fe2000c101904 */
[----:B------:R-:W-:Y:S05]  /*2f20*/  EXIT ;  /* 0x000000000000794d */ /* 0x000fea0003800000 */
.L_x_10629:
        /* <DEDUP_REMOVED lines=13> */
.L_x_11808:


//--------------------- .text._ZN2at6native27unrolled_elementwise_kernelIZNS0_43_GLOBAL__N__7cc8d1ed_10_Dropout_cu_0e96ed3819masked_scale_kernelIbffEEvRNS_6TensorERKS4_S7_T1_EUlfbE_St5arrayIPcLm3EELi4E23TrivialOffsetCalculatorILi2EjESD_ILi1EjENS0_6memory15LoadWithoutCastENSG_16StoreWithoutCastEEEviT_T0_T2_T3_T4_T5_ --------------------------
	.section	.text._ZN2at6native27unrolled_elementwise_kernelIZNS0_43_GLOBAL__N__7cc8d1ed_10_Dropout_cu_0e96ed3819masked_scale_kernelIbffEEvRNS_6TensorERKS4_S7_T1_EUlfbE_St5arrayIPcLm3EELi4E23TrivialOffsetCalculatorILi2EjESD_ILi1EjENS0_6memory15LoadWithoutCastENSG_16StoreWithoutCastEEEviT_T0_T2_T3_T4_T5_,"ax",@progbits
	.align	128
        .global         _ZN2at6native27unrolled_elementwise_kernelIZNS0_43_GLOBAL__N__7cc8d1ed_10_Dropout_cu_0e96ed3819masked_scale_kernelIbffEEvRNS_6TensorERKS4_S7_T1_EUlfbE_St5arrayIPcLm3EELi4E23TrivialOffsetCalculatorILi2EjESD_ILi1EjENS0_6memory15LoadWithoutCastENSG_16StoreWithoutCastEEEviT_T0_T2_T3_T4_T5_
        .type           _ZN2at6native27unrolled_elementwise_kernelIZNS0_43_GLOBAL__N__7cc8d1ed_10_Dropout_cu_0e96ed3819masked_scale_kernelIbffEEvRNS_6TensorERKS4_S7_T1_EUlfbE_St5arrayIPcLm3EELi4E23TrivialOffsetCalculatorILi2EjESD_ILi1EjENS0_6memory15LoadWithoutCastENSG_16StoreWithoutCastEEEviT_T0_T2_T3_T4_T5_,@function
        .size           _ZN2at6native27unrolled_elementwise_kernelIZNS0_43_GLOBAL__N__7cc8d1ed_10_Dropout_cu_0e96ed3819masked_scale_kernelIbffEEvRNS_6TensorERKS4_S7_T1_EUlfbE_St5arrayIPcLm3EELi4E23TrivialOffsetCalculatorILi2EjESD_ILi1EjENS0_6memory15LoadWithoutCastENSG_16StoreWithoutCastEEEviT_T0_T2_T3_T4_T5_,(.L_x_11809 - _ZN2at6native27unrolled_elementwise_kernelIZNS0_43_GLOBAL__N__7cc8d1ed_10_Dropout_cu_0e96ed3819masked_scale_kernelIbffEEvRNS_6TensorERKS4_S7_T1_EUlfbE_St5arrayIPcLm3EELi4E23TrivialOffsetCalculatorILi2EjESD_ILi1EjENS0_6memory15LoadWithoutCastENSG_16StoreWithoutCastEEEviT_T0_T2_T3_T4_T5_)
        .other          _ZN2at6native27unrolled_elementwise_kernelIZNS0_43_GLOBAL__N__7cc8d1ed_10_Dropout_cu_0e96ed3819masked_scale_kernelIbffEEvRNS_6TensorERKS4_S7_T1_EUlfbE_St5arrayIPcLm3EELi4E23TrivialOffsetCalculatorILi2EjESD_ILi1EjENS0_6memory15LoadWithoutCastENSG_16StoreWithoutCastEEEviT_T0_T2_T3_T4_T5_,@"STO_CUDA_ENTRY STV_DEFAULT"
_ZN2at6native27unrolled_elementwise_kernelIZNS0_43_GLOBAL__N__7cc8d1ed_10_Dropout_cu_0e96ed3819masked_scale_kernelIbffEEvRNS_6TensorERKS4_S7_T1_EUlfbE_St5arrayIPcLm3EELi4E23TrivialOffsetCalculatorILi2EjESD_ILi1EjENS0_6memory15LoadWithoutCastENSG_16StoreWithoutCastEEEviT_T0_T2_T3_T4_T5_:
.text._ZN2at6native27unrolled_elementwise_kernelIZNS0_43_GLOBAL__N__7cc8d1ed_10_Dropout_cu_0e96ed3819masked_scale_kernelIbffEEvRNS_6TensorERKS4_S7_T1_EUlfbE_St5arrayIPcLm3EELi4E23TrivialOffsetCalculatorILi2EjESD_ILi1EjENS0_6memory15LoadWithoutCastENSG_16StoreWithoutCastEEEviT_T0_T2_T3_T4_T5_:
[----:B------:R-:W-:Y:S01]  /*0000*/  LDC R1, c[0x0][0x28] ;  /* 0x00000a00ff017b82 */ /* 0x000fe20000000800 */
[----:B------:R-:W0:Y:S07]  /*0010*/  S2R R0, SR_CTAID.X ;  /* 0x0000000000007919 */ /* 0x000e2e0000002500 */
[----:B------:R-:W0:Y:S01]  /*0020*/  LDC R3, c[0x0][0x210] ;  /* 0x00008400ff037b82 */ /* 0x000e220000000800 */
[----:B------:R-:W-:Y:S01]  /*0030*/  ULDC.64 UR4, c[0x0][0x208] ;  /* 0x0000820000047ab9 */ /* 0x000fe20000000a00 */
[----:B------:R-:W1:Y:S01]  /*0040*/  S2R R17, SR_TID.X ;  /* 0x0000000000117919 */ /* 0x000e620000002100 */
[----:B------:R-:W-:Y:S01]  /*0050*/  IMAD.MOV.U32 R20, RZ, RZ, RZ ;  /* 0x000000ffff147224 */ /* 0x000fe200078e00ff */
[----:B------:R-:W-:Y:S01]  /*0060*/  ULDC UR6, c[0x0][0x218] ;  /* 0x0000860000067ab9 */ /* 0x000fe20000000800 */
        /* <DEDUP_REMOVED lines=9> */
[----:B------:R-:W-:Y:S01]  /*0100*/  @!P3 IADD3 R21, R21, 0x80, RZ ;  /* 0x000000801515b810 */ /* 0x000fe20007ffe0ff */
[----:B------:R-:W2:Y:S03]  /*0110*/  @!P3 LDC.64 R14, c[0x0][0x238] ;  /* 0x00008e00ff0ebb82 */ /* 0x000ea60000000a00 */
[----:B------:R-:W-:-:S02]  /*0120*/  ISETP.GE.AND P2, PT, R21, R16, PT ;  /* 0x000000101500720c */ /* 0x000fc40003f46270 */
[----:B0-----:R-:W-:-:S05]  /*0130*/  @!P0 IADD3 R24, P4, R9, R24, RZ ;  /* 0x0000001809188210 */ /* 0x001fca0007f9e0ff */
[----:B------:R-:W-:Y:S02]  /*0140*/  @!P0 IMAD.X R25, RZ, RZ, R25, P4 ;  /* 0x000000ffff198224 */ /* 0x000fe400020e0619 */
[----:B-1----:R-:W-:-:S04]  /*0150*/  @!P0 IMAD.WIDE.U32 R6, R9, 0x4, R6 ;  /* 0x0000000409068825 */ /* 0x002fc800078e0006 */
[----:B------:R-:W0:Y:S01]  /*0160*/  @!P2 LDC.64 R2, c[0x0][0x238] ;  /* 0x00008e00ff02ab82 */ /* 0x000e220000000a00 */
[----:B------:R-:W3:Y:S01]  /*0170*/  @!P0 LDG.E.U8 R18, desc[UR4][R24.64] ;  /* 0x0000000418128981 */ /* 0x000ee2000c1e1100 */
[----:B------:R-:W-:Y:S01]  /*0180*/  @!P2 IMAD R19, R0, 0x200, R21 ;  /* 0x000002000013a824 */ /* 0x000fe200078e0215 */
[----:B------:R-:W-:Y:S02]  /*0190*/  @!P2 IADD3 R21, R21, 0x80, RZ ;  /* 0x000000801515a810 */ /* 0x000fe40007ffe0ff */
[----:B------:R1:W4:Y:S02]  /*01a0*/  @!P0 LDG.E R20, desc[UR4][R6.64] ;  /* 0x0000000406148981 */ /* 0x000324000c1e1900 */
[----:B------:R-:W-:Y:S01]  /*01b0*/  ISETP.GE.AND P1, PT, R21, R16, PT ;  /* 0x000000101500720c */ /* 0x000fe20003f26270 */
[----:B------:R-:W5:Y:S01]  /*01c0*/  @!P3 LDC.64 R8, c[0x0][0x230] ;  /* 0x00008c00ff08bb82 */ /* 0x000f620000000a00 */
[----:B--2---:R-:W-:-:S07]  /*01d0*/  @!P3 IADD3 R14, P4, R23, R14, RZ ;  /* 0x0000000e170eb210 */ /* 0x004fce0007f9e0ff */
[----:B------:R-:W2:Y:S08]  /*01e0*/  @!P2 LDC.64 R10, c[0x0][0x230] ;  /* 0x00008c00ff0aab82 */ /* 0x000eb00000000a00 */
[----:B------:R-:W2:Y:S01]  /*01f0*/  @!P1 LDC.64 R4, c[0x0][0x238] ;  /* 0x00008e00ff049b82 */ /* 0x000ea20000000a00 */
[----:B------:R-:W-:-:S07]  /*0200*/  @!P1 LEA R21, R0, R21, 0x9 ;  /* 0x0000001500159211 */ /* 0x000fce00078e48ff */
[----:B------:R-:W2:Y:S01]  /*0210*/  @!P1 LDC.64 R12, c[0x0][0x230] ;  /* 0x00008c00ff0c9b82 */ /* 0x000ea20000000a00 */
[----:B------:R-:W-:Y:S02]  /*0220*/  @!P3 IADD3.X R15, RZ, R15, RZ, P4, !PT ;  /* 0x0000000fff0fb210 */ /* 0x000fe400027fe4ff */
[----:B0-----:R-:W-:-:S03]  /*0230*/  @!P2 IADD3 R2, P5, R19, R2, RZ ;  /* 0x000000021302a210 */ /* 0x001fc60007fbe0ff */
[----:B------:R-:W4:Y:S02]  /*0240*/  @!P3 LDG.E.U8 R14, desc[UR4][R14.64] ;  /* 0x000000040e0eb981 */ /* 0x000f24000c1e1100 */
[----:B------:R-:W-:Y:S01]  /*0250*/  @!P2 IMAD.X R3, RZ, RZ, R3, P5 ;  /* 0x000000ffff03a224 */ /* 0x000fe200028e0603 */
[----:B-1----:R-:W0:Y:S01]  /*0260*/  @!P0 LDC.64 R6, c[0x0][0x228] ;  /* 0x00008a00ff068b82 */ /* 0x002e220000000a00 */
[----:B-----5:R-:W-:-:S03]  /*0270*/  @!P3 IMAD.WIDE.U32 R8, R23, 0x4, R8 ;  /* 0x000000041708b825 */ /* 0x020fc600078e0008 */
[----:B------:R-:W5:Y:S01]  /*0280*/  @!P2 LDG.E.U8 R2, desc[UR4][R2.64] ;  /* 0x000000040202a981 */ /* 0x000f62000c1e1100 */
[----:B--2---:R-:W-:-:S04]  /*0290*/  @!P1 IADD3 R4, P4, R21, R4, RZ ;  /* 0x0000000415049210 */ /* 0x004fc80007f9e0ff */
[----:B------:R-:W-:-:S05]  /*02a0*/  @!P1 IADD3.X R5, RZ, R5, RZ, P4, !PT ;  /* 0x00000005ff059210 */ /* 0x000fca00027fe4ff */
[----:B------:R1:W2:Y:S01]  /*02b0*/  @!P1 LDG.E.U8 R4, desc[UR4][R4.64] ;  /* 0x0000000404049981 */ /* 0x0002a2000c1e1100 */
[----:B------:R-:W-:-:S04]  /*02c0*/  @!P2 IMAD.WIDE.U32 R10, R19, 0x4, R10 ;  /* 0x00000004130aa825 */ /* 0x000fc800078e000a */
[----:B------:R-:W-:Y:S01]  /*02d0*/  @!P1 IMAD.WIDE.U32 R22, R21, 0x4, R12 ;  /* 0x0000000415169825 */ /* 0x000fe200078e000c */
[----:B------:R-:W-:-:S03]  /*02e0*/  CS2R R12, SRZ ;  /* 0x00000000000c7805 */ /* 0x000fc6000001ff00 */
[----:B------:R-:W-:-:S03]  /*02f0*/  IMAD.MOV.U32 R19, RZ, RZ, RZ ;  /* 0x000000ffff137224 */ /* 0x000fc600078e00ff */
[----:B------:R-:W2:Y:S04]  /*0300*/  @!P2 LDG.E R13, desc[UR4][R10.64] ;  /* 0x000000040a0da981 */ /* 0x000ea8000c1e1900 */
[----:B------:R4:W2:Y:S04]  /*0310*/  @!P3 LDG.E R19, desc[UR4][R8.64] ;  /* 0x000000040813b981 */ /* 0x0008a8000c1e1900 */
[----:B------:R-:W2:Y:S01]  /*0320*/  @!P1 LDG.E R12, desc[UR4][R22.64] ;  /* 0x00000004160c9981 */ /* 0x000ea2000c1e1900 */
[----:B-1----:R-:W-:Y:S01]  /*0330*/  HFMA2.MMA R5, -RZ, RZ, 0, 0 ;  /* 0x00000000ff057435 */ /* 0x002fe200000001ff */
[----:B------:R-:W-:Y:S01]  /*0340*/  VIADD R15, R17, 0x80 ;  /* 0x00000080110f7836 */ /* 0x000fe20000000000 */
[----:B------:R-:W-:-:S03]  /*0350*/  MOV R3, R17 ;  /* 0x0000001100037202 */ /* 0x000fc60000000f00 */
[----:B------:R-:W-:Y:S01]  /*0360*/  @!P0 IMAD.MOV.U32 R3, RZ, RZ, R15 ;  /* 0x000000ffff038224 */ /* 0x000fe200078e000f */
[----:B------:R-:W-:-:S05]  /*0370*/  @!P0 LEA R15, R0, R17, 0x9 ;  /* 0x00000011000f8211 */ /* 0x000fca00078e48ff */
[----:B0-----:R-:W-:Y:S01]  /*0380*/  @!P0 IMAD.WIDE.U32 R6, R15, 0x4, R6 ;  /* 0x000000040f068825 */ /* 0x001fe200078e0006 */
[----:B------:R-:W-:Y:S01]  /*0390*/  BSSY B0, `(.L_x_10630) ;  /* 0x0000021000007945 */ /* 0x000fe20003800000 */
[----:B---3--:R-:W-:-:S04]  /*03a0*/  @!P0 ISETP.NE.AND P4, PT, R18, RZ, PT ;  /* 0x000000ff1200820c */ /* 0x008fc80003f85270 */
[----:B------:R-:W-:-:S05]  /*03b0*/  @!P0 FSEL R5, RZ, 1, !P4 ;  /* 0x3f800000ff058808 */ /* 0x000fca0006000000 */
[----:B----4-:R-:W-:-:S04]  /*03c0*/  FMUL.FTZ R20, R5, R20 ;  /* 0x0000001405147220 */ /* 0x010fc80000410000 */
[----:B------:R-:W-:-:S05]  /*03d0*/  FMUL.FTZ R9, R20, UR6 ;  /* 0x0000000614097c20 */ /* 0x000fca0008410000 */
[----:B------:R0:W-:Y:S01]  /*03e0*/  @!P0 STG.E desc[UR4][R6.64], R9 ;  /* 0x0000000906008986 */ /* 0x0001e2000c101904 */
[----:B------:R-:W-:Y:S01]  /*03f0*/  IMAD.MOV.U32 R5, RZ, RZ, RZ ;  /* 0x000000ffff057224 */ /* 0x000fe200078e00ff */
[----:B------:R-:W-:Y:S02]  /*0400*/  @!P3 ISETP.NE.AND P6, PT, R14, RZ, PT ;  /* 0x000000ff0e00b20c */ /* 0x000fe40003fc5270 */
[----:B-----5:R-:W-:Y:S01]  /*0410*/  @!P2 ISETP.NE.AND P4, PT, R2, RZ, PT ;  /* 0x000000ff0200a20c */ /* 0x020fe20003f85270 */
[----:B------:R-:W-:Y:S01]  /*0420*/  IMAD.MOV.U32 R2, RZ, RZ, RZ ;  /* 0x000000ffff027224 */ /* 0x000fe200078e00ff */
[----:B------:R-:W-:Y:S02]  /*0430*/  @!P3 FSEL R2, RZ, 1, !P6 ;  /* 0x3f800000ff02b808 */ /* 0x000fe40007000000 */
[----:B------:R-:W-:Y:S02]  /*0440*/  ISETP.GE.AND P3, PT, R3, R16, PT ;  /* 0x000000100300720c */ /* 0x000fe40003f66270 */
[----:B--2---:R-:W-:Y:S01]  /*0450*/  @!P1 ISETP.NE.AND P5, PT, R4, RZ, PT ;  /* 0x000000ff0400920c */ /* 0x004fe20003fa5270 */
[----:B------:R-:W-:-:S03]  /*0460*/  HFMA2.MMA R4, -RZ, RZ, 0, 0 ;  /* 0x00000000ff047435 */ /* 0x000fc600000001ff */
[----:B------:R-:W-:-:S03]  /*0470*/  @!P1 FSEL R5, RZ, 1, !P5 ;  /* 0x3f800000ff059808 */ /* 0x000fc60006800000 */
[----:B------:R-:W-:-:S05]  /*0480*/  @!P2 FSEL R4, RZ, 1, !P4 ;  /* 0x3f800000ff04a808 */ /* 0x000fca0006000000 */
[----:B------:R-:W-:Y:S01]  /*0490*/  FMUL.FTZ R4, R4, R13 ;  /* 0x0000000d04047220 */ /* 0x000fe20000410000 */
[----:B------:R-:W-:Y:S01]  /*04a0*/  FMUL.FTZ R2, R2, R19 ;  /* 0x0000001302027220 */ /* 0x000fe20000410000 */
[----:B------:R-:W-:-:S03]  /*04b0*/  FMUL.FTZ R5, R5, R12 ;  /* 0x0000000c05057220 */ /* 0x000fc60000410000 */
[----:B------:R-:W-:Y:S01]  /*04c0*/  FMUL.FTZ R11, R2, UR6 ;  /* 0x00000006020b7c20 */ /* 0x000fe20008410000 */
[----:B------:R-:W-:Y:S01]  /*04d0*/  FMUL.FTZ R13, R4, UR6 ;  /* 0x00000006040d7c20 */ /* 0x000fe20008410000 */
[----:B------:R-:W-:Y:S01]  /*04e0*/  FMUL.FTZ R15, R5, UR6 ;  /* 0x00000006050f7c20 */ /* 0x000fe20008410000 */
[----:B0-----:R-:W-:Y:S06]  /*04f0*/  @P3 BRA `(.L_x_10631) ;  /* 0x0000000000283947 */ /* 0x001fec0003800000 */
        /* <DEDUP_REMOVED lines=8> */
[----:B------:R0:W-:Y:S04]  /*0580*/  STG.E desc[UR4][R4.64], R11 ;  /* 0x0000000b04007986 */ /* 0x0001e8000c101904 */
[----:B------:R0:W-:Y:S02]  /*0590*/  @!P0 STG.E desc[UR4][R6.64], R13 ;  /* 0x0000000d06008986 */ /* 0x0001e4000c101904 */
.L_x_10631:
[----:B------:R-:W-:Y:S05]  /*05a0*/  BSYNC B0 ;  /* 0x0000000000007941 */ /* 0x000fea0003800000 */
.L_x_10630:
[----:B------:R-:W-:-:S13]  /*05b0*/  ISETP.GE.AND P0, PT, R3, R16, PT ;  /* 0x000000100300720c */ /* 0x000fda0003f06270 */
[----:B------:R-:W-:Y:S05]  /*05c0*/  @P0 EXIT ;  /* 0x000000000000094d */ /* 0x000fea0003800000 */
[----:B0-----:R-:W0:Y:S01]  /*05d0*/  LDC.64 R4, c[0x0][0x228] ;  /* 0x00008a00ff047b82 */ /* 0x001e220000000a00 */
[----:B------:R-:W-:-:S05]  /*05e0*/  LEA R3, R0, R3, 0x9 ;  /* 0x0000000300037211 */ /* 0x000fca00078e48ff */
[----:B0-----:R-:W-:-:S05]  /*05f0*/  IMAD.WIDE.U32 R2, R3, 0x4, R4 ;  /* 0x0000000403027825 */ /* 0x001fca00078e0004 */
[----:B------:R-:W-:Y:S01]  /*0600*/  STG.E desc[UR4][R2.64], R15 ;  /* 0x0000000f02007986 */ /* 0x000fe2000c101904 */
[----:B------:R-:W-:Y:S05]  /*0610*/  EXIT ;  /* 0x000000000000794d */ /* 0x000fea0003800000 */
.L_x_10632:
        /* <DEDUP_REMOVED lines=14> */
.L_x_11809:


//--------------------- .text._ZN2at6native29vectorized_elementwise_kernelILi2EZNS0_43_GLOBAL__N__7cc8d1ed_10_Dropout_cu_0e96ed3819masked_scale_kernelIbffEEvRNS_6TensorERKS4_S7_T1_EUlfbE_St5arrayIPcLm3EEEEviT0_S8_ --------------------------
	.section	.text._ZN2at6native29vectorized_elementwise_kernelILi2EZNS0_43_GLOBAL__N__7cc8d1ed_10_Dropout_cu_0e96ed3819masked_scale_kernelIbffEEvRNS_6TensorERKS4_S7_T1_EUlfbE_St5arrayIPcLm3EEEEviT0_S8_,"ax",@progbits
	.align	128
        .global         _ZN2at6native29vectorized_elementwise_kernelILi2EZNS0_43_GLOBAL__N__7cc8d1ed_10_Dropout_cu_0e96ed3819masked_scale_kernelIbffEEvRNS_6TensorERKS4_S7_T1_EUlfbE_St5arrayIPcLm3EEEEviT0_S8_
        .type           _ZN2at6native29vectorized_elementwise_kernelILi2EZNS0_43_GLOBAL__N__7cc8d1ed_10_Dropout_cu_0e96ed3819masked_scale_kernelIbffEEvRNS_6TensorERKS4_S7_T1_EUlfbE_St5arrayIPcLm3EEEEviT0_S8_,@function
        .size           _ZN2at6native29vectorized_elementwise_kernelILi2EZNS0_43_GLOBAL__N__7cc8d1ed_10_Dropout_cu_0e96ed3819masked_scale_kernelIbffEEvRNS_6TensorERKS4_S7_T1_EUlfbE_St5arrayIPcLm3EEEEviT0_S8_,(.L_x_11810 - _ZN2at6native29vectorized_elementwise_kernelILi2EZNS0_43_GLOBAL__N__7cc8d1ed_10_Dropout_cu_0e96ed3819masked_scale_kernelIbffEEvRNS_6TensorERKS4_S7_T1_EUlfbE_St5arrayIPcLm3EEEEviT0_S8_)
        .other          _ZN2at6native29vectorized_elementwise_kernelILi2EZNS0_43_GLOBAL__N__7cc8d1ed_10_Dropout_cu_0e96ed3819masked_scale_kernelIbffEEvRNS_6TensorERKS4_S7_T1_EUlfbE_St5arrayIPcLm3EEEEviT0_S8_,@"STO_CUDA_ENTRY STV_DEFAULT"
_ZN2at6native29vectorized_elementwise_kernelILi2EZNS0_43_GLOBAL__N__7cc8d1ed_10_Dropout_cu_0e96ed3819masked_scale_kernelIbffEEvRNS_6TensorERKS4_S7_T1_EUlfbE_St5arrayIPcLm3EEEEviT0_S8_:
.text._ZN2at6native29vectorized_elementwise_kernelILi2EZNS0_43_GLOBAL__N__7cc8d1ed_10_Dropout_cu_0e96ed3819masked_scale_kernelIbffEEvRNS_6TensorERKS4_S7_T1_EUlfbE_St5arrayIPcLm3EEEEviT0_S8_:
        /* <DEDUP_REMOVED lines=15> */
[----:B-1----:R-:W-:-:S05]  /*00f0*/  IMAD.WIDE.U32 R18, R0, 0x2, R18 ;  /* 0x0000000200127825 */ /* 0x002fca00078e0012 */
[----:B------:R-:W4:Y:S01]  /*0100*/  LDG.E.U16 R20, desc[UR4][R18.64] ;  /* 0x0000000412147981 */ /* 0x000f22000c1e1500 */
[----:B--2---:R-:W-:-:S03]  /*0110*/  IMAD.WIDE R4, R2, 0x4, R4 ;  /* 0x0000000402047825 */ /* 0x004fc600078e0204 */
[----:B------:R-:W2:Y:S01]  /*0120*/  LDG.E.U16 R22, desc[UR4][R18.64+0x100] ;  /* 0x0001000412167981 */ /* 0x000ea2000c1e1500 */
[----:B------:R-:W-:-:S03]  /*0130*/  IMAD.WIDE.U32 R16, R0, 0x8, R4 ;  /* 0x0000000800107825 */ /* 0x000fc600078e0004 */
[----:B------:R-:W5:Y:S04]  /*0140*/  LDG.E.U16 R3, desc[UR4][R18.64+0x200] ;  /* 0x0002000412037981 */ /* 0x000f68000c1e1500 */
[----:B------:R-:W5:Y:S04]  /*0150*/  LDG.E.64 R12, desc[UR4][R16.64] ;  /* 0x00000004100c7981 */ /* 0x000f68000c1e1b00 */
[----:B------:R-:W5:Y:S04]  /*0160*/  LDG.E.U16 R14, desc[UR4][R18.64+0x300] ;  /* 0x00030004120e7981 */ /* 0x000f68000c1e1500 */
[----:B------:R-:W5:Y:S04]  /*0170*/  LDG.E.64 R8, desc[UR4][R16.64+0x400] ;  /* 0x0004000410087981 */ /* 0x000f68000c1e1b00 */
[----:B------:R-:W5:Y:S04]  /*0180*/  LDG.E.64 R4, desc[UR4][R16.64+0x800] ;  /* 0x0008000410047981 */ /* 0x000f68000c1e1b00 */
[----:B------:R0:W5:Y:S01]  /*0190*/  LDG.E.64 R6, desc[UR4][R16.64+0xc00] ;  /* 0x000c000410067981 */ /* 0x000162000c1e1b00 */
[----:B---3--:R-:W-:-:S04]  /*01a0*/  IMAD.WIDE.U32 R10, R2, 0x4, R10 ;  /* 0x00000004020a7825 */ /* 0x008fc800078e000a */
[----:B------:R-:W-:Y:S01]  /*01b0*/  IMAD.WIDE R10, R0, 0x8, R10 ;  /* 0x00000008000a7825 */ /* 0x000fe200078e020a */
[----:B----4-:R-:W-:-:S04]  /*01c0*/  PRMT R15, R20, 0x7770, RZ ;  /* 0x00007770140f7816 */ /* 0x010fc800000000ff */
[----:B------:R-:W-:Y:S02]  /*01d0*/  ISETP.NE.AND P0, PT, R15, RZ, PT ;  /* 0x000000ff0f00720c */ /* 0x000fe40003f05270 */
[----:B--2---:R-:W-:Y:S02]  /*01e0*/  PRMT R21, R22, 0x7770, RZ ;  /* 0x0000777016157816 */ /* 0x004fe400000000ff */
[----:B------:R-:W-:Y:S02]  /*01f0*/  FSEL R15, RZ, 1, !P0 ;  /* 0x3f800000ff0f7808 */ /* 0x000fe40004000000 */
[----:B------:R-:W-:Y:S02]  /*0200*/  PRMT R20, R20, 0x7771, RZ ;  /* 0x0000777114147816 */ /* 0x000fe400000000ff */
[----:B------:R-:W-:Y:S01]  /*0210*/  PRMT R22, R22, 0x7771, RZ ;  /* 0x0000777116167816 */ /* 0x000fe200000000ff */
[----:B-----5:R-:W-:Y:S01]  /*0220*/  FMUL.FTZ R12, R12, R15 ;  /* 0x0000000f0c0c7220 */ /* 0x020fe20000410000 */
[----:B------:R-:W-:-:S02]  /*0230*/  ISETP.NE.AND P1, PT, R20, RZ, PT ;  /* 0x000000ff1400720c */ /* 0x000fc40003f25270 */
[----:B------:R-:W-:Y:S02]  /*0240*/  ISETP.NE.AND P2, PT, R21, RZ, PT ;  /* 0x000000ff1500720c */ /* 0x000fe40003f45270 */
[----:B------:R-:W-:Y:S02]  /*0250*/  ISETP.NE.AND P3, PT, R22, RZ, PT ;  /* 0x000000ff1600720c */ /* 0x000fe40003f65270 */
[C---:B------:R-:W-:Y:S02]  /*0260*/  PRMT R2, R3.reuse, 0x7770, RZ ;  /* 0x0000777003027816 */ /* 0x040fe400000000ff */
[C---:B------:R-:W-:Y:S02]  /*0270*/  PRMT R15, R14.reuse, 0x7770, RZ ;  /* 0x000077700e0f7816 */ /* 0x040fe400000000ff */
[----:B------:R-:W-:Y:S02]  /*0280*/  PRMT R3, R3, 0x7771, RZ ;  /* 0x0000777103037816 */ /* 0x000fe400000000ff */
[----:B------:R-:W-:-:S02]  /*0290*/  PRMT R14, R14, 0x7771, RZ ;  /* 0x000077710e0e7816 */ /* 0x000fc400000000ff */
[----:B0-----:R-:W-:Y:S02]  /*02a0*/  FSEL R16, RZ, 1, !P1 ;  /* 0x3f800000ff107808 */ /* 0x001fe40004800000 */
[----:B------:R-:W-:Y:S02]  /*02b0*/  FSEL R17, RZ, 1, !P2 ;  /* 0x3f800000ff117808 */ /* 0x000fe40005000000 */
[----:B------:R-:W-:Y:S02]  /*02c0*/  FSEL R18, RZ, 1, !P3 ;  /* 0x3f800000ff127808 */ /* 0x000fe40005800000 */
[----:B------:R-:W-:Y:S02]  /*02d0*/  ISETP.NE.AND P0, PT, R2, RZ, PT ;  /* 0x000000ff0200720c */ /* 0x000fe40003f05270 */
[----:B------:R-:W-:Y:S02]  /*02e0*/  ISETP.NE.AND P1, PT, R3, RZ, PT ;  /* 0x000000ff0300720c */ /* 0x000fe40003f25270 */
[----:B------:R-:W-:-:S02]  /*02f0*/  ISETP.NE.AND P2, PT, R15, RZ, PT ;  /* 0x000000ff0f00720c */ /* 0x000fc40003f45270 */
[----:B------:R-:W-:Y:S02]  /*0300*/  ISETP.NE.AND P3, PT, R14, RZ, PT ;  /* 0x000000ff0e00720c */ /* 0x000fe40003f65270 */
[----:B------:R-:W-:Y:S02]  /*0310*/  FSEL R3, RZ, 1, !P0 ;  /* 0x3f800000ff037808 */ /* 0x000fe40004000000 */
[----:B------:R-:W-:Y:S02]  /*0320*/  FSEL R2, RZ, 1, !P1 ;  /* 0x3f800000ff027808 */ /* 0x000fe40004800000 */
[----:B------:R-:W-:Y:S02]  /*0330*/  FSEL R15, RZ, 1, !P2 ;  /* 0x3f800000ff0f7808 */ /* 0x000fe40005000000 */
[----:B------:R-:W-:Y:S01]  /*0340*/  FSEL R0, RZ, 1, !P3 ;  /* 0x3f800000ff007808 */ /* 0x000fe20005800000 */
        /* <DEDUP_REMOVED lines=20> */
.L_x_10633:
[----:B------:R-:W0:Y:S01]  /*0490*/  S2R R4, SR_TID.X ;  /* 0x0000000000047919 */ /* 0x000e220000002100 */
[----:B------:R-:W-:Y:S01]  /*04a0*/  IMAD.MOV.U32 R5, RZ, RZ, RZ ;  /* 0x000000ffff057224 */ /* 0x000fe200078e00ff */
[----:B------:R-:W-:Y:S01]  /*04b0*/  ULDC UR6, c[0x0][0x218] ;  /* 0x0000860000067ab9 */ /* 0x000fe20000000800 */
[----:B0-----:R-:W-:Y:S01]  /*04c0*/  ISETP.GE.AND P6, PT, R4, R3, PT ;  /* 0x000000030400720c */ /* 0x001fe20003fc6270 */
[----:B------:R-:W-:-:S12]  /*04d0*/  IMAD.MOV.U32 R0, RZ, RZ, R4 ;  /* 0x000000ffff007224 */ /* 0x000fd800078e0004 */
[----:B------:R-:W-:Y:S01]  /*04e0*/  @!P6 IMAD.IADD R19, R2, 0x1, R0 ;  /* 0x000000010213e824 */ /* 0x000fe200078e0200 */
[----:B------:R-:W-:Y:S01]  /*04f0*/  @!P6 IADD3 R0, R0, 0x80, RZ ;  /* 0x000000800000e810 */ /* 0x000fe20007ffe0ff */
[----:B------:R-:W0:Y:S03]  /*0500*/  @!P6 LDC.64 R10, c[0x0][0x238] ;  /* 0x00008e00ff0aeb82 */ /* 0x000e260000000a00 */
[----:B------:R-:W-:-:S05]  /*0510*/  ISETP.GE.AND P1, PT, R0, R3, PT ;  /* 0x000000030000720c */ /* 0x000fca0003f26270 */
[----:B------:R-:W1:Y:S08]  /*0520*/  @!P6 LDC.64 R8, c[0x0][0x230] ;  /* 0x00008c00ff08eb82 */ /* 0x000e700000000a00 */
[----:B------:R-:W2:Y:S01]  /*0530*/  @!P1 LDC.64 R6, c[0x0][0x238] ;  /* 0x00008e00ff069b82 */ /* 0x000ea20000000a00 */
[----:B------:R-:W-:Y:S01]  /*0540*/  @!P1 IMAD.IADD R21, R2, 0x1, R0 ;  /* 0x0000000102159824 */ /* 0x000fe200078e0200 */
[----:B0-----:R-:W-:-:S06]  /*0550*/  @!P6 IADD3 R10, P3, R19, R10, RZ ;  /* 0x0000000a130ae210 */ /* 0x001fcc0007f7e0ff */
[----:B------:R-:W0:Y:S01]  /*0560*/  @!P1 LDC.64 R14, c[0x0][0x230] ;  /* 0x00008c00ff0e9b82 */ /* 0x000e220000000a00 */
[----:B--2---:R-:W-:-:S05]  /*0570*/  @!P1 IADD3 R6, P0, R21, R6, RZ ;  /* 0x0000000615069210 */ /* 0x004fca0007f1e0ff */
[----:B------:R-:W-:-:S06]  /*0580*/  @!P1 IMAD.X R7, RZ, RZ, R7, P0 ;  /* 0x000000ffff079224 */ /* 0x000fcc00000e0607 */
[----:B------:R-:W2:Y:S01]  /*0590*/  @!P1 LDG.E.U8 R7, desc[UR4][R6.64] ;  /* 0x0000000406079981 */ /* 0x000ea2000c1e1100 */
[----:B------:R-:W-:Y:S01]  /*05a0*/  @!P6 IMAD.X R11, RZ, RZ, R11, P3 ;  /* 0x000000ffff0be224 */ /* 0x000fe200018e060b */
[----:B------:R-:W-:Y:S01]  /*05b0*/  @!P1 IADD3 R0, R0, 0x80, RZ ;  /* 0x0000008000009810 */ /* 0x000fe20007ffe0ff */
[----:B-1----:R-:W-:-:S03]  /*05c0*/  @!P6 IMAD.WIDE.U32 R16, R19, 0x4, R8 ;  /* 0x000000041310e825 */ /* 0x002fc600078e0008 */
[----:B------:R-:W-:Y:S01]  /*05d0*/  ISETP.GE.AND P5, PT, R0, R3, PT ;  /* 0x000000030000720c */ /* 0x000fe20003fa6270 */
[----:B------:R-:W3:Y:S01]  /*05e0*/  @!P6 LDG.E.U8 R11, desc[UR4][R10.64] ;  /* 0x000000040a0be981 */ /* 0x000ee2000c1e1100 */
[----:B0-----:R-:W-:-:S03]  /*05f0*/  @!P1 IMAD.WIDE.U32 R14, R21, 0x4, R14 ;  /* 0x00000004150e9825 */ /* 0x001fc600078e000e */
[----:B------:R0:W4:Y:S08]  /*0600*/  @!P6 LDG.E R5, desc[UR4][R16.64] ;  /* 0x000000041005e981 */ /* 0x000130000c1e1900 */
[----:B------:R-:W-:Y:S01]  /*0610*/  @!P5 IMAD.IADD R22, R2, 0x1, R0 ;  /* 0x000000010216d824 */ /* 0x000fe200078e0200 */
[----:B------:R-:W1:Y:S01]  /*0620*/  @!P5 LDC.64 R12, c[0x0][0x230] ;  /* 0x00008c00ff0cdb82 */ /* 0x000e620000000a00 */
[----:B------:R-:W-:-:S05]  /*0630*/  @!P5 VIADD R0, R0, 0x80 ;  /* 0x000000800000d836 */ /* 0x000fca0000000000 */
[-C--:B------:R-:W-:Y:S02]  /*0640*/  ISETP.GE.AND P4, PT, R0, R3.reuse, PT ;  /* 0x000000030000720c */ /* 0x080fe40003f86270 */
[----:B------:R-:W5:Y:S11]  /*0650*/  @!P5 LDC.64 R8, c[0x0][0x238] ;  /* 0x00008e00ff08db82 */ /* 0x000f760000000a00 */
[----:B------:R-:W-:Y:S01]  /*0660*/  @!P4 IADD3 R25, R2, R0, RZ ;  /* 0x000000000219c210 */ /* 0x000fe20007ffe0ff */
[----:B------:R-:W-:Y:S01]  /*0670*/  @!P4 VIADD R0, R0, 0x80 ;  /* 0x000000800000c836 */ /* 0x000fe20000000000 */
[----:B------:R-:W5:Y:S04]  /*0680*/  @!P4 LDC.64 R18, c[0x0][0x238] ;  /* 0x00008e00ff12cb82 */ /* 0x000f680000000a00 */
[----:B------:R-:W-:Y:S01]  /*0690*/  ISETP.GE.AND P2, PT, R0, R3, PT ;  /* 0x000000030000720c */ /* 0x000fe20003f46270 */
[----:B------:R-:W-:-:S02]  /*06a0*/  IMAD.MOV.U32 R21, RZ, RZ, RZ ;  /* 0x000000ffff157224 */ /* 0x000fc400078e00ff */
[----:B-1----:R-:W-:Y:S01]  /*06b0*/  @!P5 IMAD.WIDE.U32 R12, R22, 0x4, R12 ;  /* 0x00000004160cd825 */ /* 0x002fe200078e000c */
[----:B------:R-:W1:Y:S04]  /*06c0*/  @!P4 LDC.64 R26, c[0x0][0x230] ;  /* 0x00008c00ff1acb82 */ /* 0x000e680000000a00 */
[----:B------:R-:W4:Y:S05]  /*06d0*/  @!P5 LDG.E R21, desc[UR4][R12.64] ;  /* 0x000000040c15d981 */ /* 0x000f2a000c1e1900 */
[----:B------:R-:W-:Y:S01]  /*06e0*/  @!P2 IMAD.IADD R24, R2, 0x1, R0 ;  /* 0x000000010218a824 */ /* 0x000fe200078e0200 */
[----:B------:R-:W-:Y:S01]  /*06f0*/  @!P2 IADD3 R0, R0, 0x80, RZ ;  /* 0x000000800000a810 */ /* 0x000fe20007ffe0ff */
[----:B0-----:R-:W0:Y:S03]  /*0700*/  @!P2 LDC.64 R16, c[0x0][0x238] ;  /* 0x00008e00ff10ab82 */ /* 0x001e260000000a00 */
[----:B------:R-:W-:-:S13]  /*0710*/  ISETP.GE.AND P0, PT, R0, R3, PT ;  /* 0x000000030000720c */ /* 0x000fda0003f06270 */
[----:B------:R-:W-:Y:S01]  /*0720*/  @!P0 IADD3 R20, R2, R0, RZ ;  /* 0x0000000002148210 */ /* 0x000fe20007ffe0ff */
[----:B------:R-:W-:Y:S02]  /*0730*/  @!P0 VIADD R0, R0, 0x80 ;  /* 0x0000008000008836 */ /* 0x000fe40000000000 */
[----:B-1----:R-:W-:Y:S01]  /*0740*/  @!P4 IMAD.WIDE.U32 R26, R25, 0x4, R26 ;  /* 0x00000004191ac825 */ /* 0x002fe200078e001a */
[----:B------:R-:W-:-:S03]  /*0750*/  P2R R23, PR, RZ, 0x20 ;  /* 0x00000020ff177803 */ /* 0x000fc60000000000 */
[----:B------:R-:W-:Y:S01]  /*0760*/  IMAD.MOV.U32 R10, RZ, RZ, RZ ;  /* 0x000000ffff0a7224 */ /* 0x000fe200078e00ff */
[----:B--2---:R-:W-:Y:S02]  /*0770*/  @!P1 ISETP.NE.AND P3, PT, R7, RZ, PT ;  /* 0x000000ff0700920c */ /* 0x004fe40003f65270 */
[----:B------:R-:W-:Y:S02]  /*0780*/  CS2R R6, SRZ ;  /* 0x0000000000067805 */ /* 0x000fe4000001ff00 */
[----:B------:R-:W-:Y:S02]  /*0790*/  @!P1 FSEL R7, RZ, 1, !P3 ;  /* 0x3f800000ff079808 */ /* 0x000fe40005800000 */
[----:B------:R-:W-:Y:S02]  /*07a0*/  ISETP.GE.AND P3, PT, R0, R3, PT ;  /* 0x000000030000720c */ /* 0x000fe40003f66270 */
[----:B------:R1:W2:Y:S01]  /*07b0*/  @!P1 LDG.E R6, desc[UR4][R14.64] ;  /* 0x000000040e069981 */ /* 0x0002a2000c1e1900 */
[----:B-----5:R-:W-:Y:S01]  /*07c0*/  @!P5 IADD3 R8, P1, R22, R8, RZ ;  /* 0x000000081608d210 */ /* 0x020fe20007f3e0ff */
[----:B-1----:R-:W1:Y:S04]  /*07d0*/  @!P0 LDC.64 R14, c[0x0][0x238] ;  /* 0x00008e00ff0e8b82 */ /* 0x002e680000000a00 */
[----:B------:R-:W-:-:S05]  /*07e0*/  @!P5 IMAD.X R9, RZ, RZ, R9, P1 ;  /* 0x000000ffff09d224 */ /* 0x000fca00008e0609 */
[----:B------:R-:W5:Y:S01]  /*07f0*/  @!P3 LDC.64 R12, c[0x0][0x238] ;  /* 0x00008e00ff0cbb82 */ /* 0x000f620000000a00 */
[----:B------:R-:W-:-:S05]  /*0800*/  @!P4 IADD3 R18, P1, R25, R18, RZ ;  /* 0x000000121912c210 */ /* 0x000fca0007f3e0ff */
[----:B------:R-:W-:Y:S01]  /*0810*/  @!P4 IMAD.X R19, RZ, RZ, R19, P1 ;  /* 0x000000ffff13c224 */ /* 0x000fe200008e0613 */
[----:B0-----:R-:W-:-:S04]  /*0820*/  @!P2 IADD3 R16, P1, R24, R16, RZ ;  /* 0x000000101810a210 */ /* 0x001fc80007f3e0ff */
[----:B------:R-:W-:Y:S02]  /*0830*/  @!P2 IADD3.X R17, RZ, R17, RZ, P1, !PT ;  /* 0x00000011ff11a210 */ /* 0x000fe40000ffe4ff */
[----:B-1----:R-:W-:Y:S01]  /*0840*/  @!P0 IADD3 R28, P1, R20, R14, RZ ;  /* 0x0000000e141c8210 */ /* 0x002fe20007f3e0ff */
[----:B------:R-:W-:Y:S01]  /*0850*/  @!P3 IMAD.IADD R14, R2, 0x1, R0 ;  /* 0x00000001020eb824 */ /* 0x000fe200078e0200 */
[----:B------:R-:W-:-:S03]  /*0860*/  @!P3 IADD3 R0, R0, 0x80, RZ ;  /* 0x000000800000b810 */ /* 0x000fc60007ffe0ff */
[----:B------:R-:W-:Y:S01]  /*0870*/  @!P0 IMAD.X R29, RZ, RZ, R15, P1 ;  /* 0x000000ffff1d8224 */ /* 0x000fe200008e060f */
[----:B-----5:R-:W-:Y:S01]  /*0880*/  @!P3 IADD3 R30, P1, R14, R12, RZ ;  /* 0x0000000c0e1eb210 */ /* 0x020fe20007f3e0ff */
[----:B------:R-:W-:-:S03]  /*0890*/  HFMA2.MMA R22, -RZ, RZ, 0, 0 ;  /* 0x00000000ff167435 */ /* 0x000fc600000001ff */
[----:B------:R-:W5:Y:S01]  /*08a0*/  @!P0 LDG.E.U8 R28, desc[UR4][R28.64] ;  /* 0x000000041c1c8981 */ /* 0x000f62000c1e1100 */
[----:B------:R-:W-:Y:S01]  /*08b0*/  @!P3 IMAD.X R31, RZ, RZ, R13, P1 ;  /* 0x000000ffff1fb224 */ /* 0x000fe200008e060d */
[----:B------:R-:W-:Y:S01]  /*08c0*/  ISETP.GE.AND P1, PT, R0, R3, PT ;  /* 0x000000030000720c */ /* 0x000fe20003f26270 */
[----:B------:R-:W-:-:S03]  /*08d0*/  IMAD.MOV.U32 R15, RZ, RZ, RZ ;  /* 0x000000ffff0f7224 */ /* 0x000fc600078e00ff */
[----:B------:R-:W5:Y:S04]  /*08e0*/  @!P3 LDG.E.U8 R30, desc[UR4][R30.64] ;  /* 0x000000041e1eb981 */ /* 0x000f68000c1e1100 */
[----:B------:R0:W5:Y:S05]  /*08f0*/  @!P4 LDG.E R22, desc[UR4][R26.64] ;  /* 0x000000041a16c981 */ /* 0x00016a000c1e1900 */
[----:B------:R-:W1:Y:S01]  /*0900*/  @!P1 LDC.64 R12, c[0x0][0x238] ;  /* 0x00008e00ff0c9b82 */ /* 0x000e620000000a00 */
[----:B------:R-:W-:-:S07]  /*0910*/  @!P1 IADD3 R0, R2, R0, RZ ;  /* 0x0000000002009210 */ /* 0x000fce0007ffe0ff */
[----:B0-----:R-:W0:Y:S01]  /*0920*/  @!P2 LDC.64 R26, c[0x0][0x230] ;  /* 0x00008c00ff1aab82 */ /* 0x001e220000000a00 */
[----:B-1----:R-:W-:-:S05]  /*0930*/  @!P1 IADD3 R12, P5, R0, R12, RZ ;  /* 0x0000000c000c9210 */ /* 0x002fca0007fbe0ff */
[----:B------:R-:W-:Y:S01]  /*0940*/  @!P1 IMAD.X R13, RZ, RZ, R13, P5 ;  /* 0x000000ffff0d9224 */ /* 0x000fe200028e060d */
[----:B---3--:R-:W-:-:S04]  /*0950*/  @!P6 ISETP.NE.AND P5, PT, R11, RZ, PT ;  /* 0x000000ff0b00e20c */ /* 0x008fc80003fa5270 */
[----:B------:R-:W-:Y:S01]  /*0960*/  @!P6 FSEL R10, RZ, 1, !P5 ;  /* 0x3f800000ff0ae808 */ /* 0x000fe20006800000 */
[----:B0-----:R-:W-:Y:S01]  /*0970*/  @!P2 IMAD.WIDE.U32 R26, R24, 0x4, R26 ;  /* 0x00000004181aa825 */ /* 0x001fe200078e001a */
[----:B------:R-:W-:Y:S01]  /*0980*/  ISETP.NE.AND P5, PT, R23, RZ, PT ;  /* 0x000000ff1700720c */ /* 0x000fe20003fa5270 */
[----:B------:R0:W3:Y:S04]  /*0990*/  @!P2 LDG.E.U8 R24, desc[UR4][R16.64] ;  /* 0x000000041018a981 */ /* 0x0000e8000c1e1100 */
[----:B------:R1:W2:Y:S04]  /*09a0*/  @!P4 LDG.E.U8 R23, desc[UR4][R18.64] ;  /* 0x000000041217c981 */ /* 0x0002a8000c1e1100 */
[----:B------:R-:W5:Y:S01]  /*09b0*/  @!P1 LDG.E.U8 R12, desc[UR4][R12.64] ;  /* 0x000000040c0c9981 */ /* 0x000f62000c1e1100 */
[----:B0-----:R-:W0:Y:S03]  /*09c0*/  @!P1 LDC.64 R16, c[0x0][0x230] ;  /* 0x00008c00ff109b82 */ /* 0x001e260000000a00 */
[----:B------:R4:W3:Y:S04]  /*09d0*/  @!P5 LDG.E.U8 R11, desc[UR4][R8.64] ;  /* 0x00000004080bd981 */ /* 0x0008e8000c1e1100 */
[----:B------:R-:W5:Y:S01]  /*09e0*/  @!P2 LDG.E R15, desc[UR4][R26.64] ;  /* 0x000000041a0fa981 */ /* 0x000f62000c1e1900 */
[----:B-1----:R-:W1:Y:S08]  /*09f0*/  @!P3 LDC.64 R18, c[0x0][0x230] ;  /* 0x00008c00ff12bb82 */ /* 0x002e700000000a00 */
[----:B----4-:R-:W4:Y:S01]  /*0a00*/  @!P0 LDC.64 R8, c[0x0][0x230] ;  /* 0x00008c00ff088b82 */ /* 0x010f220000000a00 */
[----:B------:R-:W-:Y:S01]  /*0a10*/  MOV R13, RZ ;  /* 0x000000ff000d7202 */ /* 0x000fe20000000f00 */
[----:B0-----:R-:W-:-:S04]  /*0a20*/  @!P1 IMAD.WIDE.U32 R16, R0, 0x4, R16 ;  /* 0x0000000400109825 */ /* 0x001fc800078e0010 */
[----:B------:R-:W-:Y:S02]  /*0a30*/  IMAD.MOV.U32 R0, RZ, RZ, RZ ;  /* 0x000000ffff007224 */ /* 0x000fe400078e00ff */
[----:B-1----:R-:W-:-:S04]  /*0a40*/  @!P3 IMAD.WIDE.U32 R18, R14, 0x4, R18 ;  /* 0x000000040e12b825 */ /* 0x002fc800078e0012 */
[----:B------:R-:W-:Y:S01]  /*0a50*/  IMAD.MOV.U32 R14, RZ, RZ, RZ ;  /* 0x000000ffff0e7224 */ /* 0x000fe200078e00ff */
[----:B------:R-:W5:Y:S01]  /*0a60*/  @!P3 LDG.E R0, desc[UR4][R18.64] ;  /* 0x000000041200b981 */ /* 0x000f62000c1e1900 */
[----:B----4-:R-:W-:-:S04]  /*0a70*/  @!P0 IMAD.WIDE.U32 R8, R20, 0x4, R8 ;  /* 0x0000000414088825 */ /* 0x010fc800078e0008 */
[----:B------:R-:W4:Y:S04]  /*0a80*/  @!P1 LDG.E R14, desc[UR4][R16.64] ;  /* 0x00000004100e9981 */ /* 0x000f28000c1e1900 */
[----:B------:R0:W4:Y:S02]  /*0a90*/  @!P0 LDG.E R13, desc[UR4][R8.64] ;  /* 0x00000004080d8981 */ /* 0x000124000c1e1900 */
[----:B0-----:R-:W0:Y:S01]  /*0aa0*/  @!P6 LDC.64 R8, c[0x0][0x228] ;  /* 0x00008a00ff08eb82 */ /* 0x001e220000000a00 */
[----:B------:R-:W-:Y:S01]  /*0ab0*/  @!P6 IADD3 R25, R2, R4, RZ ;  /* 0x000000040219e210 */ /* 0x000fe20007ffe0ff */
[----:B------:R-:W-:Y:S01]  /*0ac0*/  FMUL.FTZ R5, R10, R5 ;  /* 0x000000050a057220 */ /* 0x000fe20000410000 */
[----:B------:R-:W-:-:S03]  /*0ad0*/  HFMA2.MMA R10, -RZ, RZ, 0, 0 ;  /* 0x00000000ff0a7435 */ /* 0x000fc600000001ff */
[----:B0-----:R-:W-:-:S04]  /*0ae0*/  @!P6 IMAD.WIDE.U32 R8, R25, 0x4, R8 ;  /* 0x000000041908e825 */ /* 0x001fc800078e0008 */
[----:B------:R-:W-:Y:S01]  /*0af0*/  FMUL.FTZ R25, R5, UR6 ;  /* 0x0000000605197c20 */ /* 0x000fe20008410000 */
[----:B------:R-:W-:-:S04]  /*0b00*/  VIADD R5, R4, 0x80 ;  /* 0x0000008004057836 */ /* 0x000fc80000000000 */
[----:B------:R0:W-:Y:S01]  /*0b10*/  @!P6 STG.E desc[UR4][R8.64], R25 ;  /* 0x000000190800e986 */ /* 0x0001e2000c101904 */
[----:B------:R-:W-:Y:S02]  /*0b20*/  @!P6 IMAD.MOV.U32 R4, RZ, RZ, R5 ;  /* 0x000000ffff04e224 */ /* 0x000fe400078e0005 */
[----:B------:R-:W-:Y:S01]  /*0b30*/  IMAD.MOV.U32 R5, RZ, RZ, RZ ;  /* 0x000000ffff057224 */ /* 0x000fe200078e00ff */
[----:B0-----:R-:W-:Y:S01]  /*0b40*/  CS2R R8, SRZ ;  /* 0x0000000000087805 */ /* 0x001fe2000001ff00 */
[----:B------:R-:W-:Y:S04]  /*0b50*/  BSSY B0, `(.L_x_10634) ;  /* 0x0000048000007945 */ /* 0x000fe80003800000 */
[----:B------:R-:W-:Y:S01]  /*0b60*/  BSSY B1, `(.L_x_10635) ;  /* 0x0000040000017945 */ /* 0x000fe20003800000 */
[----:B---3--:R-:W-:-:S04]  /*0b70*/  @!P5 ISETP.NE.AND P6, PT, R11, RZ, PT ;  /* 0x000000ff0b00d20c */ /* 0x008fc80003fc5270 */
[----:B------:R-:W-:Y:S02]  /*0b80*/  @!P5 FSEL R10, RZ, 1, !P6 ;  /* 0x3f800000ff0ad808 */ /* 0x000fe40007000000 */
[----:B--2---:R-:W-:Y:S01]  /*0b90*/  @!P4 ISETP.NE.AND P6, PT, R23, RZ, PT ;  /* 0x000000ff1700c20c */ /* 0x004fe20003fc5270 */
[----:B------:R-:W-:Y:S01]  /*0ba0*/  FMUL.FTZ R11, R7, R6 ;  /* 0x00000006070b7220 */ /* 0x000fe20000410000 */
[----:B------:R-:W-:Y:S02]  /*0bb0*/  @!P2 ISETP.NE.AND P5, PT, R24, RZ, PT ;  /* 0x000000ff1800a20c */ /* 0x000fe40003fa5270 */
[----:B------:R-:W-:Y:S02]  /*0bc0*/  @!P4 FSEL R5, RZ, 1, !P6 ;  /* 0x3f800000ff05c808 */ /* 0x000fe40007000000 */
[----:B------:R-:W-:Y:S02]  /*0bd0*/  CS2R R6, SRZ ;  /* 0x0000000000067805 */ /* 0x000fe4000001ff00 */
[----:B-----5:R-:W-:-:S02]  /*0be0*/  @!P0 ISETP.NE.AND P6, PT, R28, RZ, PT ;  /* 0x000000ff1c00820c */ /* 0x020fc40003fc5270 */
[----:B------:R-:W-:Y:S02]  /*0bf0*/  @!P3 ISETP.NE.AND P4, PT, R30, RZ, PT ;  /* 0x000000ff1e00b20c */ /* 0x000fe40003f85270 */
[----:B------:R-:W-:Y:S02]  /*0c00*/  @!P2 FSEL R6, RZ, 1, !P5 ;  /* 0x3f800000ff06a808 */ /* 0x000fe40006800000 */
[----:B------:R-:W-:Y:S02]  /*0c10*/  @!P1 ISETP.NE.AND P2, PT, R12, RZ, PT ;  /* 0x000000ff0c00920c */ /* 0x000fe40003f45270 */
[----:B------:R-:W-:Y:S02]  /*0c20*/  @!P0 FSEL R8, RZ, 1, !P6 ;  /* 0x3f800000ff088808 */ /* 0x000fe40007000000 */
[----:B------:R-:W-:Y:S02]  /*0c30*/  ISETP.GE.AND P0, PT, R4, R3, PT ;  /* 0x000000030400720c */ /* 0x000fe40003f06270 */
[----:B------:R-:W-:-:S02]  /*0c40*/  @!P3 FSEL R7, RZ, 1, !P4 ;  /* 0x3f800000ff07b808 */ /* 0x000fc40006000000 */
[----:B------:R-:W-:Y:S01]  /*0c50*/  @!P1 FSEL R9, RZ, 1, !P2 ;  /* 0x3f800000ff099808 */ /* 0x000fe20005000000 */
[----:B------:R-:W-:Y:S01]  /*0c60*/  FMUL.FTZ R5, R5, R22 ;  /* 0x0000001605057220 */ /* 0x000fe20000410000 */
[----:B------:R-:W-:Y:S01]  /*0c70*/  FMUL.FTZ R6, R6, R15 ;  /* 0x0000000f06067220 */ /* 0x000fe20000410000 */
[----:B------:R-:W-:Y:S02]  /*0c80*/  FMUL.FTZ R10, R10, R21 ;  /* 0x000000150a0a7220 */ /* 0x000fe40000410000 */
[----:B------:R-:W-:Y:S01]  /*0c90*/  FMUL.FTZ R17, R5, UR6 ;  /* 0x0000000605117c20 */ /* 0x000fe20008410000 */
[----:B------:R-:W-:Y:S01]  /*0ca0*/  FMUL.FTZ R0, R7, R0 ;  /* 0x0000000007007220 */ /* 0x000fe20000410000 */
[----:B------:R-:W-:Y:S01]  /*0cb0*/  FMUL.FTZ R7, R6, UR6 ;  /* 0x0000000606077c20 */ /* 0x000fe20008410000 */
[----:B----4-:R-:W-:Y:S02]  /*0cc0*/  FMUL.FTZ R9, R9, R14 ;  /* 0x0000000e09097220 */ /* 0x010fe40000410000 */
[----:B------:R-:W-:Y:S01]  /*0cd0*/  FMUL.FTZ R5, R0, UR6 ;  /* 0x0000000600057c20 */ /* 0x000fe20008410000 */
[----:B------:R-:W-:Y:S01]  /*0ce0*/  FMUL.FTZ R8, R8, R13 ;  /* 0x0000000d08087220 */ /* 0x000fe20000410000 */
[----:B------:R-:W-:Y:S01]  /*0cf0*/  FMUL.FTZ R13, R11, UR6 ;  /* 0x000000060b0d7c20 */ /* 0x000fe20008410000 */
[----:B------:R-:W-:Y:S01]  /*0d00*/  FMUL.FTZ R15, R10, UR6 ;  /* 0x000000060a0f7c20 */ /* 0x000fe20008410000 */
[----:B------:R-:W-:Y:S01]  /*0d10*/  FMUL.FTZ R0, R9, UR6 ;  /* 0x0000000609007c20 */ /* 0x000fe20008410000 */
        /* <DEDUP_REMOVED lines=10> */
[----:B------:R-:W-:Y:S02]  /*0dc0*/  IMAD.IADD R11, R2, 0x1, R4 ;  /* 0x00000001020b7824 */ /* 0x000fe400078e0204 */
[----:B------:R-:W-:Y:S02]  /*0dd0*/  VIADD R4, R4, 0x80 ;  /* 0x0000008004047836 */ /* 0x000fe40000000000 */
[----:B0-----:R-:W-:-:S05]  /*0de0*/  IMAD.WIDE.U32 R8, R11, 0x4, R8 ;  /* 0x000000040b087825 */ /* 0x001fca00078e0008 */
[----:B------:R0:W-:Y:S02]  /*0df0*/  STG.E desc[UR4][R8.64], R15 ;  /* 0x0000000f08007986 */ /* 0x0001e4000c101904 */
.L_x_10636:
[----:B------:R-:W-:-:S13]  /*0e00*/  ISETP.GE.AND P0, PT, R4, R3, PT ;  /* 0x000000030400720c */ /* 0x000fda0003f06270 */
[----:B------:R-:W-:Y:S05]  /*0e10*/  @P0 BRA `(.L_x_10638) ;  /* 0x0000000000300947 */ /* 0x000fea0003800000 */
[----:B0-----:R-:W0:Y:S01]  /*0e20*/  LDC.64 R8, c[0x0][0x228] ;  /* 0x00008a00ff087b82 */ /* 0x001e220000000a00 */
[----:B------:R-:W-:Y:S01]  /*0e30*/  IADD3 R11, R2, R4, RZ ;  /* 0x00000004020b7210 */ /* 0x000fe20007ffe0ff */
[----:B------:R-:W-:-:S04]  /*0e40*/  VIADD R4, R4, 0x80 ;  /* 0x0000008004047836 */ /* 0x000fc80000000000 */
[----:B0-----:R-:W-:-:S05]  /*0e50*/  IMAD.WIDE.U32 R8, R11, 0x4, R8 ;  /* 0x000000040b087825 */ /* 0x001fca00078e0008 */
[----:B------:R1:W-:Y:S02]  /*0e60*/  STG.E desc[UR4][R8.64], R17 ;  /* 0x0000001108007986 */ /* 0x0003e4000c101904 */
.L_x_10637:
[----:B------:R-:W-:-:S13]  /*0e70*/  ISETP.GE.AND P0, PT, R4, R3, PT ;  /* 0x000000030400720c */ /* 0x000fda0003f06270 */
[----:B------:R-:W-:Y:S05]  /*0e80*/  @P0 BRA `(.L_x_10639) ;  /* 0x0000000000340947 */ /* 0x000fea0003800000 */
[----:B01----:R-:W0:Y:S01]  /*0e90*/  LDC.64 R8, c[0x0][0x228] ;  /* 0x00008a00ff087b82 */ /* 0x003e220000000a00 */
[----:B------:R-:W-:Y:S01]  /*0ea0*/  IMAD.IADD R11, R2, 0x1, R4 ;  /* 0x00000001020b7824 */ /* 0x000fe200078e0204 */
[----:B------:R-:W-:-:S03]  /*0eb0*/  IADD3 R4, R4, 0x80, RZ ;  /* 0x0000008004047810 */ /* 0x000fc60007ffe0ff */
[----:B0-----:R-:W-:-:S05]  /*0ec0*/  IMAD.WIDE.U32 R8, R11, 0x4, R8 ;  /* 0x000000040b087825 */ /* 0x001fca00078e0008 */
[----:B------:R1:W-:Y:S02]  /*0ed0*/  STG.E desc[UR4][R8.64], R7 ;  /* 0x0000000708007986 */ /* 0x0003e4000c101904 */
.L_x_10638:
[----:B------:R-:W-:-:S13]  /*0ee0*/  ISETP.GE.AND P0, PT, R4, R3, PT ;  /* 0x000000030400720c */ /* 0x000fda0003f06270 */
[----:B------:R-:W-:Y:S05]  /*0ef0*/  @P0 BREAK B1 ;  /* 0x0000000000010942 */ /* 0x000fea0003800000 */
[----:B------:R-:W-:Y:S05]  /*0f00*/  @P0 BRA `(.L_x_10640) ;  /* 0x0000000000300947 */ /* 0x000fea0003800000 */
[----:B01----:R-:W0:Y:S01]  /*0f10*/  LDC.64 R8, c[0x0][0x228] ;  /* 0x00008a00ff087b82 */ /* 0x003e220000000a00 */
[----:B------:R-:W-:Y:S02]  /*0f20*/  IMAD.IADD R7, R2, 0x1, R4 ;  /* 0x0000000102077824 */ /* 0x000fe400078e0204 */
[----:B------:R-:W-:Y:S02]  /*0f30*/  VIADD R4, R4, 0x80 ;  /* 0x0000008004047836 */ /* 0x000fe40000000000 */
[----:B0-----:R-:W-:-:S05]  /*0f40*/  IMAD.WIDE.U32 R8, R7, 0x4, R8 ;  /* 0x0000000407087825 */ /* 0x001fca00078e0008 */
[----:B------:R2:W-:Y:S02]  /*0f50*/  STG.E desc[UR4][R8.64], R6 ;  /* 0x0000000608007986 */ /* 0x0005e4000c101904 */
.L_x_10639:
[----:B------:R-:W-:Y:S05]  /*0f60*/  BSYNC B1 ;  /* 0x0000000000017941 */ /* 0x000fea0003800000 */
.L_x_10635:
[----:B------:R-:W-:-:S13]  /*0f70*/  ISETP.GE.AND P0, PT, R4, R3, PT ;  /* 0x000000030400720c */ /* 0x000fda0003f06270 */
[----:B--2---:R-:W2:Y:S01]  /*0f80*/  @!P0 LDC.64 R6, c[0x0][0x228] ;  /* 0x00008a00ff068b82 */ /* 0x004ea20000000a00 */
[----:B01----:R-:W-:Y:S01]  /*0f90*/  @!P0 IADD3 R9, R2, R4, RZ ;  /* 0x0000000402098210 */ /* 0x003fe20007ffe0ff */
[----:B------:R-:W-:-:S04]  /*0fa0*/  @!P0 VIADD R4, R4, 0x80 ;  /* 0x0000008004048836 */ /* 0x000fc80000000000 */
[----:B--2---:R-:W-:-:S05]  /*0fb0*/  @!P0 IMAD.WIDE.U32 R6, R9, 0x4, R6 ;  /* 0x0000000409068825 */ /* 0x004fca00078e0006 */
[----:B------:R2:W-:Y:S02]  /*0fc0*/  @!P0 STG.E desc[UR4][R6.64], R5 ;  /* 0x0000000506008986 */ /* 0x0005e4000c101904 */
.L_x_10640:
[----:B------:R-:W-:Y:S05]  /*0fd0*/  BSYNC B0 ;  /* 0x0000000000007941 */ /* 0x000fea0003800000 */
.L_x_10634:
[----:B------:R-:W-:Y:S05]  /*0fe0*/  WARPSYNC.ALL ;  /* 0x0000000000007948 */ /* 0x000fea0003800000 */
[----:B------:R-:W-:-:S13]  /*0ff0*/  ISETP.GE.AND P0, PT, R4, R3, PT ;  /* 0x000000030400720c */ /* 0x000fda0003f06270 */
[----:B------:R-:W-:Y:S05]  /*1000*/  @P0 EXIT ;  /* 0x000000000000094d */ /* 0x000fea0003800000 */
[----:B-12---:R-:W1:Y:S01]  /*1010*/  LDC.64 R6, c[0x0][0x228] ;  /* 0x00008a00ff067b82 */ /* 0x006e620000000a00 */
[----:B------:R-:W-:-:S05]  /*1020*/  IADD3 R3, R2, R4, RZ ;  /* 0x0000000402037210 */ /* 0x000fca0007ffe0ff */
[----:B-1----:R-:W-:-:S05]  /*1030*/  IMAD.WIDE.U32 R2, R3, 0x4, R6 ;  /* 0x0000000403027825 */ /* 0x002fca00078e0006 */
[----:B------:R-:W-:Y:S01]  /*1040*/  STG.E desc[UR4][R2.64], R0 ;  /* 0x0000000002007986 */ /* 0x000fe2000c101904 */
[----:B------:R-:W-:Y:S05]  /*1050*/  EXIT ;  /* 0x000000000000794d */ /* 0x000fea0003800000 */
.L_x_10641:
        /* <DEDUP_REMOVED lines=10> */
.L_x_11810:


//--------------------- .text._ZN2at6native29vectorized_elementwise_kernelILi4EZNS0_43_GLOBAL__N__7cc8d1ed_10_Dropout_cu_0e96ed3819masked_scale_kernelIbffEEvRNS_6TensorERKS4_S7_T1_EUlfbE_St5arrayIPcLm3EEEEviT0_S8_ --------------------------
	.section	.text._ZN2at6native29vectorized_elementwise_kernelILi4EZNS0_43_GLOBAL__N__7cc8d1ed_10_Dropout_cu_0e96ed3819masked_scale_kernelIbffEEvRNS_6TensorERKS4_S7_T1_EUlfbE_St5arrayIPcLm3EEEEviT0_S8_,"ax",@progbits
	.align	128
        .global         _ZN2at6native29vectorized_elementwise_kernelILi4EZNS0_43_GLOBAL__N__7cc8d1ed_10_Dropout_cu_0e96ed3819masked_scale_kernelIbffEEvRNS_6TensorERKS4_S7_T1_EUlfbE_St5arrayIPcLm3EEEEviT0_S8_
        .type           _ZN2at6native29vectorized_elementwise_kernelILi4EZNS0_43_GLOBAL__N__7cc8d1ed_10_Dropout_cu_0e96ed3819masked_scale_kernelIbffEEvRNS_6TensorERKS4_S7_T1_EUlfbE_St5arrayIPcLm3EEEEviT0_S8_,@function
        .size           _ZN2at6native29vectorized_elementwise_kernelILi4EZNS0_43_GLOBAL__N__7cc8d1ed_10_Dropout_cu_0e96ed3819masked_scale_kernelIbffEEvRNS_6TensorERKS4_S7_T1_EUlfbE_St5arrayIPcLm3EEEEviT0_S8_,(.L_x_11811 - _ZN2at6native29vectorized_elementwise_kernelILi4EZNS0_43_GLOBAL__N__7cc8d1ed_10_Dropout_cu_0e96ed3819masked_scale_kernelIbffEEvRNS_6TensorERKS4_S7_T1_EUlfbE_St5arrayIPcLm3EEEEviT0_S8_)
        .other          _ZN2at6native29vectorized_elementwise_kernelILi4EZNS0_43_GLOBAL__N__7cc8d1ed_10_Dropout_cu_0e96ed3819masked_scale_kernelIbffEEvRNS_6TensorERKS4_S7_T1_EUlfbE_St5arrayIPcLm3EEEEviT0_S8_,@"STO_CUDA_ENTRY STV_DEFAULT"
_ZN2at6native29vectorized_elementwise_kernelILi4EZNS0_43_GLOBAL__N__7cc8d1ed_10_Dropout_cu_0e96ed3819masked_scale_kernelIbffEEvRNS_6TensorERKS4_S7_T1_EUlfbE_St5arrayIPcLm3EEEEviT0_S8_:
.text._ZN2at6native29vectorized_elementwise_kernelILi4EZNS0_43_GLOBAL__N__7cc8d1ed_10_Dropout_cu_0e96ed3819masked_scale_kernelIbffEEvRNS_6TensorERKS4_S7_T1_EUlfbE_St5arrayIPcLm3EEEEviT0_S8_:
        /* <DEDUP_REMOVED lines=16> */
[----:B------:R-:W4:Y:S01]  /*0100*/  LDG.E R20, desc[UR4][R16.64] ;  /* 0x0000000410147981 */ /* 0x000f22000c1e1900 */
[----:B--2---:R-:W-:-:S03]  /*0110*/  IMAD.WIDE R4, R2, 0x4, R4 ;  /* 0x0000000402047825 */ /* 0x004fc600078e0204 */
[----:B------:R-:W2:Y:S01]  /*0120*/  LDG.E R21, desc[UR4][R16.64+0x200] ;  /* 0x0002000410157981 */ /* 0x000ea2000c1e1900 */
[----:B------:R-:W-:-:S05]  /*0130*/  IMAD.WIDE.U32 R14, R0, 0x10, R4 ;  /* 0x00000010000e7825 */ /* 0x000fca00078e0004 */
[----:B------:R-:W5:Y:S04]  /*0140*/  LDG.E.128 R8, desc[UR4][R14.64] ;  /* 0x000000040e087981 */ /* 0x000f68000c1e1d00 */
[----:B------:R0:W3:Y:S01]  /*0150*/  LDG.E.128 R4, desc[UR4][R14.64+0x800] ;  /* 0x000800040e047981 */ /* 0x0000e2000c1e1d00 */
[C---:B----4-:R-:W-:Y:S02]  /*0160*/  PRMT R3, R20.reuse, 0x7770, RZ ;  /* 0x0000777014037816 */ /* 0x050fe400000000ff */
[C---:B------:R-:W-:Y:S02]  /*0170*/  PRMT R18, R20.reuse, 0x7771, RZ ;  /* 0x0000777114127816 */ /* 0x040fe400000000ff */
[----:B------:R-:W-:Y:S02]  /*0180*/  ISETP.NE.AND P5, PT, R3, RZ, PT ;  /* 0x000000ff0300720c */ /* 0x000fe40003fa5270 */
[----:B------:R-:W-:-:S02]  /*0190*/  PRMT R3, R20, 0x7773, RZ ;  /* 0x0000777314037816 */ /* 0x000fc400000000ff */
[----:B------:R-:W-:Y:S02]  /*01a0*/  PRMT R19, R20, 0x7772, RZ ;  /* 0x0000777214137816 */ /* 0x000fe400000000ff */
[----:B------:R-:W-:Y:S02]  /*01b0*/  ISETP.NE.AND P3, PT, R3, RZ, PT ;  /* 0x000000ff0300720c */ /* 0x000fe40003f65270 */
[C---:B--2---:R-:W-:Y:S02]  /*01c0*/  PRMT R3, R21.reuse, 0x7773, RZ ;  /* 0x0000777315037816 */ /* 0x044fe400000000ff */
[----:B0-----:R-:W-:Y:S02]  /*01d0*/  FSEL R15, RZ, 1, !P5 ;  /* 0x3f800000ff0f7808 */ /* 0x001fe40006800000 */
[C---:B------:R-:W-:Y:S02]  /*01e0*/  PRMT R16, R21.reuse, 0x7770, RZ ;  /* 0x0000777015107816 */ /* 0x040fe400000000ff */
[C---:B------:R-:W-:Y:S01]  /*01f0*/  PRMT R17, R21.reuse, 0x7771, RZ ;  /* 0x0000777115117816 */ /* 0x040fe200000000ff */
[----:B-----5:R-:W-:Y:S01]  /*0200*/  FMUL.FTZ R8, R8, R15 ;  /* 0x0000000f08087220 */ /* 0x020fe20000410000 */
[----:B------:R-:W-:-:S02]  /*0210*/  PRMT R14, R21, 0x7772, RZ ;  /* 0x00007772150e7816 */ /* 0x000fc400000000ff */
[----:B------:R-:W-:Y:S01]  /*0220*/  ISETP.NE.AND P5, PT, R3, RZ, PT ;  /* 0x000000ff0300720c */ /* 0x000fe20003fa5270 */
[----:B---3--:R-:W-:Y:S01]  /*0230*/  IMAD.WIDE.U32 R2, R2, 0x4, R12 ;  /* 0x0000000402027825 */ /* 0x008fe200078e000c */
[----:B------:R-:W-:Y:S02]  /*0240*/  ISETP.NE.AND P6, PT, R18, RZ, PT ;  /* 0x000000ff1200720c */ /* 0x000fe40003fc5270 */
[----:B------:R-:W-:Y:S02]  /*0250*/  ISETP.NE.AND P4, PT, R19, RZ, PT ;  /* 0x000000ff1300720c */ /* 0x000fe40003f85270 */
[----:B------:R-:W-:Y:S01]  /*0260*/  ISETP.NE.AND P2, PT, R16, RZ, PT ;  /* 0x000000ff1000720c */ /* 0x000fe20003f45270 */
[----:B------:R-:W-:Y:S01]  /*0270*/  IMAD.WIDE R2, R0, 0x10, R2 ;  /* 0x0000001000027825 */ /* 0x000fe200078e0202 */
[----:B------:R-:W-:Y:S02]  /*0280*/  ISETP.NE.AND P1, PT, R17, RZ, PT ;  /* 0x000000ff1100720c */ /* 0x000fe40003f25270 */
[----:B------:R-:W-:-:S02]  /*0290*/  ISETP.NE.AND P0, PT, R14, RZ, PT ;  /* 0x000000ff0e00720c */ /* 0x000fc40003f05270 */
[----:B------:R-:W-:Y:S02]  /*02a0*/  FSEL R14, RZ, 1, !P6 ;  /* 0x3f800000ff0e7808 */ /* 0x000fe40007000000 */
[----:B------:R-:W-:Y:S02]  /*02b0*/  FSEL R17, RZ, 1, !P4 ;  /* 0x3f800000ff117808 */ /* 0x000fe40006000000 */
        /* <DEDUP_REMOVED lines=23> */
.L_x_10642:
        /* <DEDUP_REMOVED lines=151> */
.L_x_10645:
[----:B------:R-:W-:-:S13]  /*0da0*/  ISETP.GE.AND P0, PT, R4, R3, PT ;  /* 0x000000030400720c */ /* 0x000fda0003f06270 */
[----:B------:R-:W-:Y:S05]  /*0db0*/  @P0 BRA `(.L_x_10647) ;  /* 0x0000000000300947 */ /* 0x000fea0003800000 */
[----:B0-----:R-:W0:Y:S01]  /*0dc0*/  LDC.64 R8, c[0x0][0x228] ;  /* 0x00008a00ff087b82 */ /* 0x001e220000000a00 */
[----:B------:R-:W-:Y:S01]  /*0dd0*/  IADD3 R11, R2, R4, RZ ;  /* 0x00000004020b7210 */ /* 0x000fe20007ffe0ff */
[----:B------:R-:W-:-:S04]  /*0de0*/  VIADD R4, R4, 0x80 ;  /* 0x0000008004047836 */ /* 0x000fc80000000000 */
[----:B0-----:R-:W-:-:S05]  /*0df0*/  IMAD.WIDE.U32 R8, R11, 0x4, R8 ;  /* 0x000000040b087825 */ /* 0x001fca00078e0008 */
[----:B------:R1:W-:Y:S02]  /*0e00*/  STG.E desc[UR4][R8.64], R17 ;  /* 0x0000001108007986 */ /* 0x0003e4000c101904 */
.L_x_10646:
[----:B------:R-:W-:-:S13]  /*0e10*/  ISETP.GE.AND P0, PT, R4, R3, PT ;  /* 0x000000030400720c */ /* 0x000fda0003f06270 */
[----:B------:R-:W-:Y:S05]  /*0e20*/  @P0 BRA `(.L_x_10648) ;  /* 0x0000000000340947 */ /* 0x000fea0003800000 */
[----:B01----:R-:W0:Y:S01]  /*0e30*/  LDC.64 R8, c[0x0][0x228] ;  /* 0x00008a00ff087b82 */ /* 0x003e220000000a00 */
[----:B------:R-:W-:Y:S01]  /*0e40*/  IMAD.IADD R11, R2, 0x1, R4 ;  /* 0x00000001020b7824 */ /* 0x000fe200078e0204 */
[----:B------:R-:W-:-:S03]  /*0e50*/  IADD3 R4, R4, 0x80, RZ ;  /* 0x0000008004047810 */ /* 0x000fc60007ffe0ff */
[----:B0-----:R-:W-:-:S05]  /*0e60*/  IMAD.WIDE.U32 R8, R11, 0x4, R8 ;  /* 0x000000040b087825 */ /* 0x001fca00078e0008 */
[----:B------:R1:W-:Y:S02]  /*0e70*/  STG.E desc[UR4][R8.64], R7 ;  /* 0x0000000708007986 */ /* 0x0003e4000c101904 */
.L_x_10647:
        /* <DEDUP_REMOVED lines=8> */
.L_x_10648:
[----:B------:R-:W-:Y:S05]  /*0f00*/  BSYNC B1 ;  /* 0x0000000000017941 */ /* 0x000fea0003800000 */
.L_x_10644:
[----:B------:R-:W-:-:S13]  /*0f10*/  ISETP.GE.AND P0, PT, R4, R3, PT ;  /* 0x000000030400720c */ /* 0x000fda0003f06270 */
[----:B--2---:R-:W2:Y:S01]  /*0f20*/  @!P0 LDC.64 R6, c[0x0][0x228] ;  /* 0x00008a00ff068b82 */ /* 0x004ea20000000a00 */
[----:B01----:R-:W-:Y:S01]  /*0f30*/  @!P0 IADD3 R9, R2, R4, RZ ;  /* 0x0000000402098210 */ /* 0x003fe20007ffe0ff */
[----:B------:R-:W-:-:S04]  /*0f40*/  @!P0 VIADD R4, R4, 0x80 ;  /* 0x0000008004048836 */ /* 0x000fc80000000000 */
[----:B--2---:R-:W-:-:S05]  /*0f50*/  @!P0 IMAD.WIDE.U32 R6, R9, 0x4, R6 ;  /* 0x0000000409068825 */ /* 0x004fca00078e0006 */
[----:B------:R2:W-:Y:S02]  /*0f60*/  @!P0 STG.E desc[UR4][R6.64], R5 ;  /* 0x0000000506008986 */ /* 0x0005e4000c101904 */
.L_x_10649:
[----:B------:R-:W-:Y:S05]  /*0f70*/  BSYNC B0 ;  /* 0x0000000000007941 */ /* 0x000fea0003800000 */
.L_x_10643:
        /* <DEDUP_REMOVED lines=8> */
.L_x_10650:
        /* <DEDUP_REMOVED lines=16> */
.L_x_11811:


//--------------------- .text._ZN2at6native29vectorized_elementwise_kernelILi8EZNS0_43_GLOBAL__N__7cc8d1ed_10_Dropout_cu_0e96ed3819masked_scale_kernelIbffEEvRNS_6TensorERKS4_S7_T1_EUlfbE_St5arrayIPcLm3EEEEviT0_S8_ --------------------------
	.section	.text._ZN2at6native29vectorized_elementwise_kernelILi8EZNS0_43_GLOBAL__N__7cc8d1ed_10_Dropout_cu_0e96ed3819masked_scale_kernelIbffEEvRNS_6TensorERKS4_S7_T1_EUlfbE_St5arrayIPcLm3EEEEviT0_S8_,"ax",@progbits
	.align	128
        .global         _ZN2at6native29vectorized_elementwise_kernelILi8EZNS0_43_GLOBAL__N__7cc8d1ed_10_Dropout_cu_0e96ed3819masked_scale_kernelIbffEEvRNS_6TensorERKS4_S7_T1_EUlfbE_St5arrayIPcLm3EEEEviT0_S8_
        .type           _ZN2at6native29vectorized_elementwise_kernelILi8EZNS0_43_GLOBAL__N__7cc8d1ed_10_Dropout_cu_0e96ed3819masked_scale_kernelIbffEEvRNS_6TensorERKS4_S7_T1_EUlfbE_St5arrayIPcLm3EEEEviT0_S8_,@function
        .size           _ZN2at6native29vectorized_elementwise_kernelILi8EZNS0_43_GLOBAL__N__7cc8d1ed_10_Dropout_cu_0e96ed3819masked_scale_kernelIbffEEvRNS_6TensorERKS4_S7_T1_EUlfbE_St5arrayIPcLm3EEEEviT0_S8_,(.L_x_11812 - _ZN2at6native29vectorized_elementwise_kernelILi8EZNS0_43_GLOBAL__N__7cc8d1ed_10_Dropout_cu_0e96ed3819masked_scale_kernelIbffEEvRNS_6TensorERKS4_S7_T1_EUlfbE_St5arrayIPcLm3EEEEviT0_S8_)
        .other          _ZN2at6native29vectorized_elementwise_kernelILi8EZNS0_43_GLOBAL__N__7cc8d1ed_10_Dropout_cu_0e96ed3819masked_scale_kernelIbffEEvRNS_6TensorERKS4_S7_T1_EUlfbE_St5arrayIPcLm3EEEEviT0_S8_,@"STO_CUDA_ENTRY STV_DEFAULT"
_ZN2at6native29vectorized_elementwise_kernelILi8EZNS0_43_GLOBAL__N__7cc8d1ed_10_Dropout_cu_0e96ed3819masked_scale_kernelIbffEEvRNS_6TensorERKS4_S7_T1_EUlfbE_St5arrayIPcLm3EEEEviT0_S8_:
.text._ZN2at6native29vectorized_elementwise_kernelILi8EZNS0_43_GLOBAL__N__7cc8d1ed_10_Dropout_cu_0e96ed3819masked_scale_kernelIbffEEvRNS_6TensorERKS4_S7_T1_EUlfbE_St5arrayIPcLm3EEEEviT0_S8_:
        /* <DEDUP_REMOVED lines=24> */
[----:B------:R-:W-:Y:S02]  /*0180*/  PRMT R16, R12, 0x7732, RZ ;  /* 0x000077320c107816 */ /* 0x000fe400000000ff */
[----:B------:R-:W-:Y:S02]  /*0190*/  LOP3.LUT P5, RZ, R0, 0xff, RZ, 0xc0, !PT ;  /* 0x000000ff00ff7812 */ /* 0x000fe400078ac0ff */
[C---:B------:R-:W-:Y:S02]  /*01a0*/  LOP3.LUT R0, R12.reuse, 0xffff, RZ, 0xc0, !PT ;  /* 0x0000ffff0c007812 */ /* 0x040fe400078ec0ff */
[----:B------:R-:W-:Y:S02]  /*01b0*/  LOP3.LUT P3, RZ, R12, 0xff, RZ, 0xc0, !PT ;  /* 0x000000ff0cff7812 */ /* 0x000fe4000786c0ff */
[----:B------:R-:W-:-:S02]  /*01c0*/  SHF.R.U32.HI R0, RZ, 0x8, R0 ;  /* 0x00000008ff007819 */ /* 0x000fc40000011600 */
[C---:B------:R-:W-:Y:S02]  /*01d0*/  PRMT R18, R13.reuse, 0x7632, R18 ;  /* 0x000076320d127816 */ /* 0x040fe40000000012 */
[C---:B------:R-:W-:Y:S02]  /*01e0*/  LOP3.LUT R12, R13.reuse, 0xffff, RZ, 0xc0, !PT ;  /* 0x0000ffff0d0c7812 */ /* 0x040fe400078ec0ff */
[C---:B------:R-:W-:Y:S02]  /*01f0*/  LOP3.LUT P2, RZ, R13.reuse, 0xff, RZ, 0xc0, !PT ;  /* 0x000000ff0dff7812 */ /* 0x040fe4000784c0ff */
[----:B0-----:R-:W-:Y:S01]  /*0200*/  PRMT R14, R13, 0x7732, RZ ;  /* 0x000077320d0e7816 */ /* 0x001fe200000000ff */
[----:B------:R-:W-:Y:S01]  /*0210*/  IMAD.MOV.U32 R13, RZ, RZ, R16 ;  /* 0x000000ffff0d7224 */ /* 0x000fe200078e0010 */
[----:B------:R-:W-:Y:S02]  /*0220*/  PRMT R15, R0, 0x9910, RZ ;  /* 0x00009910000f7816 */ /* 0x000fe400000000ff */
[----:B------:R-:W-:-:S02]  /*0230*/  SHF.R.U32.HI R12, RZ, 0x8, R12 ;  /* 0x00000008ff0c7819 */ /* 0x000fc4000001160c */
[----:B------:R-:W-:Y:S01]  /*0240*/  SHF.R.U32.HI R0, RZ, 0x8, R13 ;  /* 0x00000008ff007819 */ /* 0x000fe2000001160d */
[----:B------:R-:W-:Y:S01]  /*0250*/  IMAD.MOV.U32 R13, RZ, RZ, R15 ;  /* 0x000000ffff0d7224 */ /* 0x000fe200078e000f */
[----:B------:R-:W-:Y:S02]  /*0260*/  PRMT R16, R12, 0x9910, RZ ;  /* 0x000099100c107816 */ /* 0x000fe400000000ff */
[----:B------:R-:W-:Y:S02]  /*0270*/  SHF.R.U32.HI R12, RZ, 0x8, R14 ;  /* 0x00000008ff0c7819 */ /* 0x000fe4000001160e */
[----:B------:R-:W-:Y:S02]  /*0280*/  PRMT R0, R0, 0x9910, RZ ;  /* 0x0000991000007816 */ /* 0x000fe400000000ff */
[----:B------:R-:W-:Y:S02]  /*0290*/  ISETP.NE.AND P4, PT, R13, RZ, PT ;  /* 0x000000ff0d00720c */ /* 0x000fe40003f85270 */
[----:B------:R-:W-:-:S02]  /*02a0*/  PRMT R12, R12, 0x9910, RZ ;  /* 0x000099100c0c7816 */ /* 0x000fc400000000ff */
[----:B------:R-:W-:Y:S02]  /*02b0*/  FSEL R13, RZ, 1, !P3 ;  /* 0x3f800000ff0d7808 */ /* 0x000fe40005800000 */
[----:B------:R-:W-:Y:S02]  /*02c0*/  ISETP.NE.AND P3, PT, R0, RZ, PT ;  /* 0x000000ff0000720c */ /* 0x000fe40003f65270 */
[----:B------:R-:W-:Y:S01]  /*02d0*/  MOV R14, R16 ;  /* 0x00000010000e7202 */ /* 0x000fe20000000f00 */
[----:B--2---:R-:W-:Y:S01]  /*02e0*/  FMUL.FTZ R4, R4, R13 ;  /* 0x0000000d04047220 */ /* 0x004fe20000410000 */
[----:B------:R-:W-:Y:S02]  /*02f0*/  FSEL R0, RZ, 1, !P4 ;  /* 0x3f800000ff007808 */ /* 0x000fe40006000000 */
[----:B------:R-:W-:Y:S01]  /*0300*/  ISETP.NE.AND P4, PT, R12, RZ, PT ;  /* 0x000000ff0c00720c */ /* 0x000fe20003f85270 */
[----:B------:R-:W-:Y:S01]  /*0310*/  FMUL.FTZ R4, R4, UR6 ;  /* 0x0000000604047c20 */ /* 0x000fe20008410000 */
[----:B------:R-:W-:Y:S01]  /*0320*/  FSEL R15, RZ, 1, !P5 ;  /* 0x3f800000ff0f7808 */ /* 0x000fe20006800000 */
[----:B------:R-:W-:Y:S01]  /*0330*/  FMUL.FTZ R5, R5, R0 ;  /* 0x0000000005057220 */ /* 0x000fe20000410000 */
[----:B------:R-:W-:-:S02]  /*0340*/  FSEL R12, RZ, 1, !P3 ;  /* 0x3f800000ff0c7808 */ /* 0x000fc40005800000 */
[----:B------:R-:W-:Y:S01]  /*0350*/  LOP3.LUT P1, RZ, R18, 0xff, RZ, 0xc0, !PT ;  /* 0x000000ff12ff7812 */ /* 0x000fe2000782c0ff */
[----:B------:R-:W-:Y:S01]  /*0360*/  FMUL.FTZ R6, R6, R15 ;  /* 0x0000000f06067220 */ /* 0x000fe20000410000 */
[----:B------:R-:W-:Y:S01]  /*0370*/  ISETP.NE.AND P0, PT, R14, RZ, PT ;  /* 0x000000ff0e00720c */ /* 0x000fe20003f05270 */
[----:B------:R-:W-:Y:S01]  /*0380*/  FMUL.FTZ R7, R7, R12 ;  /* 0x0000000c07077220 */ /* 0x000fe20000410000 */
[----:B------:R-:W-:Y:S01]  /*0390*/  FSEL R13, RZ, 1, !P2 ;  /* 0x3f800000ff0d7808 */ /* 0x000fe20005000000 */
[----:B------:R-:W-:Y:S01]  /*03a0*/  FMUL.FTZ R6, R6, UR6 ;  /* 0x0000000606067c20 */ /* 0x000fe20008410000 */
[----:B------:R-:W-:Y:S01]  /*03b0*/  FSEL R15, RZ, 1, !P1 ;  /* 0x3f800000ff0f7808 */ /* 0x000fe20004800000 */
[----:B------:R-:W-:Y:S01]  /*03c0*/  FMUL.FTZ R5, R5, UR6 ;  /* 0x0000000605057c20 */ /* 0x000fe20008410000 */
[----:B------:R-:W-:Y:S01]  /*03d0*/  FSEL R0, RZ, 1, !P0 ;  /* 0x3f800000ff007808 */ /* 0x000fe20004000000 */
[----:B-----5:R-:W-:Y:S01]  /*03e0*/  FMUL.FTZ R8, R8, R13 ;  /* 0x0000000d08087220 */ /* 0x020fe20000410000 */
        /* <DEDUP_REMOVED lines=8> */
[----:B------:R-:W-:Y:S01]  /*0470*/  STG.E.128 desc[UR4][R2.64], R4 ;  /* 0x0000000402007986 */ /* 0x000fe2000c101d04 */
[----:B------:R-:W-:-:S05]  /*0480*/  FMUL.FTZ R11, R11, UR6 ;  /* 0x000000060b0b7c20 */ /* 0x000fca0008410000 */
[----:B------:R-:W-:Y:S01]  /*0490*/  STG.E.128 desc[UR4][R2.64+0x10], R8 ;  /* 0x0000100802007986 */ /* 0x000fe2000c101d04 */
[----:B------:R-:W-:Y:S05]  /*04a0*/  EXIT ;  /* 0x000000000000794d */ /* 0x000fea0003800000 */
.L_x_10651:
[----:B------:R-:W0:Y:S01]  /*04b0*/  S2R R4, SR_TID.X ;  /* 0x0000000000047919 */ /* 0x000e220000002100 */
[----:B------:R-:W-:Y:S01]  /*04c0*/  IMAD.MOV.U32 R5, RZ, RZ, RZ ;  /* 0x000000ffff057224 */ /* 0x000fe200078e00ff */
[----:B------:R-:W-:Y:S01]  /*04d0*/  ULDC UR6, c[0x0][0x218] ;  /* 0x0000860000067ab9 */ /* 0x000fe20000000800 */
[----:B0-----:R-:W-:Y:S01]  /*04e0*/  ISETP.GE.AND P6, PT, R4, R3, PT ;  /* 0x000000030400720c */ /* 0x001fe20003fc6270 */
[----:B------:R-:W-:-:S12]  /*04f0*/  IMAD.MOV.U32 R0, RZ, RZ, R4 ;  /* 0x000000ffff007224 */ /* 0x000fd800078e0004 */
[----:B------:R-:W-:Y:S01]  /*0500*/  @!P6 IMAD.IADD R19, R2, 0x1, R0 ;  /* 0x000000010213e824 */ /* 0x000fe200078e0200 */
[----:B------:R-:W0:Y:S01]  /*0510*/  @!P6 LDC.64 R10, c[0x0][0x238] ;  /* 0x00008e00ff0aeb82 */ /* 0x000e220000000a00 */
[----:B------:R-:W-:-:S05]  /*0520*/  @!P6 VIADD R0, R0, 0x80 ;  /* 0x000000800000e836 */ /* 0x000fca0000000000 */
[----:B------:R-:W-:Y:S02]  /*0530*/  ISETP.GE.AND P1, PT, R0, R3, PT ;  /* 0x000000030000720c */ /* 0x000fe40003f26270 */
[----:B------:R-:W1:Y:S11]  /*0540*/  @!P6 LDC.64 R8, c[0x0][0x230] ;  /* 0x00008c00ff08eb82 */ /* 0x000e760000000a00 */
[----:B------:R-:W2:Y:S01]  /*0550*/  @!P1 LDC.64 R6, c[0x0][0x238] ;  /* 0x00008e00ff069b82 */ /* 0x000ea20000000a00 */
[----:B------:R-:W-:-:S02]  /*0560*/  @!P1 IADD3 R21, R2, R0, RZ ;  /* 0x0000000002159210 */ /* 0x000fc40007ffe0ff */
[----:B0-----:R-:W-:-:S05]  /*0570*/  @!P6 IADD3 R10, P3, R19, R10, RZ ;  /* 0x0000000a130ae210 */ /* 0x001fca0007f7e0ff */
[----:B------:R-:W0:Y:S01]  /*0580*/  @!P1 LDC.64 R14, c[0x0][0x230] ;  /* 0x00008c00ff0e9b82 */ /* 0x000e220000000a00 */
[----:B--2---:R-:W-:-:S05]  /*0590*/  @!P1 IADD3 R6, P0, R21, R6, RZ ;  /* 0x0000000615069210 */ /* 0x004fca0007f1e0ff */
[----:B------:R-:W-:-:S06]  /*05a0*/  @!P1 IMAD.X R7, RZ, RZ, R7, P0 ;  /* 0x000000ffff079224 */ /* 0x000fcc00000e0607 */
[----:B------:R-:W2:Y:S01]  /*05b0*/  @!P1 LDG.E.U8 R7, desc[UR4][R6.64] ;  /* 0x0000000406079981 */ /* 0x000ea2000c1e1100 */
[----:B------:R-:W-:Y:S02]  /*05c0*/  @!P6 IMAD.X R11, RZ, RZ, R11, P3 ;  /* 0x000000ffff0be224 */ /* 0x000fe400018e060b */
[----:B------:R-:W-:Y:S02]  /*05d0*/  @!P1 VIADD R0, R0, 0x80 ;  /* 0x0000008000009836 */ /* 0x000fe40000000000 */
[----:B-1----:R-:W-:Y:S02]  /*05e0*/  @!P6 IMAD.WIDE.U32 R16, R19, 0x4, R8 ;  /* 0x000000041310e825 */ /* 0x002fe400078e0008 */
[----:B------:R-:W3:Y:S01]  /*05f0*/  @!P6 LDG.E.U8 R11, desc[UR4][R10.64] ;  /* 0x000000040a0be981 */ /* 0x000ee2000c1e1100 */
[-C--:B------:R-:W-:Y:S01]  /*0600*/  ISETP.GE.AND P5, PT, R0, R3.reuse, PT ;  /* 0x000000030000720c */ /* 0x080fe20003fa6270 */
[----:B0-----:R-:W-:Y:S02]  /*0610*/  @!P1 IMAD.WIDE.U32 R14, R21, 0x4, R14 ;  /* 0x00000004150e9825 */ /* 0x001fe400078e000e */
[----:B------:R0:W4:Y:S10]  /*0620*/  @!P6 LDG.E R5, desc[UR4][R16.64] ;  /* 0x000000041005e981 */ /* 0x000134000c1e1900 */
[----:B------:R-:W-:Y:S01]  /*0630*/  @!P5 IMAD.IADD R22, R2, 0x1, R0 ;  /* 0x000000010216d824 */ /* 0x000fe200078e0200 */
[----:B------:R-:W-:Y:S01]  /*0640*/  @!P5 IADD3 R0, R0, 0x80, RZ ;  /* 0x000000800000d810 */ /* 0x000fe20007ffe0ff */
[----:B------:R-:W1:Y:S03]  /*0650*/  @!P5 LDC.64 R12, c[0x0][0x230] ;  /* 0x00008c00ff0cdb82 */ /* 0x000e660000000a00 */
[----:B------:R-:W-:-:S05]  /*0660*/  ISETP.GE.AND P4, PT, R0, R3, PT ;  /* 0x000000030000720c */ /* 0x000fca0003f86270 */
[----:B------:R-:W5:Y:S08]  /*0670*/  @!P5 LDC.64 R8, c[0x0][0x238] ;  /* 0x00008e00ff08db82 */ /* 0x000f700000000a00 */
[----:B------:R-:W-:Y:S01]  /*0680*/  @!P4 IMAD.IADD R25, R2, 0x1, R0 ;  /* 0x000000010219c824 */ /* 0x000fe200078e0200 */
[----:B------:R-:W5:Y:S01]  /*0690*/  @!P4 LDC.64 R18, c[0x0][0x238] ;  /* 0x00008e00ff12cb82 */ /* 0x000f620000000a00 */
[----:B------:R-:W-:-:S05]  /*06a0*/  @!P4 VIADD R0, R0, 0x80 ;  /* 0x000000800000c836 */ /* 0x000fca0000000000 */
[-C--:B------:R-:W-:Y:S01]  /*06b0*/  ISETP.GE.AND P2, PT, R0, R3.reuse, PT ;  /* 0x000000030000720c */ /* 0x080fe20003f46270 */
[----:B------:R-:W-:Y:S01]  /*06c0*/  IMAD.MOV.U32 R21, RZ, RZ, RZ ;  /* 0x000000ffff157224 */ /* 0x000fe200078e00ff */
[----:B------:R-:W5:Y:S11]  /*06d0*/  @!P4 LDC.64 R26, c[0x0][0x230] ;  /* 0x00008c00ff1acb82 */ /* 0x000f760000000a00 */
[----:B------:R-:W-:Y:S01]  /*06e0*/  @!P2 IMAD.IADD R24, R2, 0x1, R0 ;  /* 0x000000010218a824 */ /* 0x000fe200078e0200 */
[----:B------:R-:W-:Y:S01]  /*06f0*/  @!P2 IADD3 R0, R0, 0x80, RZ ;  /* 0x000000800000a810 */ /* 0x000fe20007ffe0ff */
[----:B0-----:R-:W0:Y:S03]  /*0700*/  @!P2 LDC.64 R16, c[0x0][0x238] ;  /* 0x00008e00ff10ab82 */ /* 0x001e260000000a00 */
[----:B------:R-:W-:Y:S01]  /*0710*/  ISETP.GE.AND P0, PT, R0, R3, PT ;  /* 0x000000030000720c */ /* 0x000fe20003f06270 */
[----:B-1----:R-:W-:-:S05]  /*0720*/  @!P5 IMAD.WIDE.U32 R12, R22, 0x4, R12 ;  /* 0x00000004160cd825 */ /* 0x002fca00078e000c */
[----:B------:R-:W4:Y:S07]  /*0730*/  @!P5 LDG.E R21, desc[UR4][R12.64] ;  /* 0x000000040c15d981 */ /* 0x000f2e000c1e1900 */
[----:B------:R-:W-:Y:S01]  /*0740*/  @!P0 IMAD.IADD R20, R2, 0x1, R0 ;  /* 0x0000000102148824 */ /* 0x000fe200078e0200 */
[----:B------:R-:W-:Y:S01]  /*0750*/  @!P0 IADD3 R0, R0, 0x80, RZ ;  /* 0x0000008000008810 */ /* 0x000fe20007ffe0ff */
[----:B-----5:R-:W-:Y:S01]  /*0760*/  @!P4 IMAD.WIDE.U32 R26, R25, 0x4, R26 ;  /* 0x00000004191ac825 */ /* 0x020fe200078e001a */
[----:B------:R-:W-:-:S03]  /*0770*/  P2R R23, PR, RZ, 0x20 ;  /* 0x00000020ff177803 */ /* 0x000fc60000000000 */
[----:B------:R-:W-:Y:S01]  /*0780*/  IMAD.MOV.U32 R10, RZ, RZ, RZ ;  /* 0x000000ffff0a7224 */ /* 0x000fe200078e00ff */
[----:B--2---:R-:W-:Y:S02]  /*0790*/  @!P1 ISETP.NE.AND P3, PT, R7, RZ, PT ;  /* 0x000000ff0700920c */ /* 0x004fe40003f65270 */
[----:B------:R-:W-:Y:S02]  /*07a0*/  CS2R R6, SRZ ;  /* 0x0000000000067805 */ /* 0x000fe4000001ff00 */
[----:B------:R-:W-:Y:S02]  /*07b0*/  @!P1 FSEL R7, RZ, 1, !P3 ;  /* 0x3f800000ff079808 */ /* 0x000fe40005800000 */
[----:B------:R-:W-:Y:S02]  /*07c0*/  ISETP.GE.AND P3, PT, R0, R3, PT ;  /* 0x000000030000720c */ /* 0x000fe40003f66270 */
[----:B------:R1:W2:Y:S01]  /*07d0*/  @!P1 LDG.E R6, desc[UR4][R14.64] ;  /* 0x000000040e069981 */ /* 0x0002a2000c1e1900 */
[----:B------:R-:W-:Y:S01]  /*07e0*/  @!P5 IADD3 R8, P1, R22, R8, RZ ;  /* 0x000000081608d210 */ /* 0x000fe20007f3e0ff */
[----:B-1----:R-:W1:Y:S03]  /*07f0*/  @!P0 LDC.64 R14, c[0x0][0x238] ;  /* 0x00008e00ff0e8b82 */ /* 0x002e660000000a00 */
[----:B------:R-:W-:-:S06]  /*0800*/  @!P5 IADD3.X R9, RZ, R9, RZ, P1, !PT ;  /* 0x00000009ff09d210 */ /* 0x000fcc0000ffe4ff */
[----:B------:R-:W5:Y:S01]  /*0810*/  @!P3 LDC.64 R12, c[0x0][0x238] ;  /* 0x00008e00ff0cbb82 */ /* 0x000f620000000a00 */
[----:B------:R-:W-:-:S05]  /*0820*/  @!P4 IADD3 R18, P1, R25, R18, RZ ;  /* 0x000000121912c210 */ /* 0x000fca0007f3e0ff */
[----:B------:R-:W-:Y:S01]  /*0830*/  @!P4 IMAD.X R19, RZ, RZ, R19, P1 ;  /* 0x000000ffff13c224 */ /* 0x000fe200008e0613 */
[----:B0-----:R-:W-:-:S05]  /*0840*/  @!P2 IADD3 R16, P1, R24, R16, RZ ;  /* 0x000000101810a210 */ /* 0x001fca0007f3e0ff */
[----:B------:R-:W-:Y:S01]  /*0850*/  @!P2 IMAD.X R17, RZ, RZ, R17, P1 ;  /* 0x000000ffff11a224 */ /* 0x000fe200008e0611 */
[----:B-1----:R-:W-:Y:S02]  /*0860*/  @!P0 IADD3 R28, P1, R20, R14, RZ ;  /* 0x0000000e141c8210 */ /* 0x002fe40007f3e0ff */
[----:B------:R-:W-:Y:S01]  /*0870*/  @!P3 IADD3 R14, R2, R0, RZ ;  /* 0x00000000020eb210 */ /* 0x000fe20007ffe0ff */
[----:B------:R-:W-:Y:S02]  /*0880*/  @!P3 VIADD R0, R0, 0x80 ;  /* 0x000000800000b836 */ /* 0x000fe40000000000 */
[----:B------:R-:W-:Y:S01]  /*0890*/  @!P0 IMAD.X R29, RZ, RZ, R15, P1 ;  /* 0x000000ffff1d8224 */ /* 0x000fe200008e060f */
[----:B-----5:R-:W-:Y:S01]  /*08a0*/  @!P3 IADD3 R30, P1, R14, R12, RZ ;  /* 0x0000000c0e1eb210 */ /* 0x020fe20007f3e0ff */
[----:B------:R-:W-:-:S03]  /*08b0*/  IMAD.MOV.U32 R22, RZ, RZ, RZ ;  /* 0x000000ffff167224 */ /* 0x000fc600078e00ff */
[----:B------:R-:W5:Y:S01]  /*08c0*/  @!P0 LDG.E.U8 R28, desc[UR4][R28.64] ;  /* 0x000000041c1c8981 */ /* 0x000f62000c1e1100 */
[----:B------:R-:W-:Y:S02]  /*08d0*/  @!P3 IADD3.X R31, RZ, R13, RZ, P1, !PT ;  /* 0x0000000dff1fb210 */ /* 0x000fe40000ffe4ff */
[----:B------:R-:W-:Y:S01]  /*08e0*/  ISETP.GE.AND P1, PT, R0, R3, PT ;  /* 0x000000030000720c */ /* 0x000fe20003f26270 */
[----:B------:R0:W5:Y:S01]  /*08f0*/  @!P4 LDG.E R22, desc[UR4][R26.64] ;  /* 0x000000041a16c981 */ /* 0x000162000c1e1900 */
[----:B------:R-:W-:-:S03]  /*0900*/  IMAD.MOV.U32 R15, RZ, RZ, RZ ;  /* 0x000000ffff0f7224 */ /* 0x000fc600078e00ff */
[----:B------:R-:W5:Y:S01]  /*0910*/  @!P3 LDG.E.U8 R30, desc[UR4][R30.64] ;  /* 0x000000041e1eb981 */ /* 0x000f62000c1e1100 */
[----:B0-----:R-:W0:Y:S08]  /*0920*/  @!P2 LDC.64 R26, c[0x0][0x230] ;  /* 0x00008c00ff1aab82 */ /* 0x001e300000000a00 */
[----:B------:R-:W1:Y:S01]  /*0930*/  @!P1 LDC.64 R12, c[0x0][0x238] ;  /* 0x00008e00ff0c9b82 */ /* 0x000e620000000a00 */
[----:B------:R-:W-:-:S05]  /*0940*/  @!P1 IMAD.IADD R0, R2, 0x1, R0 ;  /* 0x0000000102009824 */ /* 0x000fca00078e0200 */
[----:B-1----:R-:W-:-:S04]  /*0950*/  @!P1 IADD3 R12, P5, R0, R12, RZ ;  /* 0x0000000c000c9210 */ /* 0x002fc80007fbe0ff */
[----:B------:R-:W-:Y:S02]  /*0960*/  @!P1 IADD3.X R13, RZ, R13, RZ, P5, !PT ;  /* 0x0000000dff0d9210 */ /* 0x000fe40002ffe4ff */
[----:B---3--:R-:W-:Y:S01]  /*0970*/  @!P6 ISETP.NE.AND P5, PT, R11, RZ, PT ;  /* 0x000000ff0b00e20c */ /* 0x008fe20003fa5270 */
[----:B0-----:R-:W-:Y:S02]  /*0980*/  @!P2 IMAD.WIDE.U32 R26, R24, 0x4, R26 ;  /* 0x00000004181aa825 */ /* 0x001fe400078e001a */
[----:B------:R0:W3:Y:S01]  /*0990*/  @!P2 LDG.E.U8 R24, desc[UR4][R16.64] ;  /* 0x000000041018a981 */ /* 0x0000e2000c1e1100 */
[----:B------:R-:W-:Y:S02]  /*09a0*/  @!P6 FSEL R10, RZ, 1, !P5 ;  /* 0x3f800000ff0ae808 */ /* 0x000fe40006800000 */
[----:B------:R-:W-:Y:S01]  /*09b0*/  ISETP.NE.AND P5, PT, R23, RZ, PT ;  /* 0x000000ff1700720c */ /* 0x000fe20003fa5270 */
[----:B------:R-:W5:Y:S04]  /*09c0*/  @!P1 LDG.E.U8 R12, desc[UR4][R12.64] ;  /* 0x000000040c0c9981 */ /* 0x000f68000c1e1100 */
[----:B------:R1:W2:Y:S01]  /*09d0*/  @!P4 LDG.E.U8 R23, desc[UR4][R18.64] ;  /* 0x000000041217c981 */ /* 0x0002a2000c1e1100 */
[----:B0-----:R-:W0:Y:S03]  /*09e0*/  @!P1 LDC.64 R16, c[0x0][0x230] ;  /* 0x00008c00ff109b82 */ /* 0x001e260000000a00 */
[----:B------:R-:W5:Y:S04]  /*09f0*/  @!P2 LDG.E R15, desc[UR4][R26.64] ;  /* 0x000000041a0fa981 */ /* 0x000f68000c1e1900 */
[----:B------:R4:W3:Y:S01]  /*0a00*/  @!P5 LDG.E.U8 R11, desc[UR4][R8.64] ;  /* 0x00000004080bd981 */ /* 0x0008e2000c1e1100 */
[----:B-1----:R-:W1:Y:S08]  /*0a10*/  @!P3 LDC.64 R18, c[0x0][0x230] ;  /* 0x00008c00ff12bb82 */ /* 0x002e700000000a00 */
[----:B----4-:R-:W4:Y:S01]  /*0a20*/  @!P0 LDC.64 R8, c[0x0][0x230] ;  /* 0x00008c00ff088b82 */ /* 0x010f220000000a00 */
[----:B------:R-:W-:-:S02]  /*0a30*/  IMAD.MOV.U32 R13, RZ, RZ, RZ ;  /* 0x000000ffff0d7224 */ /* 0x000fc400078e00ff */
[----:B0-----:R-:W-:Y:S01]  /*0a40*/  @!P1 IMAD.WIDE.U32 R16, R0, 0x4, R16 ;  /* 0x0000000400109825 */ /* 0x001fe200078e0010 */
[----:B------:R-:W-:-:S03]  /*0a50*/  HFMA2.MMA R0, -RZ, RZ, 0, 0 ;  /* 0x00000000ff007435 */ /* 0x000fc600000001ff */
[----:B-1----:R-:W-:-:S04]  /*0a60*/  @!P3 IMAD.WIDE.U32 R18, R14, 0x4, R18 ;  /* 0x000000040e12b825 */ /* 0x002fc800078e0012 */
[----:B------:R-:W-:-:S03]  /*0a70*/  IMAD.MOV.U32 R14, RZ, RZ, RZ ;  /* 0x000000ffff0e7224 */ /* 0x000fc600078e00ff */
[----:B------:R-:W5:Y:S01]  /*0a80*/  @!P3 LDG.E R0, desc[UR4][R18.64] ;  /* 0x000000041200b981 */ /* 0x000f62000c1e1900 */
[----:B----4-:R-:W-:-:S03]  /*0a90*/  @!P0 IMAD.WIDE.U32 R8, R20, 0x4, R8 ;  /* 0x0000000414088825 */ /* 0x010fc600078e0008 */
[----:B------:R-:W4:Y:S04]  /*0aa0*/  @!P1 LDG.E R14, desc[UR4][R16.64] ;  /* 0x00000004100e9981 */ /* 0x000f28000c1e1900 */
[----:B------:R0:W4:Y:S02]  /*0ab0*/  @!P0 LDG.E R13, desc[UR4][R8.64] ;  /* 0x00000004080d8981 */ /* 0x000124000c1e1900 */
[----:B0-----:R-:W0:Y:S01]  /*0ac0*/  @!P6 LDC.64 R8, c[0x0][0x228] ;  /* 0x00008a00ff08eb82 */ /* 0x001e220000000a00 */
[----:B------:R-:W-:Y:S02]  /*0ad0*/  @!P6 IMAD.IADD R25, R2, 0x1, R4 ;  /* 0x000000010219e824 */ /* 0x000fe400078e0204 */
[----:B------:R-:W-:Y:S01]  /*0ae0*/  FMUL.FTZ R5, R10, R5 ;  /* 0x000000050a057220 */ /* 0x000fe20000410000 */
[----:B------:R-:W-:-:S02]  /*0af0*/  IMAD.MOV.U32 R10, RZ, RZ, RZ ;  /* 0x000000ffff0a7224 */ /* 0x000fc400078e00ff */
[----:B0-----:R-:W-:-:S04]  /*0b00*/  @!P6 IMAD.WIDE.U32 R8, R25, 0x4, R8 ;  /* 0x000000041908e825 */ /* 0x001fc800078e0008 */
[----:B------:R-:W-:Y:S01]  /*0b10*/  FMUL.FTZ R25, R5, UR6 ;  /* 0x0000000605197c20 */ /* 0x000fe20008410000 */
[----:B------:R-:W-:-:S04]  /*0b20*/  IADD3 R5, R4, 0x80, RZ ;  /* 0x0000008004057810 */ /* 0x000fc80007ffe0ff */
[----:B------:R0:W-:Y:S01]  /*0b30*/  @!P6 STG.E desc[UR4][R8.64], R25 ;  /* 0x000000190800e986 */ /* 0x0001e2000c101904 */
[----:B------:R-:W-:Y:S01]  /*0b40*/  @!P6 IMAD.MOV.U32 R4, RZ, RZ, R5 ;  /* 0x000000ffff04e224 */ /* 0x000fe200078e0005 */
[----:B------:R-:W-:Y:S02]  /*0b50*/  MOV R5, RZ ;  /* 0x000000ff00057202 */ /* 0x000fe40000000f00 */
        /* <DEDUP_REMOVED lines=20> */
[----:B------:R-:W-:Y:S01]  /*0ca0*/  FMUL.FTZ R10, R10, R21 ;  /* 0x000000150a0a7220 */ /* 0x000fe20000410000 */
[----:B------:R-:W-:Y:S01]  /*0cb0*/  FMUL.FTZ R0, R7, R0 ;  /* 0x0000000007007220 */ /* 0x000fe20000410000 */
[----:B------:R-:W-:Y:S01]  /*0cc0*/  FMUL.FTZ R17, R5, UR6 ;  /* 0x0000000605117c20 */ /* 0x000fe20008410000 */
[----:B------:R-:W-:Y:S01]  /*0cd0*/  FMUL.FTZ R7, R6, UR6 ;  /* 0x0000000606077c20 */ /* 0x000fe20008410000 */
[----:B----4-:R-:W-:Y:S01]  /*0ce0*/  FMUL.FTZ R9, R9, R14 ;  /* 0x0000000e09097220 */ /* 0x010fe20000410000 */
        /* <DEDUP_REMOVED lines=8> */
[----:B------:R-:W-:Y:S02]  /*0d70*/  IMAD.IADD R11, R2, 0x1, R4 ;  /* 0x00000001020b7824 */ /* 0x000fe400078e0204 */
        /* <DEDUP_REMOVED lines=10> */
.L_x_10654:
[----:B------:R-:W-:-:S13]  /*0e20*/  ISETP.GE.AND P0, PT, R4, R3, PT ;  /* 0x000000030400720c */ /* 0x000fda0003f06270 */
[----:B------:R-:W-:Y:S05]  /*0e30*/  @P0 BRA `(.L_x_10656) ;  /* 0x0000000000300947 */ /* 0x000fea0003800000 */
[----:B0-----:R-:W0:Y:S01]  /*0e40*/  LDC.64 R8, c[0x0][0x228] ;  /* 0x00008a00ff087b82 */ /* 0x001e220000000a00 */
[----:B------:R-:W-:Y:S01]  /*0e50*/  IMAD.IADD R11, R2, 0x1, R4 ;  /* 0x00000001020b7824 */ /* 0x000fe200078e0204 */
[----:B------:R-:W-:-:S03]  /*0e60*/  IADD3 R4, R4, 0x80, RZ ;  /* 0x0000008004047810 */ /* 0x000fc60007ffe0ff */
[----:B0-----:R-:W-:-:S05]  /*0e70*/  IMAD.WIDE.U32 R8, R11, 0x4, R8 ;  /* 0x000000040b087825 */ /* 0x001fca00078e0008 */
[----:B------:R1:W-:Y:S02]  /*0e80*/  STG.E desc[UR4][R8.64], R17 ;  /* 0x0000001108007986 */ /* 0x0003e4000c101904 */
.L_x_10655:
[----:B------:R-:W-:-:S13]  /*0e90*/  ISETP.GE.AND P0, PT, R4, R3, PT ;  /* 0x000000030400720c */ /* 0x000fda0003f06270 */
[----:B------:R-:W-:Y:S05]  /*0ea0*/  @P0 BRA `(.L_x_10657) ;  /* 0x0000000000340947 */ /* 0x000fea0003800000 */
[----:B01----:R-:W0:Y:S01]  /*0eb0*/  LDC.64 R8, c[0x0][0x228] ;  /* 0x00008a00ff087b82 */ /* 0x003e220000000a00 */
[----:B------:R-:W-:Y:S02]  /*0ec0*/  IMAD.IADD R11, R2, 0x1, R4 ;  /* 0x00000001020b7824 */ /* 0x000fe400078e0204 */
[----:B------:R-:W-:Y:S02]  /*0ed0*/  VIADD R4, R4, 0x80 ;  /* 0x0000008004047836 */ /* 0x000fe40000000000 */
[----:B0-----:R-:W-:-:S05]  /*0ee0*/  IMAD.WIDE.U32 R8, R11, 0x4, R8 ;  /* 0x000000040b087825 */ /* 0x001fca00078e0008 */
[----:B------:R1:W-:Y:S02]  /*0ef0*/  STG.E desc[UR4][R8.64], R7 ;  /* 0x0000000708007986 */ /* 0x0003e4000c101904 */
.L_x_10656:
        /* <DEDUP_REMOVED lines=8> */
.L_x_10657:
[----:B------:R-:W-:Y:S05]  /*0f80*/  BSYNC B1 ;  /* 0x0000000000017941 */ /* 0x000fea0003800000 */
.L_x_10653:
[----:B------:R-:W-:-:S13]  /*0f90*/  ISETP.GE.AND P0, PT, R4, R3, PT ;  /* 0x000000030400720c */ /* 0x000fda0003f06270 */
[----:B--2---:R-:W2:Y:S01]  /*0fa0*/  @!P0 LDC.64 R6, c[0x0][0x228] ;  /* 0x00008a00ff068b82 */ /* 0x004ea20000000a00 */
[----:B01----:R-:W-:Y:S01]  /*0fb0*/  @!P0 IMAD.IADD R9, R2, 0x1, R4 ;  /* 0x0000000102098824 */ /* 0x003fe200078e0204 */
[----:B------:R-:W-:-:S03]  /*0fc0*/  @!P0 IADD3 R4, R4, 0x80, RZ ;  /* 0x0000008004048810 */ /* 0x000fc60007ffe0ff */
[----:B--2---:R-:W-:-:S05]  /*0fd0*/  @!P0 IMAD.WIDE.U32 R6, R9, 0x4, R6 ;  /* 0x0000000409068825 */ /* 0x004fca00078e0006 */
[----:B------:R2:W-:Y:S02]  /*0fe0*/  @!P0 STG.E desc[UR4][R6.64], R5 ;  /* 0x0000000506008986 */ /* 0x0005e4000c101904 */
.L_x_10658:
[----:B------:R-:W-:Y:S05]  /*0ff0*/  BSYNC B0 ;  /* 0x0000000000007941 */ /* 0x000fea0003800000 */
.L_x_10652:
[----:B------:R-:W-:Y:S05]  /*1000*/  WARPSYNC.ALL ;  /* 0x0000000000007948 */ /* 0x000fea0003800000 */
[----:B------:R-:W-:-:S13]  /*1010*/  ISETP.GE.AND P0, PT, R4, R3, PT ;  /* 0x000000030400720c */ /* 0x000fda0003f06270 */
[----:B------:R-:W-:Y:S05]  /*1020*/  @P0 EXIT ;  /* 0x000000000000094d */ /* 0x000fea0003800000 */
[----:B-12---:R-:W1:Y:S01]  /*1030*/  LDC.64 R6, c[0x0][0x228] ;  /* 0x00008a00ff067b82 */ /* 0x006e620000000a00 */
[----:B------:R-:W-:-:S04]  /*1040*/  IMAD.IADD R3, R2, 0x1, R4 ;  /* 0x0000000102037824 */ /* 0x000fc800078e0204 */
[----:B-1----:R-:W-:-:S05]  /*1050*/  IMAD.WIDE.U32 R2, R3, 0x4, R6 ;  /* 0x0000000403027825 */ /* 0x002fca00078e0006 */
[----:B------:R-:W-:Y:S01]  /*1060*/  STG.E desc[UR4][R2.64], R0 ;  /* 0x0000000002007986 */ /* 0x000fe2000c101904 */
[----:B------:R-:W-:Y:S05]  /*1070*/  EXIT ;  /* 0x000000000000794d */ /* 0x000fea0003800000 */
.L_x_10659:
        /* <DEDUP_REMOVED lines=16> */
.L_x_11812:


//--------------------- .text._ZN2at6native18elementwise_kernelILi128ELi4EZNS0_15gpu_kernel_implIZNS0_43_GLOBAL__N__7cc8d1ed_10_Dropout_cu_0e96ed3819masked_scale_kernelIbddEEvRNS_6TensorERKS5_S8_T1_EUldbE_EEvRNS_18TensorIteratorBaseERKT_EUliE_EEviS9_ --------------------------
	.section	.text._ZN2at6native18elementwise_kernelILi128ELi4EZNS0_15gpu_kernel_implIZNS0_43_GLOBAL__N__7cc8d1ed_10_Dropout_cu_0e96ed3819masked_scale_kernelIbddEEvRNS_6TensorERKS5_S8_T1_EUldbE_EEvRNS_18TensorIteratorBaseERKT_EUliE_EEviS9_,"ax",@progbits
	.align	128
        .global         _ZN2at6native18elementwise_kernelILi128ELi4EZNS0_15gpu_kernel_implIZNS0_43_GLOBAL__N__7cc8d1ed_10_Dropout_cu_0e96ed3819masked_scale_kernelIbddEEvRNS_6TensorERKS5_S8_T1_EUldbE_EEvRNS_18TensorIteratorBaseERKT_EUliE_EEviS9_
        .type           _ZN2at6native18elementwise_kernelILi128ELi4EZNS0_15gpu_kernel_implIZNS0_43_GLOBAL__N__7cc8d1ed_10_Dropout_cu_0e96ed3819masked_scale_kernelIbddEEvRNS_6TensorERKS5_S8_T1_EUldbE_EEvRNS_18TensorIteratorBaseERKT_EUliE_EEviS9_,@function
        .size           _ZN2at6native18elementwise_kernelILi128ELi4EZNS0_15gpu_kernel_implIZNS0_43_GLOBAL__N__7cc8d1ed_10_Dropout_cu_0e96ed3819masked_scale_kernelIbddEEvRNS_6TensorERKS5_S8_T1_EUldbE_EEvRNS_18TensorIteratorBaseERKT_EUliE_EEviS9_,(.L_x_11813 - _ZN2at6native18elementwise_kernelILi128ELi4EZNS0_15gpu_kernel_implIZNS0_43_GLOBAL__N__7cc8d1ed_10_Dropout_cu_0e96ed3819masked_scale_kernelIbddEEvRNS_6TensorERKS5_S8_T1_EUldbE_EEvRNS_18TensorIteratorBaseERKT_EUliE_EEviS9_)
        .other          _ZN2at6native18elementwise_kernelILi128ELi4EZNS0_15gpu_kernel_implIZNS0_43_GLOBAL__N__7cc8d1ed_10_Dropout_cu_0e96ed3819masked_scale_kernelIbddEEvRNS_6TensorERKS5_S8_T1_EUldbE_EEvRNS_18TensorIteratorBaseERKT_EUliE_EEviS9_,@"STO_CUDA_ENTRY STV_DEFAULT"
_ZN2at6native18elementwise_kernelILi128ELi4EZNS0_15gpu_kernel_implIZNS0_43_GLOBAL__N__7cc8d1ed_10_Dropout_cu_0e96ed3819masked_scale_kernelIbddEEvRNS_6TensorERKS5_S8_T1_EUldbE_EEvRNS_18TensorIteratorBaseERKT_EUliE_EEviS9_:
.text._ZN2at6native18elementwise_kernelILi128ELi4EZNS0_15gpu_kernel_implIZNS0_43_GLOBAL__N__7cc8d1ed_10_Dropout_cu_0e96ed3819masked_scale_kernelIbddEEvRNS_6TensorERKS5_S8_T1_EUldbE_EEvRNS_18TensorIteratorBaseERKT_EUliE_EEviS9_:
        /* <DEDUP_REMOVED lines=365> */
.L_x_10662:
        /* <DEDUP_REMOVED lines=21> */
.L_x_10666:
[----:B------:R-:W2:Y:S02]  /*1820*/  LDG.E.U8 R2, desc[UR36][R2.64] ;  /* 0x0000002402027981 */ /* 0x000ea4000c1e1100 */
[----:B--2---:R0:W1:Y:S01]  /*1830*/  I2F.F64.U16 R18, R2 ;  /* 0x0000000200127312 */ /* 0x0040620000101800 */
[----:B------:R-:W-:Y:S05]  /*1840*/  BRA `(.L_x_10668) ;  /* 0x0000000c00707947 */ /* 0x000fea0003800000 */
.L_x_10665:
        /* <DEDUP_REMOVED lines=9> */
.L_x_10670:
[----:B------:R-:W2:Y:S02]  /*18e0*/  LDG.E R2, desc[UR36][R2.64] ;  /* 0x0000002402027981 */ /* 0x000ea4000c1e1900 */
[----:B--2---:R0:W1:Y:S01]  /*18f0*/  I2F.F64 R18, R2 ;  /* 0x0000000200127312 */ /* 0x0040620000201c00 */
[----:B------:R-:W-:Y:S05]  /*1900*/  BRA `(.L_x_10668) ;  /* 0x0000000c00407947 */ /* 0x000fea0003800000 */
.L_x_10669:
[----:B------:R-:W2:Y:S02]  /*1910*/  LDG.E.U16 R2, desc[UR36][R2.64] ;  /* 0x0000002402027981 */ /* 0x000ea4000c1e1500 */
[----:B--2---:R0:W1:Y:S01]  /*1920*/  I2F.F64.S16 R18, R2 ;  /* 0x0000000200127312 */ /* 0x0040620000101c00 */
[----:B------:R-:W-:Y:S05]  /*1930*/  BRA `(.L_x_10668) ;  /* 0x0000000c00347947 */ /* 0x000fea0003800000 */
.L_x_10664:
        /* <DEDUP_REMOVED lines=10> */
.L_x_10672:
[----:B------:R-:W2:Y:S02]  /*19e0*/  LDG.E.U16 R0, desc[UR36][R2.64] ;  /* 0x0000002402007981 */ /* 0x000ea4000c1e1500 */
[----:B--2---:R-:W-:-:S05]  /*19f0*/  HADD2.F32 R0, -RZ, R0.H0_H0 ;  /* 0x20000000ff007230 */ /* 0x004fca0000004100 */
[----:B------:R-:W-:-:S04]  /*1a00*/  FMUL.FTZ R0, R0, 1 ;  /* 0x3f80000000007820 */ /* 0x000fc80000410000 */
[----:B------:R0:W1:Y:S01]  /*1a10*/  F2F.F64.F32 R18, R0 ;  /* 0x0000000000127310 */ /* 0x0000620000201800 */
[----:B------:R-:W-:Y:S05]  /*1a20*/  BRA `(.L_x_10668) ;  /* 0x0000000800f87947 */ /* 0x000fea0003800000 */
.L_x_10671:
        /* <DEDUP_REMOVED lines=10> */
.L_x_10674:
[----:B------:R-:W2:Y:S02]  /*1ad0*/  LDG.E.U16 R2, desc[UR36][R2.64] ;  /* 0x0000002402027981 */ /* 0x000ea4000c1e1500 */
[----:B--2---:R-:W-:-:S05]  /*1ae0*/  HADD2.F32 R0, -RZ, R2.H0_H0 ;  /* 0x20000002ff007230 */ /* 0x004fca0000004100 */
[----:B------:R-:W-:-:S04]  /*1af0*/  FMUL.FTZ R0, R0, 1 ;  /* 0x3f80000000007820 */ /* 0x000fc80000410000 */
[----:B------:R0:W1:Y:S01]  /*1b00*/  F2F.F64.F32 R18, R0 ;  /* 0x0000000000127310 */ /* 0x0000620000201800 */
[----:B------:R-:W-:Y:S05]  /*1b10*/  BRA `(.L_x_10668) ;  /* 0x0000000800bc7947 */ /* 0x000fea0003800000 */
.L_x_10673:
[----:B------:R0:W5:Y:S01]  /*1b20*/  LDG.E.64 R18, desc[UR36][R2.64] ;  /* 0x0000002402127981 */ /* 0x000162000c1e1b00 */
[----:B------:R-:W-:Y:S05]  /*1b30*/  BRA `(.L_x_10668) ;  /* 0x0000000800b47947 */ /* 0x000fea0003800000 */
.L_x_10663:
        /* <DEDUP_REMOVED lines=13> */
.L_x_10677:
[----:B------:R0:W5:Y:S01]  /*1c10*/  LDG.E.64 R18, desc[UR36][R2.64] ;  /* 0x0000002402127981 */ /* 0x000162000c1e1b00 */
[----:B------:R-:W-:Y:S05]  /*1c20*/  BRA `(.L_x_10668) ;  /* 0x0000000800787947 */ /* 0x000fea0003800000 */
.L_x_10676:
        /* <DEDUP_REMOVED lines=28> */
.L_x_10679:
        /* <DEDUP_REMOVED lines=15> */
.L_x_10678:
[----:B------:R-:W2:Y:S02]  /*1ee0*/  LDG.E.U16 R0, desc[UR36][R2.64] ;  /* 0x0000002402007981 */ /* 0x000ea4000c1e1500 */
[----:B--2---:R-:W-:-:S04]  /*1ef0*/  IMAD.U32 R0, R0, 0x10000, RZ ;  /* 0x0001000000007824 */ /* 0x004fc800078e00ff */
[----:B------:R-:W-:-:S04]  /*1f00*/  FMUL.FTZ R0, R0, 1 ;  /* 0x3f80000000007820 */ /* 0x000fc80000410000 */
[----:B------:R0:W1:Y:S01]  /*1f10*/  F2F.F64.F32 R18, R0 ;  /* 0x0000000000127310 */ /* 0x0000620000201800 */
[----:B------:R-:W-:Y:S05]  /*1f20*/  BRA `(.L_x_10668) ;  /* 0x0000000400b87947 */ /* 0x000fea0003800000 */
.L_x_10675:
        /* <DEDUP_REMOVED lines=11> */
.L_x_10682:
        /* <DEDUP_REMOVED lines=21> */
.L_x_10686:
[----:B------:R-:W-:Y:S05]  /*2130*/  BSYNC B1 ;  /* 0x0000000000017941 */ /* 0x000fea0003800000 */
.L_x_10685:
[----:B------:R-:W-:Y:S01]  /*2140*/  LEA R3, R0, 0x3b800000, 0x17 ;  /* 0x3b80000000037811 */ /* 0x000fe200078eb8ff */
[----:B------:R-:W-:-:S05]  /*2150*/  IMAD.SHL.U32 R0, R2, 0x100000, RZ ;  /* 0x0010000002007824 */ /* 0x000fca00078e00ff */
[----:B------:R-:W-:-:S07]  /*2160*/  LOP3.LUT R0, R3, R0, R4, 0xfe, !PT ;  /* 0x0000000003007212 */ /* 0x000fce00078efe04 */
.L_x_10684:
[----:B------:R-:W-:Y:S05]  /*2170*/  BSYNC B0 ;  /* 0x0000000000007941 */ /* 0x000fea0003800000 */
.L_x_10683:
[----:B------:R-:W-:-:S04]  /*2180*/  FMUL.FTZ R0, R0, 1 ;  /* 0x3f80000000007820 */ /* 0x000fc80000410000 */
[----:B------:R2:W3:Y:S01]  /*2190*/  F2F.F64.F32 R18, R0 ;  /* 0x0000000000127310 */ /* 0x0004e20000201800 */
[----:B------:R-:W-:Y:S05]  /*21a0*/  BRA `(.L_x_10668) ;  /* 0x0000000400187947 */ /* 0x000fea0003800000 */
.L_x_10681:
        /* <DEDUP_REMOVED lines=21> */
.L_x_10690:
[----:B------:R-:W-:Y:S05]  /*2300*/  BSYNC B1 ;  /* 0x0000000000017941 */ /* 0x000fea0003800000 */
.L_x_10689:
[----:B------:R-:W-:Y:S01]  /*2310*/  LEA R3, R0, 0x37800000, 0x17 ;  /* 0x3780000000037811 */ /* 0x000fe200078eb8ff */
[----:B------:R-:W-:-:S05]  /*2320*/  IMAD.SHL.U32 R0, R2, 0x200000, RZ ;  /* 0x0020000002007824 */ /* 0x000fca00078e00ff */
[----:B------:R-:W-:-:S07]  /*2330*/  LOP3.LUT R0, R3, R0, R4, 0xfe, !PT ;  /* 0x0000000003007212 */ /* 0x000fce00078efe04 */
.L_x_10688:
[----:B------:R-:W-:Y:S05]  /*2340*/  BSYNC B0 ;  /* 0x0000000000007941 */ /* 0x000fea0003800000 */
.L_x_10687:
[----:B------:R-:W-:-:S04]  /*2350*/  FMUL.FTZ R0, R0, 1 ;  /* 0x3f80000000007820 */ /* 0x000fc80000410000 */
[----:B------:R4:W0:Y:S01]  /*2360*/  F2F.F64.F32 R18, R0 ;  /* 0x0000000000127310 */ /* 0x0008220000201800 */
[----:B------:R-:W-:Y:S05]  /*2370*/  BRA `(.L_x_10668) ;  /* 0x0000000000a47947 */ /* 0x000fea0003800000 */
.L_x_10680:
        /* <DEDUP_REMOVED lines=14> */
.L_x_10694:
[----:B------:R-:W-:Y:S05]  /*2460*/  BSYNC B0 ;  /* 0x0000000000007941 */ /* 0x000fea0003800000 */
.L_x_10693:
[----:B------:R-:W-:-:S04]  /*2470*/  FMUL.FTZ R0, R0, 1 ;  /* 0x3f80000000007820 */ /* 0x000fc80000410000 */
[----:B------:R0:W1:Y:S01]  /*2480*/  F2F.F64.F32 R18, R0 ;  /* 0x0000000000127310 */ /* 0x0000620000201800 */
[----:B------:R-:W-:Y:S05]  /*2490*/  BRA `(.L_x_10668) ;  /* 0x00000000005c7947 */ /* 0x000fea0003800000 */
.L_x_10667:
        /* <DEDUP_REMOVED lines=16> */
.L_x_10695:
[----:B------:R-:W-:Y:S01]  /*25a0*/  CS2R R18, SRZ ;  /* 0x0000000000127805 */ /* 0x000fe2000001ff00 */
[----:B------:R-:W-:Y:S06]  /*25b0*/  BRA `(.L_x_10668) ;  /* 0x0000000000147947 */ /* 0x000fec0003800000 */
.L_x_10692:
[----:B------:R-:W2:Y:S02]  /*25c0*/  LDG.E.64 R18, desc[UR36][R2.64] ;  /* 0x0000002402127981 */ /* 0x000ea4000c1e1b00 */
[----:B--2---:R-:W0:Y:S01]  /*25d0*/  I2F.F64.U64 R18, R18 ;  /* 0x0000001200127312 */ /* 0x004e220000301800 */
[----:B------:R-:W-:Y:S05]  /*25e0*/  BRA `(.L_x_10668) ;  /* 0x0000000000087947 */ /* 0x000fea0003800000 */
.L_x_10691:
[----:B------:R-:W2:Y:S02]  /*25f0*/  LDG.E R2, desc[UR36][R2.64] ;  /* 0x0000002402027981 */ /* 0x000ea4000c1e1900 */
[----:B--2---:R0:W1:Y:S02]  /*2600*/  I2F.F64.U32 R18, R2 ;  /* 0x0000000200127312 */ /* 0x0040640000201800 */
.L_x_10668:
        /* <DEDUP_REMOVED lines=18> */
.L_x_10699:
[----:B------:R-:W2:Y:S02]  /*2730*/  LDG.E.U8 R2, desc[UR36][R2.64] ;  /* 0x0000002402027981 */ /* 0x000ea4000c1e1100 */
[----:B--2---:R-:W-:Y:S01]  /*2740*/  ISETP.NE.AND P0, PT, R2, RZ, PT ;  /* 0x000000ff0200720c */ /* 0x004fe20003f05270 */
[----:B------:R-:W-:-:S12]  /*2750*/  BRA `(.L_x_10701) ;  /* 0x0000000c00747947 */ /* 0x000fd80003800000 */
.L_x_10698:
        /* <DEDUP_REMOVED lines=10> */
.L_x_10703:
[----:B------:R-:W2:Y:S02]  /*2800*/  LDG.E R2, desc[UR36][R2.64] ;  /* 0x0000002402027981 */ /* 0x000ea4000c1e1900 */
[----:B--2---:R-:W-:Y:S01]  /*2810*/  ISETP.NE.AND P0, PT, R2, RZ, PT ;  /* 0x000000ff0200720c */ /* 0x004fe20003f05270 */
[----:B------:R-:W-:-:S12]  /*2820*/  BRA `(.L_x_10701) ;  /* 0x0000000c00407947 */ /* 0x000fd80003800000 */
.L_x_10702:
[----:B------:R-:W2:Y:S02]  /*2830*/  LDG.E.U16 R2, desc[UR36][R2.64] ;  /* 0x0000002402027981 */ /* 0x000ea4000c1e1500 */
[----:B--2---:R-:W-:Y:S01]  /*2840*/  ISETP.NE.AND P0, PT, R2, RZ, PT ;  /* 0x000000ff0200720c */ /* 0x004fe20003f05270 */
[----:B------:R-:W-:-:S12]  /*2850*/  BRA `(.L_x_10701) ;  /* 0x0000000c00347947 */ /* 0x000fd80003800000 */
.L_x_10697:
        /* <DEDUP_REMOVED lines=9> */
.L_x_10705:
[----:B------:R-:W2:Y:S02]  /*28f0*/  LDG.E.U16 R0, desc[UR36][R2.64] ;  /* 0x0000002402007981 */ /* 0x000ea4000c1e1500 */
[----:B--2---:R-:W-:-:S05]  /*2900*/  HADD2.F32 R0, -RZ, R0.H0_H0 ;  /* 0x20000000ff007230 */ /* 0x004fca0000004100 */
[----:B------:R-:W-:Y:S01]  /*2910*/  FSETP.NEU.FTZ.AND P0, PT, R0, RZ, PT ;  /* 0x000000ff0000720b */ /* 0x000fe20003f1d000 */
[----:B------:R-:W-:-:S12]  /*2920*/  BRA `(.L_x_10701) ;  /* 0x0000000c00007947 */ /* 0x000fd80003800000 */
.L_x_10704:
        /* <DEDUP_REMOVED lines=11> */
.L_x_10707:
        /* <DEDUP_REMOVED lines=10> */
.L_x_10706:
[----:B------:R-:W2:Y:S02]  /*2a80*/  LDG.E.64 R2, desc[UR36][R2.64] ;  /* 0x0000002402027981 */ /* 0x000ea4000c1e1b00 */
[----:B--2---:R-:W-:Y:S01]  /*2a90*/  DSETP.NEU.AND P0, PT, R2, RZ, PT ;  /* 0x000000ff0200722a */ /* 0x004fe20003f0d000 */
[----:B------:R-:W-:-:S13]  /*2aa0*/  BRA `(.L_x_10701) ;  /* 0x0000000800a07947 */ /* 0x000fda0003800000 */
.L_x_10696:
        /* <DEDUP_REMOVED lines=11> */
.L_x_10710:
[----:B------:R-:W2:Y:S02]  /*2b60*/  LDG.E.128 R4, desc[UR36][R2.64] ;  /* 0x0000002402047981 */ /* 0x000ea4000c1e1d00 */
[----:B--2---:R-:W-:-:S06]  /*2b70*/  DSETP.NEU.AND P0, PT, R6, RZ, PT ;  /* 0x000000ff0600722a */ /* 0x004fcc0003f0d000 */
[----:B------:R-:W-:Y:S01]  /*2b80*/  DSETP.NEU.OR P0, PT, R4, RZ, P0 ;  /* 0x000000ff0400722a */ /* 0x000fe2000070d400 */
[----:B------:R-:W-:-:S13]  /*2b90*/  BRA `(.L_x_10701) ;  /* 0x0000000800647947 */ /* 0x000fda0003800000 */
.L_x_10709:
        /* <DEDUP_REMOVED lines=27> */
.L_x_10712:
        /* <DEDUP_REMOVED lines=14> */
.L_x_10711:
[----:B------:R-:W2:Y:S02]  /*2e30*/  LDG.E.U16 R0, desc[UR36][R2.64] ;  /* 0x0000002402007981 */ /* 0x000ea4000c1e1500 */
[----:B--2---:R-:W-:-:S05]  /*2e40*/  IMAD.U32 R0, R0, 0x10000, RZ ;  /* 0x0001000000007824 */ /* 0x004fca00078e00ff */
[----:B------:R-:W-:Y:S01]  /*2e50*/  FSETP.NEU.FTZ.AND P0, PT, R0, RZ, PT ;  /* 0x000000ff0000720b */ /* 0x000fe20003f1d000 */
[----:B------:R-:W-:-:S12]  /*2e60*/  BRA `(.L_x_10701) ;  /* 0x0000000400b07947 */ /* 0x000fd80003800000 */
.L_x_10708:
        /* <DEDUP_REMOVED lines=11> */
.L_x_10715:
        /* <DEDUP_REMOVED lines=21> */
.L_x_10719:
[----:B------:R-:W-:Y:S05]  /*3070*/  BSYNC B1 ;  /* 0x0000000000017941 */ /* 0x000fea0003800000 */
.L_x_10718:
[----:B------:R-:W-:Y:S01]  /*3080*/  LEA R3, R0, 0x3b800000, 0x17 ;  /* 0x3b80000000037811 */ /* 0x000fe200078eb8ff */
[----:B------:R-:W-:-:S05]  /*3090*/  IMAD.SHL.U32 R0, R2, 0x100000, RZ ;  /* 0x0010000002007824 */ /* 0x000fca00078e00ff */
[----:B------:R-:W-:-:S07]  /*30a0*/  LOP3.LUT R0, R3, R0, R4, 0xfe, !PT ;  /* 0x0000000003007212 */ /* 0x000fce00078efe04 */
.L_x_10717:
[----:B------:R-:W-:Y:S05]  /*30b0*/  BSYNC B0 ;  /* 0x0000000000007941 */ /* 0x000fea0003800000 */
.L_x_10716:
[----:B------:R-:W-:Y:S01]  /*30c0*/  FSETP.NEU.FTZ.AND P0, PT, R0, RZ, PT ;  /* 0x000000ff0000720b */ /* 0x000fe20003f1d000 */
[----:B------:R-:W-:-:S12]  /*30d0*/  BRA `(.L_x_10701) ;  /* 0x0000000400147947 */ /* 0x000fd80003800000 */
.L_x_10714:
        /* <DEDUP_REMOVED lines=21> */
.L_x_10723:
[----:B------:R-:W-:Y:S05]  /*3230*/  BSYNC B1 ;  /* 0x0000000000017941 */ /* 0x000fea0003800000 */
.L_x_10722:
[----:B------:R-:W-:Y:S01]  /*3240*/  LEA R3, R0, 0x37800000, 0x17 ;  /* 0x3780000000037811 */ /* 0x000fe200078eb8ff */
[----:B------:R-:W-:-:S05]  /*3250*/  IMAD.SHL.U32 R0, R2, 0x200000, RZ ;  /* 0x0020000002007824 */ /* 0x000fca00078e00ff */
[----:B------:R-:W-:-:S07]  /*3260*/  LOP3.LUT R0, R3, R0, R4, 0xfe, !PT ;  /* 0x0000000003007212 */ /* 0x000fce00078efe04 */
.L_x_10721:
[----:B------:R-:W-:Y:S05]  /*3270*/  BSYNC B0 ;  /* 0x0000000000007941 */ /* 0x000fea0003800000 */
.L_x_10720:
[----:B------:R-:W-:Y:S01]  /*3280*/  FSETP.NEU.FTZ.AND P0, PT, R0, RZ, PT ;  /* 0x000000ff0000720b */ /* 0x000fe20003f1d000 */
[----:B------:R-:W-:-:S12]  /*3290*/  BRA `(.L_x_10701) ;  /* 0x0000000000a47947 */ /* 0x000fd80003800000 */
.L_x_10713:
        /* <DEDUP_REMOVED lines=14> */
.L_x_10727:
[----:B------:R-:W-:Y:S05]  /*3380*/  BSYNC B0 ;  /* 0x0000000000007941 */ /* 0x000fea0003800000 */
.L_x_10726:
[----:B------:R-:W-:Y:S01]  /*3390*/  FSETP.NEU.FTZ.AND P0, PT, R0, RZ, PT ;  /* 0x000000ff0000720b */ /* 0x000fe20003f1d000 */
[----:B------:R-:W-:-:S12]  /*33a0*/  BRA `(.L_x_10701) ;  /* 0x0000000000607947 */ /* 0x000fd80003800000 */
.L_x_10700:
        /* <DEDUP_REMOVED lines=16> */
.L_x_10728:
[----:B------:R-:W-:Y:S01]  /*34b0*/  PLOP3.LUT P0, PT, PT, PT, PT, 0x8, 0x0 ;  /* 0x000000000000781c */ /* 0x000fe20003f0e170 */
[----:B------:R-:W-:-:S12]  /*34c0*/  BRA `(.L_x_10701) ;  /* 0x0000000000187947 */ /* 0x000fd80003800000 */
.L_x_10725:
[----:B------:R-:W2:Y:S02]  /*34d0*/  LDG.E.64 R2, desc[UR36][R2.64] ;  /* 0x0000002402027981 */ /* 0x000ea4000c1e1b00 */
[----:B--2---:R-:W-:-:S04]  /*34e0*/  ISETP.NE.U32.AND P0, PT, R2, RZ, PT ;  /* 0x000000ff0200720c */ /* 0x004fc80003f05070 */
[----:B------:R-:W-:Y:S01]  /*34f0*/  ISETP.NE.AND.EX P0, PT, R3, RZ, PT, P0 ;  /* 0x000000ff0300720c */ /* 0x000fe20003f05300 */
[----:B------:R-:W-:-:S12]  /*3500*/  BRA `(.L_x_10701) ;  /* 0x0000000000087947 */ /* 0x000fd80003800000 */
.L_x_10724:
[----:B------:R-:W2:Y:S02]  /*3510*/  LDG.E R2, desc[UR36][R2.64] ;  /* 0x0000002402027981 */ /* 0x000ea4000c1e1900 */
[----:B--2---:R-:W-:-:S13]  /*3520*/  ISETP.NE.AND P0, PT, R2, RZ, PT ;  /* 0x000000ff0200720c */ /* 0x004fda0003f05270 */
.L_x_10701:
[----:B------:R-:W0:Y:S01]  /*3530*/  LDC.U8 R7, c[0x0][0x4a0] ;  /* 0x00012800ff077b82 */ /* 0x000e220000000000 */
[----:B------:R-:W-:Y:S01]  /*3540*/  SEL R0, RZ, 0x1, !P0 ;  /* 0x00000001ff007807 */ /* 0x000fe20004000000 */
[----:B------:R-:W-:-:S03]  /*3550*/  ULDC.64 UR4, c[0x0][0x490] ;  /* 0x0001240000047ab9 */ /* 0x000fc60000000a00 */
[----:B------:R-:W-:-:S05]  /*3560*/  I2FP.F32.U32 R0, R0 ;  /* 0x0000000000007245 */ /* 0x000fca0000201000 */
[----:B------:R-:W-:-:S04]  /*3570*/  FMUL.FTZ R0, R0, 1 ;  /* 0x3f80000000007820 */ /* 0x000fc80000410000 */
[----:B------:R-:W1:Y:S01]  /*3580*/  F2F.F64.F32 R2, R0 ;  /* 0x0000000000027310 */ /* 0x000e620000201800 */
[----:B0-----:R-:W-:-:S04]  /*3590*/  PRMT R6, R7, 0x9910, RZ ;  /* 0x0000991007067816 */ /* 0x001fc800000000ff */
[----:B------:R-:W-:Y:S01]  /*35a0*/  ISETP.GT.AND P0, PT, R6, 0x9, PT ;  /* 0x000000090600780c */ /* 0x000fe20003f04270 */
[----:B-1-3-5:R-:W-:-:S08]  /*35b0*/  DMUL R2, R2, R18 ;  /* 0x0000001202027228 */ /* 0x02afd00000000000 */
        /* <DEDUP_REMOVED lines=13> */
.L_x_10732:
[----:B------:R-:W0:Y:S02]  /*3690*/  F2I.S64.F64.TRUNC R4, R4 ;  /* 0x0000000400047311 */ /* 0x000e24000030d900 */
[----:B0-----:R-:W-:-:S05]  /*36a0*/  IMAD.MOV.U32 R3, RZ, RZ, R4 ;  /* 0x000000ffff037224 */ /* 0x001fca00078e0004 */
[----:B------:R1:W-:Y:S01]  /*36b0*/  STG.E.U8 desc[UR36][R16.64], R3 ;  /* 0x0000000310007986 */ /* 0x0003e2000c101124 */
[----:B------:R-:W-:Y:S05]  /*36c0*/  BRA `(.L_x_10734) ;  /* 0x0000000c00f87947 */ /* 0x000fea0003800000 */
.L_x_10731:
        /* <DEDUP_REMOVED lines=9> */
.L_x_10736:
[----:B------:R-:W0:Y:S02]  /*3760*/  F2I.F64.TRUNC R5, R4 ;  /* 0x0000000400057311 */ /* 0x000e24000030d100 */
[----:B0-----:R3:W-:Y:S01]  /*3770*/  STG.E desc[UR36][R16.64], R5 ;  /* 0x0000000510007986 */ /* 0x0017e2000c101924 */
[----:B------:R-:W-:Y:S05]  /*3780*/  BRA `(.L_x_10734) ;  /* 0x0000000c00c87947 */ /* 0x000fea0003800000 */
.L_x_10735:
[----:B------:R-:W0:Y:S02]  /*3790*/  F2I.F64.TRUNC R5, R4 ;  /* 0x0000000400057311 */ /* 0x000e24000030d100 */
[----:B0-----:R2:W-:Y:S01]  /*37a0*/  STG.E.U16 desc[UR36][R16.64], R5 ;  /* 0x0000000510007986 */ /* 0x0015e2000c101524 */
[----:B------:R-:W-:Y:S05]  /*37b0*/  BRA `(.L_x_10734) ;  /* 0x0000000c00bc7947 */ /* 0x000fea0003800000 */
.L_x_10730:
        /* <DEDUP_REMOVED lines=13> */
.L_x_10738:
        /* <DEDUP_REMOVED lines=8> */
.L_x_10737:
        /* <DEDUP_REMOVED lines=14> */
.L_x_10740:
        /* <DEDUP_REMOVED lines=9> */
.L_x_10739:
[----:B------:R0:W-:Y:S01]  /*3a80*/  STG.E.64 desc[UR36][R16.64], R4 ;  /* 0x0000000410007986 */ /* 0x0001e2000c101b24 */
[----:B------:R-:W-:Y:S05]  /*3a90*/  BRA `(.L_x_10734) ;  /* 0x0000000c00047947 */ /* 0x000fea0003800000 */
.L_x_10729:
        /* <DEDUP_REMOVED lines=12> */
.L_x_10743:
[----:B------:R-:W-:-:S05]  /*3b60*/  CS2R R6, SRZ ;  /* 0x0000000000067805 */ /* 0x000fca000001ff00 */
[----:B------:R0:W-:Y:S01]  /*3b70*/  STG.E.128 desc[UR36][R16.64], R4 ;  /* 0x0000000410007986 */ /* 0x0001e2000c101d24 */
[----:B------:R-:W-:Y:S05]  /*3b80*/  BRA `(.L_x_10734) ;  /* 0x0000000800c87947 */ /* 0x000fea0003800000 */
.L_x_10742:
        /* <DEDUP_REMOVED lines=25> */
.L_x_10747:
[----:B------:R-:W-:Y:S05]  /*3d20*/  BSYNC B0 ;  /* 0x0000000000007941 */ /* 0x000fea0003800000 */
.L_x_10746:
[----:B------:R-:W-:-:S05]  /*3d30*/  LOP3.LUT R3, R0, R3, RZ, 0xfc, !PT ;  /* 0x0000000300037212 */ /* 0x000fca00078efcff */
[----:B------:R0:W-:Y:S01]  /*3d40*/  STG.E.U8 desc[UR36][R16.64], R3 ;  /* 0x0000000310007986 */ /* 0x0001e2000c101124 */
[----:B------:R-:W-:Y:S05]  /*3d50*/  BRA `(.L_x_10734) ;  /* 0x0000000800547947 */ /* 0x000fea0003800000 */
.L_x_10745:
        /* <DEDUP_REMOVED lines=17> */
.L_x_10749:
[----:B------:R-:W-:Y:S01]  /*3e70*/  IMAD.MOV.U32 R0, RZ, RZ, 0x7f ;  /* 0x0000007fff007424 */ /* 0x000fe200078e00ff */
[----:B------:R-:W-:-:S04]  /*3e80*/  ISETP.GT.U32.AND P0, PT, R2, 0x7f800000, PT ;  /* 0x7f8000000200780c */ /* 0x000fc80003f04070 */
[----:B------:R-:W-:-:S09]  /*3e90*/  SEL R0, R0, 0x7c, P0 ;  /* 0x0000007c00007807 */ /* 0x000fd20000000000 */
.L_x_10750:
[----:B------:R-:W-:Y:S05]  /*3ea0*/  BSYNC B0 ;  /* 0x0000000000007941 */ /* 0x000fea0003800000 */
.L_x_10748:
[----:B------:R-:W-:-:S04]  /*3eb0*/  LOP3.LUT R2, R3, 0x80000000, RZ, 0xc0, !PT ;  /* 0x8000000003027812 */ /* 0x000fc800078ec0ff */
[----:B------:R-:W-:-:S04]  /*3ec0*/  SHF.R.U32.HI R3, RZ, 0x18, R2 ;  /* 0x00000018ff037819 */ /* 0x000fc80000011602 */
[----:B------:R-:W-:-:S05]  /*3ed0*/  LOP3.LUT R3, R0, R3, RZ, 0xfc, !PT ;  /* 0x0000000300037212 */ /* 0x000fca00078efcff */
[----:B------:R0:W-:Y:S01]  /*3ee0*/  STG.E.U8 desc[UR36][R16.64], R3 ;  /* 0x0000000310007986 */ /* 0x0001e2000c101124 */
[----:B------:R-:W-:Y:S05]  /*3ef0*/  BRA `(.L_x_10734) ;  /* 0x0000000400ec7947 */ /* 0x000fea0003800000 */
.L_x_10744:
        /* <DEDUP_REMOVED lines=8> */
.L_x_10741:
        /* <DEDUP_REMOVED lines=11> */
.L_x_10753:
        /* <DEDUP_REMOVED lines=21> */
.L_x_10756:
[----:B------:R-:W-:-:S04]  /*4180*/  LOP3.LUT R2, R3, 0x80000000, RZ, 0xc0, !PT ;  /* 0x8000000003027812 */ /* 0x000fc800078ec0ff */
[----:B------:R-:W-:-:S04]  /*4190*/  SHF.R.U32.HI R3, RZ, 0x18, R2 ;  /* 0x00000018ff037819 */ /* 0x000fc80000011602 */
[----:B------:R-:W-:-:S04]  /*41a0*/  LOP3.LUT R0, R0, R3, RZ, 0xfc, !PT ;  /* 0x0000000300007212 */ /* 0x000fc800078efcff */
[----:B------:R-:W-:-:S07]  /*41b0*/  PRMT R8, R0, 0x7610, R8 ;  /* 0x0000761000087816 */ /* 0x000fce0000000008 */
.L_x_10755:
[----:B------:R-:W-:Y:S05]  /*41c0*/  BSYNC B0 ;  /* 0x0000000000007941 */ /* 0x000fea0003800000 */
.L_x_10754:
[----:B------:R0:W-:Y:S01]  /*41d0*/  STG.E.U8 desc[UR36][R16.64], R8 ;  /* 0x0000000810007986 */ /* 0x0001e2000c101124 */
[----:B------:R-:W-:Y:S05]  /*41e0*/  BRA `(.L_x_10734) ;  /* 0x0000000400307947 */ /* 0x000fea0003800000 */
.L_x_10752:
        /* <DEDUP_REMOVED lines=21> */
.L_x_10759:
[----:B------:R-:W-:-:S04]  /*4340*/  LOP3.LUT R2, R3, 0x80000000, RZ, 0xc0, !PT ;  /* 0x8000000003027812 */ /* 0x000fc800078ec0ff */
[----:B------:R-:W-:-:S04]  /*4350*/  SHF.R.U32.HI R3, RZ, 0x18, R2 ;  /* 0x00000018ff037819 */ /* 0x000fc80000011602 */
[----:B------:R-:W-:-:S04]  /*4360*/  LOP3.LUT R0, R0, R3, RZ, 0xfc, !PT ;  /* 0x0000000300007212 */ /* 0x000fc800078efcff */
[----:B------:R-:W-:-:S07]  /*4370*/  PRMT R8, R0, 0x7610, R8 ;  /* 0x0000761000087816 */ /* 0x000fce0000000008 */
.L_x_10758:
[----:B------:R-:W-:Y:S05]  /*4380*/  BSYNC B0 ;  /* 0x0000000000007941 */ /* 0x000fea0003800000 */
.L_x_10757:
[----:B------:R0:W-:Y:S01]  /*4390*/  STG.E.U8 desc[UR36][R16.64], R8 ;  /* 0x0000000810007986 */ /* 0x0001e2000c101124 */
[----:B------:R-:W-:Y:S05]  /*43a0*/  BRA `(.L_x_10734) ;  /* 0x0000000000c07947 */ /* 0x000fea0003800000 */
.L_x_10751:
        /* <DEDUP_REMOVED lines=26> */
.L_x_10733:
        /* <DEDUP_REMOVED lines=16> */
.L_x_10762:
[----:B------:R-:W-:Y:S05]  /*4650*/  BRA `(.L_x_10734) ;  /* 0x0000000000147947 */ /* 0x000fea0003800000 */
.L_x_10761:
[----:B------:R-:W0:Y:S02]  /*4660*/  F2I.U64.F64.TRUNC R4, R4 ;  /* 0x0000000400047311 */ /* 0x000e24000030d800 */
[----:B0-----:R0:W-:Y:S01]  /*4670*/  STG.E.64 desc[UR36][R16.64], R4 ;  /* 0x0000000410007986 */ /* 0x0011e2000c101b24 */
[----:B------:R-:W-:Y:S05]  /*4680*/  BRA `(.L_x_10734) ;  /* 0x0000000000087947 */ /* 0x000fea0003800000 */
.L_x_10760:
[----:B------:R-:W0:Y:S02]  /*4690*/  F2I.U32.F64.TRUNC R5, R4 ;  /* 0x0000000400057311 */ /* 0x000e24000030d000 */
[----:B0-----:R0:W-:Y:S02]  /*46a0*/  STG.E desc[UR36][R16.64], R5 ;  /* 0x0000000510007986 */ /* 0x0011e4000c101924 */
.L_x_10734:
[----:B------:R-:W-:-:S04]  /*46b0*/  IMAD R22, R25, 0x200, R22 ;  /* 0x0000020019167824 */ /* 0x000fc800078e0216 */
[----:B------:R-:W-:-:S07]  /*46c0*/  VIADD R23, R22, 0x80 ;  /* 0x0000008016177836 */ /* 0x000fce0000000000 */
.L_x_10661:
[----:B------:R-:W-:Y:S05]  /*46d0*/  BSYNC B6 ;  /* 0x0000000000067941 */ /* 0x000fea0003800000 */
.L_x_10660:
        /* <DEDUP_REMOVED lines=358> */
.L_x_10765:
        /* <DEDUP_REMOVED lines=21> */
.L_x_10769:
[----:B------:R-:W2:Y:S02]  /*5e90*/  LDG.E.U8 R2, desc[UR36][R2.64] ;  /* 0x0000002402027981 */ /* 0x000ea4000c1e1100 */
[----:B--2---:R0:W1:Y:S01]  /*5ea0*/  I2F.F64.U16 R18, R2 ;  /* 0x0000000200127312 */ /* 0x0040620000101800 */
[----:B------:R-:W-:Y:S05]  /*5eb0*/  BRA `(.L_x_10771) ;  /* 0x0000000c00707947 */ /* 0x000fea0003800000 */
.L_x_10768:
        /* <DEDUP_REMOVED lines=9> */
.L_x_10773:
[----:B------:R-:W2:Y:S02]  /*5f50*/  LDG.E R2, desc[UR36][R2.64] ;  /* 0x0000002402027981 */ /* 0x000ea4000c1e1900 */
[----:B--2---:R0:W1:Y:S01]  /*5f60*/  I2F.F64 R18, R2 ;  /* 0x0000000200127312 */ /* 0x0040620000201c00 */
[----:B------:R-:W-:Y:S05]  /*5f70*/  BRA `(.L_x_10771) ;  /* 0x0000000c00407947 */ /* 0x000fea0003800000 */
.L_x_10772:
[----:B------:R-:W2:Y:S02]  /*5f80*/  LDG.E.U16 R2, desc[UR36][R2.64] ;  /* 0x0000002402027981 */ /* 0x000ea4000c1e1500 */
[----:B--2---:R0:W1:Y:S01]  /*5f90*/  I2F.F64.S16 R18, R2 ;  /* 0x0000000200127312 */ /* 0x0040620000101c00 */
[----:B------:R-:W-:Y:S05]  /*5fa0*/  BRA `(.L_x_10771) ;  /* 0x0000000c00347947 */ /* 0x000fea0003800000 */
.L_x_10767:
        /* <DEDUP_REMOVED lines=10> */
.L_x_10775:
[----:B------:R-:W2:Y:S02]  /*6050*/  LDG.E.U16 R0, desc[UR36][R2.64] ;  /* 0x0000002402007981 */ /* 0x000ea4000c1e1500 */
[----:B--2---:R-:W-:-:S05]  /*6060*/  HADD2.F32 R0, -RZ, R0.H0_H0 ;  /* 0x20000000ff007230 */ /* 0x004fca0000004100 */
[----:B------:R-:W-:-:S04]  /*6070*/  FMUL.FTZ R0, R0, 1 ;  /* 0x3f80000000007820 */ /* 0x000fc80000410000 */
[----:B------:R0:W1:Y:S01]  /*6080*/  F2F.F64.F32 R18, R0 ;  /* 0x0000000000127310 */ /* 0x0000620000201800 */
[----:B------:R-:W-:Y:S05]  /*6090*/  BRA `(.L_x_10771) ;  /* 0x0000000800f87947 */ /* 0x000fea0003800000 */
.L_x_10774:
        /* <DEDUP_REMOVED lines=10> */
.L_x_10777:
[----:B------:R-:W2:Y:S02]  /*6140*/  LDG.E.U16 R2, desc[UR36][R2.64] ;  /* 0x0000002402027981 */ /* 0x000ea4000c1e1500 */
[----:B--2---:R-:W-:-:S05]  /*6150*/  HADD2.F32 R0, -RZ, R2.H0_H0 ;  /* 0x20000002ff007230 */ /* 0x004fca0000004100 */
[----:B------:R-:W-:-:S04]  /*6160*/  FMUL.FTZ R0, R0, 1 ;  /* 0x3f80000000007820 */ /* 0x000fc80000410000 */
[----:B------:R0:W1:Y:S01]  /*6170*/  F2F.F64.F32 R18, R0 ;  /* 0x0000000000127310 */ /* 0x0000620000201800 */
[----:B------:R-:W-:Y:S05]  /*6180*/  BRA `(.L_x_10771) ;  /* 0x0000000800bc7947 */ /* 0x000fea0003800000 */
.L_x_10776:
[----:B------:R0:W5:Y:S01]  /*6190*/  LDG.E.64 R18, desc[UR36][R2.64] ;  /* 0x0000002402127981 */ /* 0x000162000c1e1b00 */
[----:B------:R-:W-:Y:S05]  /*61a0*/  BRA `(.L_x_10771) ;  /* 0x0000000800b47947 */ /* 0x000fea0003800000 */
.L_x_10766:
        /* <DEDUP_REMOVED lines=13> */
.L_x_10780:
[----:B------:R0:W5:Y:S01]  /*6280*/  LDG.E.64 R18, desc[UR36][R2.64] ;  /* 0x0000002402127981 */ /* 0x000162000c1e1b00 */
[----:B------:R-:W-:Y:S05]  /*6290*/  BRA `(.L_x_10771) ;  /* 0x0000000800787947 */ /* 0x000fea0003800000 */
.L_x_10779:
        /* <DEDUP_REMOVED lines=28> */
.L_x_10782:
        /* <DEDUP_REMOVED lines=15> */
.L_x_10781:
[----:B------:R-:W2:Y:S02]  /*6550*/  LDG.E.U16 R0, desc[UR36][R2.64] ;  /* 0x0000002402007981 */ /* 0x000ea4000c1e1500 */
[----:B--2---:R-:W-:-:S04]  /*6560*/  IMAD.U32 R0, R0, 0x10000, RZ ;  /* 0x0001000000007824 */ /* 0x004fc800078e00ff */
[----:B------:R-:W-:-:S04]  /*6570*/  FMUL.FTZ R0, R0, 1 ;  /* 0x3f80000000007820 */ /* 0x000fc80000410000 */
[----:B------:R0:W1:Y:S01]  /*6580*/  F2F.F64.F32 R18, R0 ;  /* 0x0000000000127310 */ /* 0x0000620000201800 */
[----:B------:R-:W-:Y:S05]  /*6590*/  BRA `(.L_x_10771) ;  /* 0x0000000400b87947 */ /* 0x000fea0003800000 */
.L_x_10778:
        /* <DEDUP_REMOVED lines=11> */
.L_x_10785:
        /* <DEDUP_REMOVED lines=21> */
.L_x_10789:
[----:B------:R-:W-:Y:S05]  /*67a0*/  BSYNC B1 ;  /* 0x0000000000017941 */ /* 0x000fea0003800000 */
.L_x_10788:
[----:B------:R-:W-:Y:S01]  /*67b0*/  LEA R3, R0, 0x3b800000, 0x17 ;  /* 0x3b80000000037811 */ /* 0x000fe200078eb8ff */
[----:B------:R-:W-:-:S05]  /*67c0*/  IMAD.SHL.U32 R0, R2, 0x100000, RZ ;  /* 0x0010000002007824 */ /* 0x000fca00078e00ff */
[----:B------:R-:W-:-:S07]  /*67d0*/  LOP3.LUT R0, R3, R0, R4, 0xfe, !PT ;  /* 0x0000000003007212 */ /* 0x000fce00078efe04 */
.L_x_10787:
[----:B------:R-:W-:Y:S05]  /*67e0*/  BSYNC B0 ;  /* 0x0000000000007941 */ /* 0x000fea0003800000 */
.L_x_10786:
[----:B------:R-:W-:-:S04]  /*67f0*/  FMUL.FTZ R0, R0, 1 ;  /* 0x3f80000000007820 */ /* 0x000fc80000410000 */
[----:B------:R0:W1:Y:S01]  /*6800*/  F2F.F64.F32 R18, R0 ;  /* 0x0000000000127310 */ /* 0x0000620000201800 */
[----:B------:R-:W-:Y:S05]  /*6810*/  BRA `(.L_x_10771) ;  /* 0x0000000400187947 */ /* 0x000fea0003800000 */
.L_x_10784:
        /* <DEDUP_REMOVED lines=21> */
.L_x_10793:
[----:B------:R-:W-:Y:S05]  /*6970*/  BSYNC B1 ;  /* 0x0000000000017941 */ /* 0x000fea0003800000 */
.L_x_10792:
[----:B------:R-:W-:Y:S01]  /*6980*/  LEA R3, R0, 0x37800000, 0x17 ;  /* 0x3780000000037811 */ /* 0x000fe200078eb8ff */
[----:B------:R-:W-:-:S05]  /*6990*/  IMAD.SHL.U32 R0, R2, 0x200000, RZ ;  /* 0x0020000002007824 */ /* 0x000fca00078e00ff */
[----:B------:R-:W-:-:S07]  /*69a0*/  LOP3.LUT R0, R3, R0, R4, 0xfe, !PT ;  /* 0x0000000003007212 */ /* 0x000fce00078efe04 */
.L_x_10791:
[----:B------:R-:W-:Y:S05]  /*69b0*/  BSYNC B0 ;  /* 0x0000000000007941 */ /* 0x000fea0003800000 */
.L_x_10790:
[----:B------:R-:W-:-:S04]  /*69c0*/  FMUL.FTZ R0, R0, 1 ;  /* 0x3f80000000007820 */ /* 0x000fc80000410000 */
[----:B------:R0:W1:Y:S01]  /*69d0*/  F2F.F64.F32 R18, R0 ;  /* 0x0000000000127310 */ /* 0x0000620000201800 */
[----:B------:R-:W-:Y:S05]  /*69e0*/  BRA `(.L_x_10771) ;  /* 0x0000000000a47947 */ /* 0x000fea0003800000 */
.L_x_10783:
        /* <DEDUP_REMOVED lines=14> */
.L_x_10797:
[----:B------:R-:W-:Y:S05]  /*6ad0*/  BSYNC B0 ;  /* 0x0000000000007941 */ /* 0x000fea0003800000 */
.L_x_10796:
[----:B------:R-:W-:-:S04]  /*6ae0*/  FMUL.FTZ R0, R0, 1 ;  /* 0x3f80000000007820 */ /* 0x000fc80000410000 */
[----:B------:R0:W1:Y:S01]  /*6af0*/  F2F.F64.F32 R18, R0 ;  /* 0x0000000000127310 */ /* 0x0000620000201800 */
[----:B------:R-:W-:Y:S05]  /*6b00*/  BRA `(.L_x_10771) ;  /* 0x00000000005c7947 */ /* 0x000fea0003800000 */
.L_x_10770:
        /* <DEDUP_REMOVED lines=16> */
.L_x_10798:
[----:B------:R-:W-:Y:S01]  /*6c10*/  CS2R R18, SRZ ;  /* 0x0000000000127805 */ /* 0x000fe2000001ff00 */
[----:B------:R-:W-:Y:S06]  /*6c20*/  BRA `(.L_x_10771) ;  /* 0x0000000000147947 */ /* 0x000fec0003800000 */
.L_x_10795:
[----:B------:R-:W2:Y:S02]  /*6c30*/  LDG.E.64 R18, desc[UR36][R2.64] ;  /* 0x0000002402127981 */ /* 0x000ea4000c1e1b00 */
[----:B--2---:R-:W0:Y:S01]  /*6c40*/  I2F.F64.U64 R18, R18 ;  /* 0x0000001200127312 */ /* 0x004e220000301800 */
[----:B------:R-:W-:Y:S05]  /*6c50*/  BRA `(.L_x_10771) ;  /* 0x0000000000087947 */ /* 0x000fea0003800000 */
.L_x_10794:
[----:B------:R-:W2:Y:S02]  /*6c60*/  LDG.E R2, desc[UR36][R2.64] ;  /* 0x0000002402027981 */ /* 0x000ea4000c1e1900 */
[----:B--2---:R0:W1:Y:S02]  /*6c70*/  I2F.F64.U32 R18, R2 ;  /* 0x0000000200127312 */ /* 0x0040640000201800 */
.L_x_10771:
[----:B-1----:R-:W1:Y:S01]  /*6c80*/  LDC.U8 R4, c[0x0][0x4a2] ;  /* 0x00012880ff047b82 */ /* 0x002e620000000000 */
        /* <DEDUP_REMOVED lines=17> */
.L_x_10802:
[----:B------:R-:W2:Y:S02]  /*6da0*/  LDG.E.U8 R2, desc[UR36][R2.64] ;  /* 0x0000002402027981 */ /* 0x000ea4000c1e1100 */
[----:B--2---:R-:W-:Y:S01]  /*6db0*/  ISETP.NE.AND P0, PT, R2, RZ, PT ;  /* 0x000000ff0200720c */ /* 0x004fe20003f05270 */
[----:B------:R-:W-:-:S12]  /*6dc0*/  BRA `(.L_x_10804) ;  /* 0x0000000c00747947 */ /* 0x000fd80003800000 */
.L_x_10801:
        /* <DEDUP_REMOVED lines=10> */
.L_x_10806:
[----:B------:R-:W2:Y:S02]  /*6e70*/  LDG.E R2, desc[UR36][R2.64] ;  /* 0x0000002402027981 */ /* 0x000ea4000c1e1900 */
[----:B--2---:R-:W-:Y:S01]  /*6e80*/  ISETP.NE.AND P0, PT, R2, RZ, PT ;  /* 0x000000ff0200720c */ /* 0x004fe20003f05270 */
[----:B------:R-:W-:-:S12]  /*6e90*/  BRA `(.L_x_10804) ;  /* 0x0000000c00407947 */ /* 0x000fd80003800000 */
.L_x_10805:
[----:B------:R-:W2:Y:S02]  /*6ea0*/  LDG.E.U16 R2, desc[UR36][R2.64] ;  /* 0x0000002402027981 */ /* 0x000ea4000c1e1500 */
[----:B--2---:R-:W-:Y:S01]  /*6eb0*/  ISETP.NE.AND P0, PT, R2, RZ, PT ;  /* 0x000000ff0200720c */ /* 0x004fe20003f05270 */
[----:B------:R-:W-:-:S12]  /*6ec0*/  BRA `(.L_x_10804) ;  /* 0x0000000c00347947 */ /* 0x000fd80003800000 */
.L_x_10800:
        /* <DEDUP_REMOVED lines=9> */
.L_x_10808:
[----:B------:R-:W2:Y:S02]  /*6f60*/  LDG.E.U16 R0, desc[UR36][R2.64] ;  /* 0x0000002402007981 */ /* 0x000ea4000c1e1500 */
[----:B--2---:R-:W-:-:S05]  /*6f70*/  HADD2.F32 R0, -RZ, R0.H0_H0 ;  /* 0x20000000ff007230 */ /* 0x004fca0000004100 */
[----:B------:R-:W-:Y:S01]  /*6f80*/  FSETP.NEU.FTZ.AND P0, PT, R0, RZ, PT ;  /* 0x000000ff0000720b */ /* 0x000fe20003f1d000 */
[----:B------:R-:W-:-:S12]  /*6f90*/  BRA `(.L_x_10804) ;  /* 0x0000000c00007947 */ /* 0x000fd80003800000 */
.L_x_10807:
        /* <DEDUP_REMOVED lines=11> */
.L_x_10810:
        /* <DEDUP_REMOVED lines=10> */
.L_x_10809:
[----:B------:R-:W2:Y:S02]  /*70f0*/  LDG.E.64 R2, desc[UR36][R2.64] ;  /* 0x0000002402027981 */ /* 0x000ea4000c1e1b00 */
[----:B--2---:R-:W-:Y:S01]  /*7100*/  DSETP.NEU.AND P0, PT, R2, RZ, PT ;  /* 0x000000ff0200722a */ /* 0x004fe20003f0d000 */
[----:B------:R-:W-:-:S13]  /*7110*/  BRA `(.L_x_10804) ;  /* 0x0000000800a07947 */ /* 0x000fda0003800000 */
.L_x_10799:
        /* <DEDUP_REMOVED lines=11> */
.L_x_10813:
[----:B---3--:R-:W3:Y:S02]  /*71d0*/  LDG.E.128 R4, desc[UR36][R2.64] ;  /* 0x0000002402047981 */ /* 0x008ee4000c1e1d00 */
[----:B---3--:R-:W-:-:S06]  /*71e0*/  DSETP.NEU.AND P0, PT, R6, RZ, PT ;  /* 0x000000ff0600722a */ /* 0x008fcc0003f0d000 */
[----:B------:R-:W-:Y:S01]  /*71f0*/  DSETP.NEU.OR P0, PT, R4, RZ, P0 ;  /* 0x000000ff0400722a */ /* 0x000fe2000070d400 */
[----:B------:R-:W-:-:S13]  /*7200*/  BRA `(.L_x_10804) ;  /* 0x0000000800647947 */ /* 0x000fda0003800000 */
.L_x_10812:
        /* <DEDUP_REMOVED lines=10> */
[----:B---3--:R-:W0:Y:S01]  /*72b0*/  FLO.U32 R5, R4 ;  /* 0x0000000400057300 */ /* 0x008e2200000e0000 */
        /* <DEDUP_REMOVED lines=16> */
.L_x_10815:
[----:B------:R-:W2:Y:S02]  /*73c0*/  LDG.E.U8 R2, desc[UR36][R2.64] ;  /* 0x0000002402027981 */ /* 0x000ea4000c1e1100 */
[C---:B--2---:R-:W-:Y:S02]  /*73d0*/  IMAD.SHL.U32 R0, R2.reuse, 0x2000000, RZ ;  /* 0x0200000002007824 */ /* 0x044fe400078e00ff */
[----:B---3--:R-:W-:-:S03]  /*73e0*/  IMAD.SHL.U32 R5, R2, 0x1000000, RZ ;  /* 0x0100000002057824 */ /* 0x008fc600078e00ff */
        /* <DEDUP_REMOVED lines=11> */
.L_x_10814:
[----:B------:R-:W2:Y:S02]  /*74a0*/  LDG.E.U16 R0, desc[UR36][R2.64] ;  /* 0x0000002402007981 */ /* 0x000ea4000c1e1500 */
[----:B--2---:R-:W-:-:S05]  /*74b0*/  IMAD.U32 R0, R0, 0x10000, RZ ;  /* 0x0001000000007824 */ /* 0x004fca00078e00ff */
[----:B------:R-:W-:Y:S01]  /*74c0*/  FSETP.NEU.FTZ.AND P0, PT, R0, RZ, PT ;  /* 0x000000ff0000720b */ /* 0x000fe20003f1d000 */
[----:B------:R-:W-:-:S12]  /*74d0*/  BRA `(.L_x_10804) ;  /* 0x0000000400b07947 */ /* 0x000fd80003800000 */
.L_x_10811:
        /* <DEDUP_REMOVED lines=11> */
.L_x_10818:
        /* <DEDUP_REMOVED lines=18> */
[----:B---3--:R-:W-:-:S05]  /*76b0*/  VIADD R5, R3, 0xffffffe4 ;  /* 0xffffffe403057836 */ /* 0x008fca0000000000 */
[----:B------:R-:W-:-:S04]  /*76c0*/  SHF.L.U32 R5, R2, R5, RZ ;  /* 0x0000000502057219 */ /* 0x000fc800000006ff */
[----:B------:R-:W-:-:S07]  /*76d0*/  LOP3.LUT R2, R5, 0x7, RZ, 0xc0, !PT ;  /* 0x0000000705027812 */ /* 0x000fce00078ec0ff */
.L_x_10822:
[----:B------:R-:W-:Y:S05]  /*76e0*/  BSYNC B1 ;  /* 0x0000000000017941 */ /* 0x000fea0003800000 */
.L_x_10821:
[----:B------:R-:W-:Y:S01]  /*76f0*/  LEA R3, R0, 0x3b800000, 0x17 ;  /* 0x3b80000000037811 */ /* 0x000fe200078eb8ff */
[----:B------:R-:W-:-:S05]  /*7700*/  IMAD.SHL.U32 R0, R2, 0x100000, RZ ;  /* 0x0010000002007824 */ /* 0x000fca00078e00ff */
[----:B------:R-:W-:-:S07]  /*7710*/  LOP3.LUT R0, R3, R0, R4, 0xfe, !PT ;  /* 0x0000000003007212 */ /* 0x000fce00078efe04 */
.L_x_10820:
[----:B------:R-:W-:Y:S05]  /*7720*/  BSYNC B0 ;  /* 0x0000000000007941 */ /* 0x000fea0003800000 */
.L_x_10819:
[----:B------:R-:W-:Y:S01]  /*7730*/  FSETP.NEU.FTZ.AND P0, PT, R0, RZ, PT ;  /* 0x000000ff0000720b */ /* 0x000fe20003f1d000 */
[----:B------:R-:W-:-:S12]  /*7740*/  BRA `(.L_x_10804) ;  /* 0x0000000400147947 */ /* 0x000fd80003800000 */
.L_x_10817:
        /* <DEDUP_REMOVED lines=21> */
.L_x_10826:
[----:B------:R-:W-:Y:S05]  /*78a0*/  BSYNC B1 ;  /* 0x0000000000017941 */ /* 0x000fea0003800000 */
.L_x_10825:
[----:B------:R-:W-:Y:S01]  /*78b0*/  LEA R3, R0, 0x37800000, 0x17 ;  /* 0x3780000000037811 */ /* 0x000fe200078eb8ff */
[----:B------:R-:W-:-:S05]  /*78c0*/  IMAD.SHL.U32 R0, R2, 0x200000, RZ ;  /* 0x0020000002007824 */ /* 0x000fca00078e00ff */
[----:B------:R-:W-:-:S07]  /*78d0*/  LOP3.LUT R0, R3, R0, R4, 0xfe, !PT ;  /* 0x0000000003007212 */ /* 0x000fce00078efe04 */
.L_x_10824:
[----:B------:R-:W-:Y:S05]  /*78e0*/  BSYNC B0 ;  /* 0x0000000000007941 */ /* 0x000fea0003800000 */
.L_x_10823:
[----:B------:R-:W-:Y:S01]  /*78f0*/  FSETP.NEU.FTZ.AND P0, PT, R0, RZ, PT ;  /* 0x000000ff0000720b */ /* 0x000fe20003f1d000 */
[----:B------:R-:W-:-:S12]  /*7900*/  BRA `(.L_x_10804) ;  /* 0x0000000000a47947 */ /* 0x000fd80003800000 */
.L_x_10816:
        /* <DEDUP_REMOVED lines=14> */
.L_x_10830:
[----:B------:R-:W-:Y:S05]  /*79f0*/  BSYNC B0 ;  /* 0x0000000000007941 */ /* 0x000fea0003800000 */
.L_x_10829:
[----:B------:R-:W-:Y:S01]  /*7a00*/  FSETP.NEU.FTZ.AND P0, PT, R0, RZ, PT ;  /* 0x000000ff0000720b */ /* 0x000fe20003f1d000 */
[----:B------:R-:W-:-:S12]  /*7a10*/  BRA `(.L_x_10804) ;  /* 0x0000000000607947 */ /* 0x000fd80003800000 */
.L_x_10803:
[----:B------:R-:W-:Y:S01]  /*7a20*/  MOV R2, 0x180 ;  /* 0x0000018000027802 */ /* 0x000fe20000000f00 */
[----:B------:R-:W-:Y:S01]  /*7a30*/  ULDC.64 UR4, c[0x4][0x170] ;  /* 0x01005c0000047ab9 */ /* 0x000fe20000000a00 */
[----:B------:R-:W-:Y:S01]  /*7a40*/  ULDC.64 UR6, c[0x4][0x48] ;  /* 0x0100120000067ab9 */ /* 0x000fe20000000a00 */
[----:B------:R-:W-:Y:S02]  /*7a50*/  IMAD.U32 R4, RZ, RZ, UR4 ;  /* 0x00000004ff047e24 */ /* 0x000fe4000f8e00ff */
[----:B---3--:R-:W-:Y:S01]  /*7a60*/  IMAD.U32 R5, RZ, RZ, UR5 ;  /* 0x00000005ff057e24 */ /* 0x008fe2000f8e00ff */
        /* <DEDUP_REMOVED lines=11> */
.L_x_10831:
[----:B------:R-:W-:Y:S01]  /*7b20*/  PLOP3.LUT P0, PT, PT, PT, PT, 0x8, 0x0 ;  /* 0x000000000000781c */ /* 0x000fe20003f0e170 */
[----:B------:R-:W-:-:S12]  /*7b30*/  BRA `(.L_x_10804) ;  /* 0x0000000000187947 */ /* 0x000fd80003800000 */
.L_x_10828:
[----:B------:R-:W2:Y:S02]  /*7b40*/  LDG.E.64 R2, desc[UR36][R2.64] ;  /* 0x0000002402027981 */ /* 0x000ea4000c1e1b00 */
[----:B--2---:R-:W-:-:S04]  /*7b50*/  ISETP.NE.U32.AND P0, PT, R2, RZ, PT ;  /* 0x000000ff0200720c */ /* 0x004fc80003f05070 */
[----:B------:R-:W-:Y:S01]  /*7b60*/  ISETP.NE.AND.EX P0, PT, R3, RZ, PT, P0 ;  /* 0x000000ff0300720c */ /* 0x000fe20003f05300 */
[----:B------:R-:W-:-:S12]  /*7b70*/  BRA `(.L_x_10804) ;  /* 0x0000000000087947 */ /* 0x000fd80003800000 */
.L_x_10827:
[----:B------:R-:W2:Y:S02]  /*7b80*/  LDG.E R2, desc[UR36][R2.64] ;  /* 0x0000002402027981 */ /* 0x000ea4000c1e1900 */
[----:B--2---:R-:W-:-:S13]  /*7b90*/  ISETP.NE.AND P0, PT, R2, RZ, PT ;  /* 0x000000ff0200720c */ /* 0x004fda0003f05270 */
.L_x_10804:
[----:B------:R-:W0:Y:S01]  /*7ba0*/  LDC.U8 R7, c[0x0][0x4a0] ;  /* 0x00012800ff077b82 */ /* 0x000e220000000000 */
[----:B------:R-:W-:Y:S01]  /*7bb0*/  SEL R0, RZ, 0x1, !P0 ;  /* 0x00000001ff007807 */ /* 0x000fe20004000000 */
[----:B------:R-:W-:-:S03]  /*7bc0*/  ULDC.64 UR4, c[0x0][0x490] ;  /* 0x0001240000047ab9 */ /* 0x000fc60000000a00 */
[----:B------:R-:W-:-:S05]  /*7bd0*/  I2FP.F32.U32 R0, R0 ;  /* 0x0000000000007245 */ /* 0x000fca0000201000 */
[----:B------:R-:W-:-:S04]  /*7be0*/  FMUL.FTZ R0, R0, 1 ;  /* 0x3f80000000007820 */ /* 0x000fc80000410000 */
[----:B------:R-:W2:Y:S01]  /*7bf0*/  F2F.F64.F32 R2, R0 ;  /* 0x0000000000027310 */ /* 0x000ea20000201800 */
[----:B0-----:R-:W-:-:S04]  /*7c00*/  PRMT R6, R7, 0x9910, RZ ;  /* 0x0000991007067816 */ /* 0x001fc800000000ff */
[----:B------:R-:W-:Y:S01]  /*7c10*/  ISETP.GT.AND P0, PT, R6, 0x9, PT ;  /* 0x000000090600780c */ /* 0x000fe20003f04270 */
[----:B--2-45:R-:W-:-:S08]  /*7c20*/  DMUL R2, R2, R18 ;  /* 0x0000001202027228 */ /* 0x034fd00000000000 */
[----:B---3--:R-:W-:-:S04]  /*7c30*/  DMUL R4, R2, UR4 ;  /* 0x0000000402047c28 */ /* 0x008fc80008000000 */
        /* <DEDUP_REMOVED lines=12> */
.L_x_10835:
[----:B------:R-:W0:Y:S02]  /*7d00*/  F2I.S64.F64.TRUNC R4, R4 ;  /* 0x0000000400047311 */ /* 0x000e24000030d900 */
[----:B0-----:R-:W-:-:S05]  /*7d10*/  IMAD.MOV.U32 R3, RZ, RZ, R4 ;  /* 0x000000ffff037224 */ /* 0x001fca00078e0004 */
[----:B------:R0:W-:Y:S01]  /*7d20*/  STG.E.U8 desc[UR36][R16.64], R3 ;  /* 0x0000000310007986 */ /* 0x0001e2000c101124 */
[----:B------:R-:W-:Y:S05]  /*7d30*/  BRA `(.L_x_10837) ;  /* 0x0000000c00f87947 */ /* 0x000fea0003800000 */
.L_x_10834:
        /* <DEDUP_REMOVED lines=9> */
.L_x_10839:
[----:B------:R-:W0:Y:S02]  /*7dd0*/  F2I.F64.TRUNC R5, R4 ;  /* 0x0000000400057311 */ /* 0x000e24000030d100 */
[----:B0-----:R3:W-:Y:S01]  /*7de0*/  STG.E desc[UR36][R16.64], R5 ;  /* 0x0000000510007986 */ /* 0x0017e2000c101924 */
[----:B------:R-:W-:Y:S05]  /*7df0*/  BRA `(.L_x_10837) ;  /* 0x0000000c00c87947 */ /* 0x000fea0003800000 */
.L_x_10838:
[----:B------:R-:W0:Y:S02]  /*7e00*/  F2I.F64.TRUNC R5, R4 ;  /* 0x0000000400057311 */ /* 0x000e24000030d100 */
[----:B0-----:R2:W-:Y:S01]  /*7e10*/  STG.E.U16 desc[UR36][R16.64], R5 ;  /* 0x0000000510007986 */ /* 0x0015e2000c101524 */
[----:B------:R-:W-:Y:S05]  /*7e20*/  BRA `(.L_x_10837) ;  /* 0x0000000c00bc7947 */ /* 0x000fea0003800000 */
.L_x_10833:
        /* <DEDUP_REMOVED lines=13> */
.L_x_10841:
        /* <DEDUP_REMOVED lines=8> */
.L_x_10840:
        /* <DEDUP_REMOVED lines=14> */
.L_x_10843:
        /* <DEDUP_REMOVED lines=9> */
.L_x_10842:
[----:B------:R0:W-:Y:S01]  /*80f0*/  STG.E.64 desc[UR36][R16.64], R4 ;  /* 0x0000000410007986 */ /* 0x0001e2000c101b24 */
[----:B------:R-:W-:Y:S05]  /*8100*/  BRA `(.L_x_10837) ;  /* 0x0000000c00047947 */ /* 0x000fea0003800000 */
.L_x_10832:
        /* <DEDUP_REMOVED lines=12> */
.L_x_10846:
[----:B------:R-:W-:-:S05]  /*81d0*/  CS2R R6, SRZ ;  /* 0x0000000000067805 */ /* 0x000fca000001ff00 */
[----:B------:R0:W-:Y:S01]  /*81e0*/  STG.E.128 desc[UR36][R16.64], R4 ;  /* 0x0000000410007986 */ /* 0x0001e2000c101d24 */
[----:B------:R-:W-:Y:S05]  /*81f0*/  BRA `(.L_x_10837) ;  /* 0x0000000800c87947 */ /* 0x000fea0003800000 */
.L_x_10845:
        /* <DEDUP_REMOVED lines=25> */
.L_x_10850:
[----:B------:R-:W-:Y:S05]  /*8390*/  BSYNC B0 ;  /* 0x0000000000007941 */ /* 0x000fea0003800000 */
.L_x_10849:
[----:B------:R-:W-:-:S05]  /*83a0*/  LOP3.LUT R3, R0, R3, RZ, 0xfc, !PT ;  /* 0x0000000300037212 */ /* 0x000fca00078efcff */
[----:B------:R0:W-:Y:S01]  /*83b0*/  STG.E.U8 desc[UR36][R16.64], R3 ;  /* 0x0000000310007986 */ /* 0x0001e2000c101124 */
[----:B------:R-:W-:Y:S05]  /*83c0*/  BRA `(.L_x_10837) ;  /* 0x0000000800547947 */ /* 0x000fea0003800000 */
.L_x_10848:
        /* <DEDUP_REMOVED lines=17> */
.L_x_10852:
[----:B------:R-:W-:Y:S01]  /*84e0*/  IMAD.MOV.U32 R0, RZ, RZ, 0x7f ;  /* 0x0000007fff007424 */ /* 0x000fe200078e00ff */
[----:B------:R-:W-:-:S04]  /*84f0*/  ISETP.GT.U32.AND P0, PT, R2, 0x7f800000, PT ;  /* 0x7f8000000200780c */ /* 0x000fc80003f04070 */
[----:B------:R-:W-:-:S09]  /*8500*/  SEL R0, R0, 0x7c, P0 ;  /* 0x0000007c00007807 */ /* 0x000fd20000000000 */
.L_x_10853:
[----:B------:R-:W-:Y:S05]  /*8510*/  BSYNC B0 ;  /* 0x0000000000007941 */ /* 0x000fea0003800000 */
.L_x_10851:
[----:B------:R-:W-:-:S04]  /*8520*/  LOP3.LUT R2, R3, 0x80000000, RZ, 0xc0, !PT ;  /* 0x8000000003027812 */ /* 0x000fc800078ec0ff */
[----:B------:R-:W-:-:S04]  /*8530*/  SHF.R.U32.HI R3, RZ, 0x18, R2 ;  /* 0x00000018ff037819 */ /* 0x000fc80000011602 */
[----:B------:R-:W-:-:S05]  /*8540*/  LOP3.LUT R3, R0, R3, RZ, 0xfc, !PT ;  /* 0x0000000300037212 */ /* 0x000fca00078efcff */
[----:B------:R0:W-:Y:S01]  /*8550*/  STG.E.U8 desc[UR36][R16.64], R3 ;  /* 0x0000000310007986 */ /* 0x0001e2000c101124 */
[----:B------:R-:W-:Y:S05]  /*8560*/  BRA `(.L_x_10837) ;  /* 0x0000000400ec7947 */ /* 0x000fea0003800000 */
.L_x_10847:
        /* <DEDUP_REMOVED lines=8> */
.L_x_10844:
        /* <DEDUP_REMOVED lines=11> */
.L_x_10856:
        /* <DEDUP_REMOVED lines=21> */
.L_x_10859:
[----:B------:R-:W-:-:S04]  /*87f0*/  LOP3.LUT R2, R3, 0x80000000, RZ, 0xc0, !PT ;  /* 0x8000000003027812 */ /* 0x000fc800078ec0ff */
[----:B------:R-:W-:-:S04]  /*8800*/  SHF.R.U32.HI R3, RZ, 0x18, R2 ;  /* 0x00000018ff037819 */ /* 0x000fc80000011602 */
[----:B------:R-:W-:-:S04]  /*8810*/  LOP3.LUT R0, R0, R3, RZ, 0xfc, !PT ;  /* 0x0000000300007212 */ /* 0x000fc800078efcff */
[----:B------:R-:W-:-:S07]  /*8820*/  PRMT R8, R0, 0x7610, R8 ;  /* 0x0000761000087816 */ /* 0x000fce0000000008 */
.L_x_10858:
[----:B------:R-:W-:Y:S05]  /*8830*/  BSYNC B0 ;  /* 0x0000000000007941 */ /* 0x000fea0003800000 */
.L_x_10857:
[----:B------:R0:W-:Y:S01]  /*8840*/  STG.E.U8 desc[UR36][R16.64], R8 ;  /* 0x0000000810007986 */ /* 0x0001e2000c101124 */
[----:B------:R-:W-:Y:S05]  /*8850*/  BRA `(.L_x_10837) ;  /* 0x0000000400307947 */ /* 0x000fea0003800000 */
.L_x_10855:
        /* <DEDUP_REMOVED lines=21> */
.L_x_10862:
[----:B------:R-:W-:-:S04]  /*89b0*/  LOP3.LUT R2, R3, 0x80000000, RZ, 0xc0, !PT ;  /* 0x8000000003027812 */ /* 0x000fc800078ec0ff */
[----:B------:R-:W-:-:S04]  /*89c0*/  SHF.R.U32.HI R3, RZ, 0x18, R2 ;  /* 0x00000018ff037819 */ /* 0x000fc80000011602 */
[----:B------:R-:W-:-:S04]  /*89d0*/  LOP3.LUT R0, R0, R3, RZ, 0xfc, !PT ;  /* 0x0000000300007212 */ /* 0x000fc800078efcff */
[----:B------:R-:W-:-:S07]  /*89e0*/  PRMT R8, R0, 0x7610, R8 ;  /* 0x0000761000087816 */ /* 0x000fce0000000008 */
.L_x_10861:
[----:B------:R-:W-:Y:S05]  /*89f0*/  BSYNC B0 ;  /* 0x0000000000007941 */ /* 0x000fea0003800000 */
.L_x_10860:
[----:B------:R0:W-:Y:S01]  /*8a00*/  STG.E.U8 desc[UR36][R16.64], R8 ;  /* 0x0000000810007986 */ /* 0x0001e2000c101124 */
[----:B------:R-:W-:Y:S05]  /*8a10*/  BRA `(.L_x_10837) ;  /* 0x0000000000c07947 */ /* 0x000fea0003800000 */
.L_x_10854:
        /* <DEDUP_REMOVED lines=26> */
.L_x_10836:
        /* <DEDUP_REMOVED lines=16> */
.L_x_10865:
[----:B------:R-:W-:Y:S05]  /*8cc0*/  BRA `(.L_x_10837) ;  /* 0x0000000000147947 */ /* 0x000fea0003800000 */
.L_x_10864:
[----:B------:R-:W0:Y:S02]  /*8cd0*/  F2I.U64.F64.TRUNC R4, R4 ;  /* 0x0000000400047311 */ /* 0x000e24000030d800 */
[----:B0-----:R0:W-:Y:S01]  /*8ce0*/  STG.E.64 desc[UR36][R16.64], R4 ;  /* 0x0000000410007986 */ /* 0x0011e2000c101b24 */
[----:B------:R-:W-:Y:S05]  /*8cf0*/  BRA `(.L_x_10837) ;  /* 0x0000000000087947 */ /* 0x000fea0003800000 */
.L_x_10863:
[----:B------:R-:W0:Y:S02]  /*8d00*/  F2I.U32.F64.TRUNC R5, R4 ;  /* 0x0000000400057311 */ /* 0x000e24000030d000 */
[----:B0-----:R0:W-:Y:S02]  /*8d10*/  STG.E desc[UR36][R16.64], R5 ;  /* 0x0000000510007986 */ /* 0x0011e4000c101924 */
.L_x_10837:
[----:B------:R-:W-:-:S07]  /*8d20*/  VIADD R23, R23, 0x80 ;  /* 0x0000008017177836 */ /* 0x000fce0000000000 */
.L_x_10764:
[----:B------:R-:W-:Y:S05]  /*8d30*/  BSYNC B6 ;  /* 0x0000000000067941 */ /* 0x000fea0003800000 */
.L_x_10763:
        /* <DEDUP_REMOVED lines=358> */
.L_x_10868:
        /* <DEDUP_REMOVED lines=21> */
.L_x_10872:
[----:B------:R-:W2:Y:S02]  /*a4f0*/  LDG.E.U8 R2, desc[UR36][R2.64] ;  /* 0x0000002402027981 */ /* 0x000ea4000c1e1100 */
[----:B--2---:R0:W1:Y:S01]  /*a500*/  I2F.F64.U16 R18, R2 ;  /* 0x0000000200127312 */ /* 0x0040620000101800 */
[----:B------:R-:W-:Y:S05]  /*a510*/  BRA `(.L_x_10874) ;  /* 0x0000000c00707947 */ /* 0x000fea0003800000 */
.L_x_10871:
        /* <DEDUP_REMOVED lines=9> */
.L_x_10876:
[----:B------:R-:W2:Y:S02]  /*a5b0*/  LDG.E R2, desc[UR36][R2.64] ;  /* 0x0000002402027981 */ /* 0x000ea4000c1e1900 */
[----:B--2---:R0:W1:Y:S01]  /*a5c0*/  I2F.F64 R18, R2 ;  /* 0x0000000200127312 */ /* 0x0040620000201c00 */
[----:B------:R-:W-:Y:S05]  /*a5d0*/  BRA `(.L_x_10874) ;  /* 0x0000000c00407947 */ /* 0x000fea0003800000 */
.L_x_10875:
[----:B------:R-:W2:Y:S02]  /*a5e0*/  LDG.E.U16 R2, desc[UR36][R2.64] ;  /* 0x0000002402027981 */ /* 0x000ea4000c1e1500 */
[----:B--2---:R0:W1:Y:S01]  /*a5f0*/  I2F.F64.S16 R18, R2 ;  /* 0x0000000200127312 */ /* 0x0040620000101c00 */
[----:B------:R-:W-:Y:S05]  /*a600*/  BRA `(.L_x_10874) ;  /* 0x0000000c00347947 */ /* 0x000fea0003800000 */
.L_x_10870:
        /* <DEDUP_REMOVED lines=10> */
.L_x_10878:
[----:B------:R-:W2:Y:S02]  /*a6b0*/  LDG.E.U16 R0, desc[UR36][R2.64] ;  /* 0x0000002402007981 */ /* 0x000ea4000c1e1500 */
[----:B--2---:R-:W-:-:S05]  /*a6c0*/  HADD2.F32 R0, -RZ, R0.H0_H0 ;  /* 0x20000000ff007230 */ /* 0x004fca0000004100 */
[----:B------:R-:W-:-:S04]  /*a6d0*/  FMUL.FTZ R0, R0, 1 ;  /* 0x3f80000000007820 */ /* 0x000fc80000410000 */
[----:B------:R1:W2:Y:S01]  /*a6e0*/  F2F.F64.F32 R18, R0 ;  /* 0x0000000000127310 */ /* 0x0002a20000201800 */
[----:B------:R-:W-:Y:S05]  /*a6f0*/  BRA `(.L_x_10874) ;  /* 0x0000000800f87947 */ /* 0x000fea0003800000 */
.L_x_10877:
        /* <DEDUP_REMOVED lines=10> */
.L_x_10880:
[----:B------:R-:W2:Y:S02]  /*a7a0*/  LDG.E.U16 R2, desc[UR36][R2.64] ;  /* 0x0000002402027981 */ /* 0x000ea4000c1e1500 */
[----:B--2---:R-:W-:-:S05]  /*a7b0*/  HADD2.F32 R0, -RZ, R2.H0_H0 ;  /* 0x20000002ff007230 */ /* 0x004fca0000004100 */
[----:B------:R-:W-:-:S04]  /*a7c0*/  FMUL.FTZ R0, R0, 1 ;  /* 0x3f80000000007820 */ /* 0x000fc80000410000 */
[----:B------:R0:W1:Y:S01]  /*a7d0*/  F2F.F64.F32 R18, R0 ;  /* 0x0000000000127310 */ /* 0x0000620000201800 */
[----:B------:R-:W-:Y:S05]  /*a7e0*/  BRA `(.L_x_10874) ;  /* 0x0000000800bc7947 */ /* 0x000fea0003800000 */
.L_x_10879:
[----:B------:R3:W5:Y:S01]  /*a7f0*/  LDG.E.64 R18, desc[UR36][R2.64] ;  /* 0x0000002402127981 */ /* 0x000762000c1e1b00 */
[----:B------:R-:W-:Y:S05]  /*a800*/  BRA `(.L_x_10874) ;  /* 0x0000000800b47947 */ /* 0x000fea0003800000 */
.L_x_10869:
        /* <DEDUP_REMOVED lines=13> */
.L_x_10883:
[----:B------:R0:W5:Y:S01]  /*a8e0*/  LDG.E.64 R18, desc[UR36][R2.64] ;  /* 0x0000002402127981 */ /* 0x000162000c1e1b00 */
[----:B------:R-:W-:Y:S05]  /*a8f0*/  BRA `(.L_x_10874) ;  /* 0x0000000800787947 */ /* 0x000fea0003800000 */
.L_x_10882:
        /* <DEDUP_REMOVED lines=28> */
.L_x_10885:
        /* <DEDUP_REMOVED lines=15> */
.L_x_10884:
[----:B------:R-:W2:Y:S02]  /*abb0*/  LDG.E.U16 R0, desc[UR36][R2.64] ;  /* 0x0000002402007981 */ /* 0x000ea4000c1e1500 */
[----:B--2---:R-:W-:-:S04]  /*abc0*/  IMAD.U32 R0, R0, 0x10000, RZ ;  /* 0x0001000000007824 */ /* 0x004fc800078e00ff */
[----:B------:R-:W-:-:S04]  /*abd0*/  FMUL.FTZ R0, R0, 1 ;  /* 0x3f80000000007820 */ /* 0x000fc80000410000 */
[----:B------:R0:W1:Y:S01]  /*abe0*/  F2F.F64.F32 R18, R0 ;  /* 0x0000000000127310 */ /* 0x0000620000201800 */
[----:B------:R-:W-:Y:S05]  /*abf0*/  BRA `(.L_x_10874) ;  /* 0x0000000400b87947 */ /* 0x000fea0003800000 */
.L_x_10881:
        /* <DEDUP_REMOVED lines=11> */
.L_x_10888:
        /* <DEDUP_REMOVED lines=21> */
.L_x_10892:
[----:B------:R-:W-:Y:S05]  /*ae00*/  BSYNC B1 ;  /* 0x0000000000017941 */ /* 0x000fea0003800000 */
.L_x_10891:
[----:B------:R-:W-:Y:S01]  /*ae10*/  LEA R3, R0, 0x3b800000, 0x17 ;  /* 0x3b80000000037811 */ /* 0x000fe200078eb8ff */
[----:B------:R-:W-:-:S05]  /*ae20*/  IMAD.SHL.U32 R0, R2, 0x100000, RZ ;  /* 0x0010000002007824 */ /* 0x000fca00078e00ff */
[----:B------:R-:W-:-:S07]  /*ae30*/  LOP3.LUT R0, R3, R0, R4, 0xfe, !PT ;  /* 0x0000000003007212 */ /* 0x000fce00078efe04 */
.L_x_10890:
[----:B------:R-:W-:Y:S05]  /*ae40*/  BSYNC B0 ;  /* 0x0000000000007941 */ /* 0x000fea0003800000 */
.L_x_10889:
[----:B------:R-:W-:-:S04]  /*ae50*/  FMUL.FTZ R0, R0, 1 ;  /* 0x3f80000000007820 */ /* 0x000fc80000410000 */
[----:B------:R0:W1:Y:S01]  /*ae60*/  F2F.F64.F32 R18, R0 ;  /* 0x0000000000127310 */ /* 0x0000620000201800 */
[----:B------:R-:W-:Y:S05]  /*ae70*/  BRA `(.L_x_10874) ;  /* 0x0000000400187947 */ /* 0x000fea0003800000 */
.L_x_10887:
        /* <DEDUP_REMOVED lines=21> */
.L_x_10896:
[----:B------:R-:W-:Y:S05]  /*afd0*/  BSYNC B1 ;  /* 0x0000000000017941 */ /* 0x000fea0003800000 */
.L_x_10895:
[----:B------:R-:W-:Y:S01]  /*afe0*/  LEA R3, R0, 0x37800000, 0x17 ;  /* 0x3780000000037811 */ /* 0x000fe200078eb8ff */
[----:B------:R-:W-:-:S05]  /*aff0*/  IMAD.SHL.U32 R0, R2, 0x200000, RZ ;  /* 0x0020000002007824 */ /* 0x000fca00078e00ff */
[----:B------:R-:W-:-:S07]  /*b000*/  LOP3.LUT R0, R3, R0, R4, 0xfe, !PT ;  /* 0x0000000003007212 */ /* 0x000fce00078efe04 */
.L_x_10894:
[----:B------:R-:W-:Y:S05]  /*b010*/  BSYNC B0 ;  /* 0x0000000000007941 */ /* 0x000fea0003800000 */
.L_x_10893:
[----:B------:R-:W-:-:S04]  /*b020*/  FMUL.FTZ R0, R0, 1 ;  /* 0x3f80000000007820 */ /* 0x000fc80000410000 */
[----:B------:R0:W1:Y:S01]  /*b030*/  F2F.F64.F32 R18, R0 ;  /* 0x0000000000127310 */ /* 0x0000620000201800 */
[----:B------:R-:W-:Y:S05]  /*b040*/  BRA `(.L_x_10874) ;  /* 0x0000000000a47947 */ /* 0x000fea0003800000 */
.L_x_10886:
        /* <DEDUP_REMOVED lines=14> */
.L_x_10900:
[----:B------:R-:W-:Y:S05]  /*b130*/  BSYNC B0 ;  /* 0x0000000000007941 */ /* 0x000fea0003800000 */
.L_x_10899:
[----:B------:R-:W-:-:S04]  /*b140*/  FMUL.FTZ R0, R0, 1 ;  /* 0x3f80000000007820 */ /* 0x000fc80000410000 */
[----:B------:R0:W1:Y:S01]  /*b150*/  F2F.F64.F32 R18, R0 ;  /* 0x0000000000127310 */ /* 0x0000620000201800 */
[----:B------:R-:W-:Y:S05]  /*b160*/  BRA `(.L_x_10874) ;  /* 0x00000000005c7947 */ /* 0x000fea0003800000 */
.L_x_10873:
        /* <DEDUP_REMOVED lines=16> */
.L_x_10901:
[----:B------:R-:W-:Y:S01]  /*b270*/  CS2R R18, SRZ ;  /* 0x0000000000127805 */ /* 0x000fe2000001ff00 */
[----:B------:R-:W-:Y:S06]  /*b280*/  BRA `(.L_x_10874) ;  /* 0x0000000000147947 */ /* 0x000fec0003800000 */
.L_x_10898:
[----:B------:R-:W2:Y:S02]  /*b290*/  LDG.E.64 R18, desc[UR36][R2.64] ;  /* 0x0000002402127981 */ /* 0x000ea4000c1e1b00 */
[----:B--2---:R-:W0:Y:S01]  /*b2a0*/  I2F.F64.U64 R18, R18 ;  /* 0x0000001200127312 */ /* 0x004e220000301800 */
[----:B------:R-:W-:Y:S05]  /*b2b0*/  BRA `(.L_x_10874) ;  /* 0x0000000000087947 */ /* 0x000fea0003800000 */
.L_x_10897:
[----:B------:R-:W2:Y:S02]  /*b2c0*/  LDG.E R2, desc[UR36][R2.64] ;  /* 0x0000002402027981 */ /* 0x000ea4000c1e1900 */
[----:B--2---:R0:W1:Y:S02]  /*b2d0*/  I2F.F64.U32 R18, R2 ;  /* 0x0000000200127312 */ /* 0x0040640000201800 */
.L_x_10874:
[----:B0-----:R-:W1:Y:S01]  /*b2e0*/  LDC.U8 R4, c[0x0][0x4a2] ;  /* 0x00012880ff047b82 */ /* 0x001e620000000000 */
[----:B------:R-:W-:Y:S02]  /*b2f0*/  ULDC.64 UR4, c[0x0][0x488] ;  /* 0x0001220000047ab9 */ /* 0x000fe40000000a00 */
[----:B---3--:R-:W-:-:S05]  /*b300*/  IADD3 R2, P0, R22, UR4, RZ ;  /* 0x0000000416027c10 */ /* 0x008fca000ff1e0ff */
        /* <DEDUP_REMOVED lines=12> */
[----:B------:R-:W3:Y:S02]  /*b3d0*/  LDG.E.U8 R2, desc[UR36][R2.64] ;  /* 0x0000002402027981 */ /* 0x000ee4000c1e1100 */
[----:B---3--:R-:W-:Y:S01]  /*b3e0*/  ISETP.NE.AND P0, PT, R2, RZ, PT ;  /* 0x000000ff0200720c */ /* 0x008fe20003f05270 */
[----:B------:R-:W-:-:S12]  /*b3f0*/  BRA `(.L_x_10907) ;  /* 0x0000000c00807947 */ /* 0x000fd80003800000 */
.L_x_10905:
[----:B------:R-:W3:Y:S02]  /*b400*/  LDG.E.U8 R2, desc[UR36][R2.64] ;  /* 0x0000002402027981 */ /* 0x000ee4000c1e1100 */
[----:B---3--:R-:W-:Y:S01]  /*b410*/  ISETP.NE.AND P0, PT, R2, RZ, PT ;  /* 0x000000ff0200720c */ /* 0x008fe20003f05270 */
[----:B------:R-:W-:-:S12]  /*b420*/  BRA `(.L_x_10907) ;  /* 0x0000000c00747947 */ /* 0x000fd80003800000 */
.L_x_10904:
[----:B------:R-:W-:-:S13]  /*b430*/  ISETP.NE.AND P0, PT, R0, 0x2, PT ;  /* 0x000000020000780c */ /* 0x000fda0003f05270 */
[----:B------:R-:W-:Y:S05]  /*b440*/  @!P0 BRA `(.L_x_10908) ;  /* 0x00000000002c8947 */ /* 0x000fea0003800000 */
[----:B------:R-:W-:-:S13]  /*b450*/  ISETP.NE.AND P0, PT, R0, 0x3, PT ;  /* 0x000000030000780c */ /* 0x000fda0003f05270 */
[----:B------:R-:W-:Y:S05]  /*b460*/  @!P0 BRA `(.L_x_10909) ;  /* 0x0000000000188947 */ /* 0x000fea0003800000 */
[----:B------:R-:W-:-:S13]  /*b470*/  ISETP.NE.AND P0, PT, R0, 0x4, PT ;  /* 0x000000040000780c */ /* 0x000fda0003f05270 */
[----:B------:R-:W-:Y:S05]  /*b480*/  @P0 BRA `(.L_x_10906) ;  /* 0x0000000800fc0947 */ /* 0x000fea0003800000 */
[----:B------:R-:W3:Y:S02]  /*b490*/  LDG.E.64 R2, desc[UR36][R2.64] ;  /* 0x0000002402027981 */ /* 0x000ee4000c1e1b00 */
[----:B---3--:R-:W-:-:S04]  /*b4a0*/  ISETP.NE.U32.AND P0, PT, R2, RZ, PT ;  /* 0x000000ff0200720c */ /* 0x008fc80003f05070 */
[----:B------:R-:W-:Y:S01]  /*b4b0*/  ISETP.NE.AND.EX P0, PT, R3, RZ, PT, P0 ;  /* 0x000000ff0300720c */ /* 0x000fe20003f05300 */
[----:B------:R-:W-:-:S12]  /*b4c0*/  BRA `(.L_x_10907) ;  /* 0x0000000c004c7947 */ /* 0x000fd80003800000 */
.L_x_10909:
[----:B------:R-:W3:Y:S02]  /*b4d0*/  LDG.E R2, desc[UR36][R2.64] ;  /* 0x0000002402027981 */ /* 0x000ee4000c1e1900 */
[----:B---3--:R-:W-:Y:S01]  /*b4e0*/  ISETP.NE.AND P0, PT, R2, RZ, PT ;  /* 0x000000ff0200720c */ /* 0x008fe20003f05270 */
[----:B------:R-:W-:-:S12]  /*b4f0*/  BRA `(.L_x_10907) ;  /* 0x0000000c00407947 */ /* 0x000fd80003800000 */
.L_x_10908:
[----:B------:R-:W3:Y:S02]  /*b500*/  LDG.E.U16 R2, desc[UR36][R2.64] ;  /* 0x0000002402027981 */ /* 0x000ee4000c1e1500 */
[----:B---3--:R-:W-:Y:S01]  /*b510*/  ISETP.NE.AND P0, PT, R2, RZ, PT ;  /* 0x000000ff0200720c */ /* 0x008fe20003f05270 */
[----:B------:R-:W-:-:S12]  /*b520*/  BRA `(.L_x_10907) ;  /* 0x0000000c00347947 */ /* 0x000fd80003800000 */
.L_x_10903:
[----:B------:R-:W-:-:S13]  /*b530*/  ISETP.GT.AND P0, PT, R0, 0x6, PT ;  /* 0x000000060000780c */ /* 0x000fda0003f04270 */
[----:B------:R-:W-:Y:S05]  /*b540*/  @P0 BRA `(.L_x_10910) ;  /* 0x00000000002c0947 */ /* 0x000fea0003800000 */
[----:B------:R-:W-:-:S13]  /*b550*/  ISETP.NE.AND P0, PT, R0, 0x5, PT ;  /* 0x000000050000780c */ /* 0x000fda0003f05270 */
[----:B------:R-:W-:Y:S05]  /*b560*/  @!P0 BRA `(.L_x_10911) ;  /* 0x0000000000148947 */ /* 0x000fea0003800000 */
[----:B------:R-:W-:-:S13]  /*b570*/  ISETP.NE.AND P0, PT, R0, 0x6, PT ;  /* 0x000000060000780c */ /* 0x000fda0003f05270 */
[----:B------:R-:W-:Y:S05]  /*b580*/  @P0 BRA `(.L_x_10906) ;  /* 0x0000000800bc0947 */ /* 0x000fea0003800000 */
[----:B------:R-:W3:Y:S02]  /*b590*/  LDG.E R2, desc[UR36][R2.64] ;  /* 0x0000002402027981 */ /* 0x000ee4000c1e1900 */
[----:B---3--:R-:W-:Y:S01]  /*b5a0*/  FSETP.NEU.FTZ.AND P0, PT, R2, RZ, PT ;  /* 0x000000ff0200720b */ /* 0x008fe20003f1d000 */
[----:B------:R-:W-:-:S12]  /*b5b0*/  BRA `(.L_x_10907) ;  /* 0x0000000c00107947 */ /* 0x000fd80003800000 */
.L_x_10911:
[----:B------:R-:W3:Y:S02]  /*b5c0*/  LDG.E.U16 R0, desc[UR36][R2.64] ;  /* 0x0000002402007981 */ /* 0x000ee4000c1e1500 */
[----:B---3--:R-:W-:-:S05]  /*b5d0*/  HADD2.F32 R0, -RZ, R0.H0_H0 ;  /* 0x20000000ff007230 */ /* 0x008fca0000004100 */
[----:B------:R-:W-:Y:S01]  /*b5e0*/  FSETP.NEU.FTZ.AND P0, PT, R0, RZ, PT ;  /* 0x000000ff0000720b */ /* 0x000fe20003f1d000 */
[----:B------:R-:W-:-:S12]  /*b5f0*/  BRA `(.L_x_10907) ;  /* 0x0000000c00007947 */ /* 0x000fd80003800000 */
.L_x_10910:
[----:B------:R-:W-:-:S13]  /*b600*/  ISETP.NE.AND P0, PT, R0, 0x7, PT ;  /* 0x000000070000780c */ /* 0x000fda0003f05270 */
[----:B------:R-:W-:Y:S05]  /*b610*/  @!P0 BRA `(.L_x_10912) ;  /* 0x00000000004c8947 */ /* 0x000fea0003800000 */
[----:B------:R-:W-:-:S13]  /*b620*/  ISETP.NE.AND P0, PT, R0, 0x8, PT ;  /* 0x000000080000780c */ /* 0x000fda0003f05270 */
[----:B------:R-:W-:Y:S05]  /*b630*/  @!P0 BRA `(.L_x_10913) ;  /* 0x00000000001c8947 */ /* 0x000fea0003800000 */
[----:B------:R-:W-:-:S13]  /*b640*/  ISETP.NE.AND P0, PT, R0, 0x9, PT ;  /* 0x000000090000780c */ /* 0x000fda0003f05270 */
[----:B------:R-:W-:Y:S05]  /*b650*/  @P0 BRA `(.L_x_10906) ;  /* 0x0000000800880947 */ /* 0x000fea0003800000 */
[----:B------:R-:W3:Y:S02]  /*b660*/  LDG.E.64 R2, desc[UR36][R2.64] ;  /* 0x0000002402027981 */ /* 0x000ee4000c1e1b00 */
[----:B---3--:R-:W-:Y:S02]  /*b670*/  FSETP.NEU.FTZ.AND P0, PT, R2, RZ, PT ;  /* 0x000000ff0200720b */ /* 0x008fe40003f1d000 */
[----:B------:R-:W-:-:S04]  /*b680*/  FSETP.NEU.FTZ.AND P1, PT, R3, RZ, PT ;  /* 0x000000ff0300720b */ /* 0x000fc80003f3d000 */
[----:B------:R-:W-:Y:S01]  /*b690*/  PLOP3.LUT P0, PT, P0, P1, PT, 0xa8, 0x0 ;  /* 0x000000000000781c */ /* 0x000fe20000703570 */
[----:B------:R-:W-:-:S12]  /*b6a0*/  BRA `(.L_x_10907) ;  /* 0x0000000800d47947 */ /* 0x000fd80003800000 */
.L_x_10913:
[----:B------:R-:W3:Y:S02]  /*b6b0*/  LDG.E R2, desc[UR36][R2.64] ;  /* 0x0000002402027981 */ /* 0x000ee4000c1e1900 */
[----:B---3--:R-:W-:-:S05]  /*b6c0*/  HADD2.F32 R0, -RZ, R2.H0_H0 ;  /* 0x20000002ff007230 */ /* 0x008fca0000004100 */
        /* <DEDUP_REMOVED lines=8> */
.L_x_10912:
[----:B------:R-:W3:Y:S02]  /*b750*/  LDG.E.64 R2, desc[UR36][R2.64] ;  /* 0x0000002402027981 */ /* 0x000ee4000c1e1b00 */
[----:B---3--:R-:W-:Y:S01]  /*b760*/  DSETP.NEU.AND P0, PT, R2, RZ, PT ;  /* 0x000000ff0200722a */ /* 0x008fe20003f0d000 */
[----:B------:R-:W-:-:S13]  /*b770*/  BRA `(.L_x_10907) ;  /* 0x0000000800a07947 */ /* 0x000fda0003800000 */
.L_x_10902:
        /* <DEDUP_REMOVED lines=9> */
[----:B---3--:R-:W-:Y:S01]  /*b810*/  ISETP.NE.AND P0, PT, R2, RZ, PT ;  /* 0x000000ff0200720c */ /* 0x008fe20003f05270 */
[----:B------:R-:W-:-:S12]  /*b820*/  BRA `(.L_x_10907) ;  /* 0x0000000800747947 */ /* 0x000fd80003800000 */
.L_x_10916:
[----:B------:R-:W3:Y:S02]  /*b830*/  LDG.E.128 R4, desc[UR36][R2.64] ;  /* 0x0000002402047981 */ /* 0x000ee4000c1e1d00 */
[----:B---3--:R-:W-:-:S06]  /*b840*/  DSETP.NEU.AND P0, PT, R6, RZ, PT ;  /* 0x000000ff0600722a */ /* 0x008fcc0003f0d000 */
[----:B------:R-:W-:Y:S01]  /*b850*/  DSETP.NEU.OR P0, PT, R4, RZ, P0 ;  /* 0x000000ff0400722a */ /* 0x000fe2000070d400 */
[----:B------:R-:W-:-:S13]  /*b860*/  BRA `(.L_x_10907) ;  /* 0x0000000800647947 */ /* 0x000fda0003800000 */
.L_x_10915:
        /* <DEDUP_REMOVED lines=27> */
.L_x_10918:
[----:B------:R-:W3:Y:S02]  /*ba20*/  LDG.E.U8 R2, desc[UR36][R2.64] ;  /* 0x0000002402027981 */ /* 0x000ee4000c1e1100 */
[C---:B---3--:R-:W-:Y:S02]  /*ba30*/  IMAD.SHL.U32 R0, R2.reuse, 0x2000000, RZ ;  /* 0x0200000002007824 */ /* 0x048fe400078e00ff */
        /* <DEDUP_REMOVED lines=12> */
.L_x_10917:
[----:B------:R-:W3:Y:S02]  /*bb00*/  LDG.E.U16 R0, desc[UR36][R2.64] ;  /* 0x0000002402007981 */ /* 0x000ee4000c1e1500 */
[----:B---3--:R-:W-:-:S05]  /*bb10*/  IMAD.U32 R0, R0, 0x10000, RZ ;  /* 0x0001000000007824 */ /* 0x008fca00078e00ff */
[----:B------:R-:W-:Y:S01]  /*bb20*/  FSETP.NEU.FTZ.AND P0, PT, R0, RZ, PT ;  /* 0x000000ff0000720b */ /* 0x000fe20003f1d000 */
[----:B------:R-:W-:-:S12]  /*bb30*/  BRA `(.L_x_10907) ;  /* 0x0000000400b07947 */ /* 0x000fd80003800000 */
.L_x_10914:
        /* <DEDUP_REMOVED lines=9> */
[----:B---3--:R-:W-:Y:S01]  /*bbd0*/  ISETP.NE.AND P0, PT, R2, RZ, PT ;  /* 0x000000ff0200720c */ /* 0x008fe20003f05270 */
[----:B------:R-:W-:-:S12]  /*bbe0*/  BRA `(.L_x_10907) ;  /* 0x0000000400847947 */ /* 0x000fd80003800000 */
.L_x_10921:
        /* <DEDUP_REMOVED lines=21> */
.L_x_10925:
[----:B------:R-:W-:Y:S05]  /*bd40*/  BSYNC B1 ;  /* 0x0000000000017941 */ /* 0x000fea0003800000 */
.L_x_10924:
[----:B------:R-:W-:Y:S01]  /*bd50*/  LEA R3, R0, 0x3b800000, 0x17 ;  /* 0x3b80000000037811 */ /* 0x000fe200078eb8ff */
[----:B------:R-:W-:-:S05]  /*bd60*/  IMAD.SHL.U32 R0, R2, 0x100000, RZ ;  /* 0x0010000002007824 */ /* 0x000fca00078e00ff */
[----:B------:R-:W-:-:S07]  /*bd70*/  LOP3.LUT R0, R3, R0, R4, 0xfe, !PT ;  /* 0x0000000003007212 */ /* 0x000fce00078efe04 */
.L_x_10923:
[----:B------:R-:W-:Y:S05]  /*bd80*/  BSYNC B0 ;  /* 0x0000000000007941 */ /* 0x000fea0003800000 */
.L_x_10922:
[----:B------:R-:W-:Y:S01]  /*bd90*/  FSETP.NEU.FTZ.AND P0, PT, R0, RZ, PT ;  /* 0x000000ff0000720b */ /* 0x000fe20003f1d000 */
[----:B------:R-:W-:-:S12]  /*bda0*/  BRA `(.L_x_10907) ;  /* 0x0000000400147947 */ /* 0x000fd80003800000 */
.L_x_10920:
        /* <DEDUP_REMOVED lines=21> */
.L_x_10929:
[----:B------:R-:W-:Y:S05]  /*bf00*/  BSYNC B1 ;  /* 0x0000000000017941 */ /* 0x000fea0003800000 */
.L_x_10928:
[----:B------:R-:W-:Y:S01]  /*bf10*/  LEA R3, R0, 0x37800000, 0x17 ;  /* 0x3780000000037811 */ /* 0x000fe200078eb8ff */
[----:B------:R-:W-:-:S05]  /*bf20*/  IMAD.SHL.U32 R0, R2, 0x200000, RZ ;  /* 0x0020000002007824 */ /* 0x000fca00078e00ff */
[----:B------:R-:W-:-:S07]  /*bf30*/  LOP3.LUT R0, R3, R0, R4, 0xfe, !PT ;  /* 0x0000000003007212 */ /* 0x000fce00078efe04 */
.L_x_10927:
[----:B------:R-:W-:Y:S05]  /*bf40*/  BSYNC B0 ;  /* 0x0000000000007941 */ /* 0x000fea0003800000 */
.L_x_10926:
[----:B------:R-:W-:Y:S01]  /*bf50*/  FSETP.NEU.FTZ.AND P0, PT, R0, RZ, PT ;  /* 0x000000ff0000720b */ /* 0x000fe20003f1d000 */
[----:B------:R-:W-:-:S12]  /*bf60*/  BRA `(.L_x_10907) ;  /* 0x0000000000a47947 */ /* 0x000fd80003800000 */
.L_x_10919:
        /* <DEDUP_REMOVED lines=14> */
.L_x_10933:
[----:B------:R-:W-:Y:S05]  /*c050*/  BSYNC B0 ;  /* 0x0000000000007941 */ /* 0x000fea0003800000 */
.L_x_10932:
[----:B------:R-:W-:Y:S01]  /*c060*/  FSETP.NEU.FTZ.AND P0, PT, R0, RZ, PT ;  /* 0x000000ff0000720b */ /* 0x000fe20003f1d000 */
[----:B------:R-:W-:-:S12]  /*c070*/  BRA `(.L_x_10907) ;  /* 0x0000000000607947 */ /* 0x000fd80003800000 */
.L_x_10906:
        /* <DEDUP_REMOVED lines=16> */
.L_x_10934:
[----:B------:R-:W-:Y:S01]  /*c180*/  PLOP3.LUT P0, PT, PT, PT, PT, 0x8, 0x0 ;  /* 0x000000000000781c */ /* 0x000fe20003f0e170 */
[----:B------:R-:W-:-:S12]  /*c190*/  BRA `(.L_x_10907) ;  /* 0x0000000000187947 */ /* 0x000fd80003800000 */
.L_x_10931:
[----:B------:R-:W3:Y:S02]  /*c1a0*/  LDG.E.64 R2, desc[UR36][R2.64] ;  /* 0x0000002402027981 */ /* 0x000ee4000c1e1b00 */
[----:B---3--:R-:W-:-:S04]  /*c1b0*/  ISETP.NE.U32.AND P0, PT, R2, RZ, PT ;  /* 0x000000ff0200720c */ /* 0x008fc80003f05070 */
[----:B------:R-:W-:Y:S01]  /*c1c0*/  ISETP.NE.AND.EX P0, PT, R3, RZ, PT, P0 ;  /* 0x000000ff0300720c */ /* 0x000fe20003f05300 */
[----:B------:R-:W-:-:S12]  /*c1d0*/  BRA `(.L_x_10907) ;  /* 0x0000000000087947 */ /* 0x000fd80003800000 */
.L_x_10930:
[----:B------:R-:W3:Y:S02]  /*c1e0*/  LDG.E R2, desc[UR36][R2.64] ;  /* 0x0000002402027981 */ /* 0x000ee4000c1e1900 */
[----:B---3--:R-:W-:-:S13]  /*c1f0*/  ISETP.NE.AND P0, PT, R2, RZ, PT ;  /* 0x000000ff0200720c */ /* 0x008fda0003f05270 */
.L_x_10907:
        /* <DEDUP_REMOVED lines=22> */
.L_x_10938:
[----:B------:R-:W0:Y:S02]  /*c360*/  F2I.S64.F64.TRUNC R4, R4 ;  /* 0x0000000400047311 */ /* 0x000e24000030d900 */
[----:B0-----:R-:W-:-:S05]  /*c370*/  IMAD.MOV.U32 R3, RZ, RZ, R4 ;  /* 0x000000ffff037224 */ /* 0x001fca00078e0004 */
[----:B------:R0:W-:Y:S01]  /*c380*/  STG.E.U8 desc[UR36][R16.64], R3 ;  /* 0x0000000310007986 */ /* 0x0001e2000c101124 */
[----:B------:R-:W-:Y:S05]  /*c390*/  BRA `(.L_x_10940) ;  /* 0x0000000c00f87947 */ /* 0x000fea0003800000 */
.L_x_10937:
        /* <DEDUP_REMOVED lines=9> */
.L_x_10942:
[----:B------:R-:W0:Y:S02]  /*c430*/  F2I.F64.TRUNC R5, R4 ;  /* 0x0000000400057311 */ /* 0x000e24000030d100 */
[----:B0-----:R0:W-:Y:S01]  /*c440*/  STG.E desc[UR36][R16.64], R5 ;  /* 0x0000000510007986 */ /* 0x0011e2000c101924 */
[----:B------:R-:W-:Y:S05]  /*c450*/  BRA `(.L_x_10940) ;  /* 0x0000000c00c87947 */ /* 0x000fea0003800000 */
.L_x_10941:
[----:B------:R-:W0:Y:S02]  /*c460*/  F2I.F64.TRUNC R5, R4 ;  /* 0x0000000400057311 */ /* 0x000e24000030d100 */
[----:B0-----:R0:W-:Y:S01]  /*c470*/  STG.E.U16 desc[UR36][R16.64], R5 ;  /* 0x0000000510007986 */ /* 0x0011e2000c101524 */
[----:B------:R-:W-:Y:S05]  /*c480*/  BRA `(.L_x_10940) ;  /* 0x0000000c00bc7947 */ /* 0x000fea0003800000 */
.L_x_10936:
        /* <DEDUP_REMOVED lines=13> */
.L_x_10944:
        /* <DEDUP_REMOVED lines=8> */
.L_x_10943:
        /* <DEDUP_REMOVED lines=14> */
.L_x_10946:
        /* <DEDUP_REMOVED lines=9> */
.L_x_10945:
[----:B------:R0:W-:Y:S01]  /*c750*/  STG.E.64 desc[UR36][R16.64], R4 ;  /* 0x0000000410007986 */ /* 0x0001e2000c101b24 */
[----:B------:R-:W-:Y:S05]  /*c760*/  BRA `(.L_x_10940) ;  /* 0x0000000c00047947 */ /* 0x000fea0003800000 */
.L_x_10935:
        /* <DEDUP_REMOVED lines=12> */
.L_x_10949:
[----:B------:R-:W-:-:S05]  /*c830*/  CS2R R6, SRZ ;  /* 0x0000000000067805 */ /* 0x000fca000001ff00 */
[----:B------:R0:W-:Y:S01]  /*c840*/  STG.E.128 desc[UR36][R16.64], R4 ;  /* 0x0000000410007986 */ /* 0x0001e2000c101d24 */
[----:B------:R-:W-:Y:S05]  /*c850*/  BRA `(.L_x_10940) ;  /* 0x0000000800c87947 */ /* 0x000fea0003800000 */
.L_x_10948:
        /* <DEDUP_REMOVED lines=25> */
.L_x_10953:
[----:B------:R-:W-:Y:S05]  /*c9f0*/  BSYNC B0 ;  /* 0x0000000000007941 */ /* 0x000fea0003800000 */
.L_x_10952:
[----:B------:R-:W-:-:S05]  /*ca00*/  LOP3.LUT R3, R0, R3, RZ, 0xfc, !PT ;  /* 0x0000000300037212 */ /* 0x000fca00078efcff */
[----:B------:R0:W-:Y:S01]  /*ca10*/  STG.E.U8 desc[UR36][R16.64], R3 ;  /* 0x0000000310007986 */ /* 0x0001e2000c101124 */
[----:B------:R-:W-:Y:S05]  /*ca20*/  BRA `(.L_x_10940) ;  /* 0x0000000800547947 */ /* 0x000fea0003800000 */
.L_x_10951:
        /* <DEDUP_REMOVED lines=17> */
.L_x_10955:
[----:B------:R-:W-:Y:S01]  /*cb40*/  IMAD.MOV.U32 R0, RZ, RZ, 0x7f ;  /* 0x0000007fff007424 */ /* 0x000fe200078e00ff */
[----:B------:R-:W-:-:S04]  /*cb50*/  ISETP.GT.U32.AND P0, PT, R2, 0x7f800000, PT ;  /* 0x7f8000000200780c */ /* 0x000fc80003f04070 */
[----:B------:R-:W-:-:S09]  /*cb60*/  SEL R0, R0, 0x7c, P0 ;  /* 0x0000007c00007807 */ /* 0x000fd20000000000 */
.L_x_10956:
[----:B------:R-:W-:Y:S05]  /*cb70*/  BSYNC B0 ;  /* 0x0000000000007941 */ /* 0x000fea0003800000 */
.L_x_10954:
[----:B------:R-:W-:-:S04]  /*cb80*/  LOP3.LUT R2, R3, 0x80000000, RZ, 0xc0, !PT ;  /* 0x8000000003027812 */ /* 0x000fc800078ec0ff */
[----:B------:R-:W-:-:S04]  /*cb90*/  SHF.R.U32.HI R3, RZ, 0x18, R2 ;  /* 0x00000018ff037819 */ /* 0x000fc80000011602 */
[----:B------:R-:W-:-:S05]  /*cba0*/  LOP3.LUT R3, R0, R3, RZ, 0xfc, !PT ;  /* 0x0000000300037212 */ /* 0x000fca00078efcff */
[----:B------:R0:W-:Y:S01]  /*cbb0*/  STG.E.U8 desc[UR36][R16.64], R3 ;  /* 0x0000000310007986 */ /* 0x0001e2000c101124 */
[----:B------:R-:W-:Y:S05]  /*cbc0*/  BRA `(.L_x_10940) ;  /* 0x0000000400ec7947 */ /* 0x000fea0003800000 */
.L_x_10950:
        /* <DEDUP_REMOVED lines=8> */
.L_x_10947:
        /* <DEDUP_REMOVED lines=11> */
.L_x_10959:
        /* <DEDUP_REMOVED lines=21> */
.L_x_10962:
[----:B------:R-:W-:-:S04]  /*ce50*/  LOP3.LUT R2, R3, 0x80000000, RZ, 0xc0, !PT ;  /* 0x8000000003027812 */ /* 0x000fc800078ec0ff */
[----:B------:R-:W-:-:S04]  /*ce60*/  SHF.R.U32.HI R3, RZ, 0x18, R2 ;  /* 0x00000018ff037819 */ /* 0x000fc80000011602 */
[----:B------:R-:W-:-:S04]  /*ce70*/  LOP3.LUT R0, R0, R3, RZ, 0xfc, !PT ;  /* 0x0000000300007212 */ /* 0x000fc800078efcff */
[----:B------:R-:W-:-:S07]  /*ce80*/  PRMT R8, R0, 0x7610, R8 ;  /* 0x0000761000087816 */ /* 0x000fce0000000008 */
.L_x_10961:
[----:B------:R-:W-:Y:S05]  /*ce90*/  BSYNC B0 ;  /* 0x0000000000007941 */ /* 0x000fea0003800000 */
.L_x_10960:
[----:B------:R3:W-:Y:S01]  /*cea0*/  STG.E.U8 desc[UR36][R16.64], R8 ;  /* 0x0000000810007986 */ /* 0x0007e2000c101124 */
[----:B------:R-:W-:Y:S05]  /*ceb0*/  BRA `(.L_x_10940) ;  /* 0x0000000400307947 */ /* 0x000fea0003800000 */
.L_x_10958:
        /* <DEDUP_REMOVED lines=21> */
.L_x_10965:
[----:B------:R-:W-:-:S04]  /*d010*/  LOP3.LUT R2, R3, 0x80000000, RZ, 0xc0, !PT ;  /* 0x8000000003027812 */ /* 0x000fc800078ec0ff */
[----:B------:R-:W-:-:S04]  /*d020*/  SHF.R.U32.HI R3, RZ, 0x18, R2 ;  /* 0x00000018ff037819 */ /* 0x000fc80000011602 */
[----:B------:R-:W-:-:S04]  /*d030*/  LOP3.LUT R0, R0, R3, RZ, 0xfc, !PT ;  /* 0x0000000300007212 */ /* 0x000fc800078efcff */
[----:B------:R-:W-:-:S07]  /*d040*/  PRMT R8, R0, 0x7610, R8 ;  /* 0x0000761000087816 */ /* 0x000fce0000000008 */
.L_x_10964:
[----:B------:R-:W-:Y:S05]  /*d050*/  BSYNC B0 ;  /* 0x0000000000007941 */ /* 0x000fea0003800000 */
.L_x_10963:
[----:B------:R0:W-:Y:S01]  /*d060*/  STG.E.U8 desc[UR36][R16.64], R8 ;  /* 0x0000000810007986 */ /* 0x0001e2000c101124 */
[----:B------:R-:W-:Y:S05]  /*d070*/  BRA `(.L_x_10940) ;  /* 0x0000000000c07947 */ /* 0x000fea0003800000 */
.L_x_10957:
        /* <DEDUP_REMOVED lines=26> */
.L_x_10939:
        /* <DEDUP_REMOVED lines=16> */
.L_x_10968:
[----:B------:R-:W-:Y:S05]  /*d320*/  BRA `(.L_x_10940) ;  /* 0x0000000000147947 */ /* 0x000fea0003800000 */
.L_x_10967:
[----:B------:R-:W0:Y:S02]  /*d330*/  F2I.U64.F64.TRUNC R4, R4 ;  /* 0x0000000400047311 */ /* 0x000e24000030d800 */
[----:B0-----:R1:W-:Y:S01]  /*d340*/  STG.E.64 desc[UR36][R16.64], R4 ;  /* 0x0000000410007986 */ /* 0x0013e2000c101b24 */
[----:B------:R-:W-:Y:S05]  /*d350*/  BRA `(.L_x_10940) ;  /* 0x0000000000087947 */ /* 0x000fea0003800000 */
.L_x_10966:
[----:B------:R-:W0:Y:S02]  /*d360*/  F2I.U32.F64.TRUNC R5, R4 ;  /* 0x0000000400057311 */ /* 0x000e24000030d000 */
[----:B0-----:R0:W-:Y:S02]  /*d370*/  STG.E desc[UR36][R16.64], R5 ;  /* 0x0000000510007986 */ /* 0x0011e4000c101924 */
.L_x_10940:
[----:B------:R-:W-:-:S07]  /*d380*/  VIADD R23, R23, 0x80 ;  /* 0x0000008017177836 */ /* 0x000fce0000000000 */
.L_x_10867:
[----:B------:R-:W-:Y:S05]  /*d390*/  BSYNC B6 ;  /* 0x0000000000067941 */ /* 0x000fea0003800000 */
.L_x_10866:
        /* <DEDUP_REMOVED lines=357> */
.L_x_10969:
        /* <DEDUP_REMOVED lines=21> */
.L_x_10973:
[----:B------:R-:W2:Y:S02]  /*eb40*/  LDG.E.U8 R2, desc[UR36][R2.64] ;  /* 0x0000002402027981 */ /* 0x000ea4000c1e1100 */
[----:B--2---:R0:W1:Y:S01]  /*eb50*/  I2F.F64.U16 R18, R2 ;  /* 0x0000000200127312 */ /* 0x0040620000101800 */
[----:B------:R-:W-:Y:S05]  /*eb60*/  BRA `(.L_x_10975) ;  /* 0x0000000c00707947 */ /* 0x000fea0003800000 */
.L_x_10972:
        /* <DEDUP_REMOVED lines=9> */
.L_x_10977:
[----:B------:R-:W2:Y:S02]  /*ec00*/  LDG.E R2, desc[UR36][R2.64] ;  /* 0x0000002402027981 */ /* 0x000ea4000c1e1900 */
[----:B--2---:R0:W1:Y:S01]  /*ec10*/  I2F.F64 R18, R2 ;  /* 0x0000000200127312 */ /* 0x0040620000201c00 */
[----:B------:R-:W-:Y:S05]  /*ec20*/  BRA `(.L_x_10975) ;  /* 0x0000000c00407947 */ /* 0x000fea0003800000 */
.L_x_10976:
[----:B------:R-:W2:Y:S02]  /*ec30*/  LDG.E.U16 R2, desc[UR36][R2.64] ;  /* 0x0000002402027981 */ /* 0x000ea4000c1e1500 */
[----:B--2---:R0:W1:Y:S01]  /*ec40*/  I2F.F64.S16 R18, R2 ;  /* 0x0000000200127312 */ /* 0x0040620000101c00 */
[----:B------:R-:W-:Y:S05]  /*ec50*/  BRA `(.L_x_10975) ;  /* 0x0000000c00347947 */ /* 0x000fea0003800000 */
.L_x_10971:
        /* <DEDUP_REMOVED lines=10> */
.L_x_10979:
[----:B------:R-:W2:Y:S02]  /*ed00*/  LDG.E.U16 R0, desc[UR36][R2.64] ;  /* 0x0000002402007981 */ /* 0x000ea4000c1e1500 */
[----:B--2---:R-:W-:-:S05]  /*ed10*/  HADD2.F32 R0, -RZ, R0.H0_H0 ;  /* 0x20000000ff007230 */ /* 0x004fca0000004100 */
[----:B------:R-:W-:-:S04]  /*ed20*/  FMUL.FTZ R0, R0, 1 ;  /* 0x3f80000000007820 */ /* 0x000fc80000410000 */
[----:B------:R0:W1:Y:S01]  /*ed30*/  F2F.F64.F32 R18, R0 ;  /* 0x0000000000127310 */ /* 0x0000620000201800 */
[----:B------:R-:W-:Y:S05]  /*ed40*/  BRA `(.L_x_10975) ;  /* 0x0000000800f87947 */ /* 0x000fea0003800000 */
.L_x_10978:
        /* <DEDUP_REMOVED lines=10> */
.L_x_10981:
[----:B------:R-:W2:Y:S02]  /*edf0*/  LDG.E.U16 R2, desc[UR36][R2.64] ;  /* 0x0000002402027981 */ /* 0x000ea4000c1e1500 */
[----:B--2---:R-:W-:-:S05]  /*ee00*/  HADD2.F32 R0, -RZ, R2.H0_H0 ;  /* 0x20000002ff007230 */ /* 0x004fca0000004100 */
[----:B------:R-:W-:-:S04]  /*ee10*/  FMUL.FTZ R0, R0, 1 ;  /* 0x3f80000000007820 */ /* 0x000fc80000410000 */
[----:B------:R0:W1:Y:S01]  /*ee20*/  F2F.F64.F32 R18, R0 ;  /* 0x0000000000127310 */ /* 0x0000620000201800 */
[----:B------:R-:W-:Y:S05]  /*ee30*/  BRA `(.L_x_10975) ;  /* 0x0000000800bc7947 */ /* 0x000fea0003800000 */
.L_x_10980:
[----:B------:R0:W5:Y:S01]  /*ee40*/  LDG.E.64 R18, desc[UR36][R2.64] ;  /* 0x0000002402127981 */ /* 0x000162000c1e1b00 */
[----:B------:R-:W-:Y:S05]  /*ee50*/  BRA `(.L_x_10975) ;  /* 0x0000000800b47947 */ /* 0x000fea0003800000 */
.L_x_10970:
        /* <DEDUP_REMOVED lines=13> */
.L_x_10984:
[----:B------:R0:W5:Y:S01]  /*ef30*/  LDG.E.64 R18, desc[UR36][R2.64] ;  /* 0x0000002402127981 */ /* 0x000162000c1e1b00 */
[----:B------:R-:W-:Y:S05]  /*ef40*/  BRA `(.L_x_10975) ;  /* 0x0000000800787947 */ /* 0x000fea0003800000 */
.L_x_10983:
        /* <DEDUP_REMOVED lines=28> */
.L_x_10986:
        /* <DEDUP_REMOVED lines=15> */
.L_x_10985:
[----:B------:R-:W2:Y:S02]  /*f200*/  LDG.E.U16 R0, desc[UR36][R2.64] ;  /* 0x0000002402007981 */ /* 0x000ea4000c1e1500 */
[----:B--2---:R-:W-:-:S04]  /*f210*/  IMAD.U32 R0, R0, 0x10000, RZ ;  /* 0x0001000000007824 */ /* 0x004fc800078e00ff */
[----:B------:R-:W-:-:S04]  /*f220*/  FMUL.FTZ R0, R0, 1 ;  /* 0x3f80000000007820 */ /* 0x000fc80000410000 */
[----:B------:R4:W0:Y:S01]  /*f230*/  F2F.F64.F32 R18, R0 ;  /* 0x0000000000127310 */ /* 0x0008220000201800 */
[----:B------:R-:W-:Y:S05]  /*f240*/  BRA `(.L_x_10975) ;  /* 0x0000000400b87947 */ /* 0x000fea0003800000 */
.L_x_10982:
        /* <DEDUP_REMOVED lines=11> */
.L_x_10989:
        /* <DEDUP_REMOVED lines=21> */
.L_x_10993:
[----:B------:R-:W-:Y:S05]  /*f450*/  BSYNC B1 ;  /* 0x0000000000017941 */ /* 0x000fea0003800000 */
.L_x_10992:
[----:B------:R-:W-:Y:S01]  /*f460*/  LEA R3, R0, 0x3b800000, 0x17 ;  /* 0x3b80000000037811 */ /* 0x000fe200078eb8ff */
[----:B------:R-:W-:-:S05]  /*f470*/  IMAD.SHL.U32 R0, R2, 0x100000, RZ ;  /* 0x0010000002007824 */ /* 0x000fca00078e00ff */
[----:B------:R-:W-:-:S07]  /*f480*/  LOP3.LUT R0, R3, R0, R4, 0xfe, !PT ;  /* 0x0000000003007212 */ /* 0x000fce00078efe04 */
.L_x_10991:
[----:B------:R-:W-:Y:S05]  /*f490*/  BSYNC B0 ;  /* 0x0000000000007941 */ /* 0x000fea0003800000 */
.L_x_10990:
[----:B------:R-:W-:-:S04]  /*f4a0*/  FMUL.FTZ R0, R0, 1 ;  /* 0x3f80000000007820 */ /* 0x000fc80000410000 */
[----:B------:R0:W1:Y:S01]  /*f4b0*/  F2F.F64.F32 R18, R0 ;  /* 0x0000000000127310 */ /* 0x0000620000201800 */
[----:B------:R-:W-:Y:S05]  /*f4c0*/  BRA `(.L_x_10975) ;  /* 0x0000000400187947 */ /* 0x000fea0003800000 */
.L_x_10988:
        /* <DEDUP_REMOVED lines=21> */
.L_x_10997:
[----:B------:R-:W-:Y:S05]  /*f620*/  BSYNC B1 ;  /* 0x0000000000017941 */ /* 0x000fea0003800000 */
.L_x_10996:
[----:B------:R-:W-:Y:S01]  /*f630*/  LEA R3, R0, 0x37800000, 0x17 ;  /* 0x3780000000037811 */ /* 0x000fe200078eb8ff */
[----:B------:R-:W-:-:S05]  /*f640*/  IMAD.SHL.U32 R0, R2, 0x200000, RZ ;  /* 0x0020000002007824 */ /* 0x000fca00078e00ff */
[----:B------:R-:W-:-:S07]  /*f650*/  LOP3.LUT R0, R3, R0, R4, 0xfe, !PT ;  /* 0x0000000003007212 */ /* 0x000fce00078efe04 */
.L_x_10995:
[----:B------:R-:W-:Y:S05]  /*f660*/  BSYNC B0 ;  /* 0x0000000000007941 */ /* 0x000fea0003800000 */
.L_x_10994:
[----:B------:R-:W-:-:S04]  /*f670*/  FMUL.FTZ R0, R0, 1 ;  /* 0x3f80000000007820 */ /* 0x000fc80000410000 */
[----:B------:R0:W1:Y:S01]  /*f680*/  F2F.F64.F32 R18, R0 ;  /* 0x0000000000127310 */ /* 0x0000620000201800 */
[----:B------:R-:W-:Y:S05]  /*f690*/  BRA `(.L_x_10975) ;  /* 0x0000000000a47947 */ /* 0x000fea0003800000 */
.L_x_10987:
        /* <DEDUP_REMOVED lines=14> */
.L_x_11001:
[----:B------:R-:W-:Y:S05]  /*f780*/  BSYNC B0 ;  /* 0x0000000000007941 */ /* 0x000fea0003800000 */
.L_x_11000:
[----:B------:R-:W-:-:S04]  /*f790*/  FMUL.FTZ R0, R0, 1 ;  /* 0x3f80000000007820 */ /* 0x000fc80000410000 */
[----:B------:R0:W1:Y:S01]  /*f7a0*/  F2F.F64.F32 R18, R0 ;  /* 0x0000000000127310 */ /* 0x0000620000201800 */
[----:B------:R-:W-:Y:S05]  /*f7b0*/  BRA `(.L_x_10975) ;  /* 0x00000000005c7947 */ /* 0x000fea0003800000 */
.L_x_10974:
        /* <DEDUP_REMOVED lines=16> */
.L_x_11002:
[----:B------:R-:W-:Y:S01]  /*f8c0*/  CS2R R18, SRZ ;  /* 0x0000000000127805 */ /* 0x000fe2000001ff00 */
[----:B------:R-:W-:Y:S06]  /*f8d0*/  BRA `(.L_x_10975) ;  /* 0x0000000000147947 */ /* 0x000fec0003800000 */
.L_x_10999:
[----:B------:R-:W2:Y:S02]  /*f8e0*/  LDG.E.64 R18, desc[UR36][R2.64] ;  /* 0x0000002402127981 */ /* 0x000ea4000c1e1b00 */
[----:B--2---:R-:W0:Y:S01]  /*f8f0*/  I2F.F64.U64 R18, R18 ;  /* 0x0000001200127312 */ /* 0x004e220000301800 */
[----:B------:R-:W-:Y:S05]  /*f900*/  BRA `(.L_x_10975) ;  /* 0x0000000000087947 */ /* 0x000fea0003800000 */
.L_x_10998:
[----:B------:R-:W2:Y:S02]  /*f910*/  LDG.E R2, desc[UR36][R2.64] ;  /* 0x0000002402027981 */ /* 0x000ea4000c1e1900 */
[----:B--2---:R0:W1:Y:S02]  /*f920*/  I2F.F64.U32 R18, R2 ;  /* 0x0000000200127312 */ /* 0x0040640000201800 */
.L_x_10975:
[----:B--2---:R-:W4:Y:S01]  /*f930*/  LDC.U8 R4, c[0x0][0x4a2] ;  /* 0x00012880ff047b82 */ /* 0x004f220000000000 */
[----:B------:R-:W-:Y:S02]  /*f940*/  ULDC.64 UR4, c[0x0][0x488] ;  /* 0x0001220000047ab9 */ /* 0x000fe40000000a00 */
[----:B0-----:R-:W-:-:S05]  /*f950*/  IADD3 R2, P0, R22, UR4, RZ ;  /* 0x0000000416027c10 */ /* 0x001fca000ff1e0ff */
        /* <DEDUP_REMOVED lines=15> */
.L_x_11006:
[----:B------:R-:W2:Y:S02]  /*fa50*/  LDG.E.U8 R2, desc[UR36][R2.64] ;  /* 0x0000002402027981 */ /* 0x000ea4000c1e1100 */
[----:B--2---:R-:W-:Y:S01]  /*fa60*/  ISETP.NE.AND P0, PT, R2, RZ, PT ;  /* 0x000000ff0200720c */ /* 0x004fe20003f05270 */
[----:B------:R-:W-:-:S12]  /*fa70*/  BRA `(.L_x_11008) ;  /* 0x0000000c00747947 */ /* 0x000fd80003800000 */
.L_x_11005:
        /* <DEDUP_REMOVED lines=10> */
.L_x_11010:
[----:B------:R-:W2:Y:S02]  /*fb20*/  LDG.E R2, desc[UR36][R2.64] ;  /* 0x0000002402027981 */ /* 0x000ea4000c1e1900 */
[----:B--2---:R-:W-:Y:S01]  /*fb30*/  ISETP.NE.AND P0, PT, R2, RZ, PT ;  /* 0x000000ff0200720c */ /* 0x004fe20003f05270 */
[----:B------:R-:W-:-:S12]  /*fb40*/  BRA `(.L_x_11008) ;  /* 0x0000000c00407947 */ /* 0x000fd80003800000 */
.L_x_11009:
[----:B------:R-:W2:Y:S02]  /*fb50*/  LDG.E.U16 R2, desc[UR36][R2.64] ;  /* 0x0000002402027981 */ /* 0x000ea4000c1e1500 */
[----:B--2---:R-:W-:Y:S01]  /*fb60*/  ISETP.NE.AND P0, PT, R2, RZ, PT ;  /* 0x000000ff0200720c */ /* 0x004fe20003f05270 */
[----:B------:R-:W-:-:S12]  /*fb70*/  BRA `(.L_x_11008) ;  /* 0x0000000c00347947 */ /* 0x000fd80003800000 */
.L_x_11004:
        /* <DEDUP_REMOVED lines=9> */
.L_x_11012:
[----:B------:R-:W2:Y:S02]  /*fc10*/  LDG.E.U16 R0, desc[UR36][R2.64] ;  /* 0x0000002402007981 */ /* 0x000ea4000c1e1500 */
[----:B--2---:R-:W-:-:S05]  /*fc20*/  HADD2.F32 R0, -RZ, R0.H0_H0 ;  /* 0x20000000ff007230 */ /* 0x004fca0000004100 */
[----:B------:R-:W-:Y:S01]  /*fc30*/  FSETP.NEU.FTZ.AND P0, PT, R0, RZ, PT ;  /* 0x000000ff0000720b */ /* 0x000fe20003f1d000 */
[----:B------:R-:W-:-:S12]  /*fc40*/  BRA `(.L_x_11008) ;  /* 0x0000000c00007947 */ /* 0x000fd80003800000 */
.L_x_11011:
        /* <DEDUP_REMOVED lines=11> */
.L_x_11014:
        /* <DEDUP_REMOVED lines=10> */
.L_x_11013:
[----:B------:R-:W2:Y:S02]  /*fda0*/  LDG.E.64 R2, desc[UR36][R2.64] ;  /* 0x0000002402027981 */ /* 0x000ea4000c1e1b00 */
[----:B--2---:R-:W-:Y:S01]  /*fdb0*/  DSETP.NEU.AND P0, PT, R2, RZ, PT ;  /* 0x000000ff0200722a */ /* 0x004fe20003f0d000 */
[----:B------:R-:W-:-:S13]  /*fdc0*/  BRA `(.L_x_11008) ;  /* 0x0000000800a07947 */ /* 0x000fda0003800000 */
.L_x_11003:
        /* <DEDUP_REMOVED lines=11> */
.L_x_11017:
[----:B------:R-:W2:Y:S02]  /*fe80*/  LDG.E.128 R4, desc[UR36][R2.64] ;  /* 0x0000002402047981 */ /* 0x000ea4000c1e1d00 */
[----:B--2---:R-:W-:-:S06]  /*fe90*/  DSETP.NEU.AND P0, PT, R6, RZ, PT ;  /* 0x000000ff0600722a */ /* 0x004fcc0003f0d000 */
[----:B------:R-:W-:Y:S01]  /*fea0*/  DSETP.NEU.OR P0, PT, R4, RZ, P0 ;  /* 0x000000ff0400722a */ /* 0x000fe2000070d400 */
[----:B------:R-:W-:-:S13]  /*feb0*/  BRA `(.L_x_11008) ;  /* 0x0000000800647947 */ /* 0x000fda0003800000 */
.L_x_11016:
        /* <DEDUP_REMOVED lines=27> */
.L_x_11019:
        /* <DEDUP_REMOVED lines=14> */
.L_x_11018:
[----:B------:R-:W2:Y:S02]  /*10150*/  LDG.E.U16 R0, desc[UR36][R2.64] ;  /* 0x0000002402007981 */ /* 0x000ea4000c1e1500 */
[----:B--2---:R-:W-:-:S05]  /*10160*/  IMAD.U32 R0, R0, 0x10000, RZ ;  /* 0x0001000000007824 */ /* 0x004fca00078e00ff */
[----:B------:R-:W-:Y:S01]  /*10170*/  FSETP.NEU.FTZ.AND P0, PT, R0, RZ, PT ;  /* 0x000000ff0000720b */ /* 0x000fe20003f1d000 */
[----:B------:R-:W-:-:S12]  /*10180*/  BRA `(.L_x_11008) ;  /* 0x0000000400b07947 */ /* 0x000fd80003800000 */
.L_x_11015:
        /* <DEDUP_REMOVED lines=11> */
.L_x_11022:
        /* <DEDUP_REMOVED lines=21> */
.L_x_11026:
[----:B------:R-:W-:Y:S05]  /*10390*/  BSYNC B1 ;  /* 0x0000000000017941 */ /* 0x000fea0003800000 */
.L_x_11025:
[----:B------:R-:W-:Y:S01]  /*103a0*/  LEA R3, R0, 0x3b800000, 0x17 ;  /* 0x3b80000000037811 */ /* 0x000fe200078eb8ff */
[----:B------:R-:W-:-:S05]  /*103b0*/  IMAD.SHL.U32 R0, R2, 0x100000, RZ ;  /* 0x0010000002007824 */ /* 0x000fca00078e00ff */
[----:B------:R-:W-:-:S07]  /*103c0*/  LOP3.LUT R0, R3, R0, R4, 0xfe, !PT ;  /* 0x0000000003007212 */ /* 0x000fce00078efe04 */
.L_x_11024:
[----:B------:R-:W-:Y:S05]  /*103d0*/  BSYNC B0 ;  /* 0x0000000000007941 */ /* 0x000fea0003800000 */
.L_x_11023:
[----:B------:R-:W-:Y:S01]  /*103e0*/  FSETP.NEU.FTZ.AND P0, PT, R0, RZ, PT ;  /* 0x000000ff0000720b */ /* 0x000fe20003f1d000 */
[----:B------:R-:W-:-:S12]  /*103f0*/  BRA `(.L_x_11008) ;  /* 0x0000000400147947 */ /* 0x000fd80003800000 */
.L_x_11021:
        /* <DEDUP_REMOVED lines=21> */
.L_x_11030:
[----:B------:R-:W-:Y:S05]  /*10550*/  BSYNC B1 ;  /* 0x0000000000017941 */ /* 0x000fea0003800000 */
.L_x_11029:
[----:B------:R-:W-:Y:S01]  /*10560*/  LEA R3, R0, 0x37800000, 0x17 ;  /* 0x3780000000037811 */ /* 0x000fe200078eb8ff */
[----:B------:R-:W-:-:S05]  /*10570*/  IMAD.SHL.U32 R0, R2, 0x200000, RZ ;  /* 0x0020000002007824 */ /* 0x000fca00078e00ff */
[----:B------:R-:W-:-:S07]  /*10580*/  LOP3.LUT R0, R3, R0, R4, 0xfe, !PT ;  /* 0x0000000003007212 */ /* 0x000fce00078efe04 */
.L_x_11028:
[----:B------:R-:W-:Y:S05]  /*10590*/  BSYNC B0 ;  /* 0x0000000000007941 */ /* 0x000fea0003800000 */
.L_x_11027:
[----:B------:R-:W-:Y:S01]  /*105a0*/  FSETP.NEU.FTZ.AND P0, PT, R0, RZ, PT ;  /* 0x000000ff0000720b */ /* 0x000fe20003f1d000 */
[----:B------:R-:W-:-:S12]  /*105b0*/  BRA `(.L_x_11008) ;  /* 0x0000000000a47947 */ /* 0x000fd80003800000 */
.L_x_11020:
        /* <DEDUP_REMOVED lines=14> */
.L_x_11034:
[----:B------:R-:W-:Y:S05]  /*106a0*/  BSYNC B0 ;  /* 0x0000000000007941 */ /* 0x000fea0003800000 */
.L_x_11033:
[----:B------:R-:W-:Y:S01]  /*106b0*/  FSETP.NEU.FTZ.AND P0, PT, R0, RZ, PT ;  /* 0x000000ff0000720b */ /* 0x000fe20003f1d000 */
[----:B------:R-:W-:-:S12]  /*106c0*/  BRA `(.L_x_11008) ;  /* 0x0000000000607947 */ /* 0x000fd80003800000 */
.L_x_11007:
        /* <DEDUP_REMOVED lines=16> */
.L_x_11035:
[----:B------:R-:W-:Y:S01]  /*107d0*/  PLOP3.LUT P0, PT, PT, PT, PT, 0x8, 0x0 ;  /* 0x000000000000781c */ /* 0x000fe20003f0e170 */
[----:B------:R-:W-:-:S12]  /*107e0*/  BRA `(.L_x_11008) ;  /* 0x0000000000187947 */ /* 0x000fd80003800000 */
.L_x_11032:
[----:B------:R-:W2:Y:S02]  /*107f0*/  LDG.E.64 R2, desc[UR36][R2.64] ;  /* 0x0000002402027981 */ /* 0x000ea4000c1e1b00 */
[----:B--2---:R-:W-:-:S04]  /*10800*/  ISETP.NE.U32.AND P0, PT, R2, RZ, PT ;  /* 0x000000ff0200720c */ /* 0x004fc80003f05070 */
[----:B------:R-:W-:Y:S01]  /*10810*/  ISETP.NE.AND.EX P0, PT, R3, RZ, PT, P0 ;  /* 0x000000ff0300720c */ /* 0x000fe20003f05300 */
[----:B------:R-:W-:-:S12]  /*10820*/  BRA `(.L_x_11008) ;  /* 0x0000000000087947 */ /* 0x000fd80003800000 */
.L_x_11031:
[----:B------:R-:W2:Y:S02]  /*10830*/  LDG.E R2, desc[UR36][R2.64] ;  /* 0x0000002402027981 */ /* 0x000ea4000c1e1900 */
[----:B--2---:R-:W-:-:S13]  /*10840*/  ISETP.NE.AND P0, PT, R2, RZ, PT ;  /* 0x000000ff0200720c */ /* 0x004fda0003f05270 */
.L_x_11008:
        /* <DEDUP_REMOVED lines=22> */
.L_x_11039:
[----:B------:R-:W0:Y:S02]  /*109b0*/  F2I.S64.F64.TRUNC R4, R4 ;  /* 0x0000000400047311 */ /* 0x000e24000030d900 */
[----:B0-----:R-:W-:-:S05]  /*109c0*/  IMAD.MOV.U32 R3, RZ, RZ, R4 ;  /* 0x000000ffff037224 */ /* 0x001fca00078e0004 */
[----:B------:R-:W-:Y:S01]  /*109d0*/  STG.E.U8 desc[UR36][R16.64], R3 ;  /* 0x0000000310007986 */ /* 0x000fe2000c101124 */
[----:B------:R-:W-:Y:S05]  /*109e0*/  EXIT ;  /* 0x000000000000794d */ /* 0x000fea0003800000 */
.L_x_11038:
        /* <DEDUP_REMOVED lines=9> */
.L_x_11042:
[----:B------:R-:W0:Y:S02]  /*10a80*/  F2I.F64.TRUNC R5, R4 ;  /* 0x0000000400057311 */ /* 0x000e24000030d100 */
[----:B0-----:R-:W-:Y:S01]  /*10a90*/  STG.E desc[UR36][R16.64], R5 ;  /* 0x0000000510007986 */ /* 0x001fe2000c101924 */
[----:B------:R-:W-:Y:S05]  /*10aa0*/  EXIT ;  /* 0x000000000000794d */ /* 0x000fea0003800000 */
.L_x_11041:
[----:B------:R-:W0:Y:S02]  /*10ab0*/  F2I.F64.TRUNC R5, R4 ;  /* 0x0000000400057311 */ /* 0x000e24000030d100 */
[----:B0-----:R-:W-:Y:S01]  /*10ac0*/  STG.E.U16 desc[UR36][R16.64], R5 ;  /* 0x0000000510007986 */ /* 0x001fe2000c101524 */
[----:B------:R-:W-:Y:S05]  /*10ad0*/  EXIT ;  /* 0x000000000000794d */ /* 0x000fea0003800000 */
.L_x_11037:
        /* <DEDUP_REMOVED lines=13> */
.L_x_11044:
        /* <DEDUP_REMOVED lines=8> */
.L_x_11043:
        /* <DEDUP_REMOVED lines=14> */
.L_x_11046:
        /* <DEDUP_REMOVED lines=9> */
.L_x_11045:
[----:B------:R-:W-:Y:S01]  /*10da0*/  STG.E.64 desc[UR36][R16.64], R4 ;  /* 0x0000000410007986 */ /* 0x000fe2000c101b24 */
[----:B------:R-:W-:Y:S05]  /*10db0*/  EXIT ;  /* 0x000000000000794d */ /* 0x000fea0003800000 */
.L_x_11036:
        /* <DEDUP_REMOVED lines=12> */
.L_x_11049:
[----:B------:R-:W-:-:S05]  /*10e80*/  CS2R R6, SRZ ;  /* 0x0000000000067805 */ /* 0x000fca000001ff00 */
[----:B------:R-:W-:Y:S01]  /*10e90*/  STG.E.128 desc[UR36][R16.64], R4 ;  /* 0x0000000410007986 */ /* 0x000fe2000c101d24 */
[----:B------:R-:W-:Y:S05]  /*10ea0*/  EXIT ;  /* 0x000000000000794d */ /* 0x000fea0003800000 */
.L_x_11048:
        /* <DEDUP_REMOVED lines=25> */
.L_x_11053:
[----:B------:R-:W-:Y:S05]  /*11040*/  BSYNC B0 ;  /* 0x0000000000007941 */ /* 0x000fea0003800000 */
.L_x_11052:
[----:B------:R-:W-:-:S05]  /*11050*/  LOP3.LUT R3, R0, R3, RZ, 0xfc, !PT ;  /* 0x0000000300037212 */ /* 0x000fca00078efcff */
[----:B------:R-:W-:Y:S01]  /*11060*/  STG.E.U8 desc[UR36][R16.64], R3 ;  /* 0x0000000310007986 */ /* 0x000fe2000c101124 */
[----:B------:R-:W-:Y:S05]  /*11070*/  EXIT ;  /* 0x000000000000794d */ /* 0x000fea0003800000 */
.L_x_11051:
        /* <DEDUP_REMOVED lines=17> */
.L_x_11055:
[----:B------:R-:W-:Y:S01]  /*11190*/  IMAD.MOV.U32 R0, RZ, RZ, 0x7f ;  /* 0x0000007fff007424 */ /* 0x000fe200078e00ff */
[----:B------:R-:W-:-:S04]  /*111a0*/  ISETP.GT.U32.AND P0, PT, R2, 0x7f800000, PT ;  /* 0x7f8000000200780c */ /* 0x000fc80003f04070 */
[----:B------:R-:W-:-:S09]  /*111b0*/  SEL R0, R0, 0x7c, P0 ;  /* 0x0000007c00007807 */ /* 0x000fd20000000000 */
.L_x_11056:
[----:B------:R-:W-:Y:S05]  /*111c0*/  BSYNC B0 ;  /* 0x0000000000007941 */ /* 0x000fea0003800000 */
.L_x_11054:
[----:B------:R-:W-:-:S04]  /*111d0*/  LOP3.LUT R2, R3, 0x80000000, RZ, 0xc0, !PT ;  /* 0x8000000003027812 */ /* 0x000fc800078ec0ff */
[----:B------:R-:W-:-:S04]  /*111e0*/  SHF.R.U32.HI R3, RZ, 0x18, R2 ;  /* 0x00000018ff037819 */ /* 0x000fc80000011602 */
[----:B------:R-:W-:-:S05]  /*111f0*/  LOP3.LUT R3, R0, R3, RZ, 0xfc, !PT ;  /* 0x0000000300037212 */ /* 0x000fca00078efcff */
[----:B------:R-:W-:Y:S01]  /*11200*/  STG.E.U8 desc[UR36][R16.64], R3 ;  /* 0x0000000310007986 */ /* 0x000fe2000c101124 */
[----:B------:R-:W-:Y:S05]  /*11210*/  EXIT ;  /* 0x000000000000794d */ /* 0x000fea0003800000 */
.L_x_11050:
        /* <DEDUP_REMOVED lines=8> */
.L_x_11047:
        /* <DEDUP_REMOVED lines=11> */
.L_x_11059:
        /* <DEDUP_REMOVED lines=21> */
.L_x_11062:
[----:B------:R-:W-:-:S04]  /*114a0*/  LOP3.LUT R2, R3, 0x80000000, RZ, 0xc0, !PT ;  /* 0x8000000003027812 */ /* 0x000fc800078ec0ff */
[----:B------:R-:W-:-:S04]  /*114b0*/  SHF.R.U32.HI R3, RZ, 0x18, R2 ;  /* 0x00000018ff037819 */ /* 0x000fc80000011602 */
[----:B------:R-:W-:-:S04]  /*114c0*/  LOP3.LUT R0, R0, R3, RZ, 0xfc, !PT ;  /* 0x0000000300007212 */ /* 0x000fc800078efcff */
[----:B------:R-:W-:-:S07]  /*114d0*/  PRMT R8, R0, 0x7610, R8 ;  /* 0x0000761000087816 */ /* 0x000fce0000000008 */
.L_x_11061:
[----:B------:R-:W-:Y:S05]  /*114e0*/  BSYNC B0 ;  /* 0x0000000000007941 */ /* 0x000fea0003800000 */
.L_x_11060:
[----:B------:R-:W-:Y:S01]  /*114f0*/  STG.E.U8 desc[UR36][R16.64], R8 ;  /* 0x0000000810007986 */ /* 0x000fe2000c101124 */
[----:B------:R-:W-:Y:S05]  /*11500*/  EXIT ;  /* 0x000000000000794d */ /* 0x000fea0003800000 */
.L_x_11058:
        /* <DEDUP_REMOVED lines=21> */
.L_x_11065:
[----:B------:R-:W-:-:S04]  /*11660*/  LOP3.LUT R2, R3, 0x80000000, RZ, 0xc0, !PT ;  /* 0x8000000003027812 */ /* 0x000fc800078ec0ff */
[----:B------:R-:W-:-:S04]  /*11670*/  SHF.R.U32.HI R3, RZ, 0x18, R2 ;  /* 0x00000018ff037819 */ /* 0x000fc80000011602 */
[----:B------:R-:W-:-:S04]  /*11680*/  LOP3.LUT R0, R0, R3, RZ, 0xfc, !PT ;  /* 0x0000000300007212 */ /* 0x000fc800078efcff */
[----:B------:R-:W-:-:S07]  /*11690*/  PRMT R8, R0, 0x7610, R8 ;  /* 0x0000761000087816 */ /* 0x000fce0000000008 */
.L_x_11064:
[----:B------:R-:W-:Y:S05]  /*116a0*/  BSYNC B0 ;  /* 0x0000000000007941 */ /* 0x000fea0003800000 */
.L_x_11063:
[----:B------:R-:W-:Y:S01]  /*116b0*/  STG.E.U8 desc[UR36][R16.64], R8 ;  /* 0x0000000810007986 */ /* 0x000fe2000c101124 */
[----:B------:R-:W-:Y:S05]  /*116c0*/  EXIT ;  /* 0x000000000000794d */ /* 0x000fea0003800000 */
.L_x_11057:
        /* <DEDUP_REMOVED lines=26> */
.L_x_11040:
        /* <DEDUP_REMOVED lines=16> */
.L_x_11068:
[----:B------:R-:W-:Y:S05]  /*11970*/  EXIT ;  /* 0x000000000000794d */ /* 0x000fea0003800000 */
.L_x_11067:
[----:B------:R-:W0:Y:S02]  /*11980*/  F2I.U64.F64.TRUNC R4, R4 ;  /* 0x0000000400047311 */ /* 0x000e24000030d800 */
[----:B0-----:R-:W-:Y:S01]  /*11990*/  STG.E.64 desc[UR36][R16.64], R4 ;  /* 0x0000000410007986 */ /* 0x001fe2000c101b24 */
[----:B------:R-:W-:Y:S05]  /*119a0*/  EXIT ;  /* 0x000000000000794d */ /* 0x000fea0003800000 */
.L_x_11066:
[----:B------:R-:W0:Y:S02]  /*119b0*/  F2I.U32.F64.TRUNC R5, R4 ;  /* 0x0000000400057311 */ /* 0x000e24000030d000 */
[----:B0-----:R-:W-:Y:S01]  /*119c0*/  STG.E desc[UR36][R16.64], R5 ;  /* 0x0000000510007986 */ /* 0x001fe2000c101924 */
[----:B------:R-:W-:Y:S05]  /*119d0*/  EXIT ;  /* 0x000000000000794d */ /* 0x000fea0003800000 */
.L_x_11069:
        /* <DEDUP_REMOVED lines=10> */
.L_x_11813:


//--------------------- .text._ZN2at6native27unrolled_elementwise_kernelIZNS0_43_GLOBAL__N__7cc8d1ed_10_Dropout_cu_0e96ed3819masked_scale_kernelIbddEEvRNS_6TensorERKS4_S7_T1_EUldbE_St5arrayIPcLm3EELi4E23TrivialOffsetCalculatorILi2EjESD_ILi1EjENS0_6memory12LoadWithCastILi2EEENSG_13StoreWithCastILi1EEEEEviT_T0_T2_T3_T4_T5_ --------------------------
	.section	.text._ZN2at6native27unrolled_elementwise_kernelIZNS0_43_GLOBAL__N__7cc8d1ed_10_Dropout_cu_0e96ed3819masked_scale_kernelIbddEEvRNS_6TensorERKS4_S7_T1_EUldbE_St5arrayIPcLm3EELi4E23TrivialOffsetCalculatorILi2EjESD_ILi1EjENS0_6memory12LoadWithCastILi2EEENSG_13StoreWithCastILi1EEEEEviT_T0_T2_T3_T4_T5_,"ax",@progbits
	.align	128
        .global         _ZN2at6native27unrolled_elementwise_kernelIZNS0_43_GLOBAL__N__7cc8d1ed_10_Dropout_cu_0e96ed3819masked_scale_kernelIbddEEvRNS_6TensorERKS4_S7_T1_EUldbE_St5arrayIPcLm3EELi4E23TrivialOffsetCalculatorILi2EjESD_ILi1EjENS0_6memory12LoadWithCastILi2EEENSG_13StoreWithCastILi1EEEEEviT_T0_T2_T3_T4_T5_
        .type           _ZN2at6native27unrolled_elementwise_kernelIZNS0_43_GLOBAL__N__7cc8d1ed_10_Dropout_cu_0e96ed3819masked_scale_kernelIbddEEvRNS_6TensorERKS4_S7_T1_EUldbE_St5arrayIPcLm3EELi4E23TrivialOffsetCalculatorILi2EjESD_ILi1EjENS0_6memory12LoadWithCastILi2EEENSG_13StoreWithCastILi1EEEEEviT_T0_T2_T3_T4_T5_,@function
        .size           _ZN2at6native27unrolled_elementwise_kernelIZNS0_43_GLOBAL__N__7cc8d1ed_10_Dropout_cu_0e96ed3819masked_scale_kernelIbddEEvRNS_6TensorERKS4_S7_T1_EUldbE_St5arrayIPcLm3EELi4E23TrivialOffsetCalculatorILi2EjESD_ILi1EjENS0_6memory12LoadWithCastILi2EEENSG_13StoreWithCastILi1EEEEEviT_T0_T2_T3_T4_T5_,(.L_x_11814 - _ZN2at6native27unrolled_elementwise_kernelIZNS0_43_GLOBAL__N__7cc8d1ed_10_Dropout_cu_0e96ed3819masked_scale_kernelIbddEEvRNS_6TensorERKS4_S7_T1_EUldbE_St5arrayIPcLm3EELi4E23TrivialOffsetCalculatorILi2EjESD_ILi1EjENS0_6memory12LoadWithCastILi2EEENSG_13StoreWithCastILi1EEEEEviT_T0_T2_T3_T4_T5_)
        .other          _ZN2at6native27unrolled_elementwise_kernelIZNS0_43_GLOBAL__N__7cc8d1ed_10_Dropout_cu_0e96ed3819masked_scale_kernelIbddEEvRNS_6TensorERKS4_S7_T1_EUldbE_St5arrayIPcLm3EELi4E23TrivialOffsetCalculatorILi2EjESD_ILi1EjENS0_6memory12LoadWithCastILi2EEENSG_13StoreWithCastILi1EEEEEviT_T0_T2_T3_T4_T5_,@"STO_CUDA_ENTRY STV_DEFAULT"
_ZN2at6native27unrolled_elementwise_kernelIZNS0_43_GLOBAL__N__7cc8d1ed_10_Dropout_cu_0e96ed3819masked_scale_kernelIbddEEvRNS_6TensorERKS4_S7_T1_EUldbE_St5arrayIPcLm3EELi4E23TrivialOffsetCalculatorILi2EjESD_ILi1EjENS0_6memory12LoadWithCastILi2EEENSG_13StoreWithCastILi1EEEEEviT_T0_T2_T3_T4_T5_:
.text._ZN2at6native27unrolled_elementwise_kernelIZNS0_43_GLOBAL__N__7cc8d1ed_10_Dropout_cu_0e96ed3819masked_scale_kernelIbddEEvRNS_6TensorERKS4_S7_T1_EUldbE_St5arrayIPcLm3EELi4E23TrivialOffsetCalculatorILi2EjESD_ILi1EjENS0_6memory12LoadWithCastILi2EEENSG_13StoreWithCastILi1EEEEEviT_T0_T2_T3_T4_T5_:
        /* <DEDUP_REMOVED lines=8> */
[----:B------:R-:W-:Y:S01]  /*0080*/  CS2R R26, SRZ ;  /* 0x00000000001a7805 */ /* 0x000fe2000001ff00 */
        /* <DEDUP_REMOVED lines=25> */
.L_x_11075:
[----:B------:R-:W2:Y:S02]  /*0220*/  LDG.E.U8 R4, desc[UR36][R4.64] ;  /* 0x0000002404047981 */ /* 0x000ea4000c1e1100 */
[----:B--2---:R0:W1:Y:S01]  /*0230*/  I2F.F64.U16 R26, R4 ;  /* 0x00000004001a7312 */ /* 0x0040620000101800 */
[----:B------:R-:W-:Y:S05]  /*0240*/  BRA `(.L_x_11077) ;  /* 0x0000000c00707947 */ /* 0x000fea0003800000 */
.L_x_11074:
        /* <DEDUP_REMOVED lines=9> */
.L_x_11079:
[----:B------:R-:W2:Y:S02]  /*02e0*/  LDG.E R4, desc[UR36][R4.64] ;  /* 0x0000002404047981 */ /* 0x000ea4000c1e1900 */
[----:B--2---:R1:W2:Y:S01]  /*02f0*/  I2F.F64 R26, R4 ;  /* 0x00000004001a7312 */ /* 0x0042a20000201c00 */
[----:B------:R-:W-:Y:S05]  /*0300*/  BRA `(.L_x_11077) ;  /* 0x0000000c00407947 */ /* 0x000fea0003800000 */
.L_x_11078:
[----:B------:R-:W2:Y:S02]  /*0310*/  LDG.E.U16 R4, desc[UR36][R4.64] ;  /* 0x0000002404047981 */ /* 0x000ea4000c1e1500 */
[----:B--2---:R3:W4:Y:S01]  /*0320*/  I2F.F64.S16 R26, R4 ;  /* 0x00000004001a7312 */ /* 0x0047220000101c00 */
[----:B------:R-:W-:Y:S05]  /*0330*/  BRA `(.L_x_11077) ;  /* 0x0000000c00347947 */ /* 0x000fea0003800000 */
.L_x_11073:
        /* <DEDUP_REMOVED lines=10> */
.L_x_11081:
[----:B------:R-:W2:Y:S02]  /*03e0*/  LDG.E.U16 R0, desc[UR36][R4.64] ;  /* 0x0000002404007981 */ /* 0x000ea4000c1e1500 */
[----:B--2---:R-:W-:-:S05]  /*03f0*/  HADD2.F32 R0, -RZ, R0.H0_H0 ;  /* 0x20000000ff007230 */ /* 0x004fca0000004100 */
[----:B------:R-:W-:-:S04]  /*0400*/  FMUL.FTZ R0, R0, 1 ;  /* 0x3f80000000007820 */ /* 0x000fc80000410000 */
[----:B------:R0:W1:Y:S01]  /*0410*/  F2F.F64.F32 R26, R0 ;  /* 0x00000000001a7310 */ /* 0x0000620000201800 */
[----:B------:R-:W-:Y:S05]  /*0420*/  BRA `(.L_x_11077) ;  /* 0x0000000800f87947 */ /* 0x000fea0003800000 */
.L_x_11080:
        /* <DEDUP_REMOVED lines=10> */
.L_x_11083:
[----:B------:R-:W2:Y:S02]  /*04d0*/  LDG.E.U16 R4, desc[UR36][R4.64] ;  /* 0x0000002404047981 */ /* 0x000ea4000c1e1500 */
[----:B--2---:R-:W-:-:S05]  /*04e0*/  HADD2.F32 R0, -RZ, R4.H0_H0 ;  /* 0x20000004ff007230 */ /* 0x004fca0000004100 */
[----:B------:R-:W-:-:S04]  /*04f0*/  FMUL.FTZ R0, R0, 1 ;  /* 0x3f80000000007820 */ /* 0x000fc80000410000 */
[----:B------:R0:W1:Y:S01]  /*0500*/  F2F.F64.F32 R26, R0 ;  /* 0x00000000001a7310 */ /* 0x0000620000201800 */
[----:B------:R-:W-:Y:S05]  /*0510*/  BRA `(.L_x_11077) ;  /* 0x0000000800bc7947 */ /* 0x000fea0003800000 */
.L_x_11082:
[----:B------:R0:W5:Y:S01]  /*0520*/  LDG.E.64 R26, desc[UR36][R4.64] ;  /* 0x00000024041a7981 */ /* 0x000162000c1e1b00 */
[----:B------:R-:W-:Y:S05]  /*0530*/  BRA `(.L_x_11077) ;  /* 0x0000000800b47947 */ /* 0x000fea0003800000 */
.L_x_11072:
        /* <DEDUP_REMOVED lines=13> */
.L_x_11086:
[----:B------:R0:W5:Y:S01]  /*0610*/  LDG.E.64 R26, desc[UR36][R4.64] ;  /* 0x00000024041a7981 */ /* 0x000162000c1e1b00 */
[----:B------:R-:W-:Y:S05]  /*0620*/  BRA `(.L_x_11077) ;  /* 0x0000000800787947 */ /* 0x000fea0003800000 */
.L_x_11085:
        /* <DEDUP_REMOVED lines=28> */
.L_x_11088:
        /* <DEDUP_REMOVED lines=15> */
.L_x_11087:
[----:B------:R-:W2:Y:S02]  /*08e0*/  LDG.E.U16 R0, desc[UR36][R4.64] ;  /* 0x0000002404007981 */ /* 0x000ea4000c1e1500 */
[----:B--2---:R-:W-:-:S04]  /*08f0*/  IMAD.U32 R0, R0, 0x10000, RZ ;  /* 0x0001000000007824 */ /* 0x004fc800078e00ff */
[----:B------:R-:W-:-:S04]  /*0900*/  FMUL.FTZ R0, R0, 1 ;  /* 0x3f80000000007820 */ /* 0x000fc80000410000 */
[----:B------:R0:W1:Y:S01]  /*0910*/  F2F.F64.F32 R26, R0 ;  /* 0x00000000001a7310 */ /* 0x0000620000201800 */
[----:B------:R-:W-:Y:S05]  /*0920*/  BRA `(.L_x_11077) ;  /* 0x0000000400b87947 */ /* 0x000fea0003800000 */
.L_x_11084:
        /* <DEDUP_REMOVED lines=11> */
.L_x_11091:
        /* <DEDUP_REMOVED lines=21> */
.L_x_11095:
[----:B------:R-:W-:Y:S05]  /*0b30*/  BSYNC B1 ;  /* 0x0000000000017941 */ /* 0x000fea0003800000 */
.L_x_11094:
[----:B------:R-:W-:Y:S01]  /*0b40*/  LEA R5, R0, 0x3b800000, 0x17 ;  /* 0x3b80000000057811 */ /* 0x000fe200078eb8ff */
[----:B------:R-:W-:-:S05]  /*0b50*/  IMAD.SHL.U32 R0, R3, 0x100000, RZ ;  /* 0x0010000003007824 */ /* 0x000fca00078e00ff */
[----:B------:R-:W-:-:S07]  /*0b60*/  LOP3.LUT R0, R5, R0, R6, 0xfe, !PT ;  /* 0x0000000005007212 */ /* 0x000fce00078efe06 */
.L_x_11093:
[----:B------:R-:W-:Y:S05]  /*0b70*/  BSYNC B0 ;  /* 0x0000000000007941 */ /* 0x000fea0003800000 */
.L_x_11092:
[----:B------:R-:W-:-:S04]  /*0b80*/  FMUL.FTZ R0, R0, 1 ;  /* 0x3f80000000007820 */ /* 0x000fc80000410000 */
[----:B------:R0:W1:Y:S01]  /*0b90*/  F2F.F64.F32 R26, R0 ;  /* 0x00000000001a7310 */ /* 0x0000620000201800 */
[----:B------:R-:W-:Y:S05]  /*0ba0*/  BRA `(.L_x_11077) ;  /* 0x0000000400187947 */ /* 0x000fea0003800000 */
.L_x_11090:
        /* <DEDUP_REMOVED lines=21> */
.L_x_11099:
[----:B------:R-:W-:Y:S05]  /*0d00*/  BSYNC B1 ;  /* 0x0000000000017941 */ /* 0x000fea0003800000 */
.L_x_11098:
[----:B------:R-:W-:Y:S01]  /*0d10*/  LEA R5, R0, 0x37800000, 0x17 ;  /* 0x3780000000057811 */ /* 0x000fe200078eb8ff */
[----:B------:R-:W-:-:S05]  /*0d20*/  IMAD.SHL.U32 R0, R3, 0x200000, RZ ;  /* 0x0020000003007824 */ /* 0x000fca00078e00ff */
[----:B------:R-:W-:-:S07]  /*0d30*/  LOP3.LUT R0, R5, R0, R6, 0xfe, !PT ;  /* 0x0000000005007212 */ /* 0x000fce00078efe06 */
.L_x_11097:
[----:B------:R-:W-:Y:S05]  /*0d40*/  BSYNC B0 ;  /* 0x0000000000007941 */ /* 0x000fea0003800000 */
.L_x_11096:
[----:B------:R-:W-:-:S04]  /*0d50*/  FMUL.FTZ R0, R0, 1 ;  /* 0x3f80000000007820 */ /* 0x000fc80000410000 */
[----:B------:R0:W1:Y:S01]  /*0d60*/  F2F.F64.F32 R26, R0 ;  /* 0x00000000001a7310 */ /* 0x0000620000201800 */
[----:B------:R-:W-:Y:S05]  /*0d70*/  BRA `(.L_x_11077) ;  /* 0x0000000000a47947 */ /* 0x000fea0003800000 */
.L_x_11089:
        /* <DEDUP_REMOVED lines=14> */
.L_x_11103:
[----:B------:R-:W-:Y:S05]  /*0e60*/  BSYNC B0 ;  /* 0x0000000000007941 */ /* 0x000fea0003800000 */
.L_x_11102:
[----:B------:R-:W-:-:S04]  /*0e70*/  FMUL.FTZ R0, R0, 1 ;  /* 0x3f80000000007820 */ /* 0x000fc80000410000 */
[----:B------:R0:W1:Y:S01]  /*0e80*/  F2F.F64.F32 R26, R0 ;  /* 0x00000000001a7310 */ /* 0x0000620000201800 */
[----:B------:R-:W-:Y:S05]  /*0e90*/  BRA `(.L_x_11077) ;  /* 0x00000000005c7947 */ /* 0x000fea0003800000 */
.L_x_11076:
        /* <DEDUP_REMOVED lines=16> */
.L_x_11104:
[----:B------:R-:W-:Y:S01]  /*0fa0*/  CS2R R26, SRZ ;  /* 0x00000000001a7805 */ /* 0x000fe2000001ff00 */
[----:B------:R-:W-:Y:S06]  /*0fb0*/  BRA `(.L_x_11077) ;  /* 0x0000000000147947 */ /* 0x000fec0003800000 */
.L_x_11101:
[----:B------:R-:W2:Y:S02]  /*0fc0*/  LDG.E.64 R26, desc[UR36][R4.64] ;  /* 0x00000024041a7981 */ /* 0x000ea4000c1e1b00 */
[----:B--2---:R-:W0:Y:S01]  /*0fd0*/  I2F.F64.U64 R26, R26 ;  /* 0x0000001a001a7312 */ /* 0x004e220000301800 */
[----:B------:R-:W-:Y:S05]  /*0fe0*/  BRA `(.L_x_11077) ;  /* 0x0000000000087947 */ /* 0x000fea0003800000 */
.L_x_11100:
[----:B------:R-:W2:Y:S02]  /*0ff0*/  LDG.E R4, desc[UR36][R4.64] ;  /* 0x0000002404047981 */ /* 0x000ea4000c1e1900 */
[----:B--2---:R0:W1:Y:S02]  /*1000*/  I2F.F64.U32 R26, R4 ;  /* 0x00000004001a7312 */ /* 0x0040640000201800 */
.L_x_11077:
[----:B01-3--:R-:W0:Y:S01]  /*1010*/  LDC.64 R4, c[0x0][0x238] ;  /* 0x00008e00ff047b82 */ /* 0x00be220000000a00 */
        /* <DEDUP_REMOVED lines=18> */
.L_x_11108:
[----:B------:R-:W3:Y:S02]  /*1140*/  LDG.E.U8 R4, desc[UR36][R4.64] ;  /* 0x0000002404047981 */ /* 0x000ee4000c1e1100 */
[----:B---3--:R-:W-:Y:S01]  /*1150*/  ISETP.NE.AND P0, PT, R4, RZ, PT ;  /* 0x000000ff0400720c */ /* 0x008fe20003f05270 */
[----:B------:R-:W-:-:S12]  /*1160*/  BRA `(.L_x_11110) ;  /* 0x0000000c00747947 */ /* 0x000fd80003800000 */
.L_x_11107:
        /* <DEDUP_REMOVED lines=10> */
.L_x_11112:
[----:B------:R-:W3:Y:S02]  /*1210*/  LDG.E R4, desc[UR36][R4.64] ;  /* 0x0000002404047981 */ /* 0x000ee4000c1e1900 */
[----:B---3--:R-:W-:Y:S01]  /*1220*/  ISETP.NE.AND P0, PT, R4, RZ, PT ;  /* 0x000000ff0400720c */ /* 0x008fe20003f05270 */
[----:B------:R-:W-:-:S12]  /*1230*/  BRA `(.L_x_11110) ;  /* 0x0000000c00407947 */ /* 0x000fd80003800000 */
.L_x_11111:
[----:B------:R-:W3:Y:S02]  /*1240*/  LDG.E.U16 R4, desc[UR36][R4.64] ;  /* 0x0000002404047981 */ /* 0x000ee4000c1e1500 */
[----:B---3--:R-:W-:Y:S01]  /*1250*/  ISETP.NE.AND P0, PT, R4, RZ, PT ;  /* 0x000000ff0400720c */ /* 0x008fe20003f05270 */
[----:B------:R-:W-:-:S12]  /*1260*/  BRA `(.L_x_11110) ;  /* 0x0000000c00347947 */ /* 0x000fd80003800000 */
.L_x_11106:
        /* <DEDUP_REMOVED lines=9> */
.L_x_11114:
[----:B------:R-:W3:Y:S02]  /*1300*/  LDG.E.U16 R0, desc[UR36][R4.64] ;  /* 0x0000002404007981 */ /* 0x000ee4000c1e1500 */
[----:B---3--:R-:W-:-:S05]  /*1310*/  HADD2.F32 R0, -RZ, R0.H0_H0 ;  /* 0x20000000ff007230 */ /* 0x008fca0000004100 */
[----:B------:R-:W-:Y:S01]  /*1320*/  FSETP.NEU.FTZ.AND P0, PT, R0, RZ, PT ;  /* 0x000000ff0000720b */ /* 0x000fe20003f1d000 */
[----:B------:R-:W-:-:S12]  /*1330*/  BRA `(.L_x_11110) ;  /* 0x0000000c00007947 */ /* 0x000fd80003800000 */
.L_x_11113:
        /* <DEDUP_REMOVED lines=11> */
.L_x_11116:
        /* <DEDUP_REMOVED lines=10> */
.L_x_11115:
[----:B------:R-:W3:Y:S02]  /*1490*/  LDG.E.64 R4, desc[UR36][R4.64] ;  /* 0x0000002404047981 */ /* 0x000ee4000c1e1b00 */
[----:B---3--:R-:W-:Y:S01]  /*14a0*/  DSETP.NEU.AND P0, PT, R4, RZ, PT ;  /* 0x000000ff0400722a */ /* 0x008fe20003f0d000 */
[----:B------:R-:W-:-:S13]  /*14b0*/  BRA `(.L_x_11110) ;  /* 0x0000000800a07947 */ /* 0x000fda0003800000 */
.L_x_11105:
        /* <DEDUP_REMOVED lines=11> */
.L_x_11119:
[----:B------:R-:W3:Y:S02]  /*1570*/  LDG.E.128 R4, desc[UR36][R4.64] ;  /* 0x0000002404047981 */ /* 0x000ee4000c1e1d00 */
[----:B---3--:R-:W-:-:S06]  /*1580*/  DSETP.NEU.AND P0, PT, R6, RZ, PT ;  /* 0x000000ff0600722a */ /* 0x008fcc0003f0d000 */
[----:B------:R-:W-:Y:S01]  /*1590*/  DSETP.NEU.OR P0, PT, R4, RZ, P0 ;  /* 0x000000ff0400722a */ /* 0x000fe2000070d400 */
[----:B------:R-:W-:-:S13]  /*15a0*/  BRA `(.L_x_11110) ;  /* 0x0000000800647947 */ /* 0x000fda0003800000 */
.L_x_11118:
        /* <DEDUP_REMOVED lines=27> */
.L_x_11121:
        /* <DEDUP_REMOVED lines=14> */
.L_x_11120:
[----:B------:R-:W3:Y:S02]  /*1840*/  LDG.E.U16 R0, desc[UR36][R4.64] ;  /* 0x0000002404007981 */ /* 0x000ee4000c1e1500 */
[----:B---3--:R-:W-:-:S05]  /*1850*/  IMAD.U32 R0, R0, 0x10000, RZ ;  /* 0x0001000000007824 */ /* 0x008fca00078e00ff */
[----:B------:R-:W-:Y:S01]  /*1860*/  FSETP.NEU.FTZ.AND P0, PT, R0, RZ, PT ;  /* 0x000000ff0000720b */ /* 0x000fe20003f1d000 */
[----:B------:R-:W-:-:S12]  /*1870*/  BRA `(.L_x_11110) ;  /* 0x0000000400b07947 */ /* 0x000fd80003800000 */
.L_x_11117:
        /* <DEDUP_REMOVED lines=11> */
.L_x_11124:
        /* <DEDUP_REMOVED lines=21> */
.L_x_11128:
[----:B------:R-:W-:Y:S05]  /*1a80*/  BSYNC B1 ;  /* 0x0000000000017941 */ /* 0x000fea0003800000 */
.L_x_11127:
[----:B------:R-:W-:Y:S01]  /*1a90*/  LEA R5, R0, 0x3b800000, 0x17 ;  /* 0x3b80000000057811 */ /* 0x000fe200078eb8ff */
[----:B------:R-:W-:-:S05]  /*1aa0*/  IMAD.SHL.U32 R0, R3, 0x100000, RZ ;  /* 0x0010000003007824 */ /* 0x000fca00078e00ff */
[----:B------:R-:W-:-:S07]  /*1ab0*/  LOP3.LUT R0, R5, R0, R6, 0xfe, !PT ;  /* 0x0000000005007212 */ /* 0x000fce00078efe06 */
.L_x_11126:
[----:B------:R-:W-:Y:S05]  /*1ac0*/  BSYNC B0 ;  /* 0x0000000000007941 */ /* 0x000fea0003800000 */
.L_x_11125:
[----:B------:R-:W-:Y:S01]  /*1ad0*/  FSETP.NEU.FTZ.AND P0, PT, R0, RZ, PT ;  /* 0x000000ff0000720b */ /* 0x000fe20003f1d000 */
[----:B------:R-:W-:-:S12]  /*1ae0*/  BRA `(.L_x_11110) ;  /* 0x0000000400147947 */ /* 0x000fd80003800000 */
.L_x_11123:
        /* <DEDUP_REMOVED lines=21> */
.L_x_11132:
[----:B------:R-:W-:Y:S05]  /*1c40*/  BSYNC B1 ;  /* 0x0000000000017941 */ /* 0x000fea0003800000 */
.L_x_11131:
[----:B------:R-:W-:Y:S01]  /*1c50*/  LEA R5, R0, 0x37800000, 0x17 ;  /* 0x3780000000057811 */ /* 0x000fe200078eb8ff */
[----:B------:R-:W-:-:S05]  /*1c60*/  IMAD.SHL.U32 R0, R3, 0x200000, RZ ;  /* 0x0020000003007824 */ /* 0x000fca00078e00ff */
[----:B------:R-:W-:-:S07]  /*1c70*/  LOP3.LUT R0, R5, R0, R6, 0xfe, !PT ;  /* 0x0000000005007212 */ /* 0x000fce00078efe06 */
.L_x_11130:
[----:B------:R-:W-:Y:S05]  /*1c80*/  BSYNC B0 ;  /* 0x0000000000007941 */ /* 0x000fea0003800000 */
.L_x_11129:
[----:B------:R-:W-:Y:S01]  /*1c90*/  FSETP.NEU.FTZ.AND P0, PT, R0, RZ, PT ;  /* 0x000000ff0000720b */ /* 0x000fe20003f1d000 */
[----:B------:R-:W-:-:S12]  /*1ca0*/  BRA `(.L_x_11110) ;  /* 0x0000000000a47947 */ /* 0x000fd80003800000 */
.L_x_11122:
        /* <DEDUP_REMOVED lines=14> */
.L_x_11136:
[----:B------:R-:W-:Y:S05]  /*1d90*/  BSYNC B0 ;  /* 0x0000000000007941 */ /* 0x000fea0003800000 */
.L_x_11135:
[----:B------:R-:W-:Y:S01]  /*1da0*/  FSETP.NEU.FTZ.AND P0, PT, R0, RZ, PT ;  /* 0x000000ff0000720b */ /* 0x000fe20003f1d000 */
[----:B------:R-:W-:-:S12]  /*1db0*/  BRA `(.L_x_11110) ;  /* 0x0000000000607947 */ /* 0x000fd80003800000 */
.L_x_11109:
        /* <DEDUP_REMOVED lines=16> */
.L_x_11137:
[----:B------:R-:W-:Y:S01]  /*1ec0*/  PLOP3.LUT P0, PT, PT, PT, PT, 0x8, 0x0 ;  /* 0x000000000000781c */ /* 0x000fe20003f0e170 */
[----:B------:R-:W-:-:S12]  /*1ed0*/  BRA `(.L_x_11110) ;  /* 0x0000000000187947 */ /* 0x000fd80003800000 */
.L_x_11134:
[----:B------:R-:W3:Y:S02]  /*1ee0*/  LDG.E.64 R4, desc[UR36][R4.64] ;  /* 0x0000002404047981 */ /* 0x000ee4000c1e1b00 */
[----:B---3--:R-:W-:-:S04]  /*1ef0*/  ISETP.NE.U32.AND P0, PT, R4, RZ, PT ;  /* 0x000000ff0400720c */ /* 0x008fc80003f05070 */
[----:B------:R-:W-:Y:S01]  /*1f00*/  ISETP.NE.AND.EX P0, PT, R5, RZ, PT, P0 ;  /* 0x000000ff0500720c */ /* 0x000fe20003f05300 */
[----:B------:R-:W-:-:S12]  /*1f10*/  BRA `(.L_x_11110) ;  /* 0x0000000000087947 */ /* 0x000fd80003800000 */
.L_x_11133:
[----:B------:R-:W3:Y:S02]  /*1f20*/  LDG.E R4, desc[UR36][R4.64] ;  /* 0x0000002404047981 */ /* 0x000ee4000c1e1900 */
[----:B---3--:R-:W-:-:S13]  /*1f30*/  ISETP.NE.AND P0, PT, R4, RZ, PT ;  /* 0x000000ff0400720c */ /* 0x008fda0003f05270 */
.L_x_11110:
[----:B------:R-:W-:Y:S01]  /*1f40*/  SEL R0, RZ, 0x1, !P0 ;  /* 0x00000001ff007807 */ /* 0x000fe20004000000 */
[----:B------:R-:W-:-:S03]  /*1f50*/  VIADD R17, R17, 0x80 ;  /* 0x0000008011117836 */ /* 0x000fc60000000000 */
[----:B------:R-:W-:-:S07]  /*1f60*/  PRMT R23, R0, 0x7610, R23 ;  /* 0x0000761000177816 */ /* 0x000fce0000000017 */
.L_x_11071:
[----:B------:R-:W-:Y:S05]  /*1f70*/  BSYNC B6 ;  /* 0x0000000000067941 */ /* 0x000fea0003800000 */
.L_x_11070:
[----:B------:R-:W-:Y:S01]  /*1f80*/  ISETP.GE.AND P0, PT, R17, R22, PT ;  /* 0x000000161100720c */ /* 0x000fe20003f06270 */
[----:B------:R-:W-:-:S12]  /*1f90*/  BSSY B6, `(.L_x_11138) ;  /* 0x00001ec000067945 */ /* 0x000fd80003800000 */
        /* <DEDUP_REMOVED lines=19> */
[----:B---3--:R0:W1:Y:S01]  /*20d0*/  I2F.F64.S16 R24, R4 ;  /* 0x0000000400187312 */ /* 0x0080620000101c00 */
[----:B------:R-:W-:Y:S05]  /*20e0*/  BRA `(.L_x_11145) ;  /* 0x0000000c00807947 */ /* 0x000fea0003800000 */
.L_x_11143:
[----:B------:R-:W3:Y:S02]  /*20f0*/  LDG.E.U8 R4, desc[UR36][R4.64] ;  /* 0x0000002404047981 */ /* 0x000ee4000c1e1100 */
[----:B---3--:R0:W1:Y:S01]  /*2100*/  I2F.F64.U16 R24, R4 ;  /* 0x0000000400187312 */ /* 0x0080620000101800 */
[----:B------:R-:W-:Y:S05]  /*2110*/  BRA `(.L_x_11145) ;  /* 0x0000000c00747947 */ /* 0x000fea0003800000 */
.L_x_11142:
        /* <DEDUP_REMOVED lines=9> */
.L_x_11147:
[----:B------:R-:W3:Y:S02]  /*21b0*/  LDG.E R4, desc[UR36][R4.64] ;  /* 0x0000002404047981 */ /* 0x000ee4000c1e1900 */
[----:B---3--:R0:W1:Y:S01]  /*21c0*/  I2F.F64 R24, R4 ;  /* 0x0000000400187312 */ /* 0x0080620000201c00 */
[----:B------:R-:W-:Y:S05]  /*21d0*/  BRA `(.L_x_11145) ;  /* 0x0000000c00447947 */ /* 0x000fea0003800000 */
.L_x_11146:
[----:B------:R-:W3:Y:S02]  /*21e0*/  LDG.E.U16 R4, desc[UR36][R4.64] ;  /* 0x0000002404047981 */ /* 0x000ee4000c1e1500 */
[----:B---3--:R0:W1:Y:S01]  /*21f0*/  I2F.F64.S16 R24, R4 ;  /* 0x0000000400187312 */ /* 0x0080620000101c00 */
[----:B------:R-:W-:Y:S05]  /*2200*/  BRA `(.L_x_11145) ;  /* 0x0000000c00387947 */ /* 0x000fea0003800000 */
.L_x_11141:
        /* <DEDUP_REMOVED lines=10> */
.L_x_11149:
[----:B------:R-:W3:Y:S02]  /*22b0*/  LDG.E.U16 R0, desc[UR36][R4.64] ;  /* 0x0000002404007981 */ /* 0x000ee4000c1e1500 */
[----:B---3--:R-:W-:-:S05]  /*22c0*/  HADD2.F32 R0, -RZ, R0.H0_H0 ;  /* 0x20000000ff007230 */ /* 0x008fca0000004100 */
[----:B------:R-:W-:-:S04]  /*22d0*/  FMUL.FTZ R0, R0, 1 ;  /* 0x3f80000000007820 */ /* 0x000fc80000410000 */
[----:B------:R0:W1:Y:S01]  /*22e0*/  F2F.F64.F32 R24, R0 ;  /* 0x0000000000187310 */ /* 0x0000620000201800 */
[----:B------:R-:W-:Y:S05]  /*22f0*/  BRA `(.L_x_11145) ;  /* 0x0000000800fc7947 */ /* 0x000fea0003800000 */
.L_x_11148:
        /* <DEDUP_REMOVED lines=10> */
.L_x_11151:
[----:B------:R-:W3:Y:S02]  /*23a0*/  LDG.E.U16 R4, desc[UR36][R4.64] ;  /* 0x0000002404047981 */ /* 0x000ee4000c1e1500 */
[----:B---3--:R-:W-:-:S05]  /*23b0*/  HADD2.F32 R0, -RZ, R4.H0_H0 ;  /* 0x20000004ff007230 */ /* 0x008fca0000004100 */
[----:B------:R-:W-:-:S04]  /*23c0*/  FMUL.FTZ R0, R0, 1 ;  /* 0x3f80000000007820 */ /* 0x000fc80000410000 */
[----:B------:R0:W1:Y:S01]  /*23d0*/  F2F.F64.F32 R24, R0 ;  /* 0x0000000000187310 */ /* 0x0000620000201800 */
[----:B------:R-:W-:Y:S05]  /*23e0*/  BRA `(.L_x_11145) ;  /* 0x0000000800c07947 */ /* 0x000fea0003800000 */
.L_x_11150:
[----:B------:R0:W5:Y:S01]  /*23f0*/  LDG.E.64 R24, desc[UR36][R4.64] ;  /* 0x0000002404187981 */ /* 0x000162000c1e1b00 */
[----:B------:R-:W-:Y:S05]  /*2400*/  BRA `(.L_x_11145) ;  /* 0x0000000800b87947 */ /* 0x000fea0003800000 */
.L_x_11140:
        /* <DEDUP_REMOVED lines=13> */
.L_x_11154:
[----:B------:R0:W5:Y:S01]  /*24e0*/  LDG.E.64 R24, desc[UR36][R4.64] ;  /* 0x0000002404187981 */ /* 0x000162000c1e1b00 */
[----:B------:R-:W-:Y:S05]  /*24f0*/  BRA `(.L_x_11145) ;  /* 0x00000008007c7947 */ /* 0x000fea0003800000 */
.L_x_11153:
        /* <DEDUP_REMOVED lines=28> */
.L_x_11156:
[----:B------:R-:W3:Y:S02]  /*26c0*/  LDG.E.U8 R4, desc[UR36][R4.64] ;  /* 0x0000002404047981 */ /* 0x000ee4000c1e1100 */
[----:B---3--:R-:W-:-:S05]  /*26d0*/  IMAD.SHL.U32 R0, R4, 0x2000000, RZ ;  /* 0x0200000004007824 */ /* 0x008fca00078e00ff */
        /* <DEDUP_REMOVED lines=14> */
.L_x_11155:
[----:B------:R-:W3:Y:S02]  /*27c0*/  LDG.E.U16 R0, desc[UR36][R4.64] ;  /* 0x0000002404007981 */ /* 0x000ee4000c1e1500 */
[----:B---3--:R-:W-:-:S04]  /*27d0*/  IMAD.U32 R0, R0, 0x10000, RZ ;  /* 0x0001000000007824 */ /* 0x008fc800078e00ff */
[----:B------:R-:W-:-:S04]  /*27e0*/  FMUL.FTZ R0, R0, 1 ;  /* 0x3f80000000007820 */ /* 0x000fc80000410000 */
[----:B------:R1:W3:Y:S01]  /*27f0*/  F2F.F64.F32 R24, R0 ;  /* 0x0000000000187310 */ /* 0x0002e20000201800 */
[----:B------:R-:W-:Y:S05]  /*2800*/  BRA `(.L_x_11145) ;  /* 0x0000000400b87947 */ /* 0x000fea0003800000 */
.L_x_11152:
        /* <DEDUP_REMOVED lines=11> */
.L_x_11159:
        /* <DEDUP_REMOVED lines=21> */
.L_x_11163:
[----:B------:R-:W-:Y:S05]  /*2a10*/  BSYNC B1 ;  /* 0x0000000000017941 */ /* 0x000fea0003800000 */
.L_x_11162:
[----:B------:R-:W-:Y:S01]  /*2a20*/  LEA R5, R0, 0x3b800000, 0x17 ;  /* 0x3b80000000057811 */ /* 0x000fe200078eb8ff */
[----:B------:R-:W-:-:S05]  /*2a30*/  IMAD.SHL.U32 R0, R3, 0x100000, RZ ;  /* 0x0010000003007824 */ /* 0x000fca00078e00ff */
[----:B------:R-:W-:-:S07]  /*2a40*/  LOP3.LUT R0, R5, R0, R6, 0xfe, !PT ;  /* 0x0000000005007212 */ /* 0x000fce00078efe06 */
.L_x_11161:
[----:B------:R-:W-:Y:S05]  /*2a50*/  BSYNC B0 ;  /* 0x0000000000007941 */ /* 0x000fea0003800000 */
.L_x_11160:
[----:B------:R-:W-:-:S04]  /*2a60*/  FMUL.FTZ R0, R0, 1 ;  /* 0x3f80000000007820 */ /* 0x000fc80000410000 */
[----:B------:R0:W1:Y:S01]  /*2a70*/  F2F.F64.F32 R24, R0 ;  /* 0x0000000000187310 */ /* 0x0000620000201800 */
[----:B------:R-:W-:Y:S05]  /*2a80*/  BRA `(.L_x_11145) ;  /* 0x0000000400187947 */ /* 0x000fea0003800000 */
.L_x_11158:
        /* <DEDUP_REMOVED lines=21> */
.L_x_11167:
[----:B------:R-:W-:Y:S05]  /*2be0*/  BSYNC B1 ;  /* 0x0000000000017941 */ /* 0x000fea0003800000 */
.L_x_11166:
[----:B------:R-:W-:Y:S01]  /*2bf0*/  LEA R5, R0, 0x37800000, 0x17 ;  /* 0x3780000000057811 */ /* 0x000fe200078eb8ff */
[----:B------:R-:W-:-:S05]  /*2c00*/  IMAD.SHL.U32 R0, R3, 0x200000, RZ ;  /* 0x0020000003007824 */ /* 0x000fca00078e00ff */
[----:B------:R-:W-:-:S07]  /*2c10*/  LOP3.LUT R0, R5, R0, R6, 0xfe, !PT ;  /* 0x0000000005007212 */ /* 0x000fce00078efe06 */
.L_x_11165:
[----:B------:R-:W-:Y:S05]  /*2c20*/  BSYNC B0 ;  /* 0x0000000000007941 */ /* 0x000fea0003800000 */
.L_x_11164:
[----:B------:R-:W-:-:S04]  /*2c30*/  FMUL.FTZ R0, R0, 1 ;  /* 0x3f80000000007820 */ /* 0x000fc80000410000 */
[----:B------:R0:W1:Y:S01]  /*2c40*/  F2F.F64.F32 R24, R0 ;  /* 0x0000000000187310 */ /* 0x0000620000201800 */
[----:B------:R-:W-:Y:S05]  /*2c50*/  BRA `(.L_x_11145) ;  /* 0x0000000000a47947 */ /* 0x000fea0003800000 */
.L_x_11157:
        /* <DEDUP_REMOVED lines=14> */
.L_x_11171:
[----:B------:R-:W-:Y:S05]  /*2d40*/  BSYNC B0 ;  /* 0x0000000000007941 */ /* 0x000fea0003800000 */
.L_x_11170:
[----:B------:R-:W-:-:S04]  /*2d50*/  FMUL.FTZ R0, R0, 1 ;  /* 0x3f80000000007820 */ /* 0x000fc80000410000 */
[----:B------:R0:W1:Y:S01]  /*2d60*/  F2F.F64.F32 R24, R0 ;  /* 0x0000000000187310 */ /* 0x0000620000201800 */
[----:B------:R-:W-:Y:S05]  /*2d70*/  BRA `(.L_x_11145) ;  /* 0x00000000005c7947 */ /* 0x000fea0003800000 */
.L_x_11144:
        /* <DEDUP_REMOVED lines=16> */
.L_x_11172:
[----:B------:R-:W-:Y:S01]  /*2e80*/  CS2R R24, SRZ ;  /* 0x0000000000187805 */ /* 0x000fe2000001ff00 */
[----:B------:R-:W-:Y:S06]  /*2e90*/  BRA `(.L_x_11145) ;  /* 0x0000000000147947 */ /* 0x000fec0003800000 */
.L_x_11169:
[----:B------:R-:W3:Y:S02]  /*2ea0*/  LDG.E.64 R24, desc[UR36][R4.64] ;  /* 0x0000002404187981 */ /* 0x000ee4000c1e1b00 */
[----:B---3--:R-:W0:Y:S01]  /*2eb0*/  I2F.F64.U64 R24, R24 ;  /* 0x0000001800187312 */ /* 0x008e220000301800 */
[----:B------:R-:W-:Y:S05]  /*2ec0*/  BRA `(.L_x_11145) ;  /* 0x0000000000087947 */ /* 0x000fea0003800000 */
.L_x_11168:
[----:B------:R-:W3:Y:S02]  /*2ed0*/  LDG.E R4, desc[UR36][R4.64] ;  /* 0x0000002404047981 */ /* 0x000ee4000c1e1900 */
[----:B---3--:R0:W1:Y:S02]  /*2ee0*/  I2F.F64.U32 R24, R4 ;  /* 0x0000000400187312 */ /* 0x0080640000201800 */
.L_x_11145:
[----:B0-----:R-:W0:Y:S01]  /*2ef0*/  LDC.64 R4, c[0x0][0x238] ;  /* 0x00008e00ff047b82 */ /* 0x001e220000000a00 */
[----:B-1----:R-:W-:Y:S01]  /*2f00*/  PRMT R0, R16, 0x9910, RZ ;  /* 0x0000991010007816 */ /* 0x002fe200000000ff */
        /* <DEDUP_REMOVED lines=17> */
.L_x_11176:
[----:B------:R-:W2:Y:S02]  /*3020*/  LDG.E.U8 R4, desc[UR36][R4.64] ;  /* 0x0000002404047981 */ /* 0x000ea4000c1e1100 */
[----:B--2---:R-:W-:Y:S01]  /*3030*/  ISETP.NE.AND P0, PT, R4, RZ, PT ;  /* 0x000000ff0400720c */ /* 0x004fe20003f05270 */
[----:B------:R-:W-:-:S12]  /*3040*/  BRA `(.L_x_11178) ;  /* 0x0000000c00747947 */ /* 0x000fd80003800000 */
.L_x_11175:
        /* <DEDUP_REMOVED lines=10> */
.L_x_11180:
[----:B------:R-:W2:Y:S02]  /*30f0*/  LDG.E R4, desc[UR36][R4.64] ;  /* 0x0000002404047981 */ /* 0x000ea4000c1e1900 */
[----:B--2---:R-:W-:Y:S01]  /*3100*/  ISETP.NE.AND P0, PT, R4, RZ, PT ;  /* 0x000000ff0400720c */ /* 0x004fe20003f05270 */
[----:B------:R-:W-:-:S12]  /*3110*/  BRA `(.L_x_11178) ;  /* 0x0000000c00407947 */ /* 0x000fd80003800000 */
.L_x_11179:
[----:B------:R-:W2:Y:S02]  /*3120*/  LDG.E.U16 R4, desc[UR36][R4.64] ;  /* 0x0000002404047981 */ /* 0x000ea4000c1e1500 */
[----:B--2---:R-:W-:Y:S01]  /*3130*/  ISETP.NE.AND P0, PT, R4, RZ, PT ;  /* 0x000000ff0400720c */ /* 0x004fe20003f05270 */
[----:B------:R-:W-:-:S12]  /*3140*/  BRA `(.L_x_11178) ;  /* 0x0000000c00347947 */ /* 0x000fd80003800000 */
.L_x_11174:
        /* <DEDUP_REMOVED lines=9> */
.L_x_11182:
[----:B------:R-:W2:Y:S02]  /*31e0*/  LDG.E.U16 R0, desc[UR36][R4.64] ;  /* 0x0000002404007981 */ /* 0x000ea4000c1e1500 */
[----:B--2---:R-:W-:-:S05]  /*31f0*/  HADD2.F32 R0, -RZ, R0.H0_H0 ;  /* 0x20000000ff007230 */ /* 0x004fca0000004100 */
[----:B------:R-:W-:Y:S01]  /*3200*/  FSETP.NEU.FTZ.AND P0, PT, R0, RZ, PT ;  /* 0x000000ff0000720b */ /* 0x000fe20003f1d000 */
[----:B------:R-:W-:-:S12]  /*3210*/  BRA `(.L_x_11178) ;  /* 0x0000000c00007947 */ /* 0x000fd80003800000 */
.L_x_11181:
        /* <DEDUP_REMOVED lines=11> */
.L_x_11184:
        /* <DEDUP_REMOVED lines=10> */
.L_x_11183:
[----:B------:R-:W2:Y:S02]  /*3370*/  LDG.E.64 R4, desc[UR36][R4.64] ;  /* 0x0000002404047981 */ /* 0x000ea4000c1e1b00 */
[----:B--2---:R-:W-:Y:S01]  /*3380*/  DSETP.NEU.AND P0, PT, R4, RZ, PT ;  /* 0x000000ff0400722a */ /* 0x004fe20003f0d000 */
[----:B------:R-:W-:-:S13]  /*3390*/  BRA `(.L_x_11178) ;  /* 0x0000000800a07947 */ /* 0x000fda0003800000 */
.L_x_11173:
        /* <DEDUP_REMOVED lines=11> */
.L_x_11187:
[----:B------:R-:W2:Y:S02]  /*3450*/  LDG.E.128 R4, desc[UR36][R4.64] ;  /* 0x0000002404047981 */ /* 0x000ea4000c1e1d00 */
[----:B--2---:R-:W-:-:S06]  /*3460*/  DSETP.NEU.AND P0, PT, R6, RZ, PT ;  /* 0x000000ff0600722a */ /* 0x004fcc0003f0d000 */
[----:B------:R-:W-:Y:S01]  /*3470*/  DSETP.NEU.OR P0, PT, R4, RZ, P0 ;  /* 0x000000ff0400722a */ /* 0x000fe2000070d400 */
[----:B------:R-:W-:-:S13]  /*3480*/  BRA `(.L_x_11178) ;  /* 0x0000000800647947 */ /* 0x000fda0003800000 */
.L_x_11186:
        /* <DEDUP_REMOVED lines=27> */
.L_x_11189:
        /* <DEDUP_REMOVED lines=14> */
.L_x_11188:
[----:B------:R-:W2:Y:S02]  /*3720*/  LDG.E.U16 R0, desc[UR36][R4.64] ;  /* 0x0000002404007981 */ /* 0x000ea4000c1e1500 */
[----:B--2---:R-:W-:-:S05]  /*3730*/  IMAD.U32 R0, R0, 0x10000, RZ ;  /* 0x0001000000007824 */ /* 0x004fca00078e00ff */
[----:B------:R-:W-:Y:S01]  /*3740*/  FSETP.NEU.FTZ.AND P0, PT, R0, RZ, PT ;  /* 0x000000ff0000720b */ /* 0x000fe20003f1d000 */
[----:B------:R-:W-:-:S12]  /*3750*/  BRA `(.L_x_11178) ;  /* 0x0000000400b07947 */ /* 0x000fd80003800000 */
.L_x_11185:
        /* <DEDUP_REMOVED lines=11> */
.L_x_11192:
        /* <DEDUP_REMOVED lines=21> */
.L_x_11196:
[----:B------:R-:W-:Y:S05]  /*3960*/  BSYNC B1 ;  /* 0x0000000000017941 */ /* 0x000fea0003800000 */
.L_x_11195:
[----:B------:R-:W-:Y:S01]  /*3970*/  LEA R5, R0, 0x3b800000, 0x17 ;  /* 0x3b80000000057811 */ /* 0x000fe200078eb8ff */
[----:B------:R-:W-:-:S05]  /*3980*/  IMAD.SHL.U32 R0, R3, 0x100000, RZ ;  /* 0x0010000003007824 */ /* 0x000fca00078e00ff */
[----:B------:R-:W-:-:S07]  /*3990*/  LOP3.LUT R0, R5, R0, R6, 0xfe, !PT ;  /* 0x0000000005007212 */ /* 0x000fce00078efe06 */
.L_x_11194:
[----:B------:R-:W-:Y:S05]  /*39a0*/  BSYNC B0 ;  /* 0x0000000000007941 */ /* 0x000fea0003800000 */
.L_x_11193:
[----:B------:R-:W-:Y:S01]  /*39b0*/  FSETP.NEU.FTZ.AND P0, PT, R0, RZ, PT ;  /* 0x000000ff0000720b */ /* 0x000fe20003f1d000 */
[----:B------:R-:W-:-:S12]  /*39c0*/  BRA `(.L_x_11178) ;  /* 0x0000000400147947 */ /* 0x000fd80003800000 */
.L_x_11191:
        /* <DEDUP_REMOVED lines=21> */
.L_x_11200:
[----:B------:R-:W-:Y:S05]  /*3b20*/  BSYNC B1 ;  /* 0x0000000000017941 */ /* 0x000fea0003800000 */
.L_x_11199:
[----:B------:R-:W-:Y:S01]  /*3b30*/  LEA R5, R0, 0x37800000, 0x17 ;  /* 0x3780000000057811 */ /* 0x000fe200078eb8ff */
[----:B------:R-:W-:-:S05]  /*3b40*/  IMAD.SHL.U32 R0, R3, 0x200000, RZ ;  /* 0x0020000003007824 */ /* 0x000fca00078e00ff */
[----:B------:R-:W-:-:S07]  /*3b50*/  LOP3.LUT R0, R5, R0, R6, 0xfe, !PT ;  /* 0x0000000005007212 */ /* 0x000fce00078efe06 */
.L_x_11198:
[----:B------:R-:W-:Y:S05]  /*3b60*/  BSYNC B0 ;  /* 0x0000000000007941 */ /* 0x000fea0003800000 */
.L_x_11197:
[----:B------:R-:W-:Y:S01]  /*3b70*/  FSETP.NEU.FTZ.AND P0, PT, R0, RZ, PT ;  /* 0x000000ff0000720b */ /* 0x000fe20003f1d000 */
[----:B------:R-:W-:-:S12]  /*3b80*/  BRA `(.L_x_11178) ;  /* 0x0000000000a47947 */ /* 0x000fd80003800000 */
.L_x_11190:
        /* <DEDUP_REMOVED lines=14> */
.L_x_11204:
[----:B------:R-:W-:Y:S05]  /*3c70*/  BSYNC B0 ;  /* 0x0000000000007941 */ /* 0x000fea0003800000 */
.L_x_11203:
[----:B------:R-:W-:Y:S01]  /*3c80*/  FSETP.NEU.FTZ.AND P0, PT, R0, RZ, PT ;  /* 0x000000ff0000720b */ /* 0x000fe20003f1d000 */
[----:B------:R-:W-:-:S12]  /*3c90*/  BRA `(.L_x_11178) ;  /* 0x0000000000607947 */ /* 0x000fd80003800000 */
.L_x_11177:
        /* <DEDUP_REMOVED lines=16> */
.L_x_11205:
[----:B------:R-:W-:Y:S01]  /*3da0*/  PLOP3.LUT P0, PT, PT, PT, PT, 0x8, 0x0 ;  /* 0x000000000000781c */ /* 0x000fe20003f0e170 */
[----:B------:R-:W-:-:S12]  /*3db0*/  BRA `(.L_x_11178) ;  /* 0x0000000000187947 */ /* 0x000fd80003800000 */
.L_x_11202:
[----:B------:R-:W2:Y:S02]  /*3dc0*/  LDG.E.64 R4, desc[UR36][R4.64] ;  /* 0x0000002404047981 */ /* 0x000ea4000c1e1b00 */
[----:B--2---:R-:W-:-:S04]  /*3dd0*/  ISETP.NE.U32.AND P0, PT, R4, RZ, PT ;  /* 0x000000ff0400720c */ /* 0x004fc80003f05070 */
[----:B------:R-:W-:Y:S01]  /*3de0*/  ISETP.NE.AND.EX P0, PT, R5, RZ, PT, P0 ;  /* 0x000000ff0500720c */ /* 0x000fe20003f05300 */
[----:B------:R-:W-:-:S12]  /*3df0*/  BRA `(.L_x_11178) ;  /* 0x0000000000087947 */ /* 0x000fd80003800000 */
.L_x_11201:
[----:B------:R-:W2:Y:S02]  /*3e00*/  LDG.E R4, desc[UR36][R4.64] ;  /* 0x0000002404047981 */ /* 0x000ea4000c1e1900 */
[----:B--2---:R-:W-:-:S13]  /*3e10*/  ISETP.NE.AND P0, PT, R4, RZ, PT ;  /* 0x000000ff0400720c */ /* 0x004fda0003f05270 */
.L_x_11178:
[----:B------:R-:W-:Y:S01]  /*3e20*/  SEL R0, RZ, 0x1, !P0 ;  /* 0x00000001ff007807 */ /* 0x000fe20004000000 */
[----:B------:R-:W-:-:S03]  /*3e30*/  VIADD R17, R17, 0x80 ;  /* 0x0000008011117836 */ /* 0x000fc60000000000 */
[----:B------:R-:W-:-:S07]  /*3e40*/  PRMT R23, R23, 0x5410, R0 ;  /* 0x0000541017177816 */ /* 0x000fce0000000000 */
.L_x_11139:
[----:B------:R-:W-:Y:S05]  /*3e50*/  BSYNC B6 ;  /* 0x0000000000067941 */ /* 0x000fea0003800000 */
.L_x_11138:
[----:B------:R-:W-:Y:S01]  /*3e60*/  ISETP.GE.AND P0, PT, R17, R22, PT ;  /* 0x000000161100720c */ /* 0x000fe20003f06270 */
[----:B------:R-:W-:Y:S01]  /*3e70*/  BSSY B6, `(.L_x_11206) ;  /* 0x00001ee000067945 */ /* 0x000fe20003800000 */
[----:B------:R-:W-:Y:S02]  /*3e80*/  PRMT R32, RZ, 0x7610, R32 ;  /* 0x00007610ff207816 */ /* 0x000fe40000000020 */
[----:B------:R-:W-:Y:S02]  /*3e90*/  CS2R R30, SRZ ;  /* 0x00000000001e7805 */ /* 0x000fe4000001ff00 */
[----:B------:R-:W-:Y:S02]  /*3ea0*/  PRMT R19, RZ, 0x7610, R19 ;  /* 0x00007610ff137816 */ /* 0x000fe40000000013 */
[----:B------:R-:W-:-:S05]  /*3eb0*/  CS2R R28, SRZ ;  /* 0x00000000001c7805 */ /* 0x000fca000001ff00 */
        /* <DEDUP_REMOVED lines=21> */
.L_x_11211:
[----:B------:R-:W2:Y:S02]  /*4010*/  LDG.E.U8 R4, desc[UR36][R4.64] ;  /* 0x0000002404047981 */ /* 0x000ea4000c1e1100 */
[----:B--2---:R0:W1:Y:S01]  /*4020*/  I2F.F64.U16 R28, R4 ;  /* 0x00000004001c7312 */ /* 0x0040620000101800 */
[----:B------:R-:W-:Y:S05]  /*4030*/  BRA `(.L_x_11213) ;  /* 0x0000000c00707947 */ /* 0x000fea0003800000 */
.L_x_11210:
[----:B------:R-:W-:-:S13]  /*4040*/  ISETP.NE.AND P0, PT, R0, 0x2, PT ;  /* 0x000000020000780c */ /* 0x000fda0003f05270 */
[----:B------:R-:W-:Y:S05]  /*4050*/  @!P0 BRA `(.L_x_11214) ;  /* 0x0000000000288947 */ /* 0x000fea0003800000 */
[----:B------:R-:W-:-:S13]  /*4060*/  ISETP.NE.AND P0, PT, R0, 0x3, PT ;  /* 0x000000030000780c */ /* 0x000fda0003f05270 */
[----:B------:R-:W-:Y:S05]  /*4070*/  @!P0 BRA `(.L_x_11215) ;  /* 0x0000000000148947 */ /* 0x000fea0003800000 */
[----:B------:R-:W-:-:S13]  /*4080*/  ISETP.NE.AND P0, PT, R0, 0x4, PT ;  /* 0x000000040000780c */ /* 0x000fda0003f05270 */
[----:B------:R-:W-:Y:S05]  /*4090*/  @P0 BRA `(.L_x_11212) ;  /* 0x0000000800fc0947 */ /* 0x000fea0003800000 */
[----:B------:R-:W2:Y:S02]  /*40a0*/  LDG.E.64 R4, desc[UR36][R4.64] ;  /* 0x0000002404047981 */ /* 0x000ea4000c1e1b00 */
[----:B--2---:R0:W1:Y:S01]  /*40b0*/  I2F.F64.S64 R28, R4 ;  /* 0x00000004001c7312 */ /* 0x0040620000301c00 */
[----:B------:R-:W-:Y:S05]  /*40c0*/  BRA `(.L_x_11213) ;  /* 0x0000000c004c7947 */ /* 0x000fea0003800000 */
.L_x_11215:
[----:B------:R-:W2:Y:S02]  /*40d0*/  LDG.E R4, desc[UR36][R4.64] ;  /* 0x0000002404047981 */ /* 0x000ea4000c1e1900 */
[----:B--2---:R0:W1:Y:S01]  /*40e0*/  I2F.F64 R28, R4 ;  /* 0x00000004001c7312 */ /* 0x0040620000201c00 */
[----:B------:R-:W-:Y:S05]  /*40f0*/  BRA `(.L_x_11213) ;  /* 0x0000000c00407947 */ /* 0x000fea0003800000 */
.L_x_11214:
[----:B------:R-:W2:Y:S02]  /*4100*/  LDG.E.U16 R4, desc[UR36][R4.64] ;  /* 0x0000002404047981 */ /* 0x000ea4000c1e1500 */
[----:B--2---:R0:W1:Y:S01]  /*4110*/  I2F.F64.S16 R28, R4 ;  /* 0x00000004001c7312 */ /* 0x0040620000101c00 */
[----:B------:R-:W-:Y:S05]  /*4120*/  BRA `(.L_x_11213) ;  /* 0x0000000c00347947 */ /* 0x000fea0003800000 */
.L_x_11209:
        /* <DEDUP_REMOVED lines=10> */
.L_x_11217:
[----:B------:R-:W2:Y:S02]  /*41d0*/  LDG.E.U16 R0, desc[UR36][R4.64] ;  /* 0x0000002404007981 */ /* 0x000ea4000c1e1500 */
[----:B--2---:R-:W-:-:S05]  /*41e0*/  HADD2.F32 R0, -RZ, R0.H0_H0 ;  /* 0x20000000ff007230 */ /* 0x004fca0000004100 */
[----:B------:R-:W-:-:S04]  /*41f0*/  FMUL.FTZ R0, R0, 1 ;  /* 0x3f80000000007820 */ /* 0x000fc80000410000 */
[----:B------:R0:W1:Y:S01]  /*4200*/  F2F.F64.F32 R28, R0 ;  /* 0x00000000001c7310 */ /* 0x0000620000201800 */
[----:B------:R-:W-:Y:S05]  /*4210*/  BRA `(.L_x_11213) ;  /* 0x0000000800f87947 */ /* 0x000fea0003800000 */
.L_x_11216:
        /* <DEDUP_REMOVED lines=10> */
.L_x_11219:
[----:B------:R-:W2:Y:S02]  /*42c0*/  LDG.E.U16 R4, desc[UR36][R4.64] ;  /* 0x0000002404047981 */ /* 0x000ea4000c1e1500 */
[----:B--2---:R-:W-:-:S05]  /*42d0*/  HADD2.F32 R0, -RZ, R4.H0_H0 ;  /* 0x20000004ff007230 */ /* 0x004fca0000004100 */
[----:B------:R-:W-:-:S04]  /*42e0*/  FMUL.FTZ R0, R0, 1 ;  /* 0x3f80000000007820 */ /* 0x000fc80000410000 */
[----:B------:R0:W1:Y:S01]  /*42f0*/  F2F.F64.F32 R28, R0 ;  /* 0x00000000001c7310 */ /* 0x0000620000201800 */
[----:B------:R-:W-:Y:S05]  /*4300*/  BRA `(.L_x_11213) ;  /* 0x0000000800bc7947 */ /* 0x000fea0003800000 */
.L_x_11218:
[----:B------:R0:W5:Y:S01]  /*4310*/  LDG.E.64 R28, desc[UR36][R4.64] ;  /* 0x00000024041c7981 */ /* 0x000162000c1e1b00 */
[----:B------:R-:W-:Y:S05]  /*4320*/  BRA `(.L_x_11213) ;  /* 0x0000000800b47947 */ /* 0x000fea0003800000 */
.L_x_11208:
        /* <DEDUP_REMOVED lines=13> */
.L_x_11222:
[----:B------:R0:W5:Y:S01]  /*4400*/  LDG.E.64 R28, desc[UR36][R4.64] ;  /* 0x00000024041c7981 */ /* 0x000162000c1e1b00 */
[----:B------:R-:W-:Y:S05]  /*4410*/  BRA `(.L_x_11213) ;  /* 0x0000000800787947 */ /* 0x000fea0003800000 */
.L_x_11221:
        /* <DEDUP_REMOVED lines=28> */
.L_x_11224:
        /* <DEDUP_REMOVED lines=15> */
.L_x_11223:
[----:B------:R-:W2:Y:S02]  /*46d0*/  LDG.E.U16 R0, desc[UR36][R4.64] ;  /* 0x0000002404007981 */ /* 0x000ea4000c1e1500 */
[----:B--2---:R-:W-:-:S04]  /*46e0*/  IMAD.U32 R0, R0, 0x10000, RZ ;  /* 0x0001000000007824 */ /* 0x004fc800078e00ff */
[----:B------:R-:W-:-:S04]  /*46f0*/  FMUL.FTZ R0, R0, 1 ;  /* 0x3f80000000007820 */ /* 0x000fc80000410000 */
[----:B------:R1:W0:Y:S01]  /*4700*/  F2F.F64.F32 R28, R0 ;  /* 0x00000000001c7310 */ /* 0x0002220000201800 */
[----:B------:R-:W-:Y:S05]  /*4710*/  BRA `(.L_x_11213) ;  /* 0x0000000400b87947 */ /* 0x000fea0003800000 */
.L_x_11220:
        /* <DEDUP_REMOVED lines=11> */
.L_x_11227:
        /* <DEDUP_REMOVED lines=21> */
.L_x_11231:
[----:B------:R-:W-:Y:S05]  /*4920*/  BSYNC B1 ;  /* 0x0000000000017941 */ /* 0x000fea0003800000 */
.L_x_11230:
[----:B------:R-:W-:Y:S01]  /*4930*/  LEA R5, R0, 0x3b800000, 0x17 ;  /* 0x3b80000000057811 */ /* 0x000fe200078eb8ff */
[----:B------:R-:W-:-:S05]  /*4940*/  IMAD.SHL.U32 R0, R3, 0x100000, RZ ;  /* 0x0010000003007824 */ /* 0x000fca00078e00ff */
[----:B------:R-:W-:-:S07]  /*4950*/  LOP3.LUT R0, R5, R0, R6, 0xfe, !PT ;  /* 0x0000000005007212 */ /* 0x000fce00078efe06 */
.L_x_11229:
[----:B------:R-:W-:Y:S05]  /*4960*/  BSYNC B0 ;  /* 0x0000000000007941 */ /* 0x000fea0003800000 */
.L_x_11228:
[----:B------:R-:W-:-:S04]  /*4970*/  FMUL.FTZ R0, R0, 1 ;  /* 0x3f80000000007820 */ /* 0x000fc80000410000 */
[----:B------:R0:W1:Y:S01]  /*4980*/  F2F.F64.F32 R28, R0 ;  /* 0x00000000001c7310 */ /* 0x0000620000201800 */
[----:B------:R-:W-:Y:S05]  /*4990*/  BRA `(.L_x_11213) ;  /* 0x0000000400187947 */ /* 0x000fea0003800000 */
.L_x_11226:
        /* <DEDUP_REMOVED lines=21> */
.L_x_11235:
[----:B------:R-:W-:Y:S05]  /*4af0*/  BSYNC B1 ;  /* 0x0000000000017941 */ /* 0x000fea0003800000 */
.L_x_11234:
[----:B------:R-:W-:Y:S01]  /*4b00*/  LEA R5, R0, 0x37800000, 0x17 ;  /* 0x3780000000057811 */ /* 0x000fe200078eb8ff */
[----:B------:R-:W-:-:S05]  /*4b10*/  IMAD.SHL.U32 R0, R3, 0x200000, RZ ;  /* 0x0020000003007824 */ /* 0x000fca00078e00ff */
[----:B------:R-:W-:-:S07]  /*4b20*/  LOP3.LUT R0, R5, R0, R6, 0xfe, !PT ;  /* 0x0000000005007212 */ /* 0x000fce00078efe06 */
.L_x_11233:
[----:B------:R-:W-:Y:S05]  /*4b30*/  BSYNC B0 ;  /* 0x0000000000007941 */ /* 0x000fea0003800000 */
.L_x_11232:
[----:B------:R-:W-:-:S04]  /*4b40*/  FMUL.FTZ R0, R0, 1 ;  /* 0x3f80000000007820 */ /* 0x000fc80000410000 */
[----:B------:R0:W1:Y:S01]  /*4b50*/  F2F.F64.F32 R28, R0 ;  /* 0x00000000001c7310 */ /* 0x0000620000201800 */
[----:B------:R-:W-:Y:S05]  /*4b60*/  BRA `(.L_x_11213) ;  /* 0x0000000000a47947 */ /* 0x000fea0003800000 */
.L_x_11225:
        /* <DEDUP_REMOVED lines=14> */
.L_x_11239:
[----:B------:R-:W-:Y:S05]  /*4c50*/  BSYNC B0 ;  /* 0x0000000000007941 */ /* 0x000fea0003800000 */
.L_x_11238:
[----:B------:R-:W-:-:S04]  /*4c60*/  FMUL.FTZ R0, R0, 1 ;  /* 0x3f80000000007820 */ /* 0x000fc80000410000 */
[----:B------:R0:W1:Y:S01]  /*4c70*/  F2F.F64.F32 R28, R0 ;  /* 0x00000000001c7310 */ /* 0x0000620000201800 */
[----:B------:R-:W-:Y:S05]  /*4c80*/  BRA `(.L_x_11213) ;  /* 0x00000000005c7947 */ /* 0x000fea0003800000 */
.L_x_11212:
        /* <DEDUP_REMOVED lines=16> */
.L_x_11240:
[----:B------:R-:W-:Y:S01]  /*4d90*/  CS2R R28, SRZ ;  /* 0x00000000001c7805 */ /* 0x000fe2000001ff00 */
[----:B------:R-:W-:Y:S06]  /*4da0*/  BRA `(.L_x_11213) ;  /* 0x0000000000147947 */ /* 0x000fec0003800000 */
.L_x_11237:
[----:B------:R-:W2:Y:S02]  /*4db0*/  LDG.E.64 R4, desc[UR36][R4.64] ;  /* 0x0000002404047981 */ /* 0x000ea4000c1e1b00 */
[----:B--2---:R0:W1:Y:S01]  /*4dc0*/  I2F.F64.U64 R28, R4 ;  /* 0x00000004001c7312 */ /* 0x0040620000301800 */
[----:B------:R-:W-:Y:S05]  /*4dd0*/  BRA `(.L_x_11213) ;  /* 0x0000000000087947 */ /* 0x000fea0003800000 */
.L_x_11236:
[----:B------:R-:W2:Y:S02]  /*4de0*/  LDG.E R4, desc[UR36][R4.64] ;  /* 0x0000002404047981 */ /* 0x000ea4000c1e1900 */
[----:B--2---:R0:W1:Y:S02]  /*4df0*/  I2F.F64.U32 R28, R4 ;  /* 0x00000004001c7312 */ /* 0x0040640000201800 */
.L_x_11213:
        /* <DEDUP_REMOVED lines=19> */
.L_x_11244:
[----:B------:R-:W2:Y:S02]  /*4f30*/  LDG.E.U8 R4, desc[UR36][R4.64] ;  /* 0x0000002404047981 */ /* 0x000ea4000c1e1100 */
[----:B--2---:R-:W-:Y:S01]  /*4f40*/  ISETP.NE.AND P0, PT, R4, RZ, PT ;  /* 0x000000ff0400720c */ /* 0x004fe20003f05270 */
[----:B------:R-:W-:-:S12]  /*4f50*/  BRA `(.L_x_11246) ;  /* 0x0000000c00747947 */ /* 0x000fd80003800000 */
.L_x_11243:
        /* <DEDUP_REMOVED lines=10> */
.L_x_11248:
[----:B------:R-:W2:Y:S02]  /*5000*/  LDG.E R4, desc[UR36][R4.64] ;  /* 0x0000002404047981 */ /* 0x000ea4000c1e1900 */
[----:B--2---:R-:W-:Y:S01]  /*5010*/  ISETP.NE.AND P0, PT, R4, RZ, PT ;  /* 0x000000ff0400720c */ /* 0x004fe20003f05270 */
[----:B------:R-:W-:-:S12]  /*5020*/  BRA `(.L_x_11246) ;  /* 0x0000000c00407947 */ /* 0x000fd80003800000 */
.L_x_11247:
[----:B------:R-:W2:Y:S02]  /*5030*/  LDG.E.U16 R4, desc[UR36][R4.64] ;  /* 0x0000002404047981 */ /* 0x000ea4000c1e1500 */
[----:B--2---:R-:W-:Y:S01]  /*5040*/  ISETP.NE.AND P0, PT, R4, RZ, PT ;  /* 0x000000ff0400720c */ /* 0x004fe20003f05270 */
[----:B------:R-:W-:-:S12]  /*5050*/  BRA `(.L_x_11246) ;  /* 0x0000000c00347947 */ /* 0x000fd80003800000 */
.L_x_11242:
        /* <DEDUP_REMOVED lines=9> */
.L_x_11250:
[----:B------:R-:W2:Y:S02]  /*50f0*/  LDG.E.U16 R0, desc[UR36][R4.64] ;  /* 0x0000002404007981 */ /* 0x000ea4000c1e1500 */
[----:B--2---:R-:W-:-:S05]  /*5100*/  HADD2.F32 R0, -RZ, R0.H0_H0 ;  /* 0x20000000ff007230 */ /* 0x004fca0000004100 */
[----:B------:R-:W-:Y:S01]  /*5110*/  FSETP.NEU.FTZ.AND P0, PT, R0, RZ, PT ;  /* 0x000000ff0000720b */ /* 0x000fe20003f1d000 */
[----:B------:R-:W-:-:S12]  /*5120*/  BRA `(.L_x_11246) ;  /* 0x0000000c00007947 */ /* 0x000fd80003800000 */
.L_x_11249:
        /* <DEDUP_REMOVED lines=11> */
.L_x_11252:
        /* <DEDUP_REMOVED lines=10> */
.L_x_11251:
[----:B------:R-:W2:Y:S02]  /*5280*/  LDG.E.64 R4, desc[UR36][R4.64] ;  /* 0x0000002404047981 */ /* 0x000ea4000c1e1b00 */
[----:B--2---:R-:W-:Y:S01]  /*5290*/  DSETP.NEU.AND P0, PT, R4, RZ, PT ;  /* 0x000000ff0400722a */ /* 0x004fe20003f0d000 */
[----:B------:R-:W-:-:S13]  /*52a0*/  BRA `(.L_x_11246) ;  /* 0x0000000800a07947 */ /* 0x000fda0003800000 */
.L_x_11241:
        /* <DEDUP_REMOVED lines=11> */
.L_x_11255:
[----:B------:R-:W2:Y:S02]  /*5360*/  LDG.E.128 R4, desc[UR36][R4.64] ;  /* 0x0000002404047981 */ /* 0x000ea4000c1e1d00 */
[----:B--2---:R-:W-:-:S06]  /*5370*/  DSETP.NEU.AND P0, PT, R6, RZ, PT ;  /* 0x000000ff0600722a */ /* 0x004fcc0003f0d000 */
[----:B------:R-:W-:Y:S01]  /*5380*/  DSETP.NEU.OR P0, PT, R4, RZ, P0 ;  /* 0x000000ff0400722a */ /* 0x000fe2000070d400 */
[----:B------:R-:W-:-:S13]  /*5390*/  BRA `(.L_x_11246) ;  /* 0x0000000800647947 */ /* 0x000fda0003800000 */
.L_x_11254:
        /* <DEDUP_REMOVED lines=27> */
.L_x_11257:
        /* <DEDUP_REMOVED lines=14> */
.L_x_11256:
[----:B------:R-:W2:Y:S02]  /*5630*/  LDG.E.U16 R0, desc[UR36][R4.64] ;  /* 0x0000002404007981 */ /* 0x000ea4000c1e1500 */
[----:B--2---:R-:W-:-:S05]  /*5640*/  IMAD.U32 R0, R0, 0x10000, RZ ;  /* 0x0001000000007824 */ /* 0x004fca00078e00ff */
[----:B------:R-:W-:Y:S01]  /*5650*/  FSETP.NEU.FTZ.AND P0, PT, R0, RZ, PT ;  /* 0x000000ff0000720b */ /* 0x000fe20003f1d000 */
[----:B------:R-:W-:-:S12]  /*5660*/  BRA `(.L_x_11246) ;  /* 0x0000000400b07947 */ /* 0x000fd80003800000 */
.L_x_11253:
        /* <DEDUP_REMOVED lines=11> */
.L_x_11260:
        /* <DEDUP_REMOVED lines=21> */
.L_x_11264:
[----:B------:R-:W-:Y:S05]  /*5870*/  BSYNC B1 ;  /* 0x0000000000017941 */ /* 0x000fea0003800000 */
.L_x_11263:
[----:B------:R-:W-:Y:S01]  /*5880*/  LEA R5, R0, 0x3b800000, 0x17 ;  /* 0x3b80000000057811 */ /* 0x000fe200078eb8ff */
[----:B------:R-:W-:-:S05]  /*5890*/  IMAD.SHL.U32 R0, R3, 0x100000, RZ ;  /* 0x0010000003007824 */ /* 0x000fca00078e00ff */
[----:B------:R-:W-:-:S07]  /*58a0*/  LOP3.LUT R0, R5, R0, R6, 0xfe, !PT ;  /* 0x0000000005007212 */ /* 0x000fce00078efe06 */
.L_x_11262:
[----:B------:R-:W-:Y:S05]  /*58b0*/  BSYNC B0 ;  /* 0x0000000000007941 */ /* 0x000fea0003800000 */
.L_x_11261:
[----:B------:R-:W-:Y:S01]  /*58c0*/  FSETP.NEU.FTZ.AND P0, PT, R0, RZ, PT ;  /* 0x000000ff0000720b */ /* 0x000fe20003f1d000 */
[----:B------:R-:W-:-:S12]  /*58d0*/  BRA `(.L_x_11246) ;  /* 0x0000000400147947 */ /* 0x000fd80003800000 */
.L_x_11259:
        /* <DEDUP_REMOVED lines=21> */
.L_x_11268:
[----:B------:R-:W-:Y:S05]  /*5a30*/  BSYNC B1 ;  /* 0x0000000000017941 */ /* 0x000fea0003800000 */
.L_x_11267:
[----:B------:R-:W-:Y:S01]  /*5a40*/  LEA R5, R0, 0x37800000, 0x17 ;  /* 0x3780000000057811 */ /* 0x000fe200078eb8ff */
[----:B------:R-:W-:-:S05]  /*5a50*/  IMAD.SHL.U32 R0, R3, 0x200000, RZ ;  /* 0x0020000003007824 */ /* 0x000fca00078e00ff */
[----:B------:R-:W-:-:S07]  /*5a60*/  LOP3.LUT R0, R5, R0, R6, 0xfe, !PT ;  /* 0x0000000005007212 */ /* 0x000fce00078efe06 */
.L_x_11266:
[----:B------:R-:W-:Y:S05]  /*5a70*/  BSYNC B0 ;  /* 0x0000000000007941 */ /* 0x000fea0003800000 */
.L_x_11265:
[----:B------:R-:W-:Y:S01]  /*5a80*/  FSETP.NEU.FTZ.AND P0, PT, R0, RZ, PT ;  /* 0x000000ff0000720b */ /* 0x000fe20003f1d000 */
[----:B------:R-:W-:-:S12]  /*5a90*/  BRA `(.L_x_11246) ;  /* 0x0000000000a47947 */ /* 0x000fd80003800000 */
.L_x_11258:
        /* <DEDUP_REMOVED lines=14> */
.L_x_11272:
[----:B------:R-:W-:Y:S05]  /*5b80*/  BSYNC B0 ;  /* 0x0000000000007941 */ /* 0x000fea0003800000 */
.L_x_11271:
[----:B------:R-:W-:Y:S01]  /*5b90*/  FSETP.NEU.FTZ.AND P0, PT, R0, RZ, PT ;  /* 0x000000ff0000720b */ /* 0x000fe20003f1d000 */
[----:B------:R-:W-:-:S12]  /*5ba0*/  BRA `(.L_x_11246) ;  /* 0x0000000000607947 */ /* 0x000fd80003800000 */
.L_x_11245:
        /* <DEDUP_REMOVED lines=16> */
.L_x_11273:
[----:B------:R-:W-:Y:S01]  /*5cb0*/  PLOP3.LUT P0, PT, PT, PT, PT, 0x8, 0x0 ;  /* 0x000000000000781c */ /* 0x000fe20003f0e170 */
[----:B------:R-:W-:-:S12]  /*5cc0*/  BRA `(.L_x_11246) ;  /* 0x0000000000187947 */ /* 0x000fd80003800000 */
.L_x_11270:
[----:B------:R-:W2:Y:S02]  /*5cd0*/  LDG.E.64 R4, desc[UR36][R4.64] ;  /* 0x0000002404047981 */ /* 0x000ea4000c1e1b00 */
[----:B--2---:R-:W-:-:S04]  /*5ce0*/  ISETP.NE.U32.AND P0, PT, R4, RZ, PT ;  /* 0x000000ff0400720c */ /* 0x004fc80003f05070 */
[----:B------:R-:W-:Y:S01]  /*5cf0*/  ISETP.NE.AND.EX P0, PT, R5, RZ, PT, P0 ;  /* 0x000000ff0500720c */ /* 0x000fe20003f05300 */
[----:B------:R-:W-:-:S12]  /*5d00*/  BRA `(.L_x_11246) ;  /* 0x0000000000087947 */ /* 0x000fd80003800000 */
.L_x_11269:
[----:B------:R-:W2:Y:S02]  /*5d10*/  LDG.E R4, desc[UR36][R4.64] ;  /* 0x0000002404047981 */ /* 0x000ea4000c1e1900 */
[----:B--2---:R-:W-:-:S13]  /*5d20*/  ISETP.NE.AND P0, PT, R4, RZ, PT ;  /* 0x000000ff0400720c */ /* 0x004fda0003f05270 */
.L_x_11246:
[----:B------:R-:W-:Y:S01]  /*5d30*/  SEL R19, RZ, 0x1, !P0 ;  /* 0x00000001ff137807 */ /* 0x000fe20004000000 */
[----:B------:R-:W-:-:S07]  /*5d40*/  VIADD R17, R17, 0x80 ;  /* 0x0000008011117836 */ /* 0x000fce0000000000 */
.L_x_11207:
[----:B------:R-:W-:Y:S05]  /*5d50*/  BSYNC B6 ;  /* 0x0000000000067941 */ /* 0x000fea0003800000 */
.L_x_11206:
        /* <DEDUP_REMOVED lines=21> */
[----:B--2---:R2:W0:Y:S01]  /*5eb0*/  I2F.F64.S16 R30, R4 ;  /* 0x00000004001e7312 */ /* 0x0044220000101c00 */
[----:B------:R-:W-:Y:S05]  /*5ec0*/  BRA `(.L_x_11281) ;  /* 0x0000000c007c7947 */ /* 0x000fea0003800000 */
.L_x_11279:
[----:B------:R-:W2:Y:S02]  /*5ed0*/  LDG.E.U8 R4, desc[UR36][R4.64] ;  /* 0x0000002404047981 */ /* 0x000ea4000c1e1100 */
[----:B--2---:R0:W1:Y:S01]  /*5ee0*/  I2F.F64.U16 R30, R4 ;  /* 0x00000004001e7312 */ /* 0x0040620000101800 */
[----:B------:R-:W-:Y:S05]  /*5ef0*/  BRA `(.L_x_11281) ;  /* 0x0000000c00707947 */ /* 0x000fea0003800000 */
.L_x_11278:
        /* <DEDUP_REMOVED lines=9> */
.L_x_11283:
[----:B------:R-:W2:Y:S02]  /*5f90*/  LDG.E R4, desc[UR36][R4.64] ;  /* 0x0000002404047981 */ /* 0x000ea4000c1e1900 */
[----:B--2---:R0:W1:Y:S01]  /*5fa0*/  I2F.F64 R30, R4 ;  /* 0x00000004001e7312 */ /* 0x0040620000201c00 */
[----:B------:R-:W-:Y:S05]  /*5fb0*/  BRA `(.L_x_11281) ;  /* 0x0000000c00407947 */ /* 0x000fea0003800000 */
.L_x_11282:
[----:B------:R-:W2:Y:S02]  /*5fc0*/  LDG.E.U16 R4, desc[UR36][R4.64] ;  /* 0x0000002404047981 */ /* 0x000ea4000c1e1500 */
[----:B--2---:R0:W1:Y:S01]  /*5fd0*/  I2F.F64.S16 R30, R4 ;  /* 0x00000004001e7312 */ /* 0x0040620000101c00 */
[----:B------:R-:W-:Y:S05]  /*5fe0*/  BRA `(.L_x_11281) ;  /* 0x0000000c00347947 */ /* 0x000fea0003800000 */
.L_x_11277:
        /* <DEDUP_REMOVED lines=10> */
.L_x_11285:
[----:B------:R-:W2:Y:S02]  /*6090*/  LDG.E.U16 R0, desc[UR36][R4.64] ;  /* 0x0000002404007981 */ /* 0x000ea4000c1e1500 */
[----:B--2---:R-:W-:-:S05]  /*60a0*/  HADD2.F32 R0, -RZ, R0.H0_H0 ;  /* 0x20000000ff007230 */ /* 0x004fca0000004100 */
[----:B------:R-:W-:-:S04]  /*60b0*/  FMUL.FTZ R0, R0, 1 ;  /* 0x3f80000000007820 */ /* 0x000fc80000410000 */
[----:B------:R0:W1:Y:S01]  /*60c0*/  F2F.F64.F32 R30, R0 ;  /* 0x00000000001e7310 */ /* 0x0000620000201800 */
[----:B------:R-:W-:Y:S05]  /*60d0*/  BRA `(.L_x_11281) ;  /* 0x0000000800f87947 */ /* 0x000fea0003800000 */
.L_x_11284:
        /* <DEDUP_REMOVED lines=10> */
.L_x_11287:
[----:B------:R-:W2:Y:S02]  /*6180*/  LDG.E.U16 R4, desc[UR36][R4.64] ;  /* 0x0000002404047981 */ /* 0x000ea4000c1e1500 */
[----:B--2---:R-:W-:-:S05]  /*6190*/  HADD2.F32 R0, -RZ, R4.H0_H0 ;  /* 0x20000004ff007230 */ /* 0x004fca0000004100 */
[----:B------:R-:W-:-:S04]  /*61a0*/  FMUL.FTZ R0, R0, 1 ;  /* 0x3f80000000007820 */ /* 0x000fc80000410000 */
[----:B------:R0:W1:Y:S01]  /*61b0*/  F2F.F64.F32 R30, R0 ;  /* 0x00000000001e7310 */ /* 0x0000620000201800 */
[----:B------:R-:W-:Y:S05]  /*61c0*/  BRA `(.L_x_11281) ;  /* 0x0000000800bc7947 */ /* 0x000fea0003800000 */
.L_x_11286:
[----:B------:R0:W5:Y:S01]  /*61d0*/  LDG.E.64 R30, desc[UR36][R4.64] ;  /* 0x00000024041e7981 */ /* 0x000162000c1e1b00 */
[----:B------:R-:W-:Y:S05]  /*61e0*/  BRA `(.L_x_11281) ;  /* 0x0000000800b47947 */ /* 0x000fea0003800000 */
.L_x_11276:
        /* <DEDUP_REMOVED lines=13> */
.L_x_11290:
[----:B------:R0:W5:Y:S01]  /*62c0*/  LDG.E.64 R30, desc[UR36][R4.64] ;  /* 0x00000024041e7981 */ /* 0x000162000c1e1b00 */
[----:B------:R-:W-:Y:S05]  /*62d0*/  BRA `(.L_x_11281) ;  /* 0x0000000800787947 */ /* 0x000fea0003800000 */
.L_x_11289:
        /* <DEDUP_REMOVED lines=24> */
[----:B------:R-:W-:-:S05]  /*6460*/  LOP3.LUT R3, R3, 0x80000000, R0, 0xf8, !PT ;  /* 0x8000000003037812 */ /* 0x000fca00078ef800 */
[----:B------:R-:W-:-:S04]  /*6470*/  FMUL.FTZ R3, R3, 1 ;  /* 0x3f80000003037820 */ /* 0x000fc80000410000 */
[----:B------:R0:W1:Y:S01]  /*6480*/  F2F.F64.F32 R30, R3 ;  /* 0x00000003001e7310 */ /* 0x0000620000201800 */
[----:B------:R-:W-:Y:S05]  /*6490*/  BRA `(.L_x_11281) ;  /* 0x0000000800087947 */ /* 0x000fea0003800000 */
.L_x_11292:
        /* <DEDUP_REMOVED lines=15> */
.L_x_11291:
[----:B------:R-:W2:Y:S02]  /*6590*/  LDG.E.U16 R0, desc[UR36][R4.64] ;  /* 0x0000002404007981 */ /* 0x000ea4000c1e1500 */
[----:B--2---:R-:W-:-:S04]  /*65a0*/  IMAD.U32 R0, R0, 0x10000, RZ ;  /* 0x0001000000007824 */ /* 0x004fc800078e00ff */
[----:B------:R-:W-:-:S04]  /*65b0*/  FMUL.FTZ R0, R0, 1 ;  /* 0x3f80000000007820 */ /* 0x000fc80000410000 */
[----:B------:R0:W1:Y:S01]  /*65c0*/  F2F.F64.F32 R30, R0 ;  /* 0x00000000001e7310 */ /* 0x0000620000201800 */
[----:B------:R-:W-:Y:S05]  /*65d0*/  BRA `(.L_x_11281) ;  /* 0x0000000400b87947 */ /* 0x000fea0003800000 */
.L_x_11288:
        /* <DEDUP_REMOVED lines=11> */
.L_x_11295:
        /* <DEDUP_REMOVED lines=21> */
.L_x_11299:
[----:B------:R-:W-:Y:S05]  /*67e0*/  BSYNC B1 ;  /* 0x0000000000017941 */ /* 0x000fea0003800000 */
.L_x_11298:
[----:B------:R-:W-:Y:S01]  /*67f0*/  LEA R3, R0, 0x3b800000, 0x17 ;  /* 0x3b80000000037811 */ /* 0x000fe200078eb8ff */
[----:B------:R-:W-:-:S05]  /*6800*/  IMAD.SHL.U32 R0, R2, 0x100000, RZ ;  /* 0x0010000002007824 */ /* 0x000fca00078e00ff */
[----:B------:R-:W-:-:S07]  /*6810*/  LOP3.LUT R0, R3, R0, R4, 0xfe, !PT ;  /* 0x0000000003007212 */ /* 0x000fce00078efe04 */
.L_x_11297:
[----:B------:R-:W-:Y:S05]  /*6820*/  BSYNC B0 ;  /* 0x0000000000007941 */ /* 0x000fea0003800000 */
.L_x_11296:
[----:B------:R-:W-:-:S04]  /*6830*/  FMUL.FTZ R0, R0, 1 ;  /* 0x3f80000000007820 */ /* 0x000fc80000410000 */
[----:B------:R0:W1:Y:S01]  /*6840*/  F2F.F64.F32 R30, R0 ;  /* 0x00000000001e7310 */ /* 0x0000620000201800 */
[----:B------:R-:W-:Y:S05]  /*6850*/  BRA `(.L_x_11281) ;  /* 0x0000000400187947 */ /* 0x000fea0003800000 */
.L_x_11294:
        /* <DEDUP_REMOVED lines=21> */
.L_x_11303:
[----:B------:R-:W-:Y:S05]  /*69b0*/  BSYNC B1 ;  /* 0x0000000000017941 */ /* 0x000fea0003800000 */
.L_x_11302:
[----:B------:R-:W-:Y:S01]  /*69c0*/  LEA R3, R0, 0x37800000, 0x17 ;  /* 0x3780000000037811 */ /* 0x000fe200078eb8ff */
[----:B------:R-:W-:-:S05]  /*69d0*/  IMAD.SHL.U32 R0, R2, 0x200000, RZ ;  /* 0x0020000002007824 */ /* 0x000fca00078e00ff */
[----:B------:R-:W-:-:S07]  /*69e0*/  LOP3.LUT R0, R3, R0, R4, 0xfe, !PT ;  /* 0x0000000003007212 */ /* 0x000fce00078efe04 */
.L_x_11301:
[----:B------:R-:W-:Y:S05]  /*69f0*/  BSYNC B0 ;  /* 0x0000000000007941 */ /* 0x000fea0003800000 */
.L_x_11300:
[----:B------:R-:W-:-:S04]  /*6a00*/  FMUL.FTZ R0, R0, 1 ;  /* 0x3f80000000007820 */ /* 0x000fc80000410000 */
[----:B------:R0:W1:Y:S01]  /*6a10*/  F2F.F64.F32 R30, R0 ;  /* 0x00000000001e7310 */ /* 0x0000620000201800 */
[----:B------:R-:W-:Y:S05]  /*6a20*/  BRA `(.L_x_11281) ;  /* 0x0000000000a47947 */ /* 0x000fea0003800000 */
.L_x_11293:
        /* <DEDUP_REMOVED lines=14> */
.L_x_11307:
[----:B------:R-:W-:Y:S05]  /*6b10*/  BSYNC B0 ;  /* 0x0000000000007941 */ /* 0x000fea0003800000 */
.L_x_11306:
[----:B------:R-:W-:-:S04]  /*6b20*/  FMUL.FTZ R0, R0, 1 ;  /* 0x3f80000000007820 */ /* 0x000fc80000410000 */
[----:B------:R0:W1:Y:S01]  /*6b30*/  F2F.F64.F32 R30, R0 ;  /* 0x00000000001e7310 */ /* 0x0000620000201800 */
[----:B------:R-:W-:Y:S05]  /*6b40*/  BRA `(.L_x_11281) ;  /* 0x00000000005c7947 */ /* 0x000fea0003800000 */
.L_x_11280:
        /* <DEDUP_REMOVED lines=16> */
.L_x_11308:
[----:B------:R-:W-:Y:S01]  /*6c50*/  CS2R R30, SRZ ;  /* 0x00000000001e7805 */ /* 0x000fe2000001ff00 */
[----:B------:R-:W-:Y:S06]  /*6c60*/  BRA `(.L_x_11281) ;  /* 0x0000000000147947 */ /* 0x000fec0003800000 */
.L_x_11305:
[----:B------:R-:W2:Y:S02]  /*6c70*/  LDG.E.64 R30, desc[UR36][R4.64] ;  /* 0x00000024041e7981 */ /* 0x000ea4000c1e1b00 */
[----:B--2---:R-:W0:Y:S01]  /*6c80*/  I2F.F64.U64 R30, R30 ;  /* 0x0000001e001e7312 */ /* 0x004e220000301800 */
[----:B------:R-:W-:Y:S05]  /*6c90*/  BRA `(.L_x_11281) ;  /* 0x0000000000087947 */ /* 0x000fea0003800000 */
.L_x_11304:
[----:B------:R-:W2:Y:S02]  /*6ca0*/  LDG.E R4, desc[UR36][R4.64] ;  /* 0x0000002404047981 */ /* 0x000ea4000c1e1900 */
[----:B--2---:R0:W1:Y:S02]  /*6cb0*/  I2F.F64.U32 R30, R4 ;  /* 0x00000004001e7312 */ /* 0x0040640000201800 */
.L_x_11281:
[----:B0-2---:R-:W0:Y:S01]  /*6cc0*/  LDC.U8 R4, c[0x0][0x245] ;  /* 0x00009140ff047b82 */ /* 0x005e220000000000 */
[----:B------:R-:W-:Y:S02]  /*6cd0*/  ULDC UR4, c[0x0][0x24c] ;  /* 0x0000930000047ab9 */ /* 0x000fe40000000800 */
[----:B------:R-:W-:-:S05]  /*6ce0*/  IMAD R17, R17, UR4, RZ ;  /* 0x0000000411117c24 */ /* 0x000fca000f8e02ff */
[----:B------:R-:W2:Y:S01]  /*6cf0*/  LDC.64 R2, c[0x0][0x238] ;  /* 0x00008e00ff027b82 */ /* 0x000ea20000000a00 */
[----:B0-----:R-:W-:-:S04]  /*6d00*/  PRMT R0, R4, 0x9910, RZ ;  /* 0x0000991004007816 */ /* 0x001fc800000000ff */
[----:B------:R-:W-:Y:S02]  /*6d10*/  ISETP.GT.AND P1, PT, R0, 0x9, PT ;  /* 0x000000090000780c */ /* 0x000fe40003f24270 */
[----:B--2---:R-:W-:-:S05]  /*6d20*/  IADD3 R2, P0, R17, R2, RZ ;  /* 0x0000000211027210 */ /* 0x004fca0007f1e0ff */
        /* <DEDUP_REMOVED lines=13> */
.L_x_11312:
[----:B------:R-:W2:Y:S02]  /*6e00*/  LDG.E.U8 R2, desc[UR36][R2.64] ;  /* 0x0000002402027981 */ /* 0x000ea4000c1e1100 */
[----:B--2---:R-:W-:Y:S01]  /*6e10*/  ISETP.NE.AND P0, PT, R2, RZ, PT ;  /* 0x000000ff0200720c */ /* 0x004fe20003f05270 */
[----:B------:R-:W-:-:S12]  /*6e20*/  BRA `(.L_x_11314) ;  /* 0x0000000c00747947 */ /* 0x000fd80003800000 */
.L_x_11311:
        /* <DEDUP_REMOVED lines=10> */
.L_x_11316:
[----:B------:R-:W2:Y:S02]  /*6ed0*/  LDG.E R2, desc[UR36][R2.64] ;  /* 0x0000002402027981 */ /* 0x000ea4000c1e1900 */
[----:B--2---:R-:W-:Y:S01]  /*6ee0*/  ISETP.NE.AND P0, PT, R2, RZ, PT ;  /* 0x000000ff0200720c */ /* 0x004fe20003f05270 */
[----:B------:R-:W-:-:S12]  /*6ef0*/  BRA `(.L_x_11314) ;  /* 0x0000000c00407947 */ /* 0x000fd80003800000 */
.L_x_11315:
[----:B------:R-:W2:Y:S02]  /*6f00*/  LDG.E.U16 R2, desc[UR36][R2.64] ;  /* 0x0000002402027981 */ /* 0x000ea4000c1e1500 */
[----:B--2---:R-:W-:Y:S01]  /*6f10*/  ISETP.NE.AND P0, PT, R2, RZ, PT ;  /* 0x000000ff0200720c */ /* 0x004fe20003f05270 */
[----:B------:R-:W-:-:S12]  /*6f20*/  BRA `(.L_x_11314) ;  /* 0x0000000c00347947 */ /* 0x000fd80003800000 */
.L_x_11310:
        /* <DEDUP_REMOVED lines=9> */
.L_x_11318:
[----:B------:R-:W2:Y:S02]  /*6fc0*/  LDG.E.U16 R0, desc[UR36][R2.64] ;  /* 0x0000002402007981 */ /* 0x000ea4000c1e1500 */
[----:B--2---:R-:W-:-:S05]  /*6fd0*/  HADD2.F32 R0, -RZ, R0.H0_H0 ;  /* 0x20000000ff007230 */ /* 0x004fca0000004100 */
[----:B------:R-:W-:Y:S01]  /*6fe0*/  FSETP.NEU.FTZ.AND P0, PT, R0, RZ, PT ;  /* 0x000000ff0000720b */ /* 0x000fe20003f1d000 */
[----:B------:R-:W-:-:S12]  /*6ff0*/  BRA `(.L_x_11314) ;  /* 0x0000000c00007947 */ /* 0x000fd80003800000 */
.L_x_11317:
        /* <DEDUP_REMOVED lines=11> */
.L_x_11320:
        /* <DEDUP_REMOVED lines=10> */
.L_x_11319:
[----:B------:R-:W2:Y:S02]  /*7150*/  LDG.E.64 R2, desc[UR36][R2.64] ;  /* 0x0000002402027981 */ /* 0x000ea4000c1e1b00 */
[----:B--2---:R-:W-:Y:S01]  /*7160*/  DSETP.NEU.AND P0, PT, R2, RZ, PT ;  /* 0x000000ff0200722a */ /* 0x004fe20003f0d000 */
[----:B------:R-:W-:-:S13]  /*7170*/  BRA `(.L_x_11314) ;  /* 0x0000000800a07947 */ /* 0x000fda0003800000 */
.L_x_11309:
        /* <DEDUP_REMOVED lines=11> */
.L_x_11323:
[----:B------:R-:W2:Y:S02]  /*7230*/  LDG.E.128 R4, desc[UR36][R2.64] ;  /* 0x0000002402047981 */ /* 0x000ea4000c1e1d00 */
[----:B--2---:R-:W-:-:S06]  /*7240*/  DSETP.NEU.AND P0, PT, R6, RZ, PT ;  /* 0x000000ff0600722a */ /* 0x004fcc0003f0d000 */
[----:B------:R-:W-:Y:S01]  /*7250*/  DSETP.NEU.OR P0, PT, R4, RZ, P0 ;  /* 0x000000ff0400722a */ /* 0x000fe2000070d400 */
[----:B------:R-:W-:-:S13]  /*7260*/  BRA `(.L_x_11314) ;  /* 0x0000000800647947 */ /* 0x000fda0003800000 */
.L_x_11322:
        /* <DEDUP_REMOVED lines=27> */
.L_x_11325:
        /* <DEDUP_REMOVED lines=14> */
.L_x_11324:
[----:B------:R-:W2:Y:S02]  /*7500*/  LDG.E.U16 R0, desc[UR36][R2.64] ;  /* 0x0000002402007981 */ /* 0x000ea4000c1e1500 */
[----:B--2---:R-:W-:-:S05]  /*7510*/  IMAD.U32 R0, R0, 0x10000, RZ ;  /* 0x0001000000007824 */ /* 0x004fca00078e00ff */
[----:B------:R-:W-:Y:S01]  /*7520*/  FSETP.NEU.FTZ.AND P0, PT, R0, RZ, PT ;  /* 0x000000ff0000720b */ /* 0x000fe20003f1d000 */
[----:B------:R-:W-:-:S12]  /*7530*/  BRA `(.L_x_11314) ;  /* 0x0000000400b07947 */ /* 0x000fd80003800000 */
.L_x_11321:
        /* <DEDUP_REMOVED lines=11> */
.L_x_11328:
        /* <DEDUP_REMOVED lines=21> */
.L_x_11332:
[----:B------:R-:W-:Y:S05]  /*7740*/  BSYNC B1 ;  /* 0x0000000000017941 */ /* 0x000fea0003800000 */
.L_x_11331:
[----:B------:R-:W-:Y:S01]  /*7750*/  LEA R3, R0, 0x3b800000, 0x17 ;  /* 0x3b80000000037811 */ /* 0x000fe200078eb8ff */
[----:B------:R-:W-:-:S05]  /*7760*/  IMAD.SHL.U32 R0, R2, 0x100000, RZ ;  /* 0x0010000002007824 */ /* 0x000fca00078e00ff */
[----:B------:R-:W-:-:S07]  /*7770*/  LOP3.LUT R0, R3, R0, R4, 0xfe, !PT ;  /* 0x0000000003007212 */ /* 0x000fce00078efe04 */
.L_x_11330:
[----:B------:R-:W-:Y:S05]  /*7780*/  BSYNC B0 ;  /* 0x0000000000007941 */ /* 0x000fea0003800000 */
.L_x_11329:
[----:B------:R-:W-:Y:S01]  /*7790*/  FSETP.NEU.FTZ.AND P0, PT, R0, RZ, PT ;  /* 0x000000ff0000720b */ /* 0x000fe20003f1d000 */
[----:B------:R-:W-:-:S12]  /*77a0*/  BRA `(.L_x_11314) ;  /* 0x0000000400147947 */ /* 0x000fd80003800000 */
.L_x_11327:
        /* <DEDUP_REMOVED lines=21> */
.L_x_11336:
[----:B------:R-:W-:Y:S05]  /*7900*/  BSYNC B1 ;  /* 0x0000000000017941 */ /* 0x000fea0003800000 */
.L_x_11335:
[----:B------:R-:W-:Y:S01]  /*7910*/  LEA R3, R0, 0x37800000, 0x17 ;  /* 0x3780000000037811 */ /* 0x000fe200078eb8ff */
[----:B------:R-:W-:-:S05]  /*7920*/  IMAD.SHL.U32 R0, R2, 0x200000, RZ ;  /* 0x0020000002007824 */ /* 0x000fca00078e00ff */
[----:B------:R-:W-:-:S07]  /*7930*/  LOP3.LUT R0, R3, R0, R4, 0xfe, !PT ;  /* 0x0000000003007212 */ /* 0x000fce00078efe04 */
.L_x_11334:
[----:B------:R-:W-:Y:S05]  /*7940*/  BSYNC B0 ;  /* 0x0000000000007941 */ /* 0x000fea0003800000 */
.L_x_11333:
[----:B------:R-:W-:Y:S01]  /*7950*/  FSETP.NEU.FTZ.AND P0, PT, R0, RZ, PT ;  /* 0x000000ff0000720b */ /* 0x000fe20003f1d000 */
[----:B------:R-:W-:-:S12]  /*7960*/  BRA `(.L_x_11314) ;  /* 0x0000000000a47947 */ /* 0x000fd80003800000 */
.L_x_11326:
        /* <DEDUP_REMOVED lines=14> */
.L_x_11340:
[----:B------:R-:W-:Y:S05]  /*7a50*/  BSYNC B0 ;  /* 0x0000000000007941 */ /* 0x000fea0003800000 */
.L_x_11339:
[----:B------:R-:W-:Y:S01]  /*7a60*/  FSETP.NEU.FTZ.AND P0, PT, R0, RZ, PT ;  /* 0x000000ff0000720b */ /* 0x000fe20003f1d000 */
[----:B------:R-:W-:-:S12]  /*7a70*/  BRA `(.L_x_11314) ;  /* 0x0000000000607947 */ /* 0x000fd80003800000 */
.L_x_11313:
        /* <DEDUP_REMOVED lines=16> */
.L_x_11341:
[----:B------:R-:W-:Y:S01]  /*7b80*/  PLOP3.LUT P0, PT, PT, PT, PT, 0x8, 0x0 ;  /* 0x000000000000781c */ /* 0x000fe20003f0e170 */
[----:B------:R-:W-:-:S12]  /*7b90*/  BRA `(.L_x_11314) ;  /* 0x0000000000187947 */ /* 0x000fd80003800000 */
.L_x_11338:
[----:B------:R-:W2:Y:S02]  /*7ba0*/  LDG.E.64 R2, desc[UR36][R2.64] ;  /* 0x0000002402027981 */ /* 0x000ea4000c1e1b00 */
[----:B--2---:R-:W-:-:S04]  /*7bb0*/  ISETP.NE.U32.AND P0, PT, R2, RZ, PT ;  /* 0x000000ff0200720c */ /* 0x004fc80003f05070 */
[----:B------:R-:W-:Y:S01]  /*7bc0*/  ISETP.NE.AND.EX P0, PT, R3, RZ, PT, P0 ;  /* 0x000000ff0300720c */ /* 0x000fe20003f05300 */
[----:B------:R-:W-:-:S12]  /*7bd0*/  BRA `(.L_x_11314) ;  /* 0x0000000000087947 */ /* 0x000fd80003800000 */
.L_x_11337:
[----:B------:R-:W2:Y:S02]  /*7be0*/  LDG.E R2, desc[UR36][R2.64] ;  /* 0x0000002402027981 */ /* 0x000ea4000c1e1900 */
[----:B--2---:R-:W-:-:S13]  /*7bf0*/  ISETP.NE.AND P0, PT, R2, RZ, PT ;  /* 0x000000ff0200720c */ /* 0x004fda0003f05270 */
.L_x_11314:
[----:B------:R-:W-:-:S07]  /*7c00*/  SEL R32, RZ, 0x1, !P0 ;  /* 0x00000001ff207807 */ /* 0x000fce0004000000 */
.L_x_11275:
[----:B------:R-:W-:Y:S05]  /*7c10*/  BSYNC B6 ;  /* 0x0000000000067941 */ /* 0x000fea0003800000 */
.L_x_11274:
[----:B------:R-:W0:Y:S01]  /*7c20*/  I2F.S16 R0, R23 ;  /* 0x0000001700007306 */ /* 0x000e220000101400 */
[----:B------:R-:W-:Y:S01]  /*7c30*/  ULDC.64 UR4, c[0x0][0x218] ;  /* 0x0000860000047ab9 */ /* 0x000fe20000000a00 */
[----:B------:R-:W-:Y:S06]  /*7c40*/  BSSY B6, `(.L_x_11342) ;  /* 0x000012e000067945 */ /* 0x000fec0003800000 */
[----:B------:R1:W2:Y:S01]  /*7c50*/  I2F.S16 R5, R19 ;  /* 0x0000001300057306 */ /* 0x0002a20000101400 */
[----:B0-----:R-:W-:-:S07]  /*7c60*/  FMUL.FTZ R0, R0, 1 ;  /* 0x3f80000000007820 */ /* 0x001fce0000410000 */
[----:B------:R-:W0:Y:S01]  /*7c70*/  I2F.S16 R4, R23.H1 ;  /* 0x1000001700047306 */ /* 0x000e220000101400 */
[----:B-1----:R-:W1:Y:S01]  /*7c80*/  S2R R19, SR_TID.X ;  /* 0x0000000000137919 */ /* 0x002e620000002100 */
[----:B--2---:R-:W-:-:S06]  /*7c90*/  FMUL.FTZ R11, R5, 1 ;  /* 0x3f800000050b7820 */ /* 0x004fcc0000410000 */
[----:B------:R-:W2:Y:S01]  /*7ca0*/  I2F.S16 R32, R32 ;  /* 0x0000002000207306 */ /* 0x000ea20000101400 */
[----:B0-----:R-:W-:-:S07]  /*7cb0*/  FMUL.FTZ R10, R4, 1 ;  /* 0x3f800000040a7820 */ /* 0x001fce0000410000 */
[----:B------:R-:W4:Y:S01]  /*7cc0*/  F2F.F64.F32 R2, R0 ;  /* 0x0000000000027310 */ /* 0x000f220000201800 */
[----:B--2---:R-:W-:-:S07]  /*7cd0*/  FMUL.FTZ R12, R32, 1 ;  /* 0x3f800000200c7820 */ /* 0x004fce0000410000 */
[----:B------:R-:W3:Y:S01]  /*7ce0*/  F2F.F64.F32 R6, R10 ;  /* 0x0000000a00067310 */ /* 0x000ee20000201800 */
[----:B----45:R-:W-:-:S07]  /*7cf0*/  DMUL R26, R2, R26 ;  /* 0x0000001a021a7228 */ /* 0x030fce0000000000 */
[----:B------:R-:W0:Y:S01]  /*7d00*/  F2F.F64.F32 R8, R11 ;  /* 0x0000000b00087310 */ /* 0x000e220000201800 */
[----:B------:R-:W2:Y:S01]  /*7d10*/  LDC.U8 R2, c[0x0][0x250] ;  /* 0x00009400ff027b82 */ /* 0x000ea20000000000 */
[----:B-1----:R-:W-:Y:S01]  /*7d20*/  ISETP.GE.AND P0, PT, R19, R22, PT ;  /* 0x000000161300720c */ /* 0x002fe20003f06270 */
[----:B---3--:R-:W-:-:S05]  /*7d30*/  DMUL R6, R6, R24 ;  /* 0x0000001806067228 */ /* 0x008fca0000000000 */
[----:B------:R-:W1:Y:S01]  /*7d40*/  F2F.F64.F32 R4, R12 ;  /* 0x0000000c00047310 */ /* 0x000e620000201800 */
[----:B0-----:R-:W-:Y:S02]  /*7d50*/  DMUL R8, R8, R28 ;  /* 0x0000001c08087228 */ /* 0x001fe40000000000 */
[----:B------:R-:W-:Y:S02]  /*7d60*/  DMUL R28, R6, UR4 ;  /* 0x00000004061c7c28 */ /* 0x000fe40008000000 */
[----:B-1----:R-:W-:Y:S02]  /*7d70*/  DMUL R16, R4, R30 ;  /* 0x0000001e04107228 */ /* 0x002fe40000000000 */
[----:B------:R-:W-:Y:S02]  /*7d80*/  DMUL R4, R26, UR4 ;  /* 0x000000041a047c28 */ /* 0x000fe40008000000 */
[----:B------:R-:W-:-:S04]  /*7d90*/  DMUL R24, R8, UR4 ;  /* 0x0000000408187c28 */ /* 0x000fc80008000000 */
[----:B------:R-:W-:Y:S01]  /*7da0*/  DMUL R16, R16, UR4 ;  /* 0x0000000410107c28 */ /* 0x000fe20008000000 */
[----:B------:R-:W-:Y:S10]  /*7db0*/  @P0 BRA `(.L_x_11343) ;  /* 0x0000001000580947 */ /* 0x000ff40003800000 */
[----:B------:R-:W0:Y:S01]  /*7dc0*/  LDC.64 R8, c[0x0][0x228] ;  /* 0x00008a00ff087b82 */ /* 0x000e220000000a00 */
[----:B------:R-:W-:Y:S01]  /*7dd0*/  IMAD R0, R18, 0x200, R19 ;  /* 0x0000020012007824 */ /* 0x000fe200078e0213 */
[----:B--2---:R-:W-:Y:S01]  /*7de0*/  PRMT R6, R2, 0x9910, RZ ;  /* 0x0000991002067816 */ /* 0x004fe200000000ff */
        /* <DEDUP_REMOVED lines=19> */
.L_x_11347:
[----:B------:R-:W0:Y:S02]  /*7f20*/  F2I.S64.F64.TRUNC R4, R4 ;  /* 0x0000000400047311 */ /* 0x000e24000030d900 */
[----:B0-----:R-:W-:-:S05]  /*7f30*/  IMAD.MOV.U32 R3, RZ, RZ, R4 ;  /* 0x000000ffff037224 */ /* 0x001fca00078e0004 */
[----:B------:R0:W-:Y:S01]  /*7f40*/  STG.E.U8 desc[UR36][R8.64], R3 ;  /* 0x0000000308007986 */ /* 0x0001e2000c101124 */
[----:B------:R-:W-:Y:S05]  /*7f50*/  BRA `(.L_x_11343) ;  /* 0x0000000c00f07947 */ /* 0x000fea0003800000 */
.L_x_11346:
        /* <DEDUP_REMOVED lines=9> */
.L_x_11350:
[----:B------:R-:W0:Y:S02]  /*7ff0*/  F2I.F64.TRUNC R5, R4 ;  /* 0x0000000400057311 */ /* 0x000e24000030d100 */
[----:B0-----:R0:W-:Y:S01]  /*8000*/  STG.E desc[UR36][R8.64], R5 ;  /* 0x0000000508007986 */ /* 0x0011e2000c101924 */
[----:B------:R-:W-:Y:S05]  /*8010*/  BRA `(.L_x_11343) ;  /* 0x0000000c00c07947 */ /* 0x000fea0003800000 */
.L_x_11349:
[----:B------:R-:W0:Y:S02]  /*8020*/  F2I.F64.TRUNC R5, R4 ;  /* 0x0000000400057311 */ /* 0x000e24000030d100 */
[----:B0-----:R0:W-:Y:S01]  /*8030*/  STG.E.U16 desc[UR36][R8.64], R5 ;  /* 0x0000000508007986 */ /* 0x0011e2000c101524 */
[----:B------:R-:W-:Y:S05]  /*8040*/  BRA `(.L_x_11343) ;  /* 0x0000000c00b47947 */ /* 0x000fea0003800000 */
.L_x_11345:
        /* <DEDUP_REMOVED lines=13> */
.L_x_11352:
        /* <DEDUP_REMOVED lines=8> */
.L_x_11351:
        /* <DEDUP_REMOVED lines=14> */
.L_x_11354:
        /* <DEDUP_REMOVED lines=9> */
.L_x_11353:
[----:B------:R0:W-:Y:S01]  /*8310*/  STG.E.64 desc[UR36][R8.64], R4 ;  /* 0x0000000408007986 */ /* 0x0001e2000c101b24 */
[----:B------:R-:W-:Y:S05]  /*8320*/  BRA `(.L_x_11343) ;  /* 0x0000000800fc7947 */ /* 0x000fea0003800000 */
.L_x_11344:
        /* <DEDUP_REMOVED lines=12> */
.L_x_11357:
[----:B------:R-:W-:-:S05]  /*83f0*/  CS2R R6, SRZ ;  /* 0x0000000000067805 */ /* 0x000fca000001ff00 */
[----:B------:R0:W-:Y:S01]  /*8400*/  STG.E.128 desc[UR36][R8.64], R4 ;  /* 0x0000000408007986 */ /* 0x0001e2000c101d24 */
[----:B------:R-:W-:Y:S05]  /*8410*/  BRA `(.L_x_11343) ;  /* 0x0000000800c07947 */ /* 0x000fea0003800000 */
.L_x_11356:
        /* <DEDUP_REMOVED lines=25> */
.L_x_11361:
[----:B------:R-:W-:Y:S05]  /*85b0*/  BSYNC B0 ;  /* 0x0000000000007941 */ /* 0x000fea0003800000 */
.L_x_11360:
[----:B------:R-:W-:-:S05]  /*85c0*/  LOP3.LUT R7, R0, R7, RZ, 0xfc, !PT ;  /* 0x0000000700077212 */ /* 0x000fca00078efcff */
[----:B------:R0:W-:Y:S01]  /*85d0*/  STG.E.U8 desc[UR36][R8.64], R7 ;  /* 0x0000000708007986 */ /* 0x0001e2000c101124 */
[----:B------:R-:W-:Y:S05]  /*85e0*/  BRA `(.L_x_11343) ;  /* 0x00000008004c7947 */ /* 0x000fea0003800000 */
.L_x_11359:
        /* <DEDUP_REMOVED lines=17> */
.L_x_11363:
[----:B------:R-:W-:Y:S01]  /*8700*/  IMAD.MOV.U32 R0, RZ, RZ, 0x7f ;  /* 0x0000007fff007424 */ /* 0x000fe200078e00ff */
[----:B------:R-:W-:-:S04]  /*8710*/  ISETP.GT.U32.AND P0, PT, R3, 0x7f800000, PT ;  /* 0x7f8000000300780c */ /* 0x000fc80003f04070 */
[----:B------:R-:W-:-:S09]  /*8720*/  SEL R0, R0, 0x7c, P0 ;  /* 0x0000007c00007807 */ /* 0x000fd20000000000 */
.L_x_11364:
[----:B------:R-:W-:Y:S05]  /*8730*/  BSYNC B0 ;  /* 0x0000000000007941 */ /* 0x000fea0003800000 */
.L_x_11362:
[----:B------:R-:W-:-:S04]  /*8740*/  LOP3.LUT R3, R7, 0x80000000, RZ, 0xc0, !PT ;  /* 0x8000000007037812 */ /* 0x000fc800078ec0ff */
[----:B------:R-:W-:-:S04]  /*8750*/  SHF.R.U32.HI R3, RZ, 0x18, R3 ;  /* 0x00000018ff037819 */ /* 0x000fc80000011603 */
[----:B------:R-:W-:-:S05]  /*8760*/  LOP3.LUT R3, R0, R3, RZ, 0xfc, !PT ;  /* 0x0000000300037212 */ /* 0x000fca00078efcff */
[----:B------:R0:W-:Y:S01]  /*8770*/  STG.E.U8 desc[UR36][R8.64], R3 ;  /* 0x0000000308007986 */ /* 0x0001e2000c101124 */
[----:B------:R-:W-:Y:S05]  /*8780*/  BRA `(.L_x_11343) ;  /* 0x0000000400e47947 */ /* 0x000fea0003800000 */
.L_x_11358:
        /* <DEDUP_REMOVED lines=8> */
.L_x_11355:
        /* <DEDUP_REMOVED lines=11> */
.L_x_11367:
        /* <DEDUP_REMOVED lines=21> */
.L_x_11370:
[----:B------:R-:W-:-:S04]  /*8a10*/  LOP3.LUT R0, R7, 0x80000000, RZ, 0xc0, !PT ;  /* 0x8000000007007812 */ /* 0x000fc800078ec0ff */
[----:B------:R-:W-:-:S04]  /*8a20*/  SHF.R.U32.HI R0, RZ, 0x18, R0 ;  /* 0x00000018ff007819 */ /* 0x000fc80000011600 */
[----:B------:R-:W-:-:S07]  /*8a30*/  LOP3.LUT R0, R3, R0, RZ, 0xfc, !PT ;  /* 0x0000000003007212 */ /* 0x000fce00078efcff */
.L_x_11369:
[----:B------:R-:W-:Y:S05]  /*8a40*/  BSYNC B0 ;  /* 0x0000000000007941 */ /* 0x000fea0003800000 */
.L_x_11368:
[----:B------:R4:W-:Y:S01]  /*8a50*/  STG.E.U8 desc[UR36][R8.64], R0 ;  /* 0x0000000008007986 */ /* 0x0009e2000c101124 */
[----:B------:R-:W-:Y:S05]  /*8a60*/  BRA `(.L_x_11343) ;  /* 0x00000004002c7947 */ /* 0x000fea0003800000 */
.L_x_11366:
        /* <DEDUP_REMOVED lines=21> */
.L_x_11373:
[----:B------:R-:W-:-:S04]  /*8bc0*/  LOP3.LUT R0, R7, 0x80000000, RZ, 0xc0, !PT ;  /* 0x8000000007007812 */ /* 0x000fc800078ec0ff */
[----:B------:R-:W-:-:S04]  /*8bd0*/  SHF.R.U32.HI R0, RZ, 0x18, R0 ;  /* 0x00000018ff007819 */ /* 0x000fc80000011600 */
[----:B------:R-:W-:-:S07]  /*8be0*/  LOP3.LUT R0, R3, R0, RZ, 0xfc, !PT ;  /* 0x0000000003007212 */ /* 0x000fce00078efcff */
.L_x_11372:
[----:B------:R-:W-:Y:S05]  /*8bf0*/  BSYNC B0 ;  /* 0x0000000000007941 */ /* 0x000fea0003800000 */
.L_x_11371:
[----:B------:R0:W-:Y:S01]  /*8c00*/  STG.E.U8 desc[UR36][R8.64], R0 ;  /* 0x0000000008007986 */ /* 0x0001e2000c101124 */
[----:B------:R-:W-:Y:S05]  /*8c10*/  BRA `(.L_x_11343) ;  /* 0x0000000000c07947 */ /* 0x000fea0003800000 */
.L_x_11365:
        /* <DEDUP_REMOVED lines=26> */
.L_x_11348:
        /* <DEDUP_REMOVED lines=16> */
.L_x_11376:
[----:B------:R-:W-:Y:S05]  /*8ec0*/  BRA `(.L_x_11343) ;  /* 0x0000000000147947 */ /* 0x000fea0003800000 */
.L_x_11375:
[----:B------:R-:W0:Y:S02]  /*8ed0*/  F2I.U64.F64.TRUNC R4, R4 ;  /* 0x0000000400047311 */ /* 0x000e24000030d800 */
[----:B0-----:R1:W-:Y:S01]  /*8ee0*/  STG.E.64 desc[UR36][R8.64], R4 ;  /* 0x0000000408007986 */ /* 0x0013e2000c101b24 */
[----:B------:R-:W-:Y:S05]  /*8ef0*/  BRA `(.L_x_11343) ;  /* 0x0000000000087947 */ /* 0x000fea0003800000 */
.L_x_11374:
[----:B------:R-:W0:Y:S02]  /*8f00*/  F2I.U32.F64.TRUNC R5, R4 ;  /* 0x0000000400057311 */ /* 0x000e24000030d000 */
[----:B0-----:R0:W-:Y:S02]  /*8f10*/  STG.E desc[UR36][R8.64], R5 ;  /* 0x0000000508007986 */ /* 0x0011e4000c101924 */
.L_x_11343:
[----:B------:R-:W-:Y:S05]  /*8f20*/  BSYNC B6 ;  /* 0x0000000000067941 */ /* 0x000fea0003800000 */
.L_x_11342:
[----:B------:R-:W-:Y:S01]  /*8f30*/  ISETP.GE.AND P0, PT, R19, R22, PT ;  /* 0x000000161300720c */ /* 0x000fe20003f06270 */
[----:B------:R-:W-:-:S12]  /*8f40*/  BSSY B6, `(.L_x_11377) ;  /* 0x0000230000067945 */ /* 0x000fd80003800000 */
[----:B------:R-:W-:Y:S05]  /*8f50*/  @P0 BRA `(.L_x_11378) ;  /* 0x0000002000b80947 */ /* 0x000fea0003800000 */
[----:B01----:R-:W0:Y:S01]  /*8f60*/  LDC.64 R4, c[0x0][0x228] ;  /* 0x00008a00ff047b82 */ /* 0x003e220000000a00 */
[----:B----4-:R-:W-:Y:S01]  /*8f70*/  IMAD R0, R18, 0x200, R19 ;  /* 0x0000020012007824 */ /* 0x010fe200078e0213 */
[----:B--2---:R-:W-:Y:S01]  /*8f80*/  PRMT R6, R2, 0x9910, RZ ;  /* 0x0000991002067816 */ /* 0x004fe200000000ff */
[----:B------:R-:W-:Y:S02]  /*8f90*/  ULDC UR4, c[0x0][0x254] ;  /* 0x0000950000047ab9 */ /* 0x000fe40000000800 */
[----:B---3--:R-:W-:Y:S02]  /*8fa0*/  IMAD R3, R0, UR4, RZ ;  /* 0x0000000400037c24 */ /* 0x008fe4000f8e02ff */
        /* <DEDUP_REMOVED lines=16> */
.L_x_11382:
[----:B------:R-:W0:Y:S02]  /*90b0*/  F2I.S64.F64.TRUNC R28, R28 ;  /* 0x0000001c001c7311 */ /* 0x000e24000030d900 */
[----:B0-----:R-:W-:-:S05]  /*90c0*/  IMAD.MOV.U32 R3, RZ, RZ, R28 ;  /* 0x000000ffff037224 */ /* 0x001fca00078e001c */
[----:B------:R0:W-:Y:S01]  /*90d0*/  STG.E.U8 desc[UR36][R4.64], R3 ;  /* 0x0000000304007986 */ /* 0x0001e2000c101124 */
[----:B------:R-:W-:Y:S05]  /*90e0*/  BRA `(.L_x_11384) ;  /* 0x0000000c00f07947 */ /* 0x000fea0003800000 */
.L_x_11381:
        /* <DEDUP_REMOVED lines=9> */
.L_x_11386:
[----:B------:R-:W0:Y:S02]  /*9180*/  F2I.F64.TRUNC R29, R28 ;  /* 0x0000001c001d7311 */ /* 0x000e24000030d100 */
[----:B0-----:R0:W-:Y:S01]  /*9190*/  STG.E desc[UR36][R4.64], R29 ;  /* 0x0000001d04007986 */ /* 0x0011e2000c101924 */
[----:B------:R-:W-:Y:S05]  /*91a0*/  BRA `(.L_x_11384) ;  /* 0x0000000c00c07947 */ /* 0x000fea0003800000 */
.L_x_11385:
[----:B------:R-:W0:Y:S02]  /*91b0*/  F2I.F64.TRUNC R29, R28 ;  /* 0x0000001c001d7311 */ /* 0x000e24000030d100 */
[----:B0-----:R0:W-:Y:S01]  /*91c0*/  STG.E.U16 desc[UR36][R4.64], R29 ;  /* 0x0000001d04007986 */ /* 0x0011e2000c101524 */
[----:B------:R-:W-:Y:S05]  /*91d0*/  BRA `(.L_x_11384) ;  /* 0x0000000c00b47947 */ /* 0x000fea0003800000 */
.L_x_11380:
        /* <DEDUP_REMOVED lines=13> */
.L_x_11388:
        /* <DEDUP_REMOVED lines=8> */
.L_x_11387:
        /* <DEDUP_REMOVED lines=14> */
.L_x_11390:
        /* <DEDUP_REMOVED lines=9> */
.L_x_11389:
[----:B------:R0:W-:Y:S01]  /*94a0*/  STG.E.64 desc[UR36][R4.64], R28 ;  /* 0x0000001c04007986 */ /* 0x0001e2000c101b24 */
[----:B------:R-:W-:Y:S05]  /*94b0*/  BRA `(.L_x_11384) ;  /* 0x0000000800fc7947 */ /* 0x000fea0003800000 */
.L_x_11379:
        /* <DEDUP_REMOVED lines=12> */
.L_x_11393:
[----:B------:R-:W-:-:S05]  /*9580*/  CS2R R30, SRZ ;  /* 0x00000000001e7805 */ /* 0x000fca000001ff00 */
[----:B------:R0:W-:Y:S01]  /*9590*/  STG.E.128 desc[UR36][R4.64], R28 ;  /* 0x0000001c04007986 */ /* 0x0001e2000c101d24 */
[----:B------:R-:W-:Y:S05]  /*95a0*/  BRA `(.L_x_11384) ;  /* 0x0000000800c07947 */ /* 0x000fea0003800000 */
.L_x_11392:
        /* <DEDUP_REMOVED lines=25> */
.L_x_11397:
[----:B------:R-:W-:Y:S05]  /*9740*/  BSYNC B0 ;  /* 0x0000000000007941 */ /* 0x000fea0003800000 */
.L_x_11396:
[----:B------:R-:W-:-:S05]  /*9750*/  LOP3.LUT R7, R0, R7, RZ, 0xfc, !PT ;  /* 0x0000000700077212 */ /* 0x000fca00078efcff */
[----:B------:R0:W-:Y:S01]  /*9760*/  STG.E.U8 desc[UR36][R4.64], R7 ;  /* 0x0000000704007986 */ /* 0x0001e2000c101124 */
[----:B------:R-:W-:Y:S05]  /*9770*/  BRA `(.L_x_11384) ;  /* 0x00000008004c7947 */ /* 0x000fea0003800000 */
.L_x_11395:
        /* <DEDUP_REMOVED lines=17> */
.L_x_11399:
[----:B------:R-:W-:Y:S01]  /*9890*/  IMAD.MOV.U32 R0, RZ, RZ, 0x7f ;  /* 0x0000007fff007424 */ /* 0x000fe200078e00ff */
[----:B------:R-:W-:-:S04]  /*98a0*/  ISETP.GT.U32.AND P0, PT, R3, 0x7f800000, PT ;  /* 0x7f8000000300780c */ /* 0x000fc80003f04070 */
[----:B------:R-:W-:-:S09]  /*98b0*/  SEL R0, R0, 0x7c, P0 ;  /* 0x0000007c00007807 */ /* 0x000fd20000000000 */
.L_x_11400:
[----:B------:R-:W-:Y:S05]  /*98c0*/  BSYNC B0 ;  /* 0x0000000000007941 */ /* 0x000fea0003800000 */
.L_x_11398:
[----:B------:R-:W-:-:S04]  /*98d0*/  LOP3.LUT R3, R7, 0x80000000, RZ, 0xc0, !PT ;  /* 0x8000000007037812 */ /* 0x000fc800078ec0ff */
[----:B------:R-:W-:-:S04]  /*98e0*/  SHF.R.U32.HI R3, RZ, 0x18, R3 ;  /* 0x00000018ff037819 */ /* 0x000fc80000011603 */
[----:B------:R-:W-:-:S05]  /*98f0*/  LOP3.LUT R3, R0, R3, RZ, 0xfc, !PT ;  /* 0x0000000300037212 */ /* 0x000fca00078efcff */
[----:B------:R0:W-:Y:S01]  /*9900*/  STG.E.U8 desc[UR36][R4.64], R3 ;  /* 0x0000000304007986 */ /* 0x0001e2000c101124 */
[----:B------:R-:W-:Y:S05]  /*9910*/  BRA `(.L_x_11384) ;  /* 0x0000000400e47947 */ /* 0x000fea0003800000 */
.L_x_11394:
        /* <DEDUP_REMOVED lines=8> */
.L_x_11391:
        /* <DEDUP_REMOVED lines=11> */
.L_x_11403:
        /* <DEDUP_REMOVED lines=21> */
.L_x_11406:
[----:B------:R-:W-:-:S04]  /*9ba0*/  LOP3.LUT R0, R7, 0x80000000, RZ, 0xc0, !PT ;  /* 0x8000000007007812 */ /* 0x000fc800078ec0ff */
[----:B------:R-:W-:-:S04]  /*9bb0*/  SHF.R.U32.HI R0, RZ, 0x18, R0 ;  /* 0x00000018ff007819 */ /* 0x000fc80000011600 */
[----:B------:R-:W-:-:S07]  /*9bc0*/  LOP3.LUT R0, R3, R0, RZ, 0xfc, !PT ;  /* 0x0000000003007212 */ /* 0x000fce00078efcff */
.L_x_11405:
[----:B------:R-:W-:Y:S05]  /*9bd0*/  BSYNC B0 ;  /* 0x0000000000007941 */ /* 0x000fea0003800000 */
.L_x_11404:
[----:B------:R3:W-:Y:S01]  /*9be0*/  STG.E.U8 desc[UR36][R4.64], R0 ;  /* 0x0000000004007986 */ /* 0x0007e2000c101124 */
[----:B------:R-:W-:Y:S05]  /*9bf0*/  BRA `(.L_x_11384) ;  /* 0x00000004002c7947 */ /* 0x000fea0003800000 */
.L_x_11402:
        /* <DEDUP_REMOVED lines=21> */
.L_x_11409:
[----:B------:R-:W-:-:S04]  /*9d50*/  LOP3.LUT R0, R7, 0x80000000, RZ, 0xc0, !PT ;  /* 0x8000000007007812 */ /* 0x000fc800078ec0ff */
[----:B------:R-:W-:-:S04]  /*9d60*/  SHF.R.U32.HI R0, RZ, 0x18, R0 ;  /* 0x00000018ff007819 */ /* 0x000fc80000011600 */
[----:B------:R-:W-:-:S07]  /*9d70*/  LOP3.LUT R0, R3, R0, RZ, 0xfc, !PT ;  /* 0x0000000003007212 */ /* 0x000fce00078efcff */
.L_x_11408:
[----:B------:R-:W-:Y:S05]  /*9d80*/  BSYNC B0 ;  /* 0x0000000000007941 */ /* 0x000fea0003800000 */
.L_x_11407:
[----:B------:R0:W-:Y:S01]  /*9d90*/  STG.E.U8 desc[UR36][R4.64], R0 ;  /* 0x0000000004007986 */ /* 0x0001e2000c101124 */
[----:B------:R-:W-:Y:S05]  /*9da0*/  BRA `(.L_x_11384) ;  /* 0x0000000000c07947 */ /* 0x000fea0003800000 */
.L_x_11401:
        /* <DEDUP_REMOVED lines=26> */
.L_x_11383:
        /* <DEDUP_REMOVED lines=16> */
.L_x_11412:
[----:B------:R-:W-:Y:S05]  /*a050*/  BRA `(.L_x_11384) ;  /* 0x0000000000147947 */ /* 0x000fea0003800000 */
.L_x_11411:
[----:B------:R-:W0:Y:S02]  /*a060*/  F2I.U64.F64.TRUNC R28, R28 ;  /* 0x0000001c001c7311 */ /* 0x000e24000030d800 */
[----:B0-----:R1:W-:Y:S01]  /*a070*/  STG.E.64 desc[UR36][R4.64], R28 ;  /* 0x0000001c04007986 */ /* 0x0013e2000c101b24 */
[----:B------:R-:W-:Y:S05]  /*a080*/  BRA `(.L_x_11384) ;  /* 0x0000000000087947 */ /* 0x000fea0003800000 */
.L_x_11410:
[----:B------:R-:W0:Y:S02]  /*a090*/  F2I.U32.F64.TRUNC R29, R28 ;  /* 0x0000001c001d7311 */ /* 0x000e24000030d000 */
[----:B0-----:R0:W-:Y:S02]  /*a0a0*/  STG.E desc[UR36][R4.64], R29 ;  /* 0x0000001d04007986 */ /* 0x0011e4000c101924 */
.L_x_11384:
        /* <DEDUP_REMOVED lines=24> */
.L_x_11416:
[----:B------:R-:W0:Y:S02]  /*a230*/  F2I.S64.F64.TRUNC R24, R24 ;  /* 0x0000001800187311 */ /* 0x000e24000030d900 */
[----:B0-----:R-:W-:-:S05]  /*a240*/  IMAD.MOV.U32 R3, RZ, RZ, R24 ;  /* 0x000000ffff037224 */ /* 0x001fca00078e0018 */
[----:B------:R0:W-:Y:S01]  /*a250*/  STG.E.U8 desc[UR36][R4.64], R3 ;  /* 0x0000000304007986 */ /* 0x0001e2000c101124 */
[----:B------:R-:W-:Y:S05]  /*a260*/  BRA `(.L_x_11418) ;  /* 0x0000000c00f07947 */ /* 0x000fea0003800000 */
.L_x_11415:
        /* <DEDUP_REMOVED lines=9> */
.L_x_11420:
[----:B------:R-:W0:Y:S02]  /*a300*/  F2I.F64.TRUNC R25, R24 ;  /* 0x0000001800197311 */ /* 0x000e24000030d100 */
[----:B0-----:R0:W-:Y:S01]  /*a310*/  STG.E desc[UR36][R4.64], R25 ;  /* 0x0000001904007986 */ /* 0x0011e2000c101924 */
[----:B------:R-:W-:Y:S05]  /*a320*/  BRA `(.L_x_11418) ;  /* 0x0000000c00c07947 */ /* 0x000fea0003800000 */
.L_x_11419:
[----:B------:R-:W0:Y:S02]  /*a330*/  F2I.F64.TRUNC R25, R24 ;  /* 0x0000001800197311 */ /* 0x000e24000030d100 */
[----:B0-----:R0:W-:Y:S01]  /*a340*/  STG.E.U16 desc[UR36][R4.64], R25 ;  /* 0x0000001904007986 */ /* 0x0011e2000c101524 */
[----:B------:R-:W-:Y:S05]  /*a350*/  BRA `(.L_x_11418) ;  /* 0x0000000c00b47947 */ /* 0x000fea0003800000 */
.L_x_11414:
        /* <DEDUP_REMOVED lines=13> */
.L_x_11422:
        /* <DEDUP_REMOVED lines=8> */
.L_x_11421:
        /* <DEDUP_REMOVED lines=14> */
.L_x_11424:
        /* <DEDUP_REMOVED lines=9> */
.L_x_11423:
[----:B------:R4:W-:Y:S01]  /*a620*/  STG.E.64 desc[UR36][R4.64], R24 ;  /* 0x0000001804007986 */ /* 0x0009e2000c101b24 */
[----:B------:R-:W-:Y:S05]  /*a630*/  BRA `(.L_x_11418) ;  /* 0x0000000800fc7947 */ /* 0x000fea0003800000 */
.L_x_11413:
        /* <DEDUP_REMOVED lines=12> */
.L_x_11427:
[----:B------:R-:W-:-:S05]  /*a700*/  CS2R R26, SRZ ;  /* 0x00000000001a7805 */ /* 0x000fca000001ff00 */
[----:B------:R0:W-:Y:S01]  /*a710*/  STG.E.128 desc[UR36][R4.64], R24 ;  /* 0x0000001804007986 */ /* 0x0001e2000c101d24 */
[----:B------:R-:W-:Y:S05]  /*a720*/  BRA `(.L_x_11418) ;  /* 0x0000000800c07947 */ /* 0x000fea0003800000 */
.L_x_11426:
        /* <DEDUP_REMOVED lines=25> */
.L_x_11431:
[----:B------:R-:W-:Y:S05]  /*a8c0*/  BSYNC B0 ;  /* 0x0000000000007941 */ /* 0x000fea0003800000 */
.L_x_11430:
[----:B------:R-:W-:-:S05]  /*a8d0*/  LOP3.LUT R7, R0, R7, RZ, 0xfc, !PT ;  /* 0x0000000700077212 */ /* 0x000fca00078efcff */
[----:B------:R0:W-:Y:S01]  /*a8e0*/  STG.E.U8 desc[UR36][R4.64], R7 ;  /* 0x0000000704007986 */ /* 0x0001e2000c101124 */
[----:B------:R-:W-:Y:S05]  /*a8f0*/  BRA `(.L_x_11418) ;  /* 0x00000008004c7947 */ /* 0x000fea0003800000 */
.L_x_11429:
        /* <DEDUP_REMOVED lines=17> */
.L_x_11433:
[----:B------:R-:W-:Y:S01]  /*aa10*/  IMAD.MOV.U32 R0, RZ, RZ, 0x7f ;  /* 0x0000007fff007424 */ /* 0x000fe200078e00ff */
[----:B------:R-:W-:-:S04]  /*aa20*/  ISETP.GT.U32.AND P0, PT, R3, 0x7f800000, PT ;  /* 0x7f8000000300780c */ /* 0x000fc80003f04070 */
[----:B------:R-:W-:-:S09]  /*aa30*/  SEL R0, R0, 0x7c, P0 ;  /* 0x0000007c00007807 */ /* 0x000fd20000000000 */
.L_x_11434:
[----:B------:R-:W-:Y:S05]  /*aa40*/  BSYNC B0 ;  /* 0x0000000000007941 */ /* 0x000fea0003800000 */
.L_x_11432:
[----:B------:R-:W-:-:S04]  /*aa50*/  LOP3.LUT R3, R7, 0x80000000, RZ, 0xc0, !PT ;  /* 0x8000000007037812 */ /* 0x000fc800078ec0ff */
[----:B------:R-:W-:-:S04]  /*aa60*/  SHF.R.U32.HI R3, RZ, 0x18, R3 ;  /* 0x00000018ff037819 */ /* 0x000fc80000011603 */
[----:B------:R-:W-:-:S05]  /*aa70*/  LOP3.LUT R3, R0, R3, RZ, 0xfc, !PT ;  /* 0x0000000300037212 */ /* 0x000fca00078efcff */
[----:B------:R0:W-:Y:S01]  /*aa80*/  STG.E.U8 desc[UR36][R4.64], R3 ;  /* 0x0000000304007986 */ /* 0x0001e2000c101124 */
[----:B------:R-:W-:Y:S05]  /*aa90*/  BRA `(.L_x_11418) ;  /* 0x0000000400e47947 */ /* 0x000fea0003800000 */
.L_x_11428:
        /* <DEDUP_REMOVED lines=8> */
.L_x_11425:
        /* <DEDUP_REMOVED lines=11> */
.L_x_11437:
        /* <DEDUP_REMOVED lines=21> */
.L_x_11440:
[----:B------:R-:W-:-:S04]  /*ad20*/  LOP3.LUT R0, R7, 0x80000000, RZ, 0xc0, !PT ;  /* 0x8000000007007812 */ /* 0x000fc800078ec0ff */
[----:B------:R-:W-:-:S04]  /*ad30*/  SHF.R.U32.HI R0, RZ, 0x18, R0 ;  /* 0x00000018ff007819 */ /* 0x000fc80000011600 */
[----:B------:R-:W-:-:S07]  /*ad40*/  LOP3.LUT R0, R3, R0, RZ, 0xfc, !PT ;  /* 0x0000000003007212 */ /* 0x000fce00078efcff */
.L_x_11439:
[----:B------:R-:W-:Y:S05]  /*ad50*/  BSYNC B0 ;  /* 0x0000000000007941 */ /* 0x000fea0003800000 */
.L_x_11438:
[----:B------:R0:W-:Y:S01]  /*ad60*/  STG.E.U8 desc[UR36][R4.64], R0 ;  /* 0x0000000004007986 */ /* 0x0001e2000c101124 */
[----:B------:R-:W-:Y:S05]  /*ad70*/  BRA `(.L_x_11418) ;  /* 0x00000004002c7947 */ /* 0x000fea0003800000 */
.L_x_11436:
        /* <DEDUP_REMOVED lines=21> */
.L_x_11443:
[----:B------:R-:W-:-:S04]  /*aed0*/  LOP3.LUT R0, R7, 0x80000000, RZ, 0xc0, !PT ;  /* 0x8000000007007812 */ /* 0x000fc800078ec0ff */
[----:B------:R-:W-:-:S04]  /*aee0*/  SHF.R.U32.HI R0, RZ, 0x18, R0 ;  /* 0x00000018ff007819 */ /* 0x000fc80000011600 */
[----:B------:R-:W-:-:S07]  /*aef0*/  LOP3.LUT R0, R3, R0, RZ, 0xfc, !PT ;  /* 0x0000000003007212 */ /* 0x000fce00078efcff */
.L_x_11442:
[----:B------:R-:W-:Y:S05]  /*af00*/  BSYNC B0 ;  /* 0x0000000000007941 */ /* 0x000fea0003800000 */
.L_x_11441:
[----:B------:R0:W-:Y:S01]  /*af10*/  STG.E.U8 desc[UR36][R4.64], R0 ;  /* 0x0000000004007986 */ /* 0x0001e2000c101124 */
[----:B------:R-:W-:Y:S05]  /*af20*/  BRA `(.L_x_11418) ;  /* 0x0000000000c07947 */ /* 0x000fea0003800000 */
.L_x_11435:
        /* <DEDUP_REMOVED lines=26> */
.L_x_11417:
        /* <DEDUP_REMOVED lines=16> */
.L_x_11446:
[----:B------:R-:W-:Y:S05]  /*b1d0*/  BRA `(.L_x_11418) ;  /* 0x0000000000147947 */ /* 0x000fea0003800000 */
.L_x_11445:
[----:B------:R-:W0:Y:S02]  /*b1e0*/  F2I.U64.F64.TRUNC R24, R24 ;  /* 0x0000001800187311 */ /* 0x000e24000030d800 */
[----:B0-----:R0:W-:Y:S01]  /*b1f0*/  STG.E.64 desc[UR36][R4.64], R24 ;  /* 0x0000001804007986 */ /* 0x0011e2000c101b24 */
[----:B------:R-:W-:Y:S05]  /*b200*/  BRA `(.L_x_11418) ;  /* 0x0000000000087947 */ /* 0x000fea0003800000 */
.L_x_11444:
[----:B------:R-:W0:Y:S02]  /*b210*/  F2I.U32.F64.TRUNC R25, R24 ;  /* 0x0000001800197311 */ /* 0x000e24000030d000 */
[----:B0-----:R0:W-:Y:S02]  /*b220*/  STG.E desc[UR36][R4.64], R25 ;  /* 0x0000001904007986 */ /* 0x0011e4000c101924 */
.L_x_11418:
[----:B------:R-:W-:-:S07]  /*b230*/  VIADD R19, R19, 0x80 ;  /* 0x0000008013137836 */ /* 0x000fce0000000000 */
.L_x_11378:
[----:B------:R-:W-:Y:S05]  /*b240*/  BSYNC B6 ;  /* 0x0000000000067941 */ /* 0x000fea0003800000 */
.L_x_11377:
        /* <DEDUP_REMOVED lines=22> */
.L_x_11450:
[----:B------:R-:W0:Y:S02]  /*b3b0*/  F2I.S64.F64.TRUNC R16, R16 ;  /* 0x0000001000107311 */ /* 0x000e24000030d900 */
[----:B0-----:R-:W-:-:S05]  /*b3c0*/  IMAD.MOV.U32 R3, RZ, RZ, R16 ;  /* 0x000000ffff037224 */ /* 0x001fca00078e0010 */
[----:B------:R-:W-:Y:S01]  /*b3d0*/  STG.E.U8 desc[UR36][R4.64], R3 ;  /* 0x0000000304007986 */ /* 0x000fe2000c101124 */
[----:B------:R-:W-:Y:S05]  /*b3e0*/  EXIT ;  /* 0x000000000000794d */ /* 0x000fea0003800000 */
.L_x_11449:
        /* <DEDUP_REMOVED lines=9> */
.L_x_11453:
[----:B------:R-:W0:Y:S02]  /*b480*/  F2I.F64.TRUNC R17, R16 ;  /* 0x0000001000117311 */ /* 0x000e24000030d100 */
[----:B0-----:R-:W-:Y:S01]  /*b490*/  STG.E desc[UR36][R4.64], R17 ;  /* 0x0000001104007986 */ /* 0x001fe2000c101924 */
[----:B------:R-:W-:Y:S05]  /*b4a0*/  EXIT ;  /* 0x000000000000794d */ /* 0x000fea0003800000 */
.L_x_11452:
[----:B------:R-:W0:Y:S02]  /*b4b0*/  F2I.F64.TRUNC R17, R16 ;  /* 0x0000001000117311 */ /* 0x000e24000030d100 */
[----:B0-----:R-:W-:Y:S01]  /*b4c0*/  STG.E.U16 desc[UR36][R4.64], R17 ;  /* 0x0000001104007986 */ /* 0x001fe2000c101524 */
[----:B------:R-:W-:Y:S05]  /*b4d0*/  EXIT ;  /* 0x000000000000794d */ /* 0x000fea0003800000 */
.L_x_11448:
        /* <DEDUP_REMOVED lines=13> */
.L_x_11455:
        /* <DEDUP_REMOVED lines=8> */
.L_x_11454:
        /* <DEDUP_REMOVED lines=14> */
.L_x_11457:
        /* <DEDUP_REMOVED lines=9> */
.L_x_11456:
[----:B------:R-:W-:Y:S01]  /*b7a0*/  STG.E.64 desc[UR36][R4.64], R16 ;  /* 0x0000001004007986 */ /* 0x000fe2000c101b24 */
[----:B------:R-:W-:Y:S05]  /*b7b0*/  EXIT ;  /* 0x000000000000794d */ /* 0x000fea0003800000 */
.L_x_11447:
        /* <DEDUP_REMOVED lines=12> */
.L_x_11460:
[----:B------:R-:W-:-:S05]  /*b880*/  CS2R R18, SRZ ;  /* 0x0000000000127805 */ /* 0x000fca000001ff00 */
[----:B------:R-:W-:Y:S01]  /*b890*/  STG.E.128 desc[UR36][R4.64], R16 ;  /* 0x0000001004007986 */ /* 0x000fe2000c101d24 */
[----:B------:R-:W-:Y:S05]  /*b8a0*/  EXIT ;  /* 0x000000000000794d */ /* 0x000fea0003800000 */
.L_x_11459:
        /* <DEDUP_REMOVED lines=25> */
.L_x_11464:
[----:B------:R-:W-:Y:S05]  /*ba40*/  BSYNC B0 ;  /* 0x0000000000007941 */ /* 0x000fea0003800000 */
.L_x_11463:
[----:B------:R-:W-:-:S05]  /*ba50*/  LOP3.LUT R3, R0, R3, RZ, 0xfc, !PT ;  /* 0x0000000300037212 */ /* 0x000fca00078efcff */
[----:B------:R-:W-:Y:S01]  /*ba60*/  STG.E.U8 desc[UR36][R4.64], R3 ;  /* 0x0000000304007986 */ /* 0x000fe2000c101124 */
[----:B------:R-:W-:Y:S05]  /*ba70*/  EXIT ;  /* 0x000000000000794d */ /* 0x000fea0003800000 */
.L_x_11462:
        /* <DEDUP_REMOVED lines=17> */
.L_x_11466:
[----:B------:R-:W-:Y:S01]  /*bb90*/  IMAD.MOV.U32 R0, RZ, RZ, 0x7f ;  /* 0x0000007fff007424 */ /* 0x000fe200078e00ff */
[----:B------:R-:W-:-:S04]  /*bba0*/  ISETP.GT.U32.AND P0, PT, R2, 0x7f800000, PT ;  /* 0x7f8000000200780c */ /* 0x000fc80003f04070 */
[----:B------:R-:W-:-:S09]  /*bbb0*/  SEL R0, R0, 0x7c, P0 ;  /* 0x0000007c00007807 */ /* 0x000fd20000000000 */
.L_x_11467:
[----:B------:R-:W-:Y:S05]  /*bbc0*/  BSYNC B0 ;  /* 0x0000000000007941 */ /* 0x000fea0003800000 */
.L_x_11465:
[----:B------:R-:W-:-:S04]  /*bbd0*/  LOP3.LUT R2, R3, 0x80000000, RZ, 0xc0, !PT ;  /* 0x8000000003027812 */ /* 0x000fc800078ec0ff */
[----:B------:R-:W-:-:S04]  /*bbe0*/  SHF.R.U32.HI R3, RZ, 0x18, R2 ;  /* 0x00000018ff037819 */ /* 0x000fc80000011602 */
[----:B------:R-:W-:-:S05]  /*bbf0*/  LOP3.LUT R3, R0, R3, RZ, 0xfc, !PT ;  /* 0x0000000300037212 */ /* 0x000fca00078efcff */
[----:B------:R-:W-:Y:S01]  /*bc00*/  STG.E.U8 desc[UR36][R4.64], R3 ;  /* 0x0000000304007986 */ /* 0x000fe2000c101124 */
[----:B------:R-:W-:Y:S05]  /*bc10*/  EXIT ;  /* 0x000000000000794d */ /* 0x000fea0003800000 */
.L_x_11461:
        /* <DEDUP_REMOVED lines=8> */
.L_x_11458:
        /* <DEDUP_REMOVED lines=11> */
.L_x_11470:
        /* <DEDUP_REMOVED lines=21> */
.L_x_11473:
[----:B------:R-:W-:-:S04]  /*bea0*/  LOP3.LUT R2, R7, 0x80000000, RZ, 0xc0, !PT ;  /* 0x8000000007027812 */ /* 0x000fc800078ec0ff */
[----:B------:R-:W-:-:S04]  /*beb0*/  SHF.R.U32.HI R3, RZ, 0x18, R2 ;  /* 0x00000018ff037819 */ /* 0x000fc80000011602 */
[----:B------:R-:W-:-:S04]  /*bec0*/  LOP3.LUT R0, R0, R3, RZ, 0xfc, !PT ;  /* 0x0000000300007212 */ /* 0x000fc800078efcff */
[----:B------:R-:W-:-:S07]  /*bed0*/  PRMT R2, R0, 0x7610, R2 ;  /* 0x0000761000027816 */ /* 0x000fce0000000002 */
.L_x_11472:
[----:B------:R-:W-:Y:S05]  /*bee0*/  BSYNC B0 ;  /* 0x0000000000007941 */ /* 0x000fea0003800000 */
.L_x_11471:
[----:B------:R-:W-:Y:S01]  /*bef0*/  STG.E.U8 desc[UR36][R4.64], R2 ;  /* 0x0000000204007986 */ /* 0x000fe2000c101124 */
[----:B------:R-:W-:Y:S05]  /*bf00*/  EXIT ;  /* 0x000000000000794d */ /* 0x000fea0003800000 */
.L_x_11469:
        /* <DEDUP_REMOVED lines=21> */
.L_x_11476:
[----:B------:R-:W-:-:S04]  /*c060*/  LOP3.LUT R2, R7, 0x80000000, RZ, 0xc0, !PT ;  /* 0x8000000007027812 */ /* 0x000fc800078ec0ff */
[----:B------:R-:W-:-:S04]  /*c070*/  SHF.R.U32.HI R3, RZ, 0x18, R2 ;  /* 0x00000018ff037819 */ /* 0x000fc80000011602 */
[----:B------:R-:W-:-:S04]  /*c080*/  LOP3.LUT R0, R0, R3, RZ, 0xfc, !PT ;  /* 0x0000000300007212 */ /* 0x000fc800078efcff */
[----:B------:R-:W-:-:S07]  /*c090*/  PRMT R2, R0, 0x7610, R2 ;  /* 0x0000761000027816 */ /* 0x000fce0000000002 */
.L_x_11475:
[----:B------:R-:W-:Y:S05]  /*c0a0*/  BSYNC B0 ;  /* 0x0000000000007941 */ /* 0x000fea0003800000 */
.L_x_11474:
[----:B------:R-:W-:Y:S01]  /*c0b0*/  STG.E.U8 desc[UR36][R4.64], R2 ;  /* 0x0000000204007986 */ /* 0x000fe2000c101124 */
[----:B------:R-:W-:Y:S05]  /*c0c0*/  EXIT ;  /* 0x000000000000794d */ /* 0x000fea0003800000 */
.L_x_11468:
        /* <DEDUP_REMOVED lines=26> */
.L_x_11451:
        /* <DEDUP_REMOVED lines=16> */
.L_x_11479:
[----:B------:R-:W-:Y:S05]  /*c370*/  EXIT ;  /* 0x000000000000794d */ /* 0x000fea0003800000 */
.L_x_11478:
[----:B------:R-:W0:Y:S02]  /*c380*/  F2I.U64.F64.TRUNC R16, R16 ;  /* 0x0000001000107311 */ /* 0x000e24000030d800 */
[----:B0-----:R-:W-:Y:S01]  /*c390*/  STG.E.64 desc[UR36][R4.64], R16 ;  /* 0x0000001004007986 */ /* 0x001fe2000c101b24 */
[----:B------:R-:W-:Y:S05]  /*c3a0*/  EXIT ;  /* 0x000000000000794d */ /* 0x000fea0003800000 */
.L_x_11477:
[----:B------:R-:W0:Y:S02]  /*c3b0*/  F2I.U32.F64.TRUNC R17, R16 ;  /* 0x0000001000117311 */ /* 0x000e24000030d000 */
[----:B0-----:R-:W-:Y:S01]  /*c3c0*/  STG.E desc[UR36][R4.64], R17 ;  /* 0x0000001104007986 */ /* 0x001fe2000c101924 */
[----:B------:R-:W-:Y:S05]  /*c3d0*/  EXIT ;  /* 0x000000000000794d */ /* 0x000fea0003800000 */
.L_x_11480:
        /* <DEDUP_REMOVED lines=10> */
.L_x_11814:


//--------------------- .text._ZN2at6native18elementwise_kernelILi128ELi2EZNS0_22gpu_kernel_impl_nocastIZNS0_43_GLOBAL__N__7cc8d1ed_10_Dropout_cu_0e96ed3819masked_scale_kernelIbddEEvRNS_6TensorERKS5_S8_T1_EUldbE_EEvRNS_18TensorIteratorBaseERKT_EUliE_EEviS9_ --------------------------
	.section	.text._ZN2at6native18elementwise_kernelILi128ELi2EZNS0_22gpu_kernel_impl_nocastIZNS0_43_GLOBAL__N__7cc8d1ed_10_Dropout_cu_0e96ed3819masked_scale_kernelIbddEEvRNS_6TensorERKS5_S8_T1_EUldbE_EEvRNS_18TensorIteratorBaseERKT_EUliE_EEviS9_,"ax",@progbits
	.align	128
        .global         _ZN2at6native18elementwise_kernelILi128ELi2EZNS0_22gpu_kernel_impl_nocastIZNS0_43_GLOBAL__N__7cc8d1ed_10_Dropout_cu_0e96ed3819masked_scale_kernelIbddEEvRNS_6TensorERKS5_S8_T1_EUldbE_EEvRNS_18TensorIteratorBaseERKT_EUliE_EEviS9_
        .type           _ZN2at6native18elementwise_kernelILi128ELi2EZNS0_22gpu_kernel_impl_nocastIZNS0_43_GLOBAL__N__7cc8d1ed_10_Dropout_cu_0e96ed3819masked_scale_kernelIbddEEvRNS_6TensorERKS5_S8_T1_EUldbE_EEvRNS_18TensorIteratorBaseERKT_EUliE_EEviS9_,@function
        .size           _ZN2at6native18elementwise_kernelILi128ELi2EZNS0_22gpu_kernel_impl_nocastIZNS0_43_GLOBAL__N__7cc8d1ed_10_Dropout_cu_0e96ed3819masked_scale_kernelIbddEEvRNS_6TensorERKS5_S8_T1_EUldbE_EEvRNS_18TensorIteratorBaseERKT_EUliE_EEviS9_,(.L_x_11815 - _ZN2at6native18elementwise_kernelILi128ELi2EZNS0_22gpu_kernel_impl_nocastIZNS0_43_GLOBAL__N__7cc8d1ed_10_Dropout_cu_0e96ed3819masked_scale_kernelIbddEEvRNS_6TensorERKS5_S8_T1_EUldbE_EEvRNS_18TensorIteratorBaseERKT_EUliE_EEviS9_)
        .other          _ZN2at6native18elementwise_kernelILi128ELi2EZNS0_22gpu_kernel_impl_nocastIZNS0_43_GLOBAL__N__7cc8d1ed_10_Dropout_cu_0e96ed3819masked_scale_kernelIbddEEvRNS_6TensorERKS5_S8_T1_EUldbE_EEvRNS_18TensorIteratorBaseERKT_EUliE_EEviS9_,@"STO_CUDA_ENTRY STV_DEFAULT"
_ZN2at6native18elementwise_kernelILi128ELi2EZNS0_22gpu_kernel_impl_nocastIZNS0_43_GLOBAL__N__7cc8d1ed_10_Dropout_cu_0e96ed3819masked_scale_kernelIbddEEvRNS_6TensorERKS5_S8_T1_EUldbE_EEvRNS_18TensorIteratorBaseERKT_EUliE_EEviS9_:
.text._ZN2at6native18elementwise_kernelILi128ELi2EZNS0_22gpu_kernel_impl_nocastIZNS0_43_GLOBAL__N__7cc8d1ed_10_Dropout_cu_0e96ed3819masked_scale_kernelIbddEEvRNS_6TensorERKS5_S8_T1_EUldbE_EEvRNS_18TensorIteratorBaseERKT_EUliE_EEviS9_:
        /* <DEDUP_REMOVED lines=363> */
.L_x_11483:
        /* <DEDUP_REMOVED lines=11> */
[----:B--2---:R-:W-:-:S04]  /*1760*/  ISETP.NE.AND P0, PT, R8, RZ, PT ;  /* 0x000000ff0800720c */ /* 0x004fc80003f05270 */
[----:B------:R-:W-:-:S05]  /*1770*/  FSEL R2, RZ, 1, !P0 ;  /* 0x3f800000ff027808 */ /* 0x000fca0004000000 */
[----:B------:R-:W-:Y:S01]  /*1780*/  FMUL.FTZ R10, R2, 1 ;  /* 0x3f800000020a7820 */ /* 0x000fe20000410000 */
[----:B------:R-:W-:-:S03]  /*1790*/  IADD3 R2, P0, R3, UR8, RZ ;  /* 0x0000000803027c10 */ /* 0x000fc6000ff1e0ff */
[----:B------:R-:W3:Y:S01]  /*17a0*/  F2F.F64.F32 R4, R10 ;  /* 0x0000000a00047310 */ /* 0x000ee20000201800 */
[----:B------:R-:W-:Y:S01]  /*17b0*/  IADD3.X R3, RZ, UR9, RZ, P0, !PT ;  /* 0x00000009ff037c10 */ /* 0x000fe200087fe4ff */
[----:B---3--:R-:W-:-:S08]  /*17c0*/  DMUL R4, R4, R6 ;  /* 0x0000000604047228 */ /* 0x008fd00000000000 */
[----:B------:R-:W-:-:S07]  /*17d0*/  DMUL R4, R4, UR10 ;  /* 0x0000000a04047c28 */ /* 0x000fce0008000000 */
[----:B------:R0:W-:Y:S04]  /*17e0*/  STG.E.64 desc[UR4][R2.64], R4 ;  /* 0x0000000402007986 */ /* 0x0001e8000c101b04 */
.L_x_11482:
[----:B------:R-:W-:Y:S05]  /*17f0*/  BSYNC B0 ;  /* 0x0000000000007941 */ /* 0x000fea0003800000 */
.L_x_11481:
        /* <DEDUP_REMOVED lines=355> */
.L_x_11484:
        /* <DEDUP_REMOVED lines=10> */
[----:B--2---:R-:W-:-:S04]  /*2ed0*/  ISETP.NE.AND P0, PT, R8, RZ, PT ;  /* 0x000000ff0800720c */ /* 0x004fc80003f05270 */
[----:B------:R-:W-:Y:S02]  /*2ee0*/  FSEL R0, RZ, 1, !P0 ;  /* 0x3f800000ff007808 */ /* 0x000fe40004000000 */
[----:B------:R-:W-:-:S03]  /*2ef0*/  IADD3 R2, P0, R3, UR6, RZ ;  /* 0x0000000603027c10 */ /* 0x000fc6000ff1e0ff */
[----:B------:R-:W-:Y:S01]  /*2f00*/  FMUL.FTZ R0, R0, 1 ;  /* 0x3f80000000007820 */ /* 0x000fe20000410000 */
[----:B------:R-:W-:-:S03]  /*2f10*/  IADD3.X R3, RZ, UR7, RZ, P0, !PT ;  /* 0x00000007ff037c10 */ /* 0x000fc600087fe4ff */
[----:B------:R-:W3:Y:S02]  /*2f20*/  F2F.F64.F32 R4, R0 ;  /* 0x0000000000047310 */ /* 0x000ee40000201800 */
[----:B---3--:R-:W-:-:S08]  /*2f30*/  DMUL R4, R4, R6 ;  /* 0x0000000604047228 */ /* 0x008fd00000000000 */
[----:B------:R-:W-:-:S07]  /*2f40*/  DMUL R4, R4, UR8 ;  /* 0x0000000804047c28 */ /* 0x000fce0008000000 */
[----:B------:R-:W-:Y:S01]  /*2f50*/  STG.E.64 desc[UR4][R2.64], R4 ;  /* 0x0000000402007986 */ /* 0x000fe2000c101b04 */
[----:B------:R-:W-:Y:S05]  /*2f60*/  EXIT ;  /* 0x000000000000794d */ /* 0x000fea0003800000 */
.L_x_11485:
        /* <DEDUP_REMOVED lines=9> */
.L_x_11815:


//--------------------- .text._ZN2at6native27unrolled_elementwise_kernelIZNS0_43_GLOBAL__N__7cc8d1ed_10_Dropout_cu_0e96ed3819masked_scale_kernelIbddEEvRNS_6TensorERKS4_S7_T1_EUldbE_St5arrayIPcLm3EELi4E23TrivialOffsetCalculatorILi2EjESD_ILi1EjENS0_6memory15LoadWithoutCastENSG_16StoreWithoutCastEEEviT_T0_T2_T3_T4_T5_ --------------------------
	.section	.text._ZN2at6native27unrolled_elementwise_kernelIZNS0_43_GLOBAL__N__7cc8d1ed_10_Dropout_cu_0e96ed3819masked_scale_kernelIbddEEvRNS_6TensorERKS4_S7_T1_EUldbE_St5arrayIPcLm3EELi4E23TrivialOffsetCalculatorILi2EjESD_ILi1EjENS0_6memory15LoadWithoutCastENSG_16StoreWithoutCastEEEviT_T0_T2_T3_T4_T5_,"ax",@progbits
	.align	128
        .global         _ZN2at6native27unrolled_elementwise_kernelIZNS0_43_GLOBAL__N__7cc8d1ed_10_Dropout_cu_0e96ed3819masked_scale_kernelIbddEEvRNS_6TensorERKS4_S7_T1_EUldbE_St5arrayIPcLm3EELi4E23TrivialOffsetCalculatorILi2EjESD_ILi1EjENS0_6memory15LoadWithoutCastENSG_16StoreWithoutCastEEEviT_T0_T2_T3_T4_T5_
        .type           _ZN2at6native27unrolled_elementwise_kernelIZNS0_43_GLOBAL__N__7cc8d1ed_10_Dropout_cu_0e96ed3819masked_scale_kernelIbddEEvRNS_6TensorERKS4_S7_T1_EUldbE_St5arrayIPcLm3EELi4E23TrivialOffsetCalculatorILi2EjESD_ILi1EjENS0_6memory15LoadWithoutCastENSG_16StoreWithoutCastEEEviT_T0_T2_T3_T4_T5_,@function
        .size           _ZN2at6native27unrolled_elementwise_kernelIZNS0_43_GLOBAL__N__7cc8d1ed_10_Dropout_cu_0e96ed3819masked_scale_kernelIbddEEvRNS_6TensorERKS4_S7_T1_EUldbE_St5arrayIPcLm3EELi4E23TrivialOffsetCalculatorILi2EjESD_ILi1EjENS0_6memory15LoadWithoutCastENSG_16StoreWithoutCastEEEviT_T0_T2_T3_T4_T5_,(.L_x_11816 - _ZN2at6native27unrolled_elementwise_kernelIZNS0_43_GLOBAL__N__7cc8d1ed_10_Dropout_cu_0e96ed3819masked_scale_kernelIbddEEvRNS_6TensorERKS4_S7_T1_EUldbE_St5arrayIPcLm3EELi4E23TrivialOffsetCalculatorILi2EjESD_ILi1EjENS0_6memory15LoadWithoutCastENSG_16StoreWithoutCastEEEviT_T0_T2_T3_T4_T5_)
        .other          _ZN2at6native27unrolled_elementwise_kernelIZNS0_43_GLOBAL__N__7cc8d1ed_10_Dropout_cu_0e96ed3819masked_scale_kernelIbddEEvRNS_6TensorERKS4_S7_T1_EUldbE_St5arrayIPcLm3EELi4E23TrivialOffsetCalculatorILi2EjESD_ILi1EjENS0_6memory15LoadWithoutCastENSG_16StoreWithoutCastEEEviT_T0_T2_T3_T4_T5_,@"STO_CUDA_ENTRY STV_DEFAULT"
_ZN2at6native27unrolled_elementwise_kernelIZNS0_43_GLOBAL__N__7cc8d1ed_10_Dropout_cu_0e96ed3819masked_scale_kernelIbddEEvRNS_6TensorERKS4_S7_T1_EUldbE_St5arrayIPcLm3EELi4E23TrivialOffsetCalculatorILi2EjESD_ILi1EjENS0_6memory15LoadWithoutCastENSG_16StoreWithoutCastEEEviT_T0_T2_T3_T4_T5_:
.text._ZN2at6native27unrolled_elementwise_kernelIZNS0_43_GLOBAL__N__7cc8d1ed_10_Dropout_cu_0e96ed3819masked_scale_kernelIbddEEvRNS_6TensorERKS4_S7_T1_EUldbE_St5arrayIPcLm3EELi4E23TrivialOffsetCalculatorILi2EjESD_ILi1EjENS0_6memory15LoadWithoutCastENSG_16StoreWithoutCastEEEviT_T0_T2_T3_T4_T5_:
        /* <DEDUP_REMOVED lines=12> */
[----:B------:R-:W-:-:S13]  /*00c0*/  ISETP.GE.AND P3, PT, R5, R10, PT ;  /* 0x0000000a0500720c */ /* 0x000fda0003f66270 */
[----:B------:R-:W-:Y:S01]  /*00d0*/  @!P3 IMAD R17, R0, 0x200, R5 ;  /* 0x000002000011b824 */ /* 0x000fe200078e0205 */
[----:B------:R-:W-:Y:S01]  /*00e0*/  @!P3 IADD3 R5, R5, 0x80, RZ ;  /* 0x000000800505b810 */ /* 0x000fe20007ffe0ff */
[----:B------:R-:W1:Y:S03]  /*00f0*/  @!P3 LDC.64 R26, c[0x0][0x238] ;  /* 0x00008e00ff1abb82 */ /* 0x000e660000000a00 */
[----:B------:R-:W-:Y:S02]  /*0100*/  ISETP.GE.AND P2, PT, R5, R10, PT ;  /* 0x0000000a0500720c */ /* 0x000fe40003f46270 */
[----:B0-----:R-:W-:-:S03]  /*0110*/  @!P0 IADD3 R2, P4, R23, R2, RZ ;  /* 0x0000000217028210 */ /* 0x001fc60007f9e0ff */
[----:B------:R-:W0:Y:S02]  /*0120*/  @!P3 LDC.64 R6, c[0x0][0x230] ;  /* 0x00008c00ff06bb82 */ /* 0x000e240000000a00 */
[----:B------:R-:W-:-:S05]  /*0130*/  @!P0 IMAD.X R3, RZ, RZ, R3, P4 ;  /* 0x000000ffff038224 */ /* 0x000fca00020e0603 */
[----:B------:R2:W3:Y:S01]  /*0140*/  @!P0 LDG.E.U8 R14, desc[UR4][R2.64] ;  /* 0x00000004020e8981 */ /* 0x0004e2000c1e1100 */
[----:B------:R-:W-:Y:S01]  /*0150*/  @!P2 IMAD R21, R0, 0x200, R5 ;  /* 0x000002000015a824 */ /* 0x000fe200078e0205 */
[----:B------:R-:W4:Y:S01]  /*0160*/  @!P2 LDC.64 R24, c[0x0][0x238] ;  /* 0x00008e00ff18ab82 */ /* 0x000f220000000a00 */
[----:B------:R-:W-:-:S05]  /*0170*/  @!P2 VIADD R5, R5, 0x80 ;  /* 0x000000800505a836 */ /* 0x000fca0000000000 */
[----:B------:R-:W-:Y:S02]  /*0180*/  ISETP.GE.AND P1, PT, R5, R10, PT ;  /* 0x0000000a0500720c */ /* 0x000fe40003f26270 */
[----:B-1----:R-:W-:Y:S01]  /*0190*/  @!P3 IADD3 R26, P5, R17, R26, RZ ;  /* 0x0000001a111ab210 */ /* 0x002fe20007fbe0ff */
[----:B------:R-:W1:Y:S03]  /*01a0*/  @!P2 LDC.64 R8, c[0x0][0x230] ;  /* 0x00008c00ff08ab82 */ /* 0x000e660000000a00 */
[----:B------:R-:W-:-:S05]  /*01b0*/  @!P3 IADD3.X R27, RZ, R27, RZ, P5, !PT ;  /* 0x0000001bff1bb210 */ /* 0x000fca0002ffe4ff */
[----:B------:R-:W5:Y:S02]  /*01c0*/  @!P3 LDG.E.U8 R12, desc[UR4][R26.64] ;  /* 0x000000041a0cb981 */ /* 0x000f64000c1e1100 */
[----:B------:R-:W0:Y:S01]  /*01d0*/  @!P1 LDC.64 R18, c[0x0][0x238] ;  /* 0x00008e00ff129b82 */ /* 0x000e220000000a00 */
[----:B------:R-:W-:-:S07]  /*01e0*/  @!P1 IMAD R11, R0, 0x200, R5 ;  /* 0x00000200000b9824 */ /* 0x000fce00078e0205 */
[----:B------:R-:W1:Y:S01]  /*01f0*/  @!P0 LDC.64 R4, c[0x0][0x230] ;  /* 0x00008c00ff048b82 */ /* 0x000e620000000a00 */
[----:B----4-:R-:W-:-:S05]  /*0200*/  @!P2 IADD3 R24, P4, R21, R24, RZ ;  /* 0x000000181518a210 */ /* 0x010fca0007f9e0ff */
[----:B------:R-:W-:Y:S02]  /*0210*/  @!P2 IMAD.X R25, RZ, RZ, R25, P4 ;  /* 0x000000ffff19a224 */ /* 0x000fe400020e0619 */
[----:B--2---:R-:W2:Y:S03]  /*0220*/  @!P1 LDC.64 R2, c[0x0][0x230] ;  /* 0x00008c00ff029b82 */ /* 0x004ea60000000a00 */
[----:B------:R2:W4:Y:S01]  /*0230*/  @!P2 LDG.E.U8 R15, desc[UR4][R24.64] ;  /* 0x00000004180fa981 */ /* 0x000522000c1e1100 */
[----:B0-----:R-:W-:-:S05]  /*0240*/  @!P1 IADD3 R18, P4, R11, R18, RZ ;  /* 0x000000120b129210 */ /* 0x001fca0007f9e0ff */
[----:B------:R-:W-:Y:S02]  /*0250*/  @!P1 IMAD.X R19, RZ, RZ, R19, P4 ;  /* 0x000000ffff139224 */ /* 0x000fe400020e0613 */
[----:B-1----:R-:W-:Y:S01]  /*0260*/  @!P0 IMAD.WIDE.U32 R22, R23, 0x8, R4 ;  /* 0x0000000817168825 */ /* 0x002fe200078e0004 */
[----:B------:R-:W-:Y:S02]  /*0270*/  CS2R R4, SRZ ;  /* 0x0000000000047805 */ /* 0x000fe4000001ff00 */
[----:B------:R-:W4:Y:S01]  /*0280*/  @!P1 LDG.E.U8 R18, desc[UR4][R18.64] ;  /* 0x0000000412129981 */ /* 0x000f22000c1e1100 */
[----:B------:R-:W-:Y:S01]  /*0290*/  @!P2 IMAD.WIDE.U32 R20, R21, 0x8, R8 ;  /* 0x000000081514a825 */ /* 0x000fe200078e0008 */
[----:B------:R-:W-:Y:S02]  /*02a0*/  CS2R R8, SRZ ;  /* 0x0000000000087805 */ /* 0x000fe4000001ff00 */
[----:B------:R0:W4:Y:S01]  /*02b0*/  @!P0 LDG.E.64 R4, desc[UR4][R22.64] ;  /* 0x0000000416048981 */ /* 0x000122000c1e1b00 */
[----:B------:R-:W-:-:S05]  /*02c0*/  @!P3 IMAD.WIDE.U32 R6, R17, 0x8, R6 ;  /* 0x000000081106b825 */ /* 0x000fca00078e0006 */
[----:B------:R1:W4:Y:S01]  /*02d0*/  @!P3 LDG.E.64 R8, desc[UR4][R6.64] ;  /* 0x000000040608b981 */ /* 0x000322000c1e1b00 */
[----:B--2---:R-:W-:Y:S01]  /*02e0*/  @!P1 IMAD.WIDE.U32 R24, R11, 0x8, R2 ;  /* 0x000000080b189825 */ /* 0x004fe200078e0002 */
[----:B------:R-:W-:Y:S02]  /*02f0*/  CS2R R16, SRZ ;  /* 0x0000000000107805 */ /* 0x000fe4000001ff00 */
[----:B------:R-:W-:-:S04]  /*0300*/  CS2R R2, SRZ ;  /* 0x0000000000027805 */ /* 0x000fc8000001ff00 */
[----:B------:R2:W4:Y:S04]  /*0310*/  @!P2 LDG.E.64 R16, desc[UR4][R20.64] ;  /* 0x000000041410a981 */ /* 0x000528000c1e1b00 */
[----:B------:R4:W4:Y:S01]  /*0320*/  @!P1 LDG.E.64 R2, desc[UR4][R24.64] ;  /* 0x0000000418029981 */ /* 0x000922000c1e1b00 */
[----:B0-----:R-:W-:Y:S02]  /*0330*/  CS2R R22, SRZ ;  /* 0x0000000000167805 */ /* 0x001fe4000001ff00 */
[----:B-1----:R-:W-:Y:S01]  /*0340*/  CS2R R6, SRZ ;  /* 0x0000000000067805 */ /* 0x002fe2000001ff00 */
[----:B--2---:R-:W0:Y:S01]  /*0350*/  @!P0 LDC.64 R20, c[0x0][0x228] ;  /* 0x00008a00ff148b82 */ /* 0x004e220000000a00 */
[----:B------:R-:W-:Y:S01]  /*0360*/  BSSY B0, `(.L_x_11486) ;  /* 0x000002d000007945 */ /* 0x000fe20003800000 */
[----:B---3--:R-:W-:-:S04]  /*0370*/  @!P0 ISETP.NE.AND P4, PT, R14, RZ, PT ;  /* 0x000000ff0e00820c */ /* 0x008fc80003f85270 */
[----:B------:R-:W-:-:S05]  /*0380*/  @!P0 FSEL R11, RZ, 1, !P4 ;  /* 0x3f800000ff0b8808 */ /* 0x000fca0006000000 */
[----:B------:R-:W-:Y:S01]  /*0390*/  @!P0 FMUL.FTZ R11, R11, 1 ;  /* 0x3f8000000b0b8820 */ /* 0x000fe20000410000 */
[----:B-----5:R-:W-:-:S04]  /*03a0*/  @!P3 ISETP.NE.AND P4, PT, R12, RZ, PT ;  /* 0x000000ff0c00b20c */ /* 0x020fc80003f85270 */
[----:B------:R-:W-:Y:S01]  /*03b0*/  @!P3 FSEL R12, RZ, 1, !P4 ;  /* 0x3f800000ff0cb808 */ /* 0x000fe20006000000 */
[----:B------:R-:W1:Y:S04]  /*03c0*/  @!P0 F2F.F64.F32 R22, R11 ;  /* 0x0000000b00168310 */ /* 0x000e680000201800 */
[----:B------:R-:W-:-:S04]  /*03d0*/  @!P3 FMUL.FTZ R26, R12, 1 ;  /* 0x3f8000000c1ab820 */ /* 0x000fc80000410000 */
[----:B------:R-:W2:Y:S01]  /*03e0*/  @!P3 F2F.F64.F32 R6, R26 ;  /* 0x0000001a0006b310 */ /* 0x000ea20000201800 */
[----:B----4-:R-:W-:-:S04]  /*03f0*/  @!P2 ISETP.NE.AND P4, PT, R15, RZ, PT ;  /* 0x000000ff0f00a20c */ /* 0x010fc80003f85270 */
[----:B------:R-:W-:Y:S02]  /*0400*/  @!P2 FSEL R12, RZ, 1, !P4 ;  /* 0x3f800000ff0ca808 */ /* 0x000fe40006000000 */
[----:B------:R-:W-:-:S03]  /*0410*/  CS2R R14, SRZ ;  /* 0x00000000000e7805 */ /* 0x000fc6000001ff00 */
[----:B------:R-:W-:Y:S01]  /*0420*/  @!P2 FMUL.FTZ R24, R12, 1 ;  /* 0x3f8000000c18a820 */ /* 0x000fe20000410000 */
[----:B------:R-:W-:Y:S02]  /*0430*/  @!P1 ISETP.NE.AND P3, PT, R18, RZ, PT ;  /* 0x000000ff1200920c */ /* 0x000fe40003f65270 */
[----:B------:R-:W-:Y:S02]  /*0440*/  CS2R R18, SRZ ;  /* 0x0000000000127805 */ /* 0x000fe4000001ff00 */
[----:B------:R-:W-:Y:S01]  /*0450*/  @!P1 FSEL R12, RZ, 1, !P3 ;  /* 0x3f800000ff0c9808 */ /* 0x000fe20005800000 */
[----:B-1----:R-:W-:-:S04]  /*0460*/  DMUL R4, R22, R4 ;  /* 0x0000000416047228 */ /* 0x002fc80000000000 */
[----:B------:R-:W-:Y:S01]  /*0470*/  @!P1 FMUL.FTZ R12, R12, 1 ;  /* 0x3f8000000c0c9820 */ /* 0x000fe20000410000 */
[----:B--2---:R-:W-:Y:S01]  /*0480*/  DMUL R6, R6, R8 ;  /* 0x0000000806067228 */ /* 0x004fe20000000000 */
[----:B------:R-:W-:Y:S02]  /*0490*/  @!P0 IMAD R9, R0, 0x200, R13 ;  /* 0x0000020000098824 */ /* 0x000fe400078e020d */
[----:B------:R-:W-:Y:S01]  /*04a0*/  DMUL R4, R4, UR6 ;  /* 0x0000000604047c28 */ /* 0x000fe20008000000 */
[----:B------:R-:W1:Y:S01]  /*04b0*/  @!P2 F2F.F64.F32 R14, R24 ;  /* 0x00000018000ea310 */ /* 0x000e620000201800 */
[----:B------:R-:W-:Y:S01]  /*04c0*/  IADD3 R22, R13, 0x80, RZ ;  /* 0x000000800d167810 */ /* 0x000fe20007ffe0ff */
[----:B0-----:R-:W-:-:S06]  /*04d0*/  @!P0 IMAD.WIDE.U32 R20, R9, 0x8, R20 ;  /* 0x0000000809148825 */ /* 0x001fcc00078e0014 */
[----:B------:R-:W0:Y:S01]  /*04e0*/  @!P1 F2F.F64.F32 R18, R12 ;  /* 0x0000000c00129310 */ /* 0x000e220000201800 */
[----:B------:R-:W-:Y:S01]  /*04f0*/  IMAD.MOV.U32 R11, RZ, RZ, R13 ;  /* 0x000000ffff0b7224 */ /* 0x000fe200078e000d */
[----:B------:R2:W-:Y:S01]  /*0500*/  @!P0 STG.E.64 desc[UR4][R20.64], R4 ;  /* 0x0000000414008986 */ /* 0x0005e2000c101b04 */
[----:B------:R-:W-:-:S05]  /*0510*/  @!P0 IMAD.MOV.U32 R11, RZ, RZ, R22 ;  /* 0x000000ffff0b8224 */ /* 0x000fca00078e0016 */
[----:B------:R-:W-:Y:S01]  /*0520*/  ISETP.GE.AND P1, PT, R11, R10, PT ;  /* 0x0000000a0b00720c */ /* 0x000fe20003f26270 */
[----:B-1----:R-:W-:Y:S02]  /*0530*/  DMUL R14, R14, R16 ;  /* 0x000000100e0e7228 */ /* 0x002fe40000000000 */
[----:B0-----:R-:W-:Y:S02]  /*0540*/  DMUL R2, R18, R2 ;  /* 0x0000000212027228 */ /* 0x001fe40000000000 */
[----:B------:R-:W-:-:S04]  /*0550*/  DMUL R6, R6, UR6 ;  /* 0x0000000606067c28 */ /* 0x000fc80008000000 */
[----:B------:R-:W-:Y:S02]  /*0560*/  DMUL R14, R14, UR6 ;  /* 0x000000060e0e7c28 */ /* 0x000fe40008000000 */
[----:B------:R-:W-:Y:S02]  /*0570*/  DMUL R8, R2, UR6 ;  /* 0x0000000602087c28 */ /* 0x000fe40008000000 */
[----:B--2---:R-:W-:Y:S09]  /*0580*/  @P1 BRA `(.L_x_11487) ;  /* 0x0000000000281947 */ /* 0x004ff20003800000 */
[----:B------:R-:W0:Y:S01]  /*0590*/  LDC.64 R4, c[0x0][0x228] ;  /* 0x00008a00ff047b82 */ /* 0x000e220000000a00 */
[----:B------:R-:W-:Y:S01]  /*05a0*/  LEA R3, R0, R11, 0x9 ;  /* 0x0000000b00037211 */ /* 0x000fe200078e48ff */
[----:B------:R-:W-:-:S05]  /*05b0*/  VIADD R11, R11, 0x80 ;  /* 0x000000800b0b7836 */ /* 0x000fca0000000000 */
[----:B------:R-:W-:-:S13]  /*05c0*/  ISETP.GE.AND P0, PT, R11, R10, PT ;  /* 0x0000000a0b00720c */ /* 0x000fda0003f06270 */
[----:B------:R-:W-:Y:S01]  /*05d0*/  @!P0 IMAD R13, R0, 0x200, R11 ;  /* 0x00000200000d8824 */ /* 0x000fe200078e020b */
[----:B------:R-:W-:Y:S01]  /*05e0*/  @!P0 IADD3 R11, R11, 0x80, RZ ;  /* 0x000000800b0b8810 */ /* 0x000fe20007ffe0ff */
[----:B0-----:R-:W-:-:S04]  /*05f0*/  IMAD.WIDE.U32 R2, R3, 0x8, R4 ;  /* 0x0000000803027825 */ /* 0x001fc800078e0004 */
[----:B------:R-:W-:Y:S01]  /*0600*/  @!P0 IMAD.WIDE.U32 R4, R13, 0x8, R4 ;  /* 0x000000080d048825 */ /* 0x000fe200078e0004 */
[----:B------:R0:W-:Y:S04]  /*0610*/  STG.E.64 desc[UR4][R2.64], R6 ;  /* 0x0000000602007986 */ /* 0x0001e8000c101b04 */
[----:B------:R0:W-:Y:S02]  /*0620*/  @!P0 STG.E.64 desc[UR4][R4.64], R14 ;  /* 0x0000000e04008986 */ /* 0x0001e4000c101b04 */
.L_x_11487:
[----:B------:R-:W-:Y:S05]  /*0630*/  BSYNC B0 ;  /* 0x0000000000007941 */ /* 0x000fea0003800000 */
.L_x_11486:
[----:B------:R-:W-:-:S13]  /*0640*/  ISETP.GE.AND P0, PT, R11, R10, PT ;  /* 0x0000000a0b00720c */ /* 0x000fda0003f06270 */
[----:B------:R-:W-:Y:S05]  /*0650*/  @P0 EXIT ;  /* 0x000000000000094d */ /* 0x000fea0003800000 */
[----:B0-----:R-:W0:Y:S01]  /*0660*/  LDC.64 R2, c[0x0][0x228] ;  /* 0x00008a00ff027b82 */ /* 0x001e220000000a00 */
[----:B------:R-:W-:-:S04]  /*0670*/  IMAD R11, R0, 0x200, R11 ;  /* 0x00000200000b7824 */ /* 0x000fc800078e020b */
[----:B0-----:R-:W-:-:S05]  /*0680*/  IMAD.WIDE.U32 R2, R11, 0x8, R2 ;  /* 0x000000080b027825 */ /* 0x001fca00078e0002 */
[----:B------:R-:W-:Y:S01]  /*0690*/  STG.E.64 desc[UR4][R2.64], R8 ;  /* 0x0000000802007986 */ /* 0x000fe2000c101b04 */
[----:B------:R-:W-:Y:S05]  /*06a0*/  EXIT ;  /* 0x000000000000794d */ /* 0x000fea0003800000 */
.L_x_11488:
        /* <DEDUP_REMOVED lines=13> */
.L_x_11816:


//--------------------- .text._ZN2at6native29vectorized_elementwise_kernelILi2EZNS0_43_GLOBAL__N__7cc8d1ed_10_Dropout_cu_0e96ed3819masked_scale_kernelIbddEEvRNS_6TensorERKS4_S7_T1_EUldbE_St5arrayIPcLm3EEEEviT0_S8_ --------------------------
	.section	.text._ZN2at6native29vectorized_elementwise_kernelILi2EZNS0_43_GLOBAL__N__7cc8d1ed_10_Dropout_cu_0e96ed3819masked_scale_kernelIbddEEvRNS_6TensorERKS4_S7_T1_EUldbE_St5arrayIPcLm3EEEEviT0_S8_,"ax",@progbits
	.align	128
        .global         _ZN2at6native29vectorized_elementwise_kernelILi2EZNS0_43_GLOBAL__N__7cc8d1ed_10_Dropout_cu_0e96ed3819masked_scale_kernelIbddEEvRNS_6TensorERKS4_S7_T1_EUldbE_St5arrayIPcLm3EEEEviT0_S8_
        .type           _ZN2at6native29vectorized_elementwise_kernelILi2EZNS0_43_GLOBAL__N__7cc8d1ed_10_Dropout_cu_0e96ed3819masked_scale_kernelIbddEEvRNS_6TensorERKS4_S7_T1_EUldbE_St5arrayIPcLm3EEEEviT0_S8_,@function
        .size           _ZN2at6native29vectorized_elementwise_kernelILi2EZNS0_43_GLOBAL__N__7cc8d1ed_10_Dropout_cu_0e96ed3819masked_scale_kernelIbddEEvRNS_6TensorERKS4_S7_T1_EUldbE_St5arrayIPcLm3EEEEviT0_S8_,(.L_x_11817 - _ZN2at6native29vectorized_elementwise_kernelILi2EZNS0_43_GLOBAL__N__7cc8d1ed_10_Dropout_cu_0e96ed3819masked_scale_kernelIbddEEvRNS_6TensorERKS4_S7_T1_EUldbE_St5arrayIPcLm3EEEEviT0_S8_)
        .other          _ZN2at6native29vectorized_elementwise_kernelILi2EZNS0_43_GLOBAL__N__7cc8d1ed_10_Dropout_cu_0e96ed3819masked_scale_kernelIbddEEvRNS_6TensorERKS4_S7_T1_EUldbE_St5arrayIPcLm3EEEEviT0_S8_,@"STO_CUDA_ENTRY STV_DEFAULT"
_ZN2at6native29vectorized_elementwise_kernelILi2EZNS0_43_GLOBAL__N__7cc8d1ed_10_Dropout_cu_0e96ed3819masked_scale_kernelIbddEEvRNS_6TensorERKS4_S7_T1_EUldbE_St5arrayIPcLm3EEEEviT0_S8_:
.text._ZN2at6native29vectorized_elementwise_kernelILi2EZNS0_43_GLOBAL__N__7cc8d1ed_10_Dropout_cu_0e96ed3819masked_scale_kernelIbddEEvRNS_6TensorERKS4_S7_T1_EUldbE_St5arrayIPcLm3EEEEviT0_S8_:
        /* <DEDUP_REMOVED lines=21> */
[----:B------:R0:W4:Y:S04]  /*0150*/  LDG.E.U16 R3, desc[UR4][R24.64+0x300] ;  /* 0x0003000418037981 */ /* 0x000128000c1e1500 */
[----:B------:R-:W4:Y:S04]  /*0160*/  LDG.E.128 R12, desc[UR4][R26.64+0x800] ;  /* 0x000800041a0c7981 */ /* 0x000f28000c1e1d00 */
[----:B------:R-:W4:Y:S04]  /*0170*/  LDG.E.128 R4, desc[UR4][R26.64+0x1000] ;  /* 0x001000041a047981 */ /* 0x000f28000c1e1d00 */
[----:B------:R2:W4:Y:S01]  /*0180*/  LDG.E.128 R8, desc[UR4][R26.64+0x1800] ;  /* 0x001800041a087981 */ /* 0x000522000c1e1d00 */
[----:B---3--:R-:W-:-:S04]  /*0190*/  PRMT R21, R20, 0x7770, RZ ;  /* 0x0000777014157816 */ /* 0x008fc800000000ff */
[----:B------:R-:W-:Y:S02]  /*01a0*/  ISETP.NE.AND P0, PT, R21, RZ, PT ;  /* 0x000000ff1500720c */ /* 0x000fe40003f05270 */
[----:B------:R-:W-:Y:S02]  /*01b0*/  PRMT R20, R20, 0x7771, RZ ;  /* 0x0000777114147816 */ /* 0x000fe400000000ff */
[----:B------:R-:W-:Y:S02]  /*01c0*/  FSEL R21, RZ, 1, !P0 ;  /* 0x3f800000ff157808 */ /* 0x000fe40004000000 */
[----:B------:R-:W-:-:S03]  /*01d0*/  ISETP.NE.AND P0, PT, R20, RZ, PT ;  /* 0x000000ff1400720c */ /* 0x000fc60003f05270 */
[----:B------:R-:W-:Y:S01]  /*01e0*/  FMUL.FTZ R28, R21, 1 ;  /* 0x3f800000151c7820 */ /* 0x000fe20000410000 */
[----:B------:R-:W-:-:S03]  /*01f0*/  FSEL R20, RZ, 1, !P0 ;  /* 0x3f800000ff147808 */ /* 0x000fc60004000000 */
[----:B0-----:R-:W5:Y:S02]  /*0200*/  F2F.F64.F32 R24, R28 ;  /* 0x0000001c00187310 */ /* 0x001f640000201800 */
[----:B------:R-:W-:Y:S01]  /*0210*/  FMUL.FTZ R29, R20, 1 ;  /* 0x3f800000141d7820 */ /* 0x000fe20000410000 */
[----:B--2---:R-:W-:-:S05]  /*0220*/  PRMT R26, R23, 0x7770, RZ ;  /* 0x00007770171a7816 */ /* 0x004fca00000000ff */
[----:B------:R-:W0:Y:S01]  /*0230*/  F2F.F64.F32 R20, R29 ;  /* 0x0000001d00147310 */ /* 0x000e220000201800 */
[----:B------:R-:W-:Y:S02]  /*0240*/  ISETP.NE.AND P0, PT, R26, RZ, PT ;  /* 0x000000ff1a00720c */ /* 0x000fe40003f05270 */
[----:B------:R-:W-:Y:S01]  /*0250*/  PRMT R23, R23, 0x7771, RZ ;  /* 0x0000777117177816 */ /* 0x000fe200000000ff */
[----:B-----5:R-:W-:Y:S01]  /*0260*/  DMUL R16, R16, R24 ;  /* 0x0000001810107228 */ /* 0x020fe20000000000 */
[----:B------:R-:W-:Y:S02]  /*0270*/  FSEL R24, RZ, 1, !P0 ;  /* 0x3f800000ff187808 */ /* 0x000fe40004000000 */
[----:B------:R-:W-:-:S03]  /*0280*/  ISETP.NE.AND P0, PT, R23, RZ, PT ;  /* 0x000000ff1700720c */ /* 0x000fc60003f05270 */
[----:B------:R-:W-:Y:S01]  /*0290*/  FMUL.FTZ R25, R24, 1 ;  /* 0x3f80000018197820 */ /* 0x000fe20000410000 */
[----:B0-----:R-:W-:Y:S01]  /*02a0*/  DMUL R18, R18, R20 ;  /* 0x0000001412127228 */ /* 0x001fe20000000000 */
[C---:B----4-:R-:W-:Y:S02]  /*02b0*/  PRMT R23, R22.reuse, 0x7770, RZ ;  /* 0x0000777016177816 */ /* 0x050fe400000000ff */
[----:B------:R-:W0:Y:S01]  /*02c0*/  F2F.F64.F32 R20, R25 ;  /* 0x0000001900147310 */ /* 0x000e220000201800 */
[----:B------:R-:W-:Y:S02]  /*02d0*/  FSEL R26, RZ, 1, !P0 ;  /* 0x3f800000ff1a7808 */ /* 0x000fe40004000000 */
[----:B------:R-:W-:Y:S02]  /*02e0*/  ISETP.NE.AND P0, PT, R23, RZ, PT ;  /* 0x000000ff1700720c */ /* 0x000fe40003f05270 */
[----:B------:R-:W-:Y:S01]  /*02f0*/  PRMT R24, R22, 0x7771, RZ ;  /* 0x0000777116187816 */ /* 0x000fe200000000ff */
[----:B------:R-:W-:Y:S01]  /*0300*/  FMUL.FTZ R22, R26, 1 ;  /* 0x3f8000001a167820 */ /* 0x000fe20000410000 */
[----:B------:R-:W-:-:S02]  /*0310*/  FSEL R26, RZ, 1, !P0 ;  /* 0x3f800000ff1a7808 */ /* 0x000fc40004000000 */
[----:B------:R-:W-:-:S03]  /*0320*/  ISETP.NE.AND P0, PT, R24, RZ, PT ;  /* 0x000000ff1800720c */ /* 0x000fc60003f05270 */
[----:B------:R-:W-:Y:S01]  /*0330*/  FMUL.FTZ R28, R26, 1 ;  /* 0x3f8000001a1c7820 */ /* 0x000fe20000410000 */
[C---:B------:R-:W-:Y:S01]  /*0340*/  PRMT R24, R3.reuse, 0x7770, RZ ;  /* 0x0000777003187816 */ /* 0x040fe200000000ff */
[----:B0-----:R-:W-:Y:S02]  /*0350*/  DMUL R12, R12, R20 ;  /* 0x000000140c0c7228 */ /* 0x001fe40000000000 */
[----:B------:R-:W0:Y:S01]  /*0360*/  F2F.F64.F32 R20, R28 ;  /* 0x0000001c00147310 */ /* 0x000e220000201800 */
[----:B------:R-:W-:Y:S02]  /*0370*/  FSEL R25, RZ, 1, !P0 ;  /* 0x3f800000ff197808 */ /* 0x000fe40004000000 */
[----:B------:R-:W-:Y:S02]  /*0380*/  ISETP.NE.AND P0, PT, R24, RZ, PT ;  /* 0x000000ff1800720c */ /* 0x000fe40003f05270 */
[----:B------:R-:W-:-:S03]  /*0390*/  PRMT R3, R3, 0x7771, RZ ;  /* 0x0000777103037816 */ /* 0x000fc600000000ff */
[----:B------:R-:W1:Y:S01]  /*03a0*/  F2F.F64.F32 R22, R22 ;  /* 0x0000001600167310 */ /* 0x000e620000201800 */
[----:B------:R-:W-:Y:S02]  /*03b0*/  FSEL R24, RZ, 1, !P0 ;  /* 0x3f800000ff187808 */ /* 0x000fe40004000000 */
[----:B------:R-:W-:Y:S01]  /*03c0*/  ISETP.NE.AND P0, PT, R3, RZ, PT ;  /* 0x000000ff0300720c */ /* 0x000fe20003f05270 */
[----:B------:R-:W-:-:S03]  /*03d0*/  FMUL.FTZ R26, R25, 1 ;  /* 0x3f800000191a7820 */ /* 0x000fc60000410000 */
[----:B------:R-:W-:Y:S01]  /*03e0*/  FSEL R3, RZ, 1, !P0 ;  /* 0x3f800000ff037808 */ /* 0x000fe20004000000 */
[----:B------:R-:W-:Y:S01]  /*03f0*/  FMUL.FTZ R24, R24, 1 ;  /* 0x3f80000018187820 */ /* 0x000fe20000410000 */
[----:B0-----:R-:W-:Y:S01]  /*0400*/  DMUL R4, R4, R20 ;  /* 0x0000001404047228 */ /* 0x001fe20000000000 */
[----:B------:R-:W0:Y:S02]  /*0410*/  LDC.64 R20, c[0x0][0x228] ;  /* 0x00008a00ff147b82 */ /* 0x000e240000000a00 */
[----:B------:R-:W-:Y:S01]  /*0420*/  FMUL.FTZ R3, R3, 1 ;  /* 0x3f80000003037820 */ /* 0x000fe20000410000 */
        /* <DEDUP_REMOVED lines=22> */
.L_x_11489:
[----:B------:R-:W0:Y:S01]  /*0590*/  S2R R25, SR_TID.X ;  /* 0x0000000000197919 */ /* 0x000e220000002100 */
[----:B------:R-:W-:Y:S01]  /*05a0*/  CS2R R4, SRZ ;  /* 0x0000000000047805 */ /* 0x000fe2000001ff00 */
[----:B------:R-:W-:Y:S01]  /*05b0*/  ULDC.64 UR6, c[0x0][0x218] ;  /* 0x0000860000067ab9 */ /* 0x000fe20000000a00 */
[----:B0-----:R-:W-:Y:S01]  /*05c0*/  ISETP.GE.AND P0, PT, R25, R2, PT ;  /* 0x000000021900720c */ /* 0x001fe20003f06270 */
[----:B------:R-:W-:-:S12]  /*05d0*/  IMAD.MOV.U32 R29, RZ, RZ, R25 ;  /* 0x000000ffff1d7224 */ /* 0x000fd800078e0019 */
[----:B------:R-:W-:Y:S01]  /*05e0*/  @!P0 IMAD.IADD R3, R0, 0x1, R29 ;  /* 0x0000000100038824 */ /* 0x000fe200078e021d */
[----:B------:R-:W0:Y:S01]  /*05f0*/  @!P0 LDC.64 R18, c[0x0][0x238] ;  /* 0x00008e00ff128b82 */ /* 0x000e220000000a00 */
[----:B------:R-:W-:-:S05]  /*0600*/  @!P0 VIADD R29, R29, 0x80 ;  /* 0x000000801d1d8836 */ /* 0x000fca0000000000 */
[C---:B------:R-:W-:Y:S02]  /*0610*/  ISETP.GE.AND P5, PT, R29.reuse, R2, PT ;  /* 0x000000021d00720c */ /* 0x040fe40003fa6270 */
[----:B------:R-:W1:Y:S11]  /*0620*/  @!P0 LDC.64 R16, c[0x0][0x230] ;  /* 0x00008c00ff108b82 */ /* 0x000e760000000a00 */
[----:B------:R-:W-:Y:S01]  /*0630*/  @!P5 IMAD.IADD R11, R0, 0x1, R29 ;  /* 0x00000001000bd824 */ /* 0x000fe200078e021d */
[----:B------:R-:W2:Y:S01]  /*0640*/  @!P5 LDC.64 R14, c[0x0][0x238] ;  /* 0x00008e00ff0edb82 */ /* 0x000ea20000000a00 */
[----:B------:R-:W-:Y:S01]  /*0650*/  @!P5 VIADD R29, R29, 0x80 ;  /* 0x000000801d1dd836 */ /* 0x000fe20000000000 */
[----:B0-----:R-:W-:-:S04]  /*0660*/  @!P0 IADD3 R18, P1, R3, R18, RZ ;  /* 0x0000001203128210 */ /* 0x001fc80007f3e0ff */
[----:B------:R-:W-:Y:S01]  /*0670*/  ISETP.GE.AND P4, PT, R29, R2, PT ;  /* 0x000000021d00720c */ /* 0x000fe20003f86270 */
[----:B------:R-:W-:-:S05]  /*0680*/  @!P0 IMAD.X R19, RZ, RZ, R19, P1 ;  /* 0x000000ffff138224 */ /* 0x000fca00008e0613 */
[----:B------:R0:W3:Y:S01]  /*0690*/  @!P0 LDG.E.U8 R10, desc[UR4][R18.64] ;  /* 0x00000004120a8981 */ /* 0x0000e2000c1e1100 */
[----:B-1----:R-:W-:-:S06]  /*06a0*/  @!P0 IMAD.WIDE.U32 R16, R3, 0x8, R16 ;  /* 0x0000000803108825 */ /* 0x002fcc00078e0010 */
[----:B------:R-:W-:Y:S01]  /*06b0*/  @!P4 IMAD.IADD R9, R0, 0x1, R29 ;  /* 0x000000010009c824 */ /* 0x000fe200078e021d */
[----:B------:R-:W0:Y:S01]  /*06c0*/  @!P4 LDC.64 R12, c[0x0][0x238] ;  /* 0x00008e00ff0ccb82 */ /* 0x000e220000000a00 */
[----:B------:R-:W-:Y:S01]  /*06d0*/  @!P4 VIADD R29, R29, 0x80 ;  /* 0x000000801d1dc836 */ /* 0x000fe20000000000 */
[----:B------:R-:W4:Y:S01]  /*06e0*/  @!P0 LDG.E.64 R4, desc[UR4][R16.64] ;  /* 0x0000000410048981 */ /* 0x000f22000c1e1b00 */
[----:B--2---:R-:W-:-:S03]  /*06f0*/  @!P5 IADD3 R20, P1, R11, R14, RZ ;  /* 0x0000000e0b14d210 */ /* 0x004fc60007f3e0ff */
[----:B------:R-:W-:Y:S02]  /*0700*/  ISETP.GE.AND P3, PT, R29, R2, PT ;  /* 0x000000021d00720c */ /* 0x000fe40003f66270 */
[----:B------:R-:W1:Y:S01]  /*0710*/  @!P4 LDC.64 R26, c[0x0][0x230] ;  /* 0x00008c00ff1acb82 */ /* 0x000e620000000a00 */
[----:B------:R-:W-:-:S05]  /*0720*/  @!P5 IMAD.X R21, RZ, RZ, R15, P1 ;  /* 0x000000ffff15d224 */ /* 0x000fca00008e060f */
[----:B------:R-:W2:Y:S05]  /*0730*/  @!P5 LDG.E.U8 R8, desc[UR4][R20.64] ;  /* 0x000000041408d981 */ /* 0x000eaa000c1e1100 */
[----:B------:R-:W5:Y:S01]  /*0740*/  @!P3 LDC.64 R6, c[0x0][0x238] ;  /* 0x00008e00ff06bb82 */ /* 0x000f620000000a00 */
[----:B------:R-:W-:Y:S01]  /*0750*/  @!P3 IMAD.IADD R15, R0, 0x1, R29 ;  /* 0x00000001000fb824 */ /* 0x000fe200078e021d */
[----:B0-----:R-:W-:-:S05]  /*0760*/  @!P4 IADD3 R18, P1, R9, R12, RZ ;  /* 0x0000000c0912c210 */ /* 0x001fca0007f3e0ff */
[----:B------:R-:W-:Y:S02]  /*0770*/  @!P4 IMAD.X R19, RZ, RZ, R13, P1 ;  /* 0x000000ffff13c224 */ /* 0x000fe400008e060d */
[----:B------:R-:W-:Y:S01]  /*0780*/  @!P3 VIADD R29, R29, 0x80 ;  /* 0x000000801d1db836 */ /* 0x000fe20000000000 */
[----:B------:R-:W0:Y:S02]  /*0790*/  @!P5 LDC.64 R12, c[0x0][0x230] ;  /* 0x00008c00ff0cdb82 */ /* 0x000e240000000a00 */
[----:B------:R1:W4:Y:S01]  /*07a0*/  @!P4 LDG.E.U8 R14, desc[UR4][R18.64] ;  /* 0x00000004120ec981 */ /* 0x000322000c1e1100 */
[----:B-----5:R-:W-:-:S05]  /*07b0*/  @!P3 IADD3 R22, P1, R15, R6, RZ ;  /* 0x000000060f16b210 */ /* 0x020fca0007f3e0ff */
[----:B-1----:R-:W1:Y:S01]  /*07c0*/  @!P3 LDC.64 R18, c[0x0][0x230] ;  /* 0x00008c00ff12bb82 */ /* 0x002e620000000a00 */
[----:B------:R-:W-:-:S05]  /*07d0*/  @!P3 IMAD.X R23, RZ, RZ, R7, P1 ;  /* 0x000000ffff17b224 */ /* 0x000fca00008e0607 */
[----:B------:R5:W4:Y:S01]  /*07e0*/  @!P3 LDG.E.U8 R3, desc[UR4][R22.64] ;  /* 0x000000041603b981 */ /* 0x000b22000c1e1100 */
[----:B------:R-:W-:Y:S02]  /*07f0*/  ISETP.GE.AND P2, PT, R29, R2, PT ;  /* 0x000000021d00720c */ /* 0x000fe40003f46270 */
[----:B------:R-:W-:-:S11]  /*0800*/  CS2R R6, SRZ ;  /* 0x0000000000067805 */ /* 0x000fd6000001ff00 */
[----:B------:R-:W4:Y:S08]  /*0810*/  @!P2 LDC.64 R20, c[0x0][0x238] ;  /* 0x00008e00ff14ab82 */ /* 0x000f300000000a00 */
[----:B-----5:R-:W5:Y:S01]  /*0820*/  @!P2 LDC.64 R22, c[0x0][0x230] ;  /* 0x00008c00ff16ab82 */ /* 0x020f620000000a00 */
[----:B0-----:R-:W-:-:S04]  /*0830*/  @!P5 IMAD.WIDE.U32 R12, R11, 0x8, R12 ;  /* 0x000000080b0cd825 */ /* 0x001fc800078e000c */
[----:B------:R-:W-:Y:S02]  /*0840*/  @!P2 IMAD.IADD R17, R0, 0x1, R29 ;  /* 0x000000010011a824 */ /* 0x000fe400078e021d */
[----:B------:R-:W-:Y:S02]  /*0850*/  @!P2 VIADD R29, R29, 0x80 ;  /* 0x000000801d1da836 */ /* 0x000fe40000000000 */
[----:B------:R-:W-:-:S04]  /*0860*/  @!P4 IMAD.WIDE.U32 R26, R9, 0x8, R26 ;  /* 0x00000008091ac825 */ /* 0x000fc800078e001a */
[----:B-1----:R-:W-:-:S04]  /*0870*/  @!P3 IMAD.WIDE.U32 R18, R15, 0x8, R18 ;  /* 0x000000080f12b825 */ /* 0x002fc800078e0012 */
[----:B-----5:R-:W-:Y:S01]  /*0880*/  @!P2 IMAD.WIDE.U32 R22, R17, 0x8, R22 ;  /* 0x000000081116a825 */ /* 0x020fe200078e0016 */
[----:B---3--:R-:W-:-:S04]  /*0890*/  @!P0 ISETP.NE.AND P1, PT, R10, RZ, PT ;  /* 0x000000ff0a00820c */ /* 0x008fc80003f25270 */
[----:B------:R-:W-:-:S05]  /*08a0*/  @!P0 FSEL R10, RZ, 1, !P1 ;  /* 0x3f800000ff0a8808 */ /* 0x000fca0004800000 */
[----:B------:R-:W-:-:S04]  /*08b0*/  @!P0 FMUL.FTZ R10, R10, 1 ;  /* 0x3f8000000a0a8820 */ /* 0x000fc80000410000 */
[----:B------:R0:W4:Y:S01]  /*08c0*/  @!P0 F2F.F64.F32 R6, R10 ;  /* 0x0000000a00068310 */ /* 0x0001220000201800 */
[----:B--2---:R-:W-:Y:S02]  /*08d0*/  @!P5 ISETP.NE.AND P1, PT, R8, RZ, PT ;  /* 0x000000ff0800d20c */ /* 0x004fe40003f25270 */
[----:B0-----:R-:W-:Y:S02]  /*08e0*/  CS2R R10, SRZ ;  /* 0x00000000000a7805 */ /* 0x001fe4000001ff00 */
[----:B------:R-:W-:Y:S01]  /*08f0*/  @!P5 FSEL R16, RZ, 1, !P1 ;  /* 0x3f800000ff10d808 */ /* 0x000fe20004800000 */
[----:B----4-:R-:W-:Y:S01]  /*0900*/  DMUL R4, R6, R4 ;  /* 0x0000000406047228 */ /* 0x010fe20000000000 */
[----:B------:R-:W-:-:S03]  /*0910*/  CS2R R6, SRZ ;  /* 0x0000000000067805 */ /* 0x000fc6000001ff00 */
[----:B------:R-:W-:Y:S01]  /*0920*/  @!P5 FMUL.FTZ R16, R16, 1 ;  /* 0x3f8000001010d820 */ /* 0x000fe20000410000 */
[----:B------:R-:W-:-:S03]  /*0930*/  ISETP.GE.AND P1, PT, R29, R2, PT ;  /* 0x000000021d00720c */ /* 0x000fc60003f26270 */
[----:B------:R0:W1:Y:S01]  /*0940*/  @!P5 F2F.F64.F32 R10, R16 ;  /* 0x00000010000ad310 */ /* 0x0000620000201800 */
[----:B------:R2:W1:Y:S01]  /*0950*/  @!P5 LDG.E.64 R6, desc[UR4][R12.64] ;  /* 0x000000040c06d981 */ /* 0x000462000c1e1b00 */
[----:B------:R-:W-:Y:S02]  /*0960*/  @!P2 IADD3 R20, P5, R17, R20, RZ ;  /* 0x000000141114a210 */ /* 0x000fe40007fbe0ff */
[----:B------:R-:W-:-:S03]  /*0970*/  @!P4 ISETP.NE.AND P6, PT, R14, RZ, PT ;  /* 0x000000ff0e00c20c */ /* 0x000fc60003fc5270 */
[----:B------:R-:W-:Y:S01]  /*0980*/  @!P2 IMAD.X R21, RZ, RZ, R21, P5 ;  /* 0x000000ffff15a224 */ /* 0x000fe200028e0615 */
[----:B------:R-:W-:Y:S02]  /*0990*/  CS2R R8, SRZ ;  /* 0x0000000000087805 */ /* 0x000fe4000001ff00 */
[----:B------:R-:W-:Y:S02]  /*09a0*/  @!P4 FSEL R17, RZ, 1, !P6 ;  /* 0x3f800000ff11c808 */ /* 0x000fe40007000000 */
[----:B--2---:R-:W-:Y:S02]  /*09b0*/  CS2R R12, SRZ ;  /* 0x00000000000c7805 */ /* 0x004fe4000001ff00 */
[----:B------:R2:W3:Y:S04]  /*09c0*/  @!P4 LDG.E.64 R8, desc[UR4][R26.64] ;  /* 0x000000041a08c981 */ /* 0x0004e8000c1e1b00 */
[----:B------:R-:W4:Y:S01]  /*09d0*/  @!P3 LDG.E.64 R12, desc[UR4][R18.64] ;  /* 0x00000004120cb981 */ /* 0x000f22000c1e1b00 */
[----:B------:R-:W-:-:S03]  /*09e0*/  @!P3 ISETP.NE.AND P6, PT, R3, RZ, PT ;  /* 0x000000ff0300b20c */ /* 0x000fc60003fc5270 */
[----:B------:R5:W3:Y:S01]  /*09f0*/  @!P2 LDG.E.U8 R3, desc[UR4][R20.64] ;  /* 0x000000041403a981 */ /* 0x000ae2000c1e1100 */
[----:B--2---:R-:W-:Y:S02]  /*0a00*/  @!P4 FMUL.FTZ R26, R17, 1 ;  /* 0x3f800000111ac820 */ /* 0x004fe40000410000 */
[----:B0-----:R-:W0:Y:S01]  /*0a10*/  @!P1 LDC.64 R16, c[0x0][0x238] ;  /* 0x00008e00ff109b82 */ /* 0x001e220000000a00 */
[----:B------:R-:W-:Y:S02]  /*0a20*/  @!P3 FSEL R24, RZ, 1, !P6 ;  /* 0x3f800000ff18b808 */ /* 0x000fe40007000000 */
[----:B------:R-:W-:Y:S01]  /*0a30*/  CS2R R14, SRZ ;  /* 0x00000000000e7805 */ /* 0x000fe2000001ff00 */
[----:B------:R-:W-:Y:S01]  /*0a40*/  @!P1 IMAD.IADD R27, R0, 0x1, R29 ;  /* 0x00000001001b9824 */ /* 0x000fe200078e021d */
[----:B-----5:R-:W-:Y:S01]  /*0a50*/  CS2R R20, SRZ ;  /* 0x0000000000147805 */ /* 0x020fe2000001ff00 */
[----:B------:R-:W-:-:S03]  /*0a60*/  @!P3 FMUL.FTZ R28, R24, 1 ;  /* 0x3f800000181cb820 */ /* 0x000fc60000410000 */
[----:B------:R2:W5:Y:S02]  /*0a70*/  @!P2 LDG.E.64 R14, desc[UR4][R22.64] ;  /* 0x00000004160ea981 */ /* 0x000564000c1e1b00 */
[----:B------:R-:W4:Y:S01]  /*0a80*/  @!P3 F2F.F64.F32 R20, R28 ;  /* 0x0000001c0014b310 */ /* 0x000f220000201800 */
[----:B0-----:R-:W-:-:S05]  /*0a90*/  @!P1 IADD3 R16, P3, R27, R16, RZ ;  /* 0x000000101b109210 */ /* 0x001fca0007f7e0ff */
[----:B------:R-:W-:-:S05]  /*0aa0*/  @!P1 IMAD.X R17, RZ, RZ, R17, P3 ;  /* 0x000000ffff119224 */ /* 0x000fca00018e0611 */
[----:B------:R-:W5:Y:S01]  /*0ab0*/  @!P1 LDG.E.U8 R16, desc[UR4][R16.64] ;  /* 0x0000000410109981 */ /* 0x000f62000c1e1100 */
[----:B------:R-:W-:-:S05]  /*0ac0*/  @!P1 VIADD R29, R29, 0x80 ;  /* 0x000000801d1d9836 */ /* 0x000fca0000000000 */
[----:B------:R-:W-:-:S13]  /*0ad0*/  ISETP.GE.AND P5, PT, R29, R2, PT ;  /* 0x000000021d00720c */ /* 0x000fda0003fa6270 */
[----:B--2---:R-:W0:Y:S01]  /*0ae0*/  @!P5 LDC.64 R22, c[0x0][0x238] ;  /* 0x00008e00ff16db82 */ /* 0x004e220000000a00 */
[----:B------:R-:W-:-:S05]  /*0af0*/  @!P5 IMAD.IADD R24, R0, 0x1, R29 ;  /* 0x000000010018d824 */ /* 0x000fca00078e021d */
[----:B0-----:R-:W-:-:S05]  /*0b00*/  @!P5 IADD3 R22, P3, R24, R22, RZ ;  /* 0x000000161816d210 */ /* 0x001fca0007f7e0ff */
[----:B------:R-:W-:-:S05]  /*0b10*/  @!P5 IMAD.X R23, RZ, RZ, R23, P3 ;  /* 0x000000ffff17d224 */ /* 0x000fca00018e0617 */
[----:B------:R-:W2:Y:S01]  /*0b20*/  @!P5 LDG.E.U8 R22, desc[UR4][R22.64] ;  /* 0x000000041616d981 */ /* 0x000ea2000c1e1100 */
[----:B------:R-:W-:Y:S01]  /*0b30*/  @!P5 VIADD R29, R29, 0x80 ;  /* 0x000000801d1dd836 */ /* 0x000fe20000000000 */
[----:B------:R-:W-:-:S06]  /*0b40*/  CS2R R18, SRZ ;  /* 0x0000000000127805 */ /* 0x000fcc000001ff00 */
[----:B------:R-:W-:Y:S01]  /*0b50*/  @!P4 F2F.F64.F32 R18, R26 ;  /* 0x0000001a0012c310 */ /* 0x000fe20000201800 */
[----:B-1----:R-:W-:Y:S01]  /*0b60*/  DMUL R6, R10, R6 ;  /* 0x000000060a067228 */ /* 0x002fe20000000000 */
[----:B------:R-:W0:Y:S01]  /*0b70*/  @!P5 LDC.64 R10, c[0x0][0x230] ;  /* 0x00008c00ff0adb82 */ /* 0x000e220000000a00 */
[----:B----4-:R-:W-:Y:S01]  /*0b80*/  DMUL R12, R20, R12 ;  /* 0x0000000c140c7228 */ /* 0x010fe20000000000 */
[----:B---3--:R-:W-:Y:S02]  /*0b90*/  @!P2 ISETP.NE.AND P3, PT, R3, RZ, PT ;  /* 0x000000ff0300a20c */ /* 0x008fe40003f65270 */
[----:B------:R-:W-:Y:S02]  /*0ba0*/  CS2R R20, SRZ ;  /* 0x0000000000147805 */ /* 0x000fe4000001ff00 */
[----:B------:R-:W-:-:S05]  /*0bb0*/  @!P2 FSEL R3, RZ, 1, !P3 ;  /* 0x3f800000ff03a808 */ /* 0x000fca0005800000 */
[----:B------:R-:W-:-:S04]  /*0bc0*/  @!P2 FMUL.FTZ R3, R3, 1 ;  /* 0x3f8000000303a820 */ /* 0x000fc80000410000 */
[----:B------:R-:W5:Y:S01]  /*0bd0*/  @!P2 F2F.F64.F32 R20, R3 ;  /* 0x000000030014a310 */ /* 0x000f620000201800 */
[----:B------:R-:W-:Y:S01]  /*0be0*/  ISETP.GE.AND P2, PT, R29, R2, PT ;  /* 0x000000021d00720c */ /* 0x000fe20003f46270 */
[----:B-----5:R-:W-:-:S12]  /*0bf0*/  DMUL R20, R20, R14 ;  /* 0x0000000e14147228 */ /* 0x020fd80000000000 */
[----:B------:R-:W1:Y:S01]  /*0c00*/  @!P2 LDC.64 R14, c[0x0][0x230] ;  /* 0x00008c00ff0eab82 */ /* 0x000e620000000a00 */
[----:B------:R-:W-:Y:S01]  /*0c10*/  DMUL R18, R18, R8 ;  /* 0x0000000812127228 */ /* 0x000fe20000000000 */
[----:B------:R-:W-:-:S06]  /*0c20*/  @!P1 ISETP.NE.AND P3, PT, R16, RZ, PT ;  /* 0x000000ff1000920c */ /* 0x000fcc0003f65270 */
[----:B------:R-:W3:Y:S01]  /*0c30*/  @!P1 LDC.64 R8, c[0x0][0x230] ;  /* 0x00008c00ff089b82 */ /* 0x000ee20000000a00 */
[----:B------:R-:W-:Y:S01]  /*0c40*/  @!P1 FSEL R3, RZ, 1, !P3 ;  /* 0x3f800000ff039808 */ /* 0x000fe20005800000 */
[----:B0-----:R-:W-:-:S04]  /*0c50*/  @!P5 IMAD.WIDE.U32 R16, R24, 0x8, R10 ;  /* 0x000000081810d825 */ /* 0x001fc800078e000a */
[----:B------:R-:W-:Y:S01]  /*0c60*/  @!P1 FMUL.FTZ R24, R3, 1 ;  /* 0x3f80000003189820 */ /* 0x000fe20000410000 */
[----:B------:R-:W-:-:S04]  /*0c70*/  @!P2 IMAD.IADD R3, R0, 0x1, R29 ;  /* 0x000000010003a824 */ /* 0x000fc800078e021d */
[----:B-1----:R-:W-:Y:S02]  /*0c80*/  @!P2 IMAD.WIDE.U32 R28, R3, 0x8, R14 ;  /* 0x00000008031ca825 */ /* 0x002fe400078e000e */
[----:B------:R-:W0:Y:S01]  /*0c90*/  @!P2 LDC.64 R14, c[0x0][0x238] ;  /* 0x00008e00ff0eab82 */ /* 0x000e220000000a00 */
[----:B------:R-:W-:Y:S01]  /*0ca0*/  CS2R R10, SRZ ;  /* 0x00000000000a7805 */ /* 0x000fe2000001ff00 */
[----:B---3--:R-:W-:-:S05]  /*0cb0*/  @!P1 IMAD.WIDE.U32 R8, R27, 0x8, R8 ;  /* 0x000000081b089825 */ /* 0x008fca00078e0008 */
[----:B------:R1:W3:Y:S01]  /*0cc0*/  @!P5 LDG.E.64 R10, desc[UR4][R16.64] ;  /* 0x00000004100ad981 */ /* 0x0002e2000c1e1b00 */
[----:B------:R-:W-:-:S06]  /*0cd0*/  CS2R R26, SRZ ;  /* 0x00000000001a7805 */ /* 0x000fcc000001ff00 */
[----:B------:R4:W5:Y:S01]  /*0ce0*/  @!P1 LDG.E.64 R26, desc[UR4][R8.64] ;  /* 0x00000004081a9981 */ /* 0x000962000c1e1b00 */
[----:B-1----:R-:W-:-:S06]  /*0cf0*/  CS2R R16, SRZ ;  /* 0x0000000000107805 */ /* 0x002fcc000001ff00 */
[----:B------:R1:W5:Y:S01]  /*0d00*/  @!P1 F2F.F64.F32 R16, R24 ;  /* 0x0000001800109310 */ /* 0x0003620000201800 */
[----:B0-----:R-:W-:-:S05]  /*0d10*/  @!P2 IADD3 R14, P1, R3, R14, RZ ;  /* 0x0000000e030ea210 */ /* 0x001fca0007f3e0ff */
[----:B------:R-:W-:-:S05]  /*0d20*/  @!P2 IMAD.X R15, RZ, RZ, R15, P1 ;  /* 0x000000ffff0fa224 */ /* 0x000fca00008e060f */
[----:B------:R-:W3:Y:S01]  /*0d30*/  @!P2 LDG.E.U8 R14, desc[UR4][R14.64] ;  /* 0x000000040e0ea981 */ /* 0x000ee2000c1e1100 */
[----:B--2---:R-:W-:-:S04]  /*0d40*/  @!P5 ISETP.NE.AND P3, PT, R22, RZ, PT ;  /* 0x000000ff1600d20c */ /* 0x004fc80003f65270 */
[----:B------:R-:W-:-:S05]  /*0d50*/  @!P5 FSEL R22, RZ, 1, !P3 ;  /* 0x3f800000ff16d808 */ /* 0x000fca0005800000 */
[----:B-1----:R-:W-:Y:S01]  /*0d60*/  @!P5 FMUL.FTZ R24, R22, 1 ;  /* 0x3f8000001618d820 */ /* 0x002fe20000410000 */
[----:B------:R-:W-:-:S06]  /*0d70*/  CS2R R22, SRZ ;  /* 0x0000000000167805 */ /* 0x000fcc000001ff00 */
[----:B------:R0:W2:Y:S01]  /*0d80*/  @!P2 LDG.E.64 R22, desc[UR4][R28.64] ;  /* 0x000000041c16a981 */ /* 0x0000a2000c1e1b00 */
[----:B----4-:R-:W-:-:S06]  /*0d90*/  CS2R R8, SRZ ;  /* 0x0000000000087805 */ /* 0x010fcc000001ff00 */
[----:B------:R-:W1:Y:S01]  /*0da0*/  @!P5 F2F.F64.F32 R8, R24 ;  /* 0x000000180008d310 */ /* 0x000e620000201800 */
[----:B------:R-:W-:Y:S01]  /*0db0*/  DMUL R4, R4, UR6 ;  /* 0x0000000604047c28 */ /* 0x000fe20008000000 */
[----:B0-----:R-:W-:Y:S01]  /*0dc0*/  @!P0 IMAD.IADD R29, R0, 0x1, R25 ;  /* 0x00000001001d8824 */ /* 0x001fe200078e0219 */
[----:B------:R-:W-:Y:S01]  /*0dd0*/  BSSY B0, `(.L_x_11490) ;  /* 0x0000041000007945 */ /* 0x000fe20003800000 */
[----:B------:R-:W-:-:S03]  /*0de0*/  DMUL R6, R6, UR6 ;  /* 0x0000000606067c28 */ /* 0x000fc60008000000 */
[----:B------:R-:W-:Y:S01]  /*0df0*/  BSSY B1, `(.L_x_11491) ;  /* 0x0000038000017945 */ /* 0x000fe20003800000 */
[----:B------:R-:W-:Y:S02]  /*0e00*/  DMUL R18, R18, UR6 ;  /* 0x0000000612127c28 */ /* 0x000fe40008000000 */
[----:B------:R-:W-:Y:S02]  /*0e10*/  DMUL R12, R12, UR6 ;  /* 0x000000060c0c7c28 */ /* 0x000fe40008000000 */
[----:B------:R-:W-:Y:S02]  /*0e20*/  DMUL R20, R20, UR6 ;  /* 0x0000000614147c28 */ /* 0x000fe40008000000 */
[----:B-----5:R-:W-:Y:S01]  /*0e30*/  DMUL R16, R16, R26 ;  /* 0x0000001a10107228 */ /* 0x020fe20000000000 */
[----:B------:R-:W-:Y:S02]  /*0e40*/  CS2R R26, SRZ ;  /* 0x00000000001a7805 */ /* 0x000fe4000001ff00 */
[----:B---3--:R-:W-:-:S02]  /*0e50*/  @!P2 ISETP.NE.AND P1, PT, R14, RZ, PT ;  /* 0x000000ff0e00a20c */ /* 0x008fc40003f25270 */
[----:B------:R-:W0:Y:S02]  /*0e60*/  @!P0 LDC.64 R14, c[0x0][0x228] ;  /* 0x00008a00ff0e8b82 */ /* 0x000e240000000a00 */
[----:B------:R-:W-:-:S05]  /*0e70*/  @!P2 FSEL R3, RZ, 1, !P1 ;  /* 0x3f800000ff03a808 */ /* 0x000fca0004800000 */
[----:B------:R-:W-:Y:S01]  /*0e80*/  @!P2 FMUL.FTZ R3, R3, 1 ;  /* 0x3f8000000303a820 */ /* 0x000fe20000410000 */
[----:B-1----:R-:W-:-:S03]  /*0e90*/  DMUL R8, R8, R10 ;  /* 0x0000000a08087228 */ /* 0x002fc60000000000 */
[----:B------:R-:W2:Y:S01]  /*0ea0*/  @!P2 F2F.F64.F32 R26, R3 ;  /* 0x00000003001aa310 */ /* 0x000ea20000201800 */
[----:B------:R-:W-:-:S04]  /*0eb0*/  VIADD R10, R25, 0x80 ;  /* 0x00000080190a7836 */ /* 0x000fc80000000000 */
[----:B------:R-:W-:Y:S02]  /*0ec0*/  @!P0 IMAD.MOV.U32 R25, RZ, RZ, R10 ;  /* 0x000000ffff198224 */ /* 0x000fe400078e000a */
[----:B0-----:R-:W-:-:S05]  /*0ed0*/  @!P0 IMAD.WIDE.U32 R14, R29, 0x8, R14 ;  /* 0x000000081d0e8825 */ /* 0x001fca00078e000e */
[----:B------:R0:W-:Y:S01]  /*0ee0*/  @!P0 STG.E.64 desc[UR4][R14.64], R4 ;  /* 0x000000040e008986 */ /* 0x0001e2000c101b04 */
[----:B------:R-:W-:Y:S01]  /*0ef0*/  ISETP.GE.AND P0, PT, R25, R2, PT ;  /* 0x000000021900720c */ /* 0x000fe20003f06270 */
[----:B--2---:R-:W-:Y:S02]  /*0f00*/  DMUL R22, R26, R22 ;  /* 0x000000161a167228 */ /* 0x004fe40000000000 */
[----:B------:R-:W-:Y:S02]  /*0f10*/  DMUL R16, R16, UR6 ;  /* 0x0000000610107c28 */ /* 0x000fe40008000000 */
[----:B------:R-:W-:-:S04]  /*0f20*/  DMUL R8, R8, UR6 ;  /* 0x0000000608087c28 */ /* 0x000fc80008000000 */
[----:B------:R-:W-:-:S04]  /*0f30*/  DMUL R22, R22, UR6 ;  /* 0x0000000616167c28 */ /* 0x000fc80008000000 */
[----:B0-----:R-:W-:Y:S07]  /*0f40*/  @P0 BRA `(.L_x_11492) ;  /* 0x0000000000300947 */ /* 0x001fee0003800000 */
        /* <DEDUP_REMOVED lines=12> */
.L_x_11492:
[----:B------:R-:W-:-:S13]  /*1010*/  ISETP.GE.AND P0, PT, R25, R2, PT ;  /* 0x000000021900720c */ /* 0x000fda0003f06270 */
[----:B------:R-:W-:Y:S05]  /*1020*/  @P0 BRA `(.L_x_11494) ;  /* 0x0000000000300947 */ /* 0x000fea0003800000 */
[----:B0-----:R-:W0:Y:S01]  /*1030*/  LDC.64 R4, c[0x0][0x228] ;  /* 0x00008a00ff047b82 */ /* 0x001e220000000a00 */
[----:B------:R-:W-:Y:S02]  /*1040*/  IMAD.IADD R3, R0, 0x1, R25 ;  /* 0x0000000100037824 */ /* 0x000fe400078e0219 */
[----:B------:R-:W-:Y:S02]  /*1050*/  VIADD R25, R25, 0x80 ;  /* 0x0000008019197836 */ /* 0x000fe40000000000 */
[----:B0-----:R-:W-:-:S05]  /*1060*/  IMAD.WIDE.U32 R4, R3, 0x8, R4 ;  /* 0x0000000803047825 */ /* 0x001fca00078e0004 */
[----:B------:R1:W-:Y:S02]  /*1070*/  STG.E.64 desc[UR4][R4.64], R12 ;  /* 0x0000000c04007986 */ /* 0x0003e4000c101b04 */
.L_x_11493:
[----:B------:R-:W-:-:S13]  /*1080*/  ISETP.GE.AND P0, PT, R25, R2, PT ;  /* 0x000000021900720c */ /* 0x000fda0003f06270 */
[----:B------:R-:W-:Y:S05]  /*1090*/  @P0 BRA `(.L_x_11495) ;  /* 0x0000000000340947 */ /* 0x000fea0003800000 */
[----:B01----:R-:W0:Y:S01]  /*10a0*/  LDC.64 R4, c[0x0][0x228] ;  /* 0x00008a00ff047b82 */ /* 0x003e220000000a00 */
[----:B------:R-:W-:Y:S02]  /*10b0*/  IMAD.IADD R3, R0, 0x1, R25 ;  /* 0x0000000100037824 */ /* 0x000fe400078e0219 */
[----:B------:R-:W-:Y:S02]  /*10c0*/  VIADD R25, R25, 0x80 ;  /* 0x0000008019197836 */ /* 0x000fe40000000000 */
[----:B0-----:R-:W-:-:S05]  /*10d0*/  IMAD.WIDE.U32 R4, R3, 0x8, R4 ;  /* 0x0000000803047825 */ /* 0x001fca00078e0004 */
[----:B------:R1:W-:Y:S02]  /*10e0*/  STG.E.64 desc[UR4][R4.64], R20 ;  /* 0x0000001404007986 */ /* 0x0003e4000c101b04 */
.L_x_11494:
        /* <DEDUP_REMOVED lines=8> */
.L_x_11495:
[----:B------:R-:W-:Y:S05]  /*1170*/  BSYNC B1 ;  /* 0x0000000000017941 */ /* 0x000fea0003800000 */
.L_x_11491:
[----:B------:R-:W-:-:S13]  /*1180*/  ISETP.GE.AND P0, PT, R25, R2, PT ;  /* 0x000000021900720c */ /* 0x000fda0003f06270 */
[----:B012---:R-:W0:Y:S01]  /*1190*/  @!P0 LDC.64 R4, c[0x0][0x228] ;  /* 0x00008a00ff048b82 */ /* 0x007e220000000a00 */
[----:B------:R-:W-:Y:S02]  /*11a0*/  @!P0 IMAD.IADD R3, R0, 0x1, R25 ;  /* 0x0000000100038824 */ /* 0x000fe400078e0219 */
[----:B------:R-:W-:Y:S02]  /*11b0*/  @!P0 VIADD R25, R25, 0x80 ;  /* 0x0000008019198836 */ /* 0x000fe40000000000 */
[----:B0-----:R-:W-:-:S05]  /*11c0*/  @!P0 IMAD.WIDE.U32 R4, R3, 0x8, R4 ;  /* 0x0000000803048825 */ /* 0x001fca00078e0004 */
[----:B------:R2:W-:Y:S02]  /*11d0*/  @!P0 STG.E.64 desc[UR4][R4.64], R8 ;  /* 0x0000000804008986 */ /* 0x0005e4000c101b04 */
.L_x_11496:
[----:B------:R-:W-:Y:S05]  /*11e0*/  BSYNC B0 ;  /* 0x0000000000007941 */ /* 0x000fea0003800000 */
.L_x_11490:
        /* <DEDUP_REMOVED lines=8> */
.L_x_11497:
        /* <DEDUP_REMOVED lines=9> */
.L_x_11817:


//--------------------- .text._ZN2at6native29vectorized_elementwise_kernelILi4EZNS0_43_GLOBAL__N__7cc8d1ed_10_Dropout_cu_0e96ed3819masked_scale_kernelIbddEEvRNS_6TensorERKS4_S7_T1_EUldbE_St5arrayIPcLm3EEEEviT0_S8_ --------------------------
	.section	.text._ZN2at6native29vectorized_elementwise_kernelILi4EZNS0_43_GLOBAL__N__7cc8d1ed_10_Dropout_cu_0e96ed3819masked_scale_kernelIbddEEvRNS_6TensorERKS4_S7_T1_EUldbE_St5arrayIPcLm3EEEEviT0_S8_,"ax",@progbits
	.align	128
        .global         _ZN2at6native29vectorized_elementwise_kernelILi4EZNS0_43_GLOBAL__N__7cc8d1ed_10_Dropout_cu_0e96ed3819masked_scale_kernelIbddEEvRNS_6TensorERKS4_S7_T1_EUldbE_St5arrayIPcLm3EEEEviT0_S8_
        .type           _ZN2at6native29vectorized_elementwise_kernelILi4EZNS0_43_GLOBAL__N__7cc8d1ed_10_Dropout_cu_0e96ed3819masked_scale_kernelIbddEEvRNS_6TensorERKS4_S7_T1_EUldbE_St5arrayIPcLm3EEEEviT0_S8_,@function
        .size           _ZN2at6native29vectorized_elementwise_kernelILi4EZNS0_43_GLOBAL__N__7cc8d1ed_10_Dropout_cu_0e96ed3819masked_scale_kernelIbddEEvRNS_6TensorERKS4_S7_T1_EUldbE_St5arrayIPcLm3EEEEviT0_S8_,(.L_x_11818 - _ZN2at6native29vectorized_elementwise_kernelILi4EZNS0_43_GLOBAL__N__7cc8d1ed_10_Dropout_cu_0e96ed3819masked_scale_kernelIbddEEvRNS_6TensorERKS4_S7_T1_EUldbE_St5arrayIPcLm3EEEEviT0_S8_)
        .other          _ZN2at6native29vectorized_elementwise_kernelILi4EZNS0_43_GLOBAL__N__7cc8d1ed_10_Dropout_cu_0e96ed3819masked_scale_kernelIbddEEvRNS_6TensorERKS4_S7_T1_EUldbE_St5arrayIPcLm3EEEEviT0_S8_,@"STO_CUDA_ENTRY STV_DEFAULT"
_ZN2at6native29vectorized_elementwise_kernelILi4EZNS0_43_GLOBAL__N__7cc8d1ed_10_Dropout_cu_0e96ed3819masked_scale_kernelIbddEEvRNS_6TensorERKS4_S7_T1_EUldbE_St5arrayIPcLm3EEEEviT0_S8_:
.text._ZN2at6native29vectorized_elementwise_kernelILi4EZNS0_43_GLOBAL__N__7cc8d1ed_10_Dropout_cu_0e96ed3819masked_scale_kernelIbddEEvRNS_6TensorERKS4_S7_T1_EUldbE_St5arrayIPcLm3EEEEviT0_S8_:
        /* <DEDUP_REMOVED lines=17> */
[----:B------:R0:W2:Y:S01]  /*0110*/  LDG.E R3, desc[UR4][R24.64+0x200] ;  /* 0x0002000418037981 */ /* 0x0000a2000c1e1900 */
[----:B------:R-:W-:-:S05]  /*0120*/  IMAD.WIDE.U32 R22, R2, 0x20, R4 ;  /* 0x0000002002167825 */ /* 0x000fca00078e0004 */
[----:B------:R-:W4:Y:S04]  /*0130*/  LDG.E.128 R16, desc[UR4][R22.64] ;  /* 0x0000000416107981 */ /* 0x000f28000c1e1d00 */
[----:B------:R-:W5:Y:S04]  /*0140*/  LDG.E.128 R8, desc[UR4][R22.64+0x10] ;  /* 0x0000100416087981 */ /* 0x000f68000c1e1d00 */
[----:B------:R-:W5:Y:S04]  /*0150*/  LDG.E.128 R4, desc[UR4][R22.64+0x1000] ;  /* 0x0010000416047981 */ /* 0x000f68000c1e1d00 */
[----:B------:R1:W5:Y:S01]  /*0160*/  LDG.E.128 R12, desc[UR4][R22.64+0x1010] ;  /* 0x00101004160c7981 */ /* 0x000362000c1e1d00 */
[----:B---3--:R-:W-:-:S04]  /*0170*/  PRMT R21, R20, 0x7770, RZ ;  /* 0x0000777014157816 */ /* 0x008fc800000000ff */
[----:B------:R-:W-:Y:S02]  /*0180*/  ISETP.NE.AND P0, PT, R21, RZ, PT ;  /* 0x000000ff1500720c */ /* 0x000fe40003f05270 */
[----:B------:R-:W-:Y:S02]  /*0190*/  PRMT R21, R20, 0x7771, RZ ;  /* 0x0000777114157816 */ /* 0x000fe400000000ff */
[----:B------:R-:W-:Y:S02]  /*01a0*/  FSEL R26, RZ, 1, !P0 ;  /* 0x3f800000ff1a7808 */ /* 0x000fe40004000000 */
[----:B------:R-:W-:-:S03]  /*01b0*/  ISETP.NE.AND P0, PT, R21, RZ, PT ;  /* 0x000000ff1500720c */ /* 0x000fc60003f05270 */
[----:B------:R-:W-:Y:S01]  /*01c0*/  FMUL.FTZ R26, R26, 1 ;  /* 0x3f8000001a1a7820 */ /* 0x000fe20000410000 */
[----:B------:R-:W-:Y:S02]  /*01d0*/  FSEL R27, RZ, 1, !P0 ;  /* 0x3f800000ff1b7808 */ /* 0x000fe40004000000 */
[----:B------:R-:W-:Y:S01]  /*01e0*/  PRMT R21, R20, 0x7772, RZ ;  /* 0x0000777214157816 */ /* 0x000fe200000000ff */
[----:B0-----:R-:W4:Y:S02]  /*01f0*/  F2F.F64.F32 R24, R26 ;  /* 0x0000001a00187310 */ /* 0x001f240000201800 */
[----:B------:R-:W-:Y:S01]  /*0200*/  FMUL.FTZ R27, R27, 1 ;  /* 0x3f8000001b1b7820 */ /* 0x000fe20000410000 */
[----:B------:R-:W-:-:S04]  /*0210*/  ISETP.NE.AND P0, PT, R21, RZ, PT ;  /* 0x000000ff1500720c */ /* 0x000fc80003f05270 */
[----:B------:R-:W-:Y:S01]  /*0220*/  FSEL R21, RZ, 1, !P0 ;  /* 0x3f800000ff157808 */ /* 0x000fe20004000000 */
[----:B-1----:R-:W0:Y:S01]  /*0230*/  F2F.F64.F32 R22, R27 ;  /* 0x0000001b00167310 */ /* 0x002e220000201800 */
[----:B------:R-:W-:-:S03]  /*0240*/  PRMT R20, R20, 0x7773, RZ ;  /* 0x0000777314147816 */ /* 0x000fc600000000ff */
[----:B------:R-:W-:Y:S01]  /*0250*/  FMUL.FTZ R21, R21, 1 ;  /* 0x3f80000015157820 */ /* 0x000fe20000410000 */
[----:B------:R-:W-:Y:S01]  /*0260*/  ISETP.NE.AND P0, PT, R20, RZ, PT ;  /* 0x000000ff1400720c */ /* 0x000fe20003f05270 */
[----:B----4-:R-:W-:Y:S01]  /*0270*/  DMUL R16, R16, R24 ;  /* 0x0000001810107228 */ /* 0x010fe20000000000 */
[----:B--2---:R-:W-:-:S03]  /*0280*/  PRMT R24, R3, 0x7770, RZ ;  /* 0x0000777003187816 */ /* 0x004fc600000000ff */
[----:B------:R-:W5:Y:S01]  /*0290*/  F2F.F64.F32 R20, R21 ;  /* 0x0000001500147310 */ /* 0x000f620000201800 */
[----:B------:R-:W-:Y:S02]  /*02a0*/  FSEL R25, RZ, 1, !P0 ;  /* 0x3f800000ff197808 */ /* 0x000fe40004000000 */
[----:B------:R-:W-:Y:S01]  /*02b0*/  ISETP.NE.AND P0, PT, R24, RZ, PT ;  /* 0x000000ff1800720c */ /* 0x000fe20003f05270 */
[----:B0-----:R-:W-:Y:S02]  /*02c0*/  DMUL R18, R18, R22 ;  /* 0x0000001612127228 */ /* 0x001fe40000000000 */
[----:B------:R-:W-:Y:S01]  /*02d0*/  FMUL.FTZ R22, R25, 1 ;  /* 0x3f80000019167820 */ /* 0x000fe20000410000 */
[----:B------:R-:W-:Y:S02]  /*02e0*/  FSEL R25, RZ, 1, !P0 ;  /* 0x3f800000ff197808 */ /* 0x000fe40004000000 */
[----:B------:R-:W-:-:S03]  /*02f0*/  PRMT R24, R3, 0x7771, RZ ;  /* 0x0000777103187816 */ /* 0x000fc600000000ff */
[----:B------:R-:W-:Y:S01]  /*0300*/  FMUL.FTZ R28, R25, 1 ;  /* 0x3f800000191c7820 */ /* 0x000fe20000410000 */
[----:B------:R-:W-:Y:S01]  /*0310*/  ISETP.NE.AND P0, PT, R24, RZ, PT ;  /* 0x000000ff1800720c */ /* 0x000fe20003f05270 */
[----:B-----5:R-:W-:Y:S01]  /*0320*/  DMUL R8, R8, R20 ;  /* 0x0000001408087228 */ /* 0x020fe20000000000 */
[C---:B------:R-:W-:Y:S01]  /*0330*/  PRMT R24, R3.reuse, 0x7772, RZ ;  /* 0x0000777203187816 */ /* 0x040fe200000000ff */
        /* <DEDUP_REMOVED lines=35> */
.L_x_11498:
        /* <DEDUP_REMOVED lines=168> */
.L_x_11501:
[----:B------:R-:W-:-:S13]  /*0ff0*/  ISETP.GE.AND P0, PT, R25, R2, PT ;  /* 0x000000021900720c */ /* 0x000fda0003f06270 */
[----:B------:R-:W-:Y:S05]  /*1000*/  @P0 BRA `(.L_x_11503) ;  /* 0x0000000000300947 */ /* 0x000fea0003800000 */
[----:B0-----:R-:W0:Y:S01]  /*1010*/  LDC.64 R4, c[0x0][0x228] ;  /* 0x00008a00ff047b82 */ /* 0x001e220000000a00 */
[----:B------:R-:W-:Y:S02]  /*1020*/  IMAD.IADD R3, R0, 0x1, R25 ;  /* 0x0000000100037824 */ /* 0x000fe400078e0219 */
[----:B------:R-:W-:Y:S02]  /*1030*/  VIADD R25, R25, 0x80 ;  /* 0x0000008019197836 */ /* 0x000fe40000000000 */
[----:B0-----:R-:W-:-:S05]  /*1040*/  IMAD.WIDE.U32 R4, R3, 0x8, R4 ;  /* 0x0000000803047825 */ /* 0x001fca00078e0004 */
[----:B------:R1:W-:Y:S02]  /*1050*/  STG.E.64 desc[UR4][R4.64], R12 ;  /* 0x0000000c04007986 */ /* 0x0003e4000c101b04 */
.L_x_11502:
[----:B------:R-:W-:-:S13]  /*1060*/  ISETP.GE.AND P0, PT, R25, R2, PT ;  /* 0x000000021900720c */ /* 0x000fda0003f06270 */
[----:B------:R-:W-:Y:S05]  /*1070*/  @P0 BRA `(.L_x_11504) ;  /* 0x0000000000340947 */ /* 0x000fea0003800000 */
[----:B01----:R-:W0:Y:S01]  /*1080*/  LDC.64 R4, c[0x0][0x228] ;  /* 0x00008a00ff047b82 */ /* 0x003e220000000a00 */
[----:B------:R-:W-:Y:S02]  /*1090*/  IMAD.IADD R3, R0, 0x1, R25 ;  /* 0x0000000100037824 */ /* 0x000fe400078e0219 */
[----:B------:R-:W-:Y:S02]  /*10a0*/  VIADD R25, R25, 0x80 ;  /* 0x0000008019197836 */ /* 0x000fe40000000000 */
[----:B0-----:R-:W-:-:S05]  /*10b0*/  IMAD.WIDE.U32 R4, R3, 0x8, R4 ;  /* 0x0000000803047825 */ /* 0x001fca00078e0004 */
[----:B------:R1:W-:Y:S02]  /*10c0*/  STG.E.64 desc[UR4][R4.64], R20 ;  /* 0x0000001404007986 */ /* 0x0003e4000c101b04 */
.L_x_11503:
        /* <DEDUP_REMOVED lines=8> */
.L_x_11504:
[----:B------:R-:W-:Y:S05]  /*1150*/  BSYNC B1 ;  /* 0x0000000000017941 */ /* 0x000fea0003800000 */
.L_x_11500:
[----:B------:R-:W-:-:S13]  /*1160*/  ISETP.GE.AND P0, PT, R25, R2, PT ;  /* 0x000000021900720c */ /* 0x000fda0003f06270 */
[----:B012---:R-:W0:Y:S01]  /*1170*/  @!P0 LDC.64 R4, c[0x0][0x228] ;  /* 0x00008a00ff048b82 */ /* 0x007e220000000a00 */
[----:B------:R-:W-:Y:S02]  /*1180*/  @!P0 IMAD.IADD R3, R0, 0x1, R25 ;  /* 0x0000000100038824 */ /* 0x000fe400078e0219 */
[----:B------:R-:W-:Y:S02]  /*1190*/  @!P0 VIADD R25, R25, 0x80 ;  /* 0x0000008019198836 */ /* 0x000fe40000000000 */
[----:B0-----:R-:W-:-:S05]  /*11a0*/  @!P0 IMAD.WIDE.U32 R4, R3, 0x8, R4 ;  /* 0x0000000803048825 */ /* 0x001fca00078e0004 */
[----:B------:R2:W-:Y:S02]  /*11b0*/  @!P0 STG.E.64 desc[UR4][R4.64], R8 ;  /* 0x0000000804008986 */ /* 0x0005e4000c101b04 */
.L_x_11505:
[----:B------:R-:W-:Y:S05]  /*11c0*/  BSYNC B0 ;  /* 0x0000000000007941 */ /* 0x000fea0003800000 */
.L_x_11499:
        /* <DEDUP_REMOVED lines=8> */
.L_x_11506:
        /* <DEDUP_REMOVED lines=11> */
.L_x_11818:


//--------------------- .text._ZN2at6native29vectorized_elementwise_kernelILi8EZNS0_43_GLOBAL__N__7cc8d1ed_10_Dropout_cu_0e96ed3819masked_scale_kernelIbddEEvRNS_6TensorERKS4_S7_T1_EUldbE_St5arrayIPcLm3EEEEviT0_S8_ --------------------------
	.section	.text._ZN2at6native29vectorized_elementwise_kernelILi8EZNS0_43_GLOBAL__N__7cc8d1ed_10_Dropout_cu_0e96ed3819masked_scale_kernelIbddEEvRNS_6TensorERKS4_S7_T1_EUldbE_St5arrayIPcLm3EEEEviT0_S8_,"ax",@progbits
	.align	128
        .global         _ZN2at6native29vectorized_elementwise_kernelILi8EZNS0_43_GLOBAL__N__7cc8d1ed_10_Dropout_cu_0e96ed3819masked_scale_kernelIbddEEvRNS_6TensorERKS4_S7_T1_EUldbE_St5arrayIPcLm3EEEEviT0_S8_
        .type           _ZN2at6native29vectorized_elementwise_kernelILi8EZNS0_43_GLOBAL__N__7cc8d1ed_10_Dropout_cu_0e96ed3819masked_scale_kernelIbddEEvRNS_6TensorERKS4_S7_T1_EUldbE_St5arrayIPcLm3EEEEviT0_S8_,@function
        .size           _ZN2at6native29vectorized_elementwise_kernelILi8EZNS0_43_GLOBAL__N__7cc8d1ed_10_Dropout_cu_0e96ed3819masked_scale_kernelIbddEEvRNS_6TensorERKS4_S7_T1_EUldbE_St5arrayIPcLm3EEEEviT0_S8_,(.L_x_11819 - _ZN2at6native29vectorized_elementwise_kernelILi8EZNS0_43_GLOBAL__N__7cc8d1ed_10_Dropout_cu_0e96ed3819masked_scale_kernelIbddEEvRNS_6TensorERKS4_S7_T1_EUldbE_St5arrayIPcLm3EEEEviT0_S8_)
        .other          _ZN2at6native29vectorized_elementwise_kernelILi8EZNS0_43_GLOBAL__N__7cc8d1ed_10_Dropout_cu_0e96ed3819masked_scale_kernelIbddEEvRNS_6TensorERKS4_S7_T1_EUldbE_St5arrayIPcLm3EEEEviT0_S8_,@"STO_CUDA_ENTRY STV_DEFAULT"
_ZN2at6native29vectorized_elementwise_kernelILi8EZNS0_43_GLOBAL__N__7cc8d1ed_10_Dropout_cu_0e96ed3819masked_scale_kernelIbddEEvRNS_6TensorERKS4_S7_T1_EUldbE_St5arrayIPcLm3EEEEviT0_S8_:
.text._ZN2at6native29vectorized_elementwise_kernelILi8EZNS0_43_GLOBAL__N__7cc8d1ed_10_Dropout_cu_0e96ed3819masked_scale_kernelIbddEEvRNS_6TensorERKS4_S7_T1_EUldbE_St5arrayIPcLm3EEEEviT0_S8_:
        /* <DEDUP_REMOVED lines=22> */
[----:B---3--:R-:W-:-:S02]  /*0160*/  PRMT R24, R20, 0x7732, RZ ;  /* 0x0000773214187816 */ /* 0x008fc400000000ff */
[----:B------:R-:W-:Y:S02]  /*0170*/  PRMT R3, R20, 0x7632, R3 ;  /* 0x0000763214037816 */ /* 0x000fe40000000003 */
[----:B------:R-:W-:Y:S02]  /*0180*/  SHF.R.U32.HI R24, RZ, 0x8, R24 ;  /* 0x00000008ff187819 */ /* 0x000fe40000011618 */
[----:B------:R-:W-:Y:S02]  /*0190*/  LOP3.LUT P0, RZ, R3, 0xff, RZ, 0xc0, !PT ;  /* 0x000000ff03ff7812 */ /* 0x000fe4000780c0ff */
[----:B------:R-:W-:Y:S02]  /*01a0*/  PRMT R24, R24, 0x9910, RZ ;  /* 0x0000991018187816 */ /* 0x000fe400000000ff */
[----:B------:R-:W-:Y:S02]  /*01b0*/  FSEL R3, RZ, 1, !P0 ;  /* 0x3f800000ff037808 */ /* 0x000fe40004000000 */
[----:B------:R-:W-:-:S02]  /*01c0*/  ISETP.NE.AND P0, PT, R24, RZ, PT ;  /* 0x000000ff1800720c */ /* 0x000fc40003f05270 */
[----:B------:R-:W-:Y:S01]  /*01d0*/  LOP3.LUT P1, RZ, R21, 0xff, RZ, 0xc0, !PT ;  /* 0x000000ff15ff7812 */ /* 0x000fe2000782c0ff */
[----:B------:R-:W-:Y:S01]  /*01e0*/  FMUL.FTZ R24, R3, 1 ;  /* 0x3f80000003187820 */ /* 0x000fe20000410000 */
[----:B------:R-:W-:Y:S02]  /*01f0*/  FSEL R3, RZ, 1, !P0 ;  /* 0x3f800000ff037808 */ /* 0x000fe40004000000 */
[----:B------:R-:W-:-:S03]  /*0200*/  LOP3.LUT P0, RZ, R20, 0xff, RZ, 0xc0, !PT ;  /* 0x000000ff14ff7812 */ /* 0x000fc6000780c0ff */
[----:B0-----:R-:W-:Y:S01]  /*0210*/  FMUL.FTZ R23, R3, 1 ;  /* 0x3f80000003177820 */ /* 0x001fe20000410000 */
[----:B------:R-:W-:Y:S01]  /*0220*/  LOP3.LUT R3, R20, 0xffff, RZ, 0xc0, !PT ;  /* 0x0000ffff14037812 */ /* 0x000fe200078ec0ff */
[----:B------:R-:W2:Y:S03]  /*0230*/  F2F.F64.F32 R24, R24 ;  /* 0x0000001800187310 */ /* 0x000ea60000201800 */
[----:B------:R-:W-:-:S04]  /*0240*/  SHF.R.U32.HI R3, RZ, 0x8, R3 ;  /* 0x00000008ff037819 */ /* 0x000fc80000011603 */
[----:B------:R-:W-:Y:S01]  /*0250*/  PRMT R3, R3, 0x9910, RZ ;  /* 0x0000991003037816 */ /* 0x000fe200000000ff */
[----:B------:R-:W0:Y:S04]  /*0260*/  F2F.F64.F32 R22, R23 ;  /* 0x0000001700167310 */ /* 0x000e280000201800 */
[----:B------:R-:W-:Y:S01]  /*0270*/  IMAD.MOV.U32 R20, RZ, RZ, R3 ;  /* 0x000000ffff147224 */ /* 0x000fe200078e0003 */
[----:B------:R-:W-:Y:S01]  /*0280*/  FSEL R3, RZ, 1, !P0 ;  /* 0x3f800000ff037808 */ /* 0x000fe20004000000 */
[----:B--2---:R-:W-:-:S03]  /*0290*/  DMUL R16, R16, R24 ;  /* 0x0000001810107228 */ /* 0x004fc60000000000 */
[----:B------:R-:W-:Y:S02]  /*02a0*/  ISETP.NE.AND P0, PT, R20, RZ, PT ;  /* 0x000000ff1400720c */ /* 0x000fe40003f05270 */
[C---:B------:R-:W-:Y:S02]  /*02b0*/  LOP3.LUT R20, R21.reuse, 0xffff, RZ, 0xc0, !PT ;  /* 0x0000ffff15147812 */ /* 0x040fe400078ec0ff */
[C---:B------:R-:W-:Y:S01]  /*02c0*/  PRMT R24, R21.reuse, 0x7632, R24 ;  /* 0x0000763215187816 */ /* 0x040fe20000000018 */
[----:B0-----:R-:W-:Y:S01]  /*02d0*/  DMUL R18, R18, R22 ;  /* 0x0000001612127228 */ /* 0x001fe20000000000 */
[----:B------:R-:W-:Y:S01]  /*02e0*/  PRMT R21, R21, 0x7732, RZ ;  /* 0x0000773215157816 */ /* 0x000fe200000000ff */
[----:B------:R-:W-:Y:S01]  /*02f0*/  FMUL.FTZ R22, R3, 1 ;  /* 0x3f80000003167820 */ /* 0x000fe20000410000 */
[----:B------:R-:W-:Y:S01]  /*0300*/  SHF.R.U32.HI R3, RZ, 0x8, R20 ;  /* 0x00000008ff037819 */ /* 0x000fe20000011614 */
[----:B------:R-:W-:Y:S01]  /*0310*/  DMUL R16, R16, UR6 ;  /* 0x0000000610107c28 */ /* 0x000fe20008000000 */
[----:B------:R-:W-:-:S02]  /*0320*/  FSEL R20, RZ, 1, !P0 ;  /* 0x3f800000ff147808 */ /* 0x000fc40004000000 */
[----:B------:R-:W-:Y:S01]  /*0330*/  PRMT R25, R3, 0x9910, RZ ;  /* 0x0000991003197816 */ /* 0x000fe200000000ff */
[----:B------:R-:W4:Y:S01]  /*0340*/  F2F.F64.F32 R22, R22 ;  /* 0x0000001600167310 */ /* 0x000f220000201800 */
[----:B------:R-:W-:Y:S01]  /*0350*/  IMAD.MOV.U32 R3, RZ, RZ, R21 ;  /* 0x000000ffff037224 */ /* 0x000fe200078e0015 */
[----:B------:R-:W-:Y:S01]  /*0360*/  LOP3.LUT P2, RZ, R24, 0xff, RZ, 0xc0, !PT ;  /* 0x000000ff18ff7812 */ /* 0x000fe2000784c0ff */
[----:B------:R-:W-:Y:S01]  /*0370*/  FMUL.FTZ R20, R20, 1 ;  /* 0x3f80000014147820 */ /* 0x000fe20000410000 */
[----:B------:R-:W-:Y:S01]  /*0380*/  FSEL R24, RZ, 1, !P1 ;  /* 0x3f800000ff187808 */ /* 0x000fe20004800000 */
[----:B------:R-:W-:Y:S01]  /*0390*/  DMUL R18, R18, UR6 ;  /* 0x0000000612127c28 */ /* 0x000fe20008000000 */
[----:B------:R-:W-:Y:S02]  /*03a0*/  SHF.R.U32.HI R3, RZ, 0x8, R3 ;  /* 0x00000008ff037819 */ /* 0x000fe40000011603 */
[----:B------:R-:W-:Y:S01]  /*03b0*/  ISETP.NE.AND P0, PT, R25, RZ, PT ;  /* 0x000000ff1900720c */ /* 0x000fe20003f05270 */
[----:B------:R-:W-:Y:S01]  /*03c0*/  FMUL.FTZ R28, R24, 1 ;  /* 0x3f800000181c7820 */ /* 0x000fe20000410000 */
[----:B------:R-:W0:Y:S01]  /*03d0*/  F2F.F64.F32 R20, R20 ;  /* 0x0000001400147310 */ /* 0x000e220000201800 */
[----:B----4-:R-:W-:Y:S01]  /*03e0*/  DMUL R4, R4, R22 ;  /* 0x0000001604047228 */ /* 0x010fe20000000000 */
[----:B------:R-:W-:-:S06]  /*03f0*/  PRMT R23, R3, 0x9910, RZ ;  /* 0x0000991003177816 */ /* 0x000fcc00000000ff */
[----:B------:R1:W5:Y:S01]  /*0400*/  F2F.F64.F32 R24, R28 ;  /* 0x0000001c00187310 */ /* 0x0003620000201800 */
[----:B------:R-:W-:Y:S02]  /*0410*/  FSEL R22, RZ, 1, !P2 ;  /* 0x3f800000ff167808 */ /* 0x000fe40005000000 */
[----:B------:R-:W-:Y:S02]  /*0420*/  FSEL R3, RZ, 1, !P0 ;  /* 0x3f800000ff037808 */ /* 0x000fe40004000000 */
[----:B------:R-:W-:Y:S01]  /*0430*/  ISETP.NE.AND P0, PT, R23, RZ, PT ;  /* 0x000000ff1700720c */ /* 0x000fe20003f05270 */
[----:B------:R-:W-:Y:S01]  /*0440*/  FMUL.FTZ R26, R22, 1 ;  /* 0x3f800000161a7820 */ /* 0x000fe20000410000 */
[----:B0-----:R-:W-:Y:S01]  /*0450*/  DMUL R6, R6, R20 ;  /* 0x0000001406067228 */ /* 0x001fe20000000000 */
[----:B------:R-:W-:Y:S01]  /*0460*/  FMUL.FTZ R3, R3, 1 ;  /* 0x3f80000003037820 */ /* 0x000fe20000410000 */
[----:B------:R-:W-:-:S03]  /*0470*/  FSEL R22, RZ, 1, !P0 ;  /* 0x3f800000ff167808 */ /* 0x000fc60004000000 */
[----:B------:R-:W0:Y:S02]  /*0480*/  F2F.F64.F32 R26, R26 ;  /* 0x0000001a001a7310 */ /* 0x000e240000201800 */
[----:B-1----:R-:W-:Y:S01]  /*0490*/  FMUL.FTZ R28, R22, 1 ;  /* 0x3f800000161c7820 */ /* 0x002fe20000410000 */
[----:B-----5:R-:W-:Y:S01]  /*04a0*/  DMUL R24, R8, R24 ;  /* 0x0000001808187228 */ /* 0x020fe20000000000 */
[----:B------:R-:W1:Y:S04]  /*04b0*/  LDC.64 R22, c[0x0][0x228] ;  /* 0x00008a00ff167b82 */ /* 0x000e680000000a00 */
[----:B------:R-:W2:Y:S01]  /*04c0*/  F2F.F64.F32 R20, R3 ;  /* 0x0000000300147310 */ /* 0x000ea20000201800 */
[----:B0-----:R-:W-:-:S07]  /*04d0*/  DMUL R12, R12, R26 ;  /* 0x0000001a0c0c7228 */ /* 0x001fce0000000000 */
[----:B------:R-:W0:Y:S01]  /*04e0*/  F2F.F64.F32 R8, R28 ;  /* 0x0000001c00087310 */ /* 0x000e220000201800 */
[----:B--2---:R-:W-:Y:S02]  /*04f0*/  DMUL R20, R10, R20 ;  /* 0x000000140a147228 */ /* 0x004fe40000000000 */
[----:B------:R-:W-:Y:S02]  /*0500*/  DMUL R10, R6, UR6 ;  /* 0x00000006060a7c28 */ /* 0x000fe40008000000 */
[----:B------:R-:W-:Y:S01]  /*0510*/  DMUL R12, R12, UR6 ;  /* 0x000000060c0c7c28 */ /* 0x000fe20008000000 */
[----:B-1----:R-:W-:Y:S01]  /*0520*/  IMAD.WIDE.U32 R22, R0, 0x8, R22 ;  /* 0x0000000800167825 */ /* 0x002fe200078e0016 */
[----:B0-----:R-:W-:Y:S02]  /*0530*/  DMUL R14, R14, R8 ;  /* 0x000000080e0e7228 */ /* 0x001fe40000000000 */
[----:B------:R-:W-:Y:S01]  /*0540*/  DMUL R8, R4, UR6 ;  /* 0x0000000604087c28 */ /* 0x000fe20008000000 */
[----:B------:R-:W-:Y:S01]  /*0550*/  IMAD.WIDE R22, R2, 0x40, R22 ;  /* 0x0000004002167825 */ /* 0x000fe200078e0216 */
[----:B------:R-:W-:-:S02]  /*0560*/  DMUL R4, R24, UR6 ;  /* 0x0000000618047c28 */ /* 0x000fc40008000000 */
[----:B------:R-:W-:Y:S02]  /*0570*/  DMUL R6, R20, UR6 ;  /* 0x0000000614067c28 */ /* 0x000fe40008000000 */
[----:B------:R-:W-:Y:S01]  /*0580*/  DMUL R14, R14, UR6 ;  /* 0x000000060e0e7c28 */ /* 0x000fe20008000000 */
[----:B------:R-:W-:Y:S04]  /*0590*/  STG.E.128 desc[UR4][R22.64], R8 ;  /* 0x0000000816007986 */ /* 0x000fe8000c101d04 */
[----:B------:R-:W-:Y:S04]  /*05a0*/  STG.E.128 desc[UR4][R22.64+0x20], R4 ;  /* 0x0000200416007986 */ /* 0x000fe8000c101d04 */
[----:B------:R-:W-:Y:S04]  /*05b0*/  STG.E.128 desc[UR4][R22.64+0x10], R16 ;  /* 0x0000101016007986 */ /* 0x000fe8000c101d04 */
[----:B------:R-:W-:Y:S01]  /*05c0*/  STG.E.128 desc[UR4][R22.64+0x30], R12 ;  /* 0x0000300c16007986 */ /* 0x000fe2000c101d04 */
[----:B------:R-:W-:Y:S05]  /*05d0*/  EXIT ;  /* 0x000000000000794d */ /* 0x000fea0003800000 */
.L_x_11507:
        /* <DEDUP_REMOVED lines=168> */
.L_x_11510:
[----:B------:R-:W-:-:S13]  /*1060*/  ISETP.GE.AND P0, PT, R25, R2, PT ;  /* 0x000000021900720c */ /* 0x000fda0003f06270 */
[----:B------:R-:W-:Y:S05]  /*1070*/  @P0 BRA `(.L_x_11512) ;  /* 0x0000000000300947 */ /* 0x000fea0003800000 */
[----:B0-----:R-:W0:Y:S01]  /*1080*/  LDC.64 R4, c[0x0][0x228] ;  /* 0x00008a00ff047b82 */ /* 0x001e220000000a00 */
[----:B------:R-:W-:Y:S02]  /*1090*/  IMAD.IADD R3, R0, 0x1, R25 ;  /* 0x0000000100037824 */ /* 0x000fe400078e0219 */
[----:B------:R-:W-:Y:S02]  /*10a0*/  VIADD R25, R25, 0x80 ;  /* 0x0000008019197836 */ /* 0x000fe40000000000 */
[----:B0-----:R-:W-:-:S05]  /*10b0*/  IMAD.WIDE.U32 R4, R3, 0x8, R4 ;  /* 0x0000000803047825 */ /* 0x001fca00078e0004 */
[----:B------:R1:W-:Y:S02]  /*10c0*/  STG.E.64 desc[UR4][R4.64], R12 ;  /* 0x0000000c04007986 */ /* 0x0003e4000c101b04 */
.L_x_11511:
[----:B------:R-:W-:-:S13]  /*10d0*/  ISETP.GE.AND P0, PT, R25, R2, PT ;  /* 0x000000021900720c */ /* 0x000fda0003f06270 */
[----:B------:R-:W-:Y:S05]  /*10e0*/  @P0 BRA `(.L_x_11513) ;  /* 0x0000000000340947 */ /* 0x000fea0003800000 */
[----:B01----:R-:W0:Y:S01]  /*10f0*/  LDC.64 R4, c[0x0][0x228] ;  /* 0x00008a00ff047b82 */ /* 0x003e220000000a00 */
[----:B------:R-:W-:Y:S02]  /*1100*/  IMAD.IADD R3, R0, 0x1, R25 ;  /* 0x0000000100037824 */ /* 0x000fe400078e0219 */
[----:B------:R-:W-:Y:S02]  /*1110*/  VIADD R25, R25, 0x80 ;  /* 0x0000008019197836 */ /* 0x000fe40000000000 */
[----:B0-----:R-:W-:-:S05]  /*1120*/  IMAD.WIDE.U32 R4, R3, 0x8, R4 ;  /* 0x0000000803047825 */ /* 0x001fca00078e0004 */
[----:B------:R1:W-:Y:S02]  /*1130*/  STG.E.64 desc[UR4][R4.64], R20 ;  /* 0x0000001404007986 */ /* 0x0003e4000c101b04 */
.L_x_11512:
        /* <DEDUP_REMOVED lines=8> */
.L_x_11513:
[----:B------:R-:W-:Y:S05]  /*11c0*/  BSYNC B1 ;  /* 0x0000000000017941 */ /* 0x000fea0003800000 */
.L_x_11509:
[----:B------:R-:W-:-:S13]  /*11d0*/  ISETP.GE.AND P0, PT, R25, R2, PT ;  /* 0x000000021900720c */ /* 0x000fda0003f06270 */
[----:B012---:R-:W0:Y:S01]  /*11e0*/  @!P0 LDC.64 R4, c[0x0][0x228] ;  /* 0x00008a00ff048b82 */ /* 0x007e220000000a00 */
[----:B------:R-:W-:Y:S02]  /*11f0*/  @!P0 IMAD.IADD R3, R0, 0x1, R25 ;  /* 0x0000000100038824 */ /* 0x000fe400078e0219 */
[----:B------:R-:W-:Y:S02]  /*1200*/  @!P0 VIADD R25, R25, 0x80 ;  /* 0x0000008019198836 */ /* 0x000fe40000000000 */
[----:B0-----:R-:W-:-:S05]  /*1210*/  @!P0 IMAD.WIDE.U32 R4, R3, 0x8, R4 ;  /* 0x0000000803048825 */ /* 0x001fca00078e0004 */
[----:B------:R2:W-:Y:S02]  /*1220*/  @!P0 STG.E.64 desc[UR4][R4.64], R8 ;  /* 0x0000000804008986 */ /* 0x0005e4000c101b04 */
.L_x_11514:
[----:B------:R-:W-:Y:S05]  /*1230*/  BSYNC B0 ;  /* 0x0000000000007941 */ /* 0x000fea0003800000 */
.L_x_11508:
        /* <DEDUP_REMOVED lines=8> */
.L_x_11515:
        /* <DEDUP_REMOVED lines=12> */
.L_x_11819:


//--------------------- .nv.global.init           --------------------------
	.section	.nv.global.init,"aw",@progbits
	.align	4
.nv.global.init:
	.type		mrg32k3aM1SubSeq,@object
	.size		mrg32k3aM1SubSeq,(mrg32k3aM2SubSeq - mrg32k3aM1SubSeq)
mrg32k3aM1SubSeq:
        /*0000*/ 	.byte	0x0b, 0xcc, 0xee, 0x04, 0x73, 0x29, 0x8b, 0x6f, 0xf6, 0x53, 0x03, 0xf6, 0x23, 0xf6, 0xea, 0xda
        /* <DEDUP_REMOVED lines=125> */
	.type		mrg32k3aM2SubSeq,@object
	.size		mrg32k3aM2SubSeq,(mrg32k3aM1 - mrg32k3aM2SubSeq)
mrg32k3aM2SubSeq:
        /* <DEDUP_REMOVED lines=126> */
	.type		mrg32k3aM1,@object
	.size		mrg32k3aM1,(mrg32k3aM1Seq - mrg32k3aM1)
mrg32k3aM1:
        /* <DEDUP_REMOVED lines=144> */
	.type		mrg32k3aM1Seq,@object
	.size		mrg32k3aM1Seq,(mrg32k3aM2 - mrg32k3aM1Seq)
mrg32k3aM1Seq:
        /* <DEDUP_REMOVED lines=144> */
	.type		mrg32k3aM2,@object
	.size		mrg32k3aM2,(mrg32k3aM2Seq - mrg32k3aM2)
mrg32k3aM2:
        /* <DEDUP_REMOVED lines=144> */
	.type		mrg32k3aM2Seq,@object
	.size		mrg32k3aM2Seq,(precalc_xorwow_matrix - mrg32k3aM2Seq)
mrg32k3aM2Seq:
        /* <DEDUP_REMOVED lines=144> */
	.type		precalc_xorwow_matrix,@object
	.size		precalc_xorwow_matrix,(precalc_xorwow_offset_matrix - precalc_xorwow_matrix)
precalc_xorwow_matrix:
        /* <DEDUP_REMOVED lines=6400> */
	.type		precalc_xorwow_offset_matrix,@object
	.size		precalc_xorwow_offset_matrix,($str$6 - precalc_xorwow_offset_matrix)
precalc_xorwow_offset_matrix:
        /* <DEDUP_REMOVED lines=6400> */
	.type		$str$6,@object
	.size		$str$6,(__unnamed_3 - $str$6)
$str$6:
        /*353c0*/ 	.byte	0x66, 0x61, 0x6c, 0x73, 0x65, 0x00
	.type		__unnamed_3,@object
	.size		__unnamed_3,(__unnamed_7 - __unnamed_3)
__unnamed_3:
        /*353c6*/ 	.byte	0x63, 0x61, 0x73, 0x74, 0x5f, 0x61, 0x6e, 0x64, 0x5f, 0x73, 0x74, 0x6f, 0x72, 0x65, 0x00
	.type		__unnamed_7,@object
	.size		__unnamed_7,(__unnamed_9 - __unnamed_7)
__unnamed_7:
        /*353d5*/ 	.byte	0x63, 0x61, 0x73, 0x74, 0x5f, 0x61, 0x6e, 0x64, 0x5f, 0x73, 0x74, 0x6f, 0x72, 0x65, 0x00
	.type		__unnamed_9,@object
	.size		__unnamed_9,(__unnamed_1 - __unnamed_9)
__unnamed_9:
        /*353e4*/ 	.byte	0x63, 0x61, 0x73, 0x74, 0x5f, 0x61, 0x6e, 0x64, 0x5f, 0x73, 0x74, 0x6f, 0x72, 0x65, 0x00
	.type		__unnamed_1,@object
	.size		__unnamed_1,(__unnamed_5 - __unnamed_1)
__unnamed_1:
        /*353f3*/ 	.byte	0x66, 0x65, 0x74, 0x63, 0x68, 0x5f, 0x61, 0x6e, 0x64, 0x5f, 0x63, 0x61, 0x73, 0x74, 0x00
	.type		__unnamed_5,@object
	.size		__unnamed_5,(__unnamed_4 - __unnamed_5)
__unnamed_5:
        /*35402*/ 	.byte	0x63, 0x61, 0x73, 0x74, 0x5f, 0x61, 0x6e, 0x64, 0x5f, 0x73, 0x74, 0x6f, 0x72, 0x65, 0x00
	.type		__unnamed_4,@object
	.size		__unnamed_4,(__unnamed_8 - __unnamed_4)
__unnamed_4:
        /*35411*/ 	.byte	0x66, 0x65, 0x74, 0x63, 0x68, 0x5f, 0x61, 0x6e, 0x64, 0x5f, 0x63, 0x61, 0x73, 0x74, 0x00
	.type		__unnamed_8,@object
	.size		__unnamed_8,(__unnamed_10 - __unnamed_8)
__unnamed_8:
        /*35420*/ 	.byte	0x66, 0x65, 0x74, 0x63, 0x68, 0x5f, 0x61, 0x6e, 0x64, 0x5f, 0x63, 0x61, 0x73, 0x74, 0x00
	.type		__unnamed_10,@object
	.size		__unnamed_10,(__unnamed_2 - __unnamed_10)
__unnamed_10:
        /*3542f*/ 	.byte	0x66, 0x65, 0x74, 0x63, 0x68, 0x5f, 0x61, 0x6e, 0x64, 0x5f, 0x63, 0x61, 0x73, 0x74, 0x00
	.type		__unnamed_2,@object
	.size		__unnamed_2,(__unnamed_6 - __unnamed_2)
__unnamed_2:
        /*3543e*/ 	.byte	0x66, 0x65, 0x74, 0x63, 0x68, 0x5f, 0x61, 0x6e, 0x64, 0x5f, 0x63, 0x61, 0x73, 0x74, 0x00
	.type		__unnamed_6,@object
	.size		__unnamed_6,($str$7 - __unnamed_6)
__unnamed_6:
        /*3544d*/ 	.byte	0x66, 0x65, 0x74, 0x63, 0x68, 0x5f, 0x61, 0x6e, 0x64, 0x5f, 0x63, 0x61, 0x73, 0x74, 0x00
	.type		$str$7,@object
	.size		$str$7,(.L_48 - $str$7)
$str$7:
        /*3545c*/ 	.byte	0x2f, 0x72, 0x6f, 0x6f, 0x74, 0x2f, 0x2e, 0x70, 0x79, 0x65, 0x6e, 0x76, 0x2f, 0x76, 0x65, 0x72
        /*3546c*/ 	.byte	0x73, 0x69, 0x6f, 0x6e, 0x73, 0x2f, 0x33, 0x2e, 0x31, 0x33, 0x2e, 0x31, 0x32, 0x2f, 0x6c, 0x69
        /*3547c*/ 	.byte	0x62, 0x2f, 0x70, 0x79, 0x74, 0x68, 0x6f, 0x6e, 0x33, 0x2e, 0x31, 0x33, 0x2f, 0x73, 0x69, 0x74
        /*3548c*/ 	.byte	0x65, 0x2d, 0x70, 0x61, 0x63, 0x6b, 0x61, 0x67, 0x65, 0x73, 0x2f, 0x74, 0x6f, 0x72, 0x63, 0x68
        /*3549c*/ 	.byte	0x2f, 0x69, 0x6e, 0x63, 0x6c, 0x75, 0x64, 0x65, 0x2f, 0x63, 0x31, 0x30, 0x2f, 0x63, 0x6f, 0x72
        /*354ac*/ 	.byte	0x65, 0x2f, 0x44, 0x79, 0x6e, 0x61, 0x6d, 0x69, 0x63, 0x43, 0x61, 0x73, 0x74, 0x2e, 0x68, 0x00
.L_48:


//--------------------- .nv.shared.reserved.0     --------------------------
	.section	.nv.shared.reserved.0,"aw",@nobits
	.weak		__nv_reservedSMEM_offset_0_alias
	.size		__nv_reservedSMEM_offset_0_alias, 0, 0
	.other		__nv_reservedSMEM_offset_0_alias,@"STO_CUDA_RESERVED_SHARED STV_DEFAULT"
__nv_reservedSMEM_offset_0_alias:
	.zero		0


//--------------------- .nv.global                --------------------------
	.section	.nv.global,"aw",@nobits
.nv.global:
	.type		_ZN41_INTERNAL_7cc8d1ed_10_Dropout_cu_0e96ed384cuda3std3__48in_placeE,@object
	.size		_ZN41_INTERNAL_7cc8d1ed_10_Dropout_cu_0e96ed384cuda3std3__48in_placeE,(_ZN41_INTERNAL_7cc8d1ed_10_Dropout_cu_0e96ed384cuda3std6ranges3__45__cpo8distanceE - _ZN41_INTERNAL_7cc8d1ed_10_Dropout_cu_0e96ed384cuda3std3__48in_placeE)
_ZN41_INTERNAL_7cc8d1ed_10_Dropout_cu_0e96ed384cuda3std3__48in_placeE:
	.zero		1
	.type		_ZN41_INTERNAL_7cc8d1ed_10_Dropout_cu_0e96ed384cuda3std6ranges3__45__cpo8distanceE,@object
	.size		_ZN41_INTERNAL_7cc8d1ed_10_Dropout_cu_0e96ed384cuda3std6ranges3__45__cpo8distanceE,(_ZN41_INTERNAL_7cc8d1ed_10_Dropout_cu_0e96ed384cuda3std3__45__cpo6cbeginE - _ZN41_INTERNAL_7cc8d1ed_10_Dropout_cu_0e96ed384cuda3std6ranges3__45__cpo8distanceE)
_ZN41_INTERNAL_7cc8d1ed_10_Dropout_cu_0e96ed384cuda3std6ranges3__45__cpo8distanceE:
	.zero		1
	.type		_ZN41_INTERNAL_7cc8d1ed_10_Dropout_cu_0e96ed384cuda3std3__45__cpo6cbeginE,@object
	.size		_ZN41_INTERNAL_7cc8d1ed_10_Dropout_cu_0e96ed384cuda3std3__45__cpo6cbeginE,(_ZN41_INTERNAL_7cc8d1ed_10_Dropout_cu_0e96ed384cuda3std6ranges3__45__cpo7advanceE - _ZN41_INTERNAL_7cc8d1ed_10_Dropout_cu_0e96ed384cuda3std3__45__cpo6cbeginE)
_ZN41_INTERNAL_7cc8d1ed_10_Dropout_cu_0e96ed384cuda3std3__45__cpo6cbeginE:
	.zero		1
	.type		_ZN41_INTERNAL_7cc8d1ed_10_Dropout_cu_0e96ed384cuda3std6ranges3__45__cpo7advanceE,@object
	.size		_ZN41_INTERNAL_7cc8d1ed_10_Dropout_cu_0e96ed384cuda3std6ranges3__45__cpo7advanceE,(_ZN41_INTERNAL_7cc8d1ed_10_Dropout_cu_0e96ed384cuda3std3__45__cpo7crbeginE - _ZN41_INTERNAL_7cc8d1ed_10_Dropout_cu_0e96ed384cuda3std6ranges3__45__cpo7advanceE)
_ZN41_INTERNAL_7cc8d1ed_10_Dropout_cu_0e96ed384cuda3std6ranges3__45__cpo7advanceE:
	.zero		1
	.type		_ZN41_INTERNAL_7cc8d1ed_10_Dropout_cu_0e96ed384cuda3std3__45__cpo7crbeginE,@object
	.size		_ZN41_INTERNAL_7cc8d1ed_10_Dropout_cu_0e96ed384cuda3std3__45__cpo7crbeginE,(_ZN41_INTERNAL_7cc8d1ed_10_Dropout_cu_0e96ed384cuda3std6ranges3__45__cpo4dataE - _ZN41_INTERNAL_7cc8d1ed_10_Dropout_cu_0e96ed384cuda3std3__45__cpo7crbeginE)
_ZN41_INTERNAL_7cc8d1ed_10_Dropout_cu_0e96ed384cuda3std3__45__cpo7crbeginE:
	.zero		1
	.type		_ZN41_INTERNAL_7cc8d1ed_10_Dropout_cu_0e96ed384cuda3std6ranges3__45__cpo4dataE,@object
	.size		_ZN41_INTERNAL_7cc8d1ed_10_Dropout_cu_0e96ed384cuda3std6ranges3__45__cpo4dataE,(_ZN41_INTERNAL_7cc8d1ed_10_Dropout_cu_0e96ed384cuda3std6ranges3__45__cpo5beginE - _ZN41_INTERNAL_7cc8d1ed_10_Dropout_cu_0e96ed384cuda3std6ranges3__45__cpo4dataE)
_ZN41_INTERNAL_7cc8d1ed_10_Dropout_cu_0e96ed384cuda3std6ranges3__45__cpo4dataE:
	.zero		1
	.type		_ZN41_INTERNAL_7cc8d1ed_10_Dropout_cu_0e96ed384cuda3std6ranges3__45__cpo5beginE,@object
	.size		_ZN41_INTERNAL_7cc8d1ed_10_Dropout_cu_0e96ed384cuda3std6ranges3__45__cpo5beginE,(_ZN41_INTERNAL_7cc8d1ed_10_Dropout_cu_0e96ed384cuda3std3__443_GLOBAL__N__7cc8d1ed_10_Dropout_cu_0e96ed386ignoreE - _ZN41_INTERNAL_7cc8d1ed_10_Dropout_cu_0e96ed384cuda3std6ranges3__45__cpo5beginE)
_ZN41_INTERNAL_7cc8d1ed_10_Dropout_cu_0e96ed384cuda3std6ranges3__45__cpo5beginE:
	.zero		1
	.type		_ZN41_INTERNAL_7cc8d1ed_10_Dropout_cu_0e96ed384cuda3std3__443_GLOBAL__N__7cc8d1ed_10_Dropout_cu_0e96ed386ignoreE,@object
	.size		_ZN41_INTERNAL_7cc8d1ed_10_Dropout_cu_0e96ed384cuda3std3__443_GLOBAL__N__7cc8d1ed_10_Dropout_cu_0e96ed386ignoreE,(_ZN41_INTERNAL_7cc8d1ed_10_Dropout_cu_0e96ed384cuda3std6ranges3__45__cpo4sizeE - _ZN41_INTERNAL_7cc8d1ed_10_Dropout_cu_0e96ed384cuda3std3__443_GLOBAL__N__7cc8d1ed_10_Dropout_cu_0e96ed386ignoreE)
_ZN41_INTERNAL_7cc8d1ed_10_Dropout_cu_0e96ed384cuda3std3__443_GLOBAL__N__7cc8d1ed_10_Dropout_cu_0e96ed386ignoreE:
	.zero		1
	.type		_ZN41_INTERNAL_7cc8d1ed_10_Dropout_cu_0e96ed384cuda3std6ranges3__45__cpo4sizeE,@object
	.size		_ZN41_INTERNAL_7cc8d1ed_10_Dropout_cu_0e96ed384cuda3std6ranges3__45__cpo4sizeE,(_ZN41_INTERNAL_7cc8d1ed_10_Dropout_cu_0e96ed384cuda3std3__45__cpo5beginE - _ZN41_INTERNAL_7cc8d1ed_10_Dropout_cu_0e96ed384cuda3std6ranges3__45__cpo4sizeE)
_ZN41_INTERNAL_7cc8d1ed_10_Dropout_cu_0e96ed384cuda3std6ranges3__45__cpo4sizeE:
	.zero		1
	.type		_ZN41_INTERNAL_7cc8d1ed_10_Dropout_cu_0e96ed384cuda3std3__45__cpo5beginE,@object
	.size		_ZN41_INTERNAL_7cc8d1ed_10_Dropout_cu_0e96ed384cuda3std3__45__cpo5beginE,(_ZN41_INTERNAL_7cc8d1ed_10_Dropout_cu_0e96ed384cuda3std6ranges3__45__cpo6cbeginE - _ZN41_INTERNAL_7cc8d1ed_10_Dropout_cu_0e96ed384cuda3std3__45__cpo5beginE)
_ZN41_INTERNAL_7cc8d1ed_10_Dropout_cu_0e96ed384cuda3std3__45__cpo5beginE:
	.zero		1
	.type		_ZN41_INTERNAL_7cc8d1ed_10_Dropout_cu_0e96ed384cuda3std6ranges3__45__cpo6cbeginE,@object
	.size		_ZN41_INTERNAL_7cc8d1ed_10_Dropout_cu_0e96ed384cuda3std6ranges3__45__cpo6cbeginE,(_ZN41_INTERNAL_7cc8d1ed_10_Dropout_cu_0e96ed384cuda3std3__45__cpo6rbeginE - _ZN41_INTERNAL_7cc8d1ed_10_Dropout_cu_0e96ed384cuda3std6ranges3__45__cpo6cbeginE)
_ZN41_INTERNAL_7cc8d1ed_10_Dropout_cu_0e96ed384cuda3std6ranges3__45__cpo6cbeginE:
	.zero		1
	.type		_ZN41_INTERNAL_7cc8d1ed_10_Dropout_cu_0e96ed384cuda3std3__45__cpo6rbeginE,@object
	.size		_ZN41_INTERNAL_7cc8d1ed_10_Dropout_cu_0e96ed384cuda3std3__45__cpo6rbeginE,(_ZN41_INTERNAL_7cc8d1ed_10_Dropout_cu_0e96ed384cuda3std6ranges3__45__cpo4nextE - _ZN41_INTERNAL_7cc8d1ed_10_Dropout_cu_0e96ed384cuda3std3__45__cpo6rbeginE)
_ZN41_INTERNAL_7cc8d1ed_10_Dropout_cu_0e96ed384cuda3std3__45__cpo6rbeginE:
	.zero		1
	.type		_ZN41_INTERNAL_7cc8d1ed_10_Dropout_cu_0e96ed384cuda3std6ranges3__45__cpo4nextE,@object
	.size		_ZN41_INTERNAL_7cc8d1ed_10_Dropout_cu_0e96ed384cuda3std6ranges3__45__cpo4nextE,(_ZN41_INTERNAL_7cc8d1ed_10_Dropout_cu_0e96ed384cuda3std6ranges3__45__cpo4swapE - _ZN41_INTERNAL_7cc8d1ed_10_Dropout_cu_0e96ed384cuda3std6ranges3__45__cpo4nextE)
_ZN41_INTERNAL_7cc8d1ed_10_Dropout_cu_0e96ed384cuda3std6ranges3__45__cpo4nextE:
	.zero		1
	.type		_ZN41_INTERNAL_7cc8d1ed_10_Dropout_cu_0e96ed384cuda3std6ranges3__45__cpo4swapE,@object
	.size		_ZN41_INTERNAL_7cc8d1ed_10_Dropout_cu_0e96ed384cuda3std6ranges3__45__cpo4swapE,(_ZN41_INTERNAL_7cc8d1ed_10_Dropout_cu_0e96ed384cuda3std3__420unreachable_sentinelE - _ZN41_INTERNAL_7cc8d1ed_10_Dropout_cu_0e96ed384cuda3std6ranges3__45__cpo4swapE)
_ZN41_INTERNAL_7cc8d1ed_10_Dropout_cu_0e96ed384cuda3std6ranges3__45__cpo4swapE:
	.zero		1
	.type		_ZN41_INTERNAL_7cc8d1ed_10_Dropout_cu_0e96ed384cuda3std3__420unreachable_sentinelE,@object
	.size		_ZN41_INTERNAL_7cc8d1ed_10_Dropout_cu_0e96ed384cuda3std3__420unreachable_sentinelE,(_ZN41_INTERNAL_7cc8d1ed_10_Dropout_cu_0e96ed386thrust23THRUST_300001_SM_900_NS6system6detail10sequential3seqE - _ZN41_INTERNAL_7cc8d1ed_10_Dropout_cu_0e96ed384cuda3std3__420unreachable_sentinelE)
_ZN41_INTERNAL_7cc8d1ed_10_Dropout_cu_0e96ed384cuda3std3__420unreachable_sentinelE:
	.zero		1
	.type		_ZN41_INTERNAL_7cc8d1ed_10_Dropout_cu_0e96ed386thrust23THRUST_300001_SM_900_NS6system6detail10sequential3seqE,@object
	.size		_ZN41_INTERNAL_7cc8d1ed_10_Dropout_cu_0e96ed386thrust23THRUST_300001_SM_900_NS6system6detail10sequential3seqE,(_ZN41_INTERNAL_7cc8d1ed_10_Dropout_cu_0e96ed384cuda3std3__45__cpo4cendE - _ZN41_INTERNAL_7cc8d1ed_10_Dropout_cu_0e96ed386thrust23THRUST_300001_SM_900_NS6system6detail10sequential3seqE)
_ZN41_INTERNAL_7cc8d1ed_10_Dropout_cu_0e96ed386thrust23THRUST_300001_SM_900_NS6system6detail10sequential3seqE:
	.zero		1
	.type		_ZN41_INTERNAL_7cc8d1ed_10_Dropout_cu_0e96ed384cuda3std3__45__cpo4cendE,@object
	.size		_ZN41_INTERNAL_7cc8d1ed_10_Dropout_cu_0e96ed384cuda3std3__45__cpo4cendE,(_ZN41_INTERNAL_7cc8d1ed_10_Dropout_cu_0e96ed384cuda3std6ranges3__45__cpo9iter_swapE - _ZN41_INTERNAL_7cc8d1ed_10_Dropout_cu_0e96ed384cuda3std3__45__cpo4cendE)
_ZN41_INTERNAL_7cc8d1ed_10_Dropout_cu_0e96ed384cuda3std3__45__cpo4cendE:
	.zero		1
	.type		_ZN41_INTERNAL_7cc8d1ed_10_Dropout_cu_0e96ed384cuda3std6ranges3__45__cpo9iter_swapE,@object
	.size		_ZN41_INTERNAL_7cc8d1ed_10_Dropout_cu_0e96ed384cuda3std6ranges3__45__cpo9iter_swapE,(_ZN41_INTERNAL_7cc8d1ed_10_Dropout_cu_0e96ed384cuda3std3__45__cpo5crendE - _ZN41_INTERNAL_7cc8d1ed_10_Dropout_cu_0e96ed384cuda3std6ranges3__45__cpo9iter_swapE)
_ZN41_INTERNAL_7cc8d1ed_10_Dropout_cu_0e96ed384cuda3std6ranges3__45__cpo9iter_swapE:
	.zero		1
	.type		_ZN41_INTERNAL_7cc8d1ed_10_Dropout_cu_0e96ed384cuda3std3__45__cpo5crendE,@object
	.size		_ZN41_INTERNAL_7cc8d1ed_10_Dropout_cu_0e96ed384cuda3std3__45__cpo5crendE,(_ZN41_INTERNAL_7cc8d1ed_10_Dropout_cu_0e96ed384cuda3std6ranges3__45__cpo5cdataE - _ZN41_INTERNAL_7cc8d1ed_10_Dropout_cu_0e96ed384cuda3std3__45__cpo5crendE)
_ZN41_INTERNAL_7cc8d1ed_10_Dropout_cu_0e96ed384cuda3std3__45__cpo5crendE:
	.zero		1
	.type		_ZN41_INTERNAL_7cc8d1ed_10_Dropout_cu_0e96ed384cuda3std6ranges3__45__cpo5cdataE,@object
	.size		_ZN41_INTERNAL_7cc8d1ed_10_Dropout_cu_0e96ed384cuda3std6ranges3__45__cpo5cdataE,(_ZN41_INTERNAL_7cc8d1ed_10_Dropout_cu_0e96ed384cuda3std6ranges3__45__cpo3endE - _ZN41_INTERNAL_7cc8d1ed_10_Dropout_cu_0e96ed384cuda3std6ranges3__45__cpo5cdataE)
_ZN41_INTERNAL_7cc8d1ed_10_Dropout_cu_0e96ed384cuda3std6ranges3__45__cpo5cdataE:
	.zero		1
	.type		_ZN41_INTERNAL_7cc8d1ed_10_Dropout_cu_0e96ed384cuda3std6ranges3__45__cpo3endE,@object
	.size		_ZN41_INTERNAL_7cc8d1ed_10_Dropout_cu_0e96ed384cuda3std6ranges3__45__cpo3endE,(_ZN41_INTERNAL_7cc8d1ed_10_Dropout_cu_0e96ed384cuda3std3__419piecewise_constructE - _ZN41_INTERNAL_7cc8d1ed_10_Dropout_cu_0e96ed384cuda3std6ranges3__45__cpo3endE)
_ZN41_INTERNAL_7cc8d1ed_10_Dropout_cu_0e96ed384cuda3std6ranges3__45__cpo3endE:
	.zero		1
	.type		_ZN41_INTERNAL_7cc8d1ed_10_Dropout_cu_0e96ed384cuda3std3__419piecewise_constructE,@object
	.size		_ZN41_INTERNAL_7cc8d1ed_10_Dropout_cu_0e96ed384cuda3std3__419piecewise_constructE,(_ZN41_INTERNAL_7cc8d1ed_10_Dropout_cu_0e96ed384cuda3std6ranges3__45__cpo5ssizeE - _ZN41_INTERNAL_7cc8d1ed_10_Dropout_cu_0e96ed384cuda3std3__419piecewise_constructE)
_ZN41_INTERNAL_7cc8d1ed_10_Dropout_cu_0e96ed384cuda3std3__419piecewise_constructE:
	.zero		1
	.type		_ZN41_INTERNAL_7cc8d1ed_10_Dropout_cu_0e96ed384cuda3std6ranges3__45__cpo5ssizeE,@object
	.size		_ZN41_INTERNAL_7cc8d1ed_10_Dropout_cu_0e96ed384cuda3std6ranges3__45__cpo5ssizeE,(_ZN41_INTERNAL_7cc8d1ed_10_Dropout_cu_0e96ed384cuda3std3__45__cpo3endE - _ZN41_INTERNAL_7cc8d1ed_10_Dropout_cu_0e96ed384cuda3std6ranges3__45__cpo5ssizeE)
_ZN41_INTERNAL_7cc8d1ed_10_Dropout_cu_0e96ed384cuda3std6ranges3__45__cpo5ssizeE:
	.zero		1
	.type		_ZN41_INTERNAL_7cc8d1ed_10_Dropout_cu_0e96ed384cuda3std3__45__cpo3endE,@object
	.size		_ZN41_INTERNAL_7cc8d1ed_10_Dropout_cu_0e96ed384cuda3std3__45__cpo3endE,(_ZN41_INTERNAL_7cc8d1ed_10_Dropout_cu_0e96ed384cuda3std6ranges3__45__cpo4cendE - _ZN41_INTERNAL_7cc8d1ed_10_Dropout_cu_0e96ed384cuda3std3__45__cpo3endE)
_ZN41_INTERNAL_7cc8d1ed_10_Dropout_cu_0e96ed384cuda3std3__45__cpo3endE:
	.zero		1
	.type		_ZN41_INTERNAL_7cc8d1ed_10_Dropout_cu_0e96ed384cuda3std6ranges3__45__cpo4cendE,@object
	.size		_ZN41_INTERNAL_7cc8d1ed_10_Dropout_cu_0e96ed384cuda3std6ranges3__45__cpo4cendE,(_ZN41_INTERNAL_7cc8d1ed_10_Dropout_cu_0e96ed384cuda3std3__45__cpo4rendE - _ZN41_INTERNAL_7cc8d1ed_10_Dropout_cu_0e96ed384cuda3std6ranges3__45__cpo4cendE)
_ZN41_INTERNAL_7cc8d1ed_10_Dropout_cu_0e96ed384cuda3std6ranges3__45__cpo4cendE:
	.zero		1
	.type		_ZN41_INTERNAL_7cc8d1ed_10_Dropout_cu_0e96ed384cuda3std3__45__cpo4rendE,@object
	.size		_ZN41_INTERNAL_7cc8d1ed_10_Dropout_cu_0e96ed384cuda3std3__45__cpo4rendE,(_ZN41_INTERNAL_7cc8d1ed_10_Dropout_cu_0e96ed384cuda3std6ranges3__45__cpo4prevE - _ZN41_INTERNAL_7cc8d1ed_10_Dropout_cu_0e96ed384cuda3std3__45__cpo4rendE)
_ZN41_INTERNAL_7cc8d1ed_10_Dropout_cu_0e96ed384cuda3std3__45__cpo4rendE:
	.zero		1
	.type		_ZN41_INTERNAL_7cc8d1ed_10_Dropout_cu_0e96ed384cuda3std6ranges3__45__cpo4prevE,@object
	.size		_ZN41_INTERNAL_7cc8d1ed_10_Dropout_cu_0e96ed384cuda3std6ranges3__45__cpo4prevE,(_ZN41_INTERNAL_7cc8d1ed_10_Dropout_cu_0e96ed384cuda3std6ranges3__45__cpo9iter_moveE - _ZN41_INTERNAL_7cc8d1ed_10_Dropout_cu_0e96ed384cuda3std6ranges3__45__cpo4prevE)
_ZN41_INTERNAL_7cc8d1ed_10_Dropout_cu_0e96ed384cuda3std6ranges3__45__cpo4prevE:
	.zero		1
	.type		_ZN41_INTERNAL_7cc8d1ed_10_Dropout_cu_0e96ed384cuda3std6ranges3__45__cpo9iter_moveE,@object
	.size		_ZN41_INTERNAL_7cc8d1ed_10_Dropout_cu_0e96ed384cuda3std6ranges3__45__cpo9iter_moveE,(.L_32 - _ZN41_INTERNAL_7cc8d1ed_10_Dropout_cu_0e96ed384cuda3std6ranges3__45__cpo9iter_moveE)
_ZN41_INTERNAL_7cc8d1ed_10_Dropout_cu_0e96ed384cuda3std6ranges3__45__cpo9iter_moveE:
	.zero		1
.L_32:


//--------------------- .nv.constant0._ZN2at6native43_GLOBAL__N__7cc8d1ed_10_Dropout_cu_0e96ed3820fused_dropout_kernelIN3c108BFloat16EfmLin1ELin1EhEEvNS_4cuda6detail10TensorInfoIKT_T1_EENS7_IS8_SA_EENS7_IT4_SA_EESA_T0_NS_15PhiloxCudaStateE --------------------------
	.section	.nv.constant0._ZN2at6native43_GLOBAL__N__7cc8d1ed_10_Dropout_cu_0e96ed3820fused_dropout_kernelIN3c108BFloat16EfmLin1ELin1EhEEvNS_4cuda6detail10TensorInfoIKT_T1_EENS7_IS8_SA_EENS7_IT4_SA_EESA_T0_NS_15PhiloxCudaStateE,"a",@progbits
	.sectionflags	@""
	.align	4
.nv.constant0._ZN2at6native43_GLOBAL__N__7cc8d1ed_10_Dropout_cu_0e96ed3820fused_dropout_kernelIN3c108BFloat16EfmLin1ELin1EhEEvNS_4cuda6detail10TensorInfoIKT_T1_EENS7_IS8_SA_EENS7_IT4_SA_EESA_T0_NS_15PhiloxCudaStateE:
	.zero		1816


//--------------------- .nv.constant0._ZN2at6native43_GLOBAL__N__7cc8d1ed_10_Dropout_cu_0e96ed3820fused_dropout_kernelIN3c108BFloat16EfmLin1ELi1EhEEvNS_4cuda6detail10TensorInfoIKT_T1_EENS7_IS8_SA_EENS7_IT4_SA_EESA_T0_NS_15PhiloxCudaStateE --------------------------
	.section	.nv.constant0._ZN2at6native43_GLOBAL__N__7cc8d1ed_10_Dropout_cu_0e96ed3820fused_dropout_kernelIN3c108BFloat16EfmLin1ELi1EhEEvNS_4cuda6detail10TensorInfoIKT_T1_EENS7_IS8_SA_EENS7_IT4_SA_EESA_T0_NS_15PhiloxCudaStateE,"a",@progbits
	.sectionflags	@""
	.align	4
.nv.constant0._ZN2at6native43_GLOBAL__N__7cc8d1ed_10_Dropout_cu_0e96ed3820fused_dropout_kernelIN3c108BFloat16EfmLin1ELi1EhEEvNS_4cuda6detail10TensorInfoIKT_T1_EENS7_IS8_SA_EENS7_IT4_SA_EESA_T0_NS_15PhiloxCudaStateE:
	.zero		1816


//--------------------- .nv.constant0._ZN2at6native43_GLOBAL__N__7cc8d1ed_10_Dropout_cu_0e96ed3820fused_dropout_kernelIN3c108BFloat16EfmLi1ELi1EhEEvNS_4cuda6detail10TensorInfoIKT_T1_EENS7_IS8_SA_EENS7_IT4_SA_EESA_T0_NS_15PhiloxCudaStateE --------------------------
	.section	.nv.constant0._ZN2at6native43_GLOBAL__N__7cc8d1ed_10_Dropout_cu_0e96ed3820fused_dropout_kernelIN3c108BFloat16EfmLi1ELi1EhEEvNS_4cuda6detail10TensorInfoIKT_T1_EENS7_IS8_SA_EENS7_IT4_SA_EESA_T0_NS_15PhiloxCudaStateE,"a",@progbits
	.sectionflags	@""
	.align	4
.nv.constant0._ZN2at6native43_GLOBAL__N__7cc8d1ed_10_Dropout_cu_0e96ed3820fused_dropout_kernelIN3c108BFloat16EfmLi1ELi1EhEEvNS_4cuda6detail10TensorInfoIKT_T1_EENS7_IS8_SA_EENS7_IT4_SA_EESA_T0_NS_15PhiloxCudaStateE:
	.zero		1816


//--------------------- .nv.constant0._ZN2at6native43_GLOBAL__N__7cc8d1ed_10_Dropout_cu_0e96ed3824fused_dropout_kernel_vecIN3c108BFloat16EfmLi1ELi2EhEEvNS_4cuda6detail10TensorInfoIKT_T1_EENS7_IS8_SA_EENS7_IT4_SA_EESA_T0_NS_15PhiloxCudaStateE --------------------------
	.section	.nv.constant0._ZN2at6native43_GLOBAL__N__7cc8d1ed_10_Dropout_cu_0e96ed3824fused_dropout_kernel_vecIN3c108BFloat16EfmLi1ELi2EhEEvNS_4cuda6detail10TensorInfoIKT_T1_EENS7_IS8_SA_EENS7_IT4_SA_EESA_T0_NS_15PhiloxCudaStateE,"a",@progbits
	.sectionflags	@""
	.align	4
.nv.constant0._ZN2at6native43_GLOBAL__N__7cc8d1ed_10_Dropout_cu_0e96ed3824fused_dropout_kernel_vecIN3c108BFloat16EfmLi1ELi2EhEEvNS_4cuda6detail10TensorInfoIKT_T1_EENS7_IS8_SA_EENS7_IT4_SA_EESA_T0_NS_15PhiloxCudaStateE:
	.zero		1816


//--------------------- .nv.constant0._ZN2at6native43_GLOBAL__N__7cc8d1ed_10_Dropout_cu_0e96ed3824fused_dropout_kernel_vecIN3c108BFloat16EfmLi1ELi4EhEEvNS_4cuda6detail10TensorInfoIKT_T1_EENS7_IS8_SA_EENS7_IT4_SA_EESA_T0_NS_15PhiloxCudaStateE --------------------------
	.section	.nv.constant0._ZN2at6native43_GLOBAL__N__7cc8d1ed_10_Dropout_cu_0e96ed3824fused_dropout_kernel_vecIN3c108BFloat16EfmLi1ELi4EhEEvNS_4cuda6detail10TensorInfoIKT_T1_EENS7_IS8_SA_EENS7_IT4_SA_EESA_T0_NS_15PhiloxCudaStateE,"a",@progbits
	.sectionflags	@""
	.align	4
.nv.constant0._ZN2at6native43_GLOBAL__N__7cc8d1ed_10_Dropout_cu_0e96ed3824fused_dropout_kernel_vecIN3c108BFloat16EfmLi1ELi4EhEEvNS_4cuda6detail10TensorInfoIKT_T1_EENS7_IS8_SA_EENS7_IT4_SA_EESA_T0_NS_15PhiloxCudaStateE:
	.zero		1816


//--------------------- .nv.constant0._ZN2at6native43_GLOBAL__N__7cc8d1ed_10_Dropout_cu_0e96ed3824fused_dropout_kernel_vecIN3c108BFloat16EfmLi1ELi8EhEEvNS_4cuda6detail10TensorInfoIKT_T1_EENS7_IS8_SA_EENS7_IT4_SA_EESA_T0_NS_15PhiloxCudaStateE --------------------------
	.section	.nv.constant0._ZN2at6native43_GLOBAL__N__7cc8d1ed_10_Dropout_cu_0e96ed3824fused_dropout_kernel_vecIN3c108BFloat16EfmLi1ELi8EhEEvNS_4cuda6detail10TensorInfoIKT_T1_EENS7_IS8_SA_EENS7_IT4_SA_EESA_T0_NS_15PhiloxCudaStateE,"a",@progbits
	.sectionflags	@""
	.align	4
.nv.constant0._ZN2at6native43_GLOBAL__N__7cc8d1ed_10_Dropout_cu_0e96ed3824fused_dropout_kernel_vecIN3c108BFloat16EfmLi1ELi8EhEEvNS_4cuda6detail10TensorInfoIKT_T1_EENS7_IS8_SA_EENS7_IT4_SA_EESA_T0_NS_15PhiloxCudaStateE:
	.zero		1816


//--------------------- .nv.constant0._ZN2at6native43_GLOBAL__N__7cc8d1ed_10_Dropout_cu_0e96ed3824fused_dropout_kernel_vecIN3c108BFloat16EfmLi1ELi16EhEEvNS_4cuda6detail10TensorInfoIKT_T1_EENS7_IS8_SA_EENS7_IT4_SA_EESA_T0_NS_15PhiloxCudaStateE --------------------------
	.section	.nv.constant0._ZN2at6native43_GLOBAL__N__7cc8d1ed_10_Dropout_cu_0e96ed3824fused_dropout_kernel_vecIN3c108BFloat16EfmLi1ELi16EhEEvNS_4cuda6detail10TensorInfoIKT_T1_EENS7_IS8_SA_EENS7_IT4_SA_EESA_T0_NS_15PhiloxCudaStateE,"a",@progbits
	.sectionflags	@""
	.align	4
.nv.constant0._ZN2at6native43_GLOBAL__N__7cc8d1ed_10_Dropout_cu_0e96ed3824fused_dropout_kernel_vecIN3c108BFloat16EfmLi1ELi16EhEEvNS_4cuda6detail10TensorInfoIKT_T1_EENS7_IS8_SA_EENS7_IT4_SA_EESA_T0_NS_15PhiloxCudaStateE:
	.zero		1816


//--------------------- .nv.constant0._ZN2at6native43_GLOBAL__N__7cc8d1ed_10_Dropout_cu_0e96ed3820fused_dropout_kernelIN3c104HalfEfmLin1ELin1EhEEvNS_4cuda6detail10TensorInfoIKT_T1_EENS7_IS8_SA_EENS7_IT4_SA_EESA_T0_NS_15PhiloxCudaStateE --------------------------
	.section	.nv.constant0._ZN2at6native43_GLOBAL__N__7cc8d1ed_10_Dropout_cu_0e96ed3820fused_dropout_kernelIN3c104HalfEfmLin1ELin1EhEEvNS_4cuda6detail10TensorInfoIKT_T1_EENS7_IS8_SA_EENS7_IT4_SA_EESA_T0_NS_15PhiloxCudaStateE,"a",@progbits
	.sectionflags	@""
	.align	4
.nv.constant0._ZN2at6native43_GLOBAL__N__7cc8d1ed_10_Dropout_cu_0e96ed3820fused_dropout_kernelIN3c104HalfEfmLin1ELin1EhEEvNS_4cuda6detail10TensorInfoIKT_T1_EENS7_IS8_SA_EENS7_IT4_SA_EESA_T0_NS_15PhiloxCudaStateE:
	.zero		1816


//--------------------- .nv.constant0._ZN2at6native43_GLOBAL__N__7cc8d1ed_10_Dropout_cu_0e96ed3820fused_dropout_kernelIN3c104HalfEfmLin1ELi1EhEEvNS_4cuda6detail10TensorInfoIKT_T1_EENS7_IS8_SA_EENS7_IT4_SA_EESA_T0_NS_15PhiloxCudaStateE --------------------------
	.section	.nv.constant0._ZN2at6native43_GLOBAL__N__7cc8d1ed_10_Dropout_cu_0e96ed3820fused_dropout_kernelIN3c104HalfEfmLin1ELi1EhEEvNS_4cuda6detail10TensorInfoIKT_T1_EENS7_IS8_SA_EENS7_IT4_SA_EESA_T0_NS_15PhiloxCudaStateE,"a",@progbits
	.sectionflags	@""
	.align	4
.nv.constant0._ZN2at6native43_GLOBAL__N__7cc8d1ed_10_Dropout_cu_0e96ed3820fused_dropout_kernelIN3c104HalfEfmLin1ELi1EhEEvNS_4cuda6detail10TensorInfoIKT_T1_EENS7_IS8_SA_EENS7_IT4_SA_EESA_T0_NS_15PhiloxCudaStateE:
	.zero		1816


//--------------------- .nv.constant0._ZN2at6native43_GLOBAL__N__7cc8d1ed_10_Dropout_cu_0e96ed3820fused_dropout_kernelIN3c104HalfEfmLi1ELi1EhEEvNS_4cuda6detail10TensorInfoIKT_T1_EENS7_IS8_SA_EENS7_IT4_SA_EESA_T0_NS_15PhiloxCudaStateE --------------------------
	.section	.nv.constant0._ZN2at6native43_GLOBAL__N__7cc8d1ed_10_Dropout_cu_0e96ed3820fused_dropout_kernelIN3c104HalfEfmLi1ELi1EhEEvNS_4cuda6detail10TensorInfoIKT_T1_EENS7_IS8_SA_EENS7_IT4_SA_EESA_T0_NS_15PhiloxCudaStateE,"a",@progbits
	.sectionflags	@""
	.align	4
.nv.constant0._ZN2at6native43_GLOBAL__N__7cc8d1ed_10_Dropout_cu_0e96ed3820fused_dropout_kernelIN3c104HalfEfmLi1ELi1EhEEvNS_4cuda6detail10TensorInfoIKT_T1_EENS7_IS8_SA_EENS7_IT4_SA_EESA_T0_NS_15PhiloxCudaStateE:
	.zero		1816


//--------------------- .nv.constant0._ZN2at6native43_GLOBAL__N__7cc8d1ed_10_Dropout_cu_0e96ed3824fused_dropout_kernel_vecIN3c104HalfEfmLi1ELi2EhEEvNS_4cuda6detail10TensorInfoIKT_T1_EENS7_IS8_SA_EENS7_IT4_SA_EESA_T0_NS_15PhiloxCudaStateE --------------------------
	.section	.nv.constant0._ZN2at6native43_GLOBAL__N__7cc8d1ed_10_Dropout_cu_0e96ed3824fused_dropout_kernel_vecIN3c104HalfEfmLi1ELi2EhEEvNS_4cuda6detail10TensorInfoIKT_T1_EENS7_IS8_SA_EENS7_IT4_SA_EESA_T0_NS_15PhiloxCudaStateE,"a",@progbits
	.sectionflags	@""
	.align	4
.nv.constant0._ZN2at6native43_GLOBAL__N__7cc8d1ed_10_Dropout_cu_0e96ed3824fused_dropout_kernel_vecIN3c104HalfEfmLi1ELi2EhEEvNS_4cuda6detail10TensorInfoIKT_T1_EENS7_IS8_SA_EENS7_IT4_SA_EESA_T0_NS_15PhiloxCudaStateE:
	.zero		1816


//--------------------- .nv.constant0._ZN2at6native43_GLOBAL__N__7cc8d1ed_10_Dropout_cu_0e96ed3824fused_dropout_kernel_vecIN3c104HalfEfmLi1ELi4EhEEvNS_4cuda6detail10TensorInfoIKT_T1_EENS7_IS8_SA_EENS7_IT4_SA_EESA_T0_NS_15PhiloxCudaStateE --------------------------
	.section	.nv.constant0._ZN2at6native43_GLOBAL__N__7cc8d1ed_10_Dropout_cu_0e96ed3824fused_dropout_kernel_vecIN3c104HalfEfmLi1ELi4EhEEvNS_4cuda6detail10TensorInfoIKT_T1_EENS7_IS8_SA_EENS7_IT4_SA_EESA_T0_NS_15PhiloxCudaStateE,"a",@progbits
	.sectionflags	@""
	.align	4
.nv.constant0._ZN2at6native43_GLOBAL__N__7cc8d1ed_10_Dropout_cu_0e96ed3824fused_dropout_kernel_vecIN3c104HalfEfmLi1ELi4EhEEvNS_4cuda6detail10TensorInfoIKT_T1_EENS7_IS8_SA_EENS7_IT4_SA_EESA_T0_NS_15PhiloxCudaStateE:
	.zero		1816


//--------------------- .nv.constant0._ZN2at6native43_GLOBAL__N__7cc8d1ed_10_Dropout_cu_0e96ed3824fused_dropout_kernel_vecIN3c104HalfEfmLi1ELi8EhEEvNS_4cuda6detail10TensorInfoIKT_T1_EENS7_IS8_SA_EENS7_IT4_SA_EESA_T0_NS_15PhiloxCudaStateE --------------------------
	.section	.nv.constant0._ZN2at6native43_GLOBAL__N__7cc8d1ed_10_Dropout_cu_0e96ed3824fused_dropout_kernel_vecIN3c104HalfEfmLi1ELi8EhEEvNS_4cuda6detail10TensorInfoIKT_T1_EENS7_IS8_SA_EENS7_IT4_SA_EESA_T0_NS_15PhiloxCudaStateE,"a",@progbits
	.sectionflags	@""
	.align	4
.nv.constant0._ZN2at6native43_GLOBAL__N__7cc8d1ed_10_Dropout_cu_0e96ed3824fused_dropout_kernel_vecIN3c104HalfEfmLi1ELi8EhEEvNS_4cuda6detail10TensorInfoIKT_T1_EENS7_IS8_SA_EENS7_IT4_SA_EESA_T0_NS_15PhiloxCudaStateE:
	.zero		1816


//--------------------- .nv.constant0._ZN2at6native43_GLOBAL__N__7cc8d1ed_10_Dropout_cu_0e96ed3824fused_dropout_kernel_vecIN3c104HalfEfmLi1ELi16EhEEvNS_4cuda6detail10TensorInfoIKT_T1_EENS7_IS8_SA_EENS7_IT4_SA_EESA_T0_NS_15PhiloxCudaStateE --------------------------
	.section	.nv.constant0._ZN2at6native43_GLOBAL__N__7cc8d1ed_10_Dropout_cu_0e96ed3824fused_dropout_kernel_vecIN3c104HalfEfmLi1ELi16EhEEvNS_4cuda6detail10TensorInfoIKT_T1_EENS7_IS8_SA_EENS7_IT4_SA_EESA_T0_NS_15PhiloxCudaStateE,"a",@progbits
	.sectionflags	@""
	.align	4
.nv.constant0._ZN2at6native43_GLOBAL__N__7cc8d1ed_10_Dropout_cu_0e96ed3824fused_dropout_kernel_vecIN3c104HalfEfmLi1ELi16EhEEvNS_4cuda6detail10TensorInfoIKT_T1_EENS7_IS8_SA_EENS7_IT4_SA_EESA_T0_NS_15PhiloxCudaStateE:
	.zero		1816


//--------------------- .nv.constant0._ZN2at6native43_GLOBAL__N__7cc8d1ed_10_Dropout_cu_0e96ed3820fused_dropout_kernelIffmLin1ELin1EhEEvNS_4cuda6detail10TensorInfoIKT_T1_EENS5_IS6_S8_EENS5_IT4_S8_EES8_T0_NS_15PhiloxCudaStateE --------------------------
	.section	.nv.constant0._ZN2at6native43_GLOBAL__N__7cc8d1ed_10_Dropout_cu_0e96ed3820fused_dropout_kernelIffmLin1ELin1EhEEvNS_4cuda6detail10TensorInfoIKT_T1_EENS5_IS6_S8_EENS5_IT4_S8_EES8_T0_NS_15PhiloxCudaStateE,"a",@progbits
	.sectionflags	@""
	.align	4
.nv.constant0._ZN2at6native43_GLOBAL__N__7cc8d1ed_10_Dropout_cu_0e96ed3820fused_dropout_kernelIffmLin1ELin1EhEEvNS_4cuda6detail10TensorInfoIKT_T1_EENS5_IS6_S8_EENS5_IT4_S8_EES8_T0_NS_15PhiloxCudaStateE:
	.zero		1816


//--------------------- .nv.constant0._ZN2at6native43_GLOBAL__N__7cc8d1ed_10_Dropout_cu_0e96ed3820fused_dropout_kernelIffmLin1ELi1EhEEvNS_4cuda6detail10TensorInfoIKT_T1_EENS5_IS6_S8_EENS5_IT4_S8_EES8_T0_NS_15PhiloxCudaStateE --------------------------
	.section	.nv.constant0._ZN2at6native43_GLOBAL__N__7cc8d1ed_10_Dropout_cu_0e96ed3820fused_dropout_kernelIffmLin1ELi1EhEEvNS_4cuda6detail10TensorInfoIKT_T1_EENS5_IS6_S8_EENS5_IT4_S8_EES8_T0_NS_15PhiloxCudaStateE,"a",@progbits
	.sectionflags	@""
	.align	4
.nv.constant0._ZN2at6native43_GLOBAL__N__7cc8d1ed_10_Dropout_cu_0e96ed3820fused_dropout_kernelIffmLin1ELi1EhEEvNS_4cuda6detail10TensorInfoIKT_T1_EENS5_IS6_S8_EENS5_IT4_S8_EES8_T0_NS_15PhiloxCudaStateE:
	.zero		1816


//--------------------- .nv.constant0._ZN2at6native43_GLOBAL__N__7cc8d1ed_10_Dropout_cu_0e96ed3820fused_dropout_kernelIffmLi1ELi1EhEEvNS_4cuda6detail10TensorInfoIKT_T1_EENS5_IS6_S8_EENS5_IT4_S8_EES8_T0_NS_15PhiloxCudaStateE --------------------------
	.section	.nv.constant0._ZN2at6native43_GLOBAL__N__7cc8d1ed_10_Dropout_cu_0e96ed3820fused_dropout_kernelIffmLi1ELi1EhEEvNS_4cuda6detail10TensorInfoIKT_T1_EENS5_IS6_S8_EENS5_IT4_S8_EES8_T0_NS_15PhiloxCudaStateE,"a",@progbits
	.sectionflags	@""
	.align	4
.nv.constant0._ZN2at6native43_GLOBAL__N__7cc8d1ed_10_Dropout_cu_0e96ed3820fused_dropout_kernelIffmLi1ELi1EhEEvNS_4cuda6detail10TensorInfoIKT_T1_EENS5_IS6_S8_EENS5_IT4_S8_EES8_T0_NS_15PhiloxCudaStateE:
	.zero		1816


//--------------------- .nv.constant0._ZN2at6native43_GLOBAL__N__7cc8d1ed_10_Dropout_cu_0e96ed3824fused_dropout_kernel_vecIffmLi1ELi2EhEEvNS_4cuda6detail10TensorInfoIKT_T1_EENS5_IS6_S8_EENS5_IT4_S8_EES8_T0_NS_15PhiloxCudaStateE --------------------------
	.section	.nv.constant0._ZN2at6native43_GLOBAL__N__7cc8d1ed_10_Dropout_cu_0e96ed3824fused_dropout_kernel_vecIffmLi1ELi2EhEEvNS_4cuda6detail10TensorInfoIKT_T1_EENS5_IS6_S8_EENS5_IT4_S8_EES8_T0_NS_15PhiloxCudaStateE,"a",@progbits
	.sectionflags	@""
	.align	4
.nv.constant0._ZN2at6native43_GLOBAL__N__7cc8d1ed_10_Dropout_cu_0e96ed3824fused_dropout_kernel_vecIffmLi1ELi2EhEEvNS_4cuda6detail10TensorInfoIKT_T1_EENS5_IS6_S8_EENS5_IT4_S8_EES8_T0_NS_15PhiloxCudaStateE:
	.zero		1816


//--------------------- .nv.constant0._ZN2at6native43_GLOBAL__N__7cc8d1ed_10_Dropout_cu_0e96ed3824fused_dropout_kernel_vecIffmLi1ELi4EhEEvNS_4cuda6detail10TensorInfoIKT_T1_EENS5_IS6_S8_EENS5_IT4_S8_EES8_T0_NS_15PhiloxCudaStateE --------------------------
	.section	.nv.constant0._ZN2at6native43_GLOBAL__N__7cc8d1ed_10_Dropout_cu_0e96ed3824fused_dropout_kernel_vecIffmLi1ELi4EhEEvNS_4cuda6detail10TensorInfoIKT_T1_EENS5_IS6_S8_EENS5_IT4_S8_EES8_T0_NS_15PhiloxCudaStateE,"a",@progbits
	.sectionflags	@""
	.align	4
.nv.constant0._ZN2at6native43_GLOBAL__N__7cc8d1ed_10_Dropout_cu_0e96ed3824fused_dropout_kernel_vecIffmLi1ELi4EhEEvNS_4cuda6detail10TensorInfoIKT_T1_EENS5_IS6_S8_EENS5_IT4_S8_EES8_T0_NS_15PhiloxCudaStateE:
	.zero		1816


//--------------------- .nv.constant0._ZN2at6native43_GLOBAL__N__7cc8d1ed_10_Dropout_cu_0e96ed3824fused_dropout_kernel_vecIffmLi1ELi8EhEEvNS_4cuda6detail10TensorInfoIKT_T1_EENS5_IS6_S8_EENS5_IT4_S8_EES8_T0_NS_15PhiloxCudaStateE --------------------------
	.section	.nv.constant0._ZN2at6native43_GLOBAL__N__7cc8d1ed_10_Dropout_cu_0e96ed3824fused_dropout_kernel_vecIffmLi1ELi8EhEEvNS_4cuda6detail10TensorInfoIKT_T1_EENS5_IS6_S8_EENS5_IT4_S8_EES8_T0_NS_15PhiloxCudaStateE,"a",@progbits
	.sectionflags	@""
	.align	4
.nv.constant0._ZN2at6native43_GLOBAL__N__7cc8d1ed_10_Dropout_cu_0e96ed3824fused_dropout_kernel_vecIffmLi1ELi8EhEEvNS_4cuda6detail10TensorInfoIKT_T1_EENS5_IS6_S8_EENS5_IT4_S8_EES8_T0_NS_15PhiloxCudaStateE:
	.zero		1816


//--------------------- .nv.constant0._ZN2at6native43_GLOBAL__N__7cc8d1ed_10_Dropout_cu_0e96ed3824fused_dropout_kernel_vecIffmLi1ELi16EhEEvNS_4cuda6detail10TensorInfoIKT_T1_EENS5_IS6_S8_EENS5_IT4_S8_EES8_T0_NS_15PhiloxCudaStateE --------------------------
	.section	.nv.constant0._ZN2at6native43_GLOBAL__N__7cc8d1ed_10_Dropout_cu_0e96ed3824fused_dropout_kernel_vecIffmLi1ELi16EhEEvNS_4cuda6detail10TensorInfoIKT_T1_EENS5_IS6_S8_EENS5_IT4_S8_EES8_T0_NS_15PhiloxCudaStateE,"a",@progbits
	.sectionflags	@""
	.align	4
.nv.constant0._ZN2at6native43_GLOBAL__N__7cc8d1ed_10_Dropout_cu_0e96ed3824fused_dropout_kernel_vecIffmLi1ELi16EhEEvNS_4cuda6detail10TensorInfoIKT_T1_EENS5_IS6_S8_EENS5_IT4_S8_EES8_T0_NS_15PhiloxCudaStateE:
	.zero		1816


//--------------------- .nv.constant0._ZN2at6native43_GLOBAL__N__7cc8d1ed_10_Dropout_cu_0e96ed3820fused_dropout_kernelIddmLin1ELin1EhEEvNS_4cuda6detail10TensorInfoIKT_T1_EENS5_IS6_S8_EENS5_IT4_S8_EES8_T0_NS_15PhiloxCudaStateE --------------------------
	.section	.nv.constant0._ZN2at6native43_GLOBAL__N__7cc8d1ed_10_Dropout_cu_0e96ed3820fused_dropout_kernelIddmLin1ELin1EhEEvNS_4cuda6detail10TensorInfoIKT_T1_EENS5_IS6_S8_EENS5_IT4_S8_EES8_T0_NS_15PhiloxCudaStateE,"a",@progbits
	.sectionflags	@""
	.align	4
.nv.constant0._ZN2at6native43_GLOBAL__N__7cc8d1ed_10_Dropout_cu_0e96ed3820fused_dropout_kernelIddmLin1ELin1EhEEvNS_4cuda6detail10TensorInfoIKT_T1_EENS5_IS6_S8_EENS5_IT4_S8_EES8_T0_NS_15PhiloxCudaStateE:
	.zero		1816


//--------------------- .nv.constant0._ZN2at6native43_GLOBAL__N__7cc8d1ed_10_Dropout_cu_0e96ed3820fused_dropout_kernelIddmLin1ELi1EhEEvNS_4cuda6detail10TensorInfoIKT_T1_EENS5_IS6_S8_EENS5_IT4_S8_EES8_T0_NS_15PhiloxCudaStateE --------------------------
	.section	.nv.constant0._ZN2at6native43_GLOBAL__N__7cc8d1ed_10_Dropout_cu_0e96ed3820fused_dropout_kernelIddmLin1ELi1EhEEvNS_4cuda6detail10TensorInfoIKT_T1_EENS5_IS6_S8_EENS5_IT4_S8_EES8_T0_NS_15PhiloxCudaStateE,"a",@progbits
	.sectionflags	@""
	.align	4
.nv.constant0._ZN2at6native43_GLOBAL__N__7cc8d1ed_10_Dropout_cu_0e96ed3820fused_dropout_kernelIddmLin1ELi1EhEEvNS_4cuda6detail10TensorInfoIKT_T1_EENS5_IS6_S8_EENS5_IT4_S8_EES8_T0_NS_15PhiloxCudaStateE:
	.zero		1816


//--------------------- .nv.constant0._ZN2at6native43_GLOBAL__N__7cc8d1ed_10_Dropout_cu_0e96ed3820fused_dropout_kernelIddmLi1ELi1EhEEvNS_4cuda6detail10TensorInfoIKT_T1_EENS5_IS6_S8_EENS5_IT4_S8_EES8_T0_NS_15PhiloxCudaStateE --------------------------
	.section	.nv.constant0._ZN2at6native43_GLOBAL__N__7cc8d1ed_10_Dropout_cu_0e96ed3820fused_dropout_kernelIddmLi1ELi1EhEEvNS_4cuda6detail10TensorInfoIKT_T1_EENS5_IS6_S8_EENS5_IT4_S8_EES8_T0_NS_15PhiloxCudaStateE,"a",@progbits
	.sectionflags	@""
	.align	4
.nv.constant0._ZN2at6native43_GLOBAL__N__7cc8d1ed_10_Dropout_cu_0e96ed3820fused_dropout_kernelIddmLi1ELi1EhEEvNS_4cuda6detail10TensorInfoIKT_T1_EENS5_IS6_S8_EENS5_IT4_S8_EES8_T0_NS_15PhiloxCudaStateE:
	.zero		1816


//--------------------- .nv.constant0._ZN2at6native43_GLOBAL__N__7cc8d1ed_10_Dropout_cu_0e96ed3824fused_dropout_kernel_vecIddmLi1ELi2EhEEvNS_4cuda6detail10TensorInfoIKT_T1_EENS5_IS6_S8_EENS5_IT4_S8_EES8_T0_NS_15PhiloxCudaStateE --------------------------
	.section	.nv.constant0._ZN2at6native43_GLOBAL__N__7cc8d1ed_10_Dropout_cu_0e96ed3824fused_dropout_kernel_vecIddmLi1ELi2EhEEvNS_4cuda6detail10TensorInfoIKT_T1_EENS5_IS6_S8_EENS5_IT4_S8_EES8_T0_NS_15PhiloxCudaStateE,"a",@progbits
	.sectionflags	@""
	.align	4
.nv.constant0._ZN2at6native43_GLOBAL__N__7cc8d1ed_10_Dropout_cu_0e96ed3824fused_dropout_kernel_vecIddmLi1ELi2EhEEvNS_4cuda6detail10TensorInfoIKT_T1_EENS5_IS6_S8_EENS5_IT4_S8_EES8_T0_NS_15PhiloxCudaStateE:
	.zero		1816


//--------------------- .nv.constant0._ZN2at6native43_GLOBAL__N__7cc8d1ed_10_Dropout_cu_0e96ed3824fused_dropout_kernel_vecIddmLi1ELi4EhEEvNS_4cuda6detail10TensorInfoIKT_T1_EENS5_IS6_S8_EENS5_IT4_S8_EES8_T0_NS_15PhiloxCudaStateE --------------------------
	.section	.nv.constant0._ZN2at6native43_GLOBAL__N__7cc8d1ed_10_Dropout_cu_0e96ed3824fused_dropout_kernel_vecIddmLi1ELi4EhEEvNS_4cuda6detail10TensorInfoIKT_T1_EENS5_IS6_S8_EENS5_IT4_S8_EES8_T0_NS_15PhiloxCudaStateE,"a",@progbits
	.sectionflags	@""
	.align	4
.nv.constant0._ZN2at6native43_GLOBAL__N__7cc8d1ed_10_Dropout_cu_0e96ed3824fused_dropout_kernel_vecIddmLi1ELi4EhEEvNS_4cuda6detail10TensorInfoIKT_T1_EENS5_IS6_S8_EENS5_IT4_S8_EES8_T0_NS_15PhiloxCudaStateE:
	.zero		1816


//--------------------- .nv.constant0._ZN2at6native43_GLOBAL__N__7cc8d1ed_10_Dropout_cu_0e96ed3824fused_dropout_kernel_vecIddmLi1ELi8EhEEvNS_4cuda6detail10TensorInfoIKT_T1_EENS5_IS6_S8_EENS5_IT4_S8_EES8_T0_NS_15PhiloxCudaStateE --------------------------
	.section	.nv.constant0._ZN2at6native43_GLOBAL__N__7cc8d1ed_10_Dropout_cu_0e96ed3824fused_dropout_kernel_vecIddmLi1ELi8EhEEvNS_4cuda6detail10TensorInfoIKT_T1_EENS5_IS6_S8_EENS5_IT4_S8_EES8_T0_NS_15PhiloxCudaStateE,"a",@progbits
	.sectionflags	@""
	.align	4
.nv.constant0._ZN2at6native43_GLOBAL__N__7cc8d1ed_10_Dropout_cu_0e96ed3824fused_dropout_kernel_vecIddmLi1ELi8EhEEvNS_4cuda6detail10TensorInfoIKT_T1_EENS5_IS6_S8_EENS5_IT4_S8_EES8_T0_NS_15PhiloxCudaStateE:
	.zero		1816


//--------------------- .nv.constant0._ZN2at6native43_GLOBAL__N__7cc8d1ed_10_Dropout_cu_0e96ed3824fused_dropout_kernel_vecIddmLi1ELi16EhEEvNS_4cuda6detail10TensorInfoIKT_T1_EENS5_IS6_S8_EENS5_IT4_S8_EES8_T0_NS_15PhiloxCudaStateE --------------------------
	.section	.nv.constant0._ZN2at6native43_GLOBAL__N__7cc8d1ed_10_Dropout_cu_0e96ed3824fused_dropout_kernel_vecIddmLi1ELi16EhEEvNS_4cuda6detail10TensorInfoIKT_T1_EENS5_IS6_S8_EENS5_IT4_S8_EES8_T0_NS_15PhiloxCudaStateE,"a",@progbits
	.sectionflags	@""
	.align	4
.nv.constant0._ZN2at6native43_GLOBAL__N__7cc8d1ed_10_Dropout_cu_0e96ed3824fused_dropout_kernel_vecIddmLi1ELi16EhEEvNS_4cuda6detail10TensorInfoIKT_T1_EENS5_IS6_S8_EENS5_IT4_S8_EES8_T0_NS_15PhiloxCudaStateE:
	.zero		1816


//--------------------- .nv.constant0._ZN2at6native43_GLOBAL__N__7cc8d1ed_10_Dropout_cu_0e96ed3820fused_dropout_kernelIN3c108BFloat16EfjLin1ELin1EhEEvNS_4cuda6detail10TensorInfoIKT_T1_EENS7_IS8_SA_EENS7_IT4_SA_EESA_T0_NS_15PhiloxCudaStateE --------------------------
	.section	.nv.constant0._ZN2at6native43_GLOBAL__N__7cc8d1ed_10_Dropout_cu_0e96ed3820fused_dropout_kernelIN3c108BFloat16EfjLin1ELin1EhEEvNS_4cuda6detail10TensorInfoIKT_T1_EENS7_IS8_SA_EENS7_IT4_SA_EESA_T0_NS_15PhiloxCudaStateE,"a",@progbits
	.sectionflags	@""
	.align	4
.nv.constant0._ZN2at6native43_GLOBAL__N__7cc8d1ed_10_Dropout_cu_0e96ed3820fused_dropout_kernelIN3c108BFloat16EfjLin1ELin1EhEEvNS_4cuda6detail10TensorInfoIKT_T1_EENS7_IS8_SA_EENS7_IT4_SA_EESA_T0_NS_15PhiloxCudaStateE:
	.zero		1208


//--------------------- .nv.constant0._ZN2at6native43_GLOBAL__N__7cc8d1ed_10_Dropout_cu_0e96ed3820fused_dropout_kernelIN3c108BFloat16EfjLin1ELi1EhEEvNS_4cuda6detail10TensorInfoIKT_T1_EENS7_IS8_SA_EENS7_IT4_SA_EESA_T0_NS_15PhiloxCudaStateE --------------------------
	.section	.nv.constant0._ZN2at6native43_GLOBAL__N__7cc8d1ed_10_Dropout_cu_0e96ed3820fused_dropout_kernelIN3c108BFloat16EfjLin1ELi1EhEEvNS_4cuda6detail10TensorInfoIKT_T1_EENS7_IS8_SA_EENS7_IT4_SA_EESA_T0_NS_15PhiloxCudaStateE,"a",@progbits
	.sectionflags	@""
	.align	4
.nv.constant0._ZN2at6native43_GLOBAL__N__7cc8d1ed_10_Dropout_cu_0e96ed3820fused_dropout_kernelIN3c108BFloat16EfjLin1ELi1EhEEvNS_4cuda6detail10TensorInfoIKT_T1_EENS7_IS8_SA_EENS7_IT4_SA_EESA_T0_NS_15PhiloxCudaStateE:
	.zero		1208


//--------------------- .nv.constant0._ZN2at6native43_GLOBAL__N__7cc8d1ed_10_Dropout_cu_0e96ed3820fused_dropout_kernelIN3c108BFloat16EfjLi1ELi1EhEEvNS_4cuda6detail10TensorInfoIKT_T1_EENS7_IS8_SA_EENS7_IT4_SA_EESA_T0_NS_15PhiloxCudaStateE --------------------------
	.section	.nv.constant0._ZN2at6native43_GLOBAL__N__7cc8d1ed_10_Dropout_cu_0e96ed3820fused_dropout_kernelIN3c108BFloat16EfjLi1ELi1EhEEvNS_4cuda6detail10TensorInfoIKT_T1_EENS7_IS8_SA_EENS7_IT4_SA_EESA_T0_NS_15PhiloxCudaStateE,"a",@progbits
	.sectionflags	@""
	.align	4
.nv.constant0._ZN2at6native43_GLOBAL__N__7cc8d1ed_10_Dropout_cu_0e96ed3820fused_dropout_kernelIN3c108BFloat16EfjLi1ELi1EhEEvNS_4cuda6detail10TensorInfoIKT_T1_EENS7_IS8_SA_EENS7_IT4_SA_EESA_T0_NS_15PhiloxCudaStateE:
	.zero		1208


//--------------------- .nv.constant0._ZN2at6native43_GLOBAL__N__7cc8d1ed_10_Dropout_cu_0e96ed3824fused_dropout_kernel_vecIN3c108BFloat16EfjLi1ELi2EhEEvNS_4cuda6detail10TensorInfoIKT_T1_EENS7_IS8_SA_EENS7_IT4_SA_EESA_T0_NS_15PhiloxCudaStateE --------------------------
	.section	.nv.constant0._ZN2at6native43_GLOBAL__N__7cc8d1ed_10_Dropout_cu_0e96ed3824fused_dropout_kernel_vecIN3c108BFloat16EfjLi1ELi2EhEEvNS_4cuda6detail10TensorInfoIKT_T1_EENS7_IS8_SA_EENS7_IT4_SA_EESA_T0_NS_15PhiloxCudaStateE,"a",@progbits
	.sectionflags	@""
	.align	4
.nv.constant0._ZN2at6native43_GLOBAL__N__7cc8d1ed_10_Dropout_cu_0e96ed3824fused_dropout_kernel_vecIN3c108BFloat16EfjLi1ELi2EhEEvNS_4cuda6detail10TensorInfoIKT_T1_EENS7_IS8_SA_EENS7_IT4_SA_EESA_T0_NS_15PhiloxCudaStateE:
	.zero		1208


//--------------------- .nv.constant0._ZN2at6native43_GLOBAL__N__7cc8d1ed_10_Dropout_cu_0e96ed3824fused_dropout_kernel_vecIN3c108BFloat16EfjLi1ELi4EhEEvNS_4cuda6detail10TensorInfoIKT_T1_EENS7_IS8_SA_EENS7_IT4_SA_EESA_T0_NS_15PhiloxCudaStateE --------------------------
	.section	.nv.constant0._ZN2at6native43_GLOBAL__N__7cc8d1ed_10_Dropout_cu_0e96ed3824fused_dropout_kernel_vecIN3c108BFloat16EfjLi1ELi4EhEEvNS_4cuda6detail10TensorInfoIKT_T1_EENS7_IS8_SA_EENS7_IT4_SA_EESA_T0_NS_15PhiloxCudaStateE,"a",@progbits
	.sectionflags	@""
	.align	4
.nv.constant0._ZN2at6native43_GLOBAL__N__7cc8d1ed_10_Dropout_cu_0e96ed3824fused_dropout_kernel_vecIN3c108BFloat16EfjLi1ELi4EhEEvNS_4cuda6detail10TensorInfoIKT_T1_EENS7_IS8_SA_EENS7_IT4_SA_EESA_T0_NS_15PhiloxCudaStateE:
	.zero		1208


//--------------------- .nv.constant0._ZN2at6native43_GLOBAL__N__7cc8d1ed_10_Dropout_cu_0e96ed3824fused_dropout_kernel_vecIN3c108BFloat16EfjLi1ELi8EhEEvNS_4cuda6detail10TensorInfoIKT_T1_EENS7_IS8_SA_EENS7_IT4_SA_EESA_T0_NS_15PhiloxCudaStateE --------------------------
	.section	.nv.constant0._ZN2at6native43_GLOBAL__N__7cc8d1ed_10_Dropout_cu_0e96ed3824fused_dropout_kernel_vecIN3c108BFloat16EfjLi1ELi8EhEEvNS_4cuda6detail10TensorInfoIKT_T1_EENS7_IS8_SA_EENS7_IT4_SA_EESA_T0_NS_15PhiloxCudaStateE,"a",@progbits
	.sectionflags	@""
	.align	4
.nv.constant0._ZN2at6native43_GLOBAL__N__7cc8d1ed_10_Dropout_cu_0e96ed3824fused_dropout_kernel_vecIN3c108BFloat16EfjLi1ELi8EhEEvNS_4cuda6detail10TensorInfoIKT_T1_EENS7_IS8_SA_EENS7_IT4_SA_EESA_T0_NS_15PhiloxCudaStateE:
	.zero		1208


//--------------------- .nv.constant0._ZN2at6native43_GLOBAL__N__7cc8d1ed_10_Dropout_cu_0e96ed3824fused_dropout_kernel_vecIN3c108BFloat16EfjLi1ELi16EhEEvNS_4cuda6detail10TensorInfoIKT_T1_EENS7_IS8_SA_EENS7_IT4_SA_EESA_T0_NS_15PhiloxCudaStateE --------------------------
	.section	.nv.constant0._ZN2at6native43_GLOBAL__N__7cc8d1ed_10_Dropout_cu_0e96ed3824fused_dropout_kernel_vecIN3c108BFloat16EfjLi1ELi16EhEEvNS_4cuda6detail10TensorInfoIKT_T1_EENS7_IS8_SA_EENS7_IT4_SA_EESA_T0_NS_15PhiloxCudaStateE,"a",@progbits
	.sectionflags	@""
	.align	4
.nv.constant0._ZN2at6native43_GLOBAL__N__7cc8d1ed_10_Dropout_cu_0e96ed3824fused_dropout_kernel_vecIN3c108BFloat16EfjLi1ELi16EhEEvNS_4cuda6detail10TensorInfoIKT_T1_EENS7_IS8_SA_EENS7_IT4_SA_EESA_T0_NS_15PhiloxCudaStateE:
	.zero		1208


//--------------------- .nv.constant0._ZN2at6native43_GLOBAL__N__7cc8d1ed_10_Dropout_cu_0e96ed3820fused_dropout_kernelIN3c104HalfEfjLin1ELin1EhEEvNS_4cuda6detail10TensorInfoIKT_T1_EENS7_IS8_SA_EENS7_IT4_SA_EESA_T0_NS_15PhiloxCudaStateE --------------------------
	.section	.nv.constant0._ZN2at6native43_GLOBAL__N__7cc8d1ed_10_Dropout_cu_0e96ed3820fused_dropout_kernelIN3c104HalfEfjLin1ELin1EhEEvNS_4cuda6detail10TensorInfoIKT_T1_EENS7_IS8_SA_EENS7_IT4_SA_EESA_T0_NS_15PhiloxCudaStateE,"a",@progbits
	.sectionflags	@""
	.align	4
.nv.constant0._ZN2at6native43_GLOBAL__N__7cc8d1ed_10_Dropout_cu_0e96ed3820fused_dropout_kernelIN3c104HalfEfjLin1ELin1EhEEvNS_4cuda6detail10TensorInfoIKT_T1_EENS7_IS8_SA_EENS7_IT4_SA_EESA_T0_NS_15PhiloxCudaStateE:
	.zero		1208


//--------------------- .nv.constant0._ZN2at6native43_GLOBAL__N__7cc8d1ed_10_Dropout_cu_0e96ed3820fused_dropout_kernelIN3c104HalfEfjLin1ELi1EhEEvNS_4cuda6detail10TensorInfoIKT_T1_EENS7_IS8_SA_EENS7_IT4_SA_EESA_T0_NS_15PhiloxCudaStateE --------------------------
	.section	.nv.constant0._ZN2at6native43_GLOBAL__N__7cc8d1ed_10_Dropout_cu_0e96ed3820fused_dropout_kernelIN3c104HalfEfjLin1ELi1EhEEvNS_4cuda6detail10TensorInfoIKT_T1_EENS7_IS8_SA_EENS7_IT4_SA_EESA_T0_NS_15PhiloxCudaStateE,"a",@progbits
	.sectionflags	@""
	.align	4
.nv.constant0._ZN2at6native43_GLOBAL__N__7cc8d1ed_10_Dropout_cu_0e96ed3820fused_dropout_kernelIN3c104HalfEfjLin1ELi1EhEEvNS_4cuda6detail10TensorInfoIKT_T1_EENS7_IS8_SA_EENS7_IT4_SA_EESA_T0_NS_15PhiloxCudaStateE:
	.zero		1208


//--------------------- .nv.constant0._ZN2at6native43_GLOBAL__N__7cc8d1ed_10_Dropout_cu_0e96ed3820fused_dropout_kernelIN3c104HalfEfjLi1ELi1EhEEvNS_4cuda6detail10TensorInfoIKT_T1_EENS7_IS8_SA_EENS7_IT4_SA_EESA_T0_NS_15PhiloxCudaStateE --------------------------
	.section	.nv.constant0._ZN2at6native43_GLOBAL__N__7cc8d1ed_10_Dropout_cu_0e96ed3820fused_dropout_kernelIN3c104HalfEfjLi1ELi1EhEEvNS_4cuda6detail10TensorInfoIKT_T1_EENS7_IS8_SA_EENS7_IT4_SA_EESA_T0_NS_15PhiloxCudaStateE,"a",@progbits
	.sectionflags	@""
	.align	4
.nv.constant0._ZN2at6native43_GLOBAL__N__7cc8d1ed_10_Dropout_cu_0e96ed3820fused_dropout_kernelIN3c104HalfEfjLi1ELi1EhEEvNS_4cuda6detail10TensorInfoIKT_T1_EENS7_IS8_SA_EENS7_IT4_SA_EESA_T0_NS_15PhiloxCudaStateE:
	.zero		1208


//--------------------- .nv.constant0._ZN2at6native43_GLOBAL__N__7cc8d1ed_10_Dropout_cu_0e96ed3824fused_dropout_kernel_vecIN3c104HalfEfjLi1ELi2EhEEvNS_4cuda6detail10TensorInfoIKT_T1_EENS7_IS8_SA_EENS7_IT4_SA_EESA_T0_NS_15PhiloxCudaStateE --------------------------
	.section	.nv.constant0._ZN2at6native43_GLOBAL__N__7cc8d1ed_10_Dropout_cu_0e96ed3824fused_dropout_kernel_vecIN3c104HalfEfjLi1ELi2EhEEvNS_4cuda6detail10TensorInfoIKT_T1_EENS7_IS8_SA_EENS7_IT4_SA_EESA_T0_NS_15PhiloxCudaStateE,"a",@progbits
	.sectionflags	@""
	.align	4
.nv.constant0._ZN2at6native43_GLOBAL__N__7cc8d1ed_10_Dropout_cu_0e96ed3824fused_dropout_kernel_vecIN3c104HalfEfjLi1ELi2EhEEvNS_4cuda6detail10TensorInfoIKT_T1_EENS7_IS8_SA_EENS7_IT4_SA_EESA_T0_NS_15PhiloxCudaStateE:
	.zero		1208


//--------------------- .nv.constant0._ZN2at6native43_GLOBAL__N__7cc8d1ed_10_Dropout_cu_0e96ed3824fused_dropout_kernel_vecIN3c104HalfEfjLi1ELi4EhEEvNS_4cuda6detail10TensorInfoIKT_T1_EENS7_IS8_SA_EENS7_IT4_SA_EESA_T0_NS_15PhiloxCudaStateE --------------------------
	.section	.nv.constant0._ZN2at6native43_GLOBAL__N__7cc8d1ed_10_Dropout_cu_0e96ed3824fused_dropout_kernel_vecIN3c104HalfEfjLi1ELi4EhEEvNS_4cuda6detail10TensorInfoIKT_T1_EENS7_IS8_SA_EENS7_IT4_SA_EESA_T0_NS_15PhiloxCudaStateE,"a",@progbits
	.sectionflags	@""
	.align	4
.nv.constant0._ZN2at6native43_GLOBAL__N__7cc8d1ed_10_Dropout_cu_0e96ed3824fused_dropout_kernel_vecIN3c104HalfEfjLi1ELi4EhEEvNS_4cuda6detail10TensorInfoIKT_T1_EENS7_IS8_SA_EENS7_IT4_SA_EESA_T0_NS_15PhiloxCudaStateE:
	.zero		1208


//--------------------- .nv.constant0._ZN2at6native43_GLOBAL__N__7cc8d1ed_10_Dropout_cu_0e96ed3824fused_dropout_kernel_vecIN3c104HalfEfjLi1ELi8EhEEvNS_4cuda6detail10TensorInfoIKT_T1_EENS7_IS8_SA_EENS7_IT4_SA_EESA_T0_NS_15PhiloxCudaStateE --------------------------
	.section	.nv.constant0._ZN2at6native43_GLOBAL__N__7cc8d1ed_10_Dropout_cu_0e96ed3824fused_dropout_kernel_vecIN3c104HalfEfjLi1ELi8EhEEvNS_4cuda6detail10TensorInfoIKT_T1_EENS7_IS8_SA_EENS7_IT4_SA_EESA_T0_NS_15PhiloxCudaStateE,"a",@progbits
	.sectionflags	@""
	.align	4
.nv.constant0._ZN2at6native43_GLOBAL__N__7cc8d1ed_10_Dropout_cu_0e96ed3824fused_dropout_kernel_vecIN3c104HalfEfjLi1ELi8EhEEvNS_4cuda6detail10TensorInfoIKT_T1_EENS7_IS8_SA_EENS7_IT4_SA_EESA_T0_NS_15PhiloxCudaStateE:
	.zero		1208


//--------------------- .nv.constant0._ZN2at6native43_GLOBAL__N__7cc8d1ed_10_Dropout_cu_0e96ed3824fused_dropout_kernel_vecIN3c104HalfEfjLi1ELi16EhEEvNS_4cuda6detail10TensorInfoIKT_T1_EENS7_IS8_SA_EENS7_IT4_SA_EESA_T0_NS_15PhiloxCudaStateE --------------------------
	.section	.nv.constant0._ZN2at6native43_GLOBAL__N__7cc8d1ed_10_Dropout_cu_0e96ed3824fused_dropout_kernel_vecIN3c104HalfEfjLi1ELi16EhEEvNS_4cuda6detail10TensorInfoIKT_T1_EENS7_IS8_SA_EENS7_IT4_SA_EESA_T0_NS_15PhiloxCudaStateE,"a",@progbits
	.sectionflags	@""
	.align	4
.nv.constant0._ZN2at6native43_GLOBAL__N__7cc8d1ed_10_Dropout_cu_0e96ed3824fused_dropout_kernel_vecIN3c104HalfEfjLi1ELi16EhEEvNS_4cuda6detail10TensorInfoIKT_T1_EENS7_IS8_SA_EENS7_IT4_SA_EESA_T0_NS_15PhiloxCudaStateE:
	.zero		1208


//--------------------- .nv.constant0._ZN2at6native43_GLOBAL__N__7cc8d1ed_10_Dropout_cu_0e96ed3820fused_dropout_kernelIffjLin1ELin1EhEEvNS_4cuda6detail10TensorInfoIKT_T1_EENS5_IS6_S8_EENS5_IT4_S8_EES8_T0_NS_15PhiloxCudaStateE --------------------------
	.section	.nv.constant0._ZN2at6native43_GLOBAL__N__7cc8d1ed_10_Dropout_cu_0e96ed3820fused_dropout_kernelIffjLin1ELin1EhEEvNS_4cuda6detail10TensorInfoIKT_T1_EENS5_IS6_S8_EENS5_IT4_S8_EES8_T0_NS_15PhiloxCudaStateE,"a",@progbits
	.sectionflags	@""
	.align	4
.nv.constant0._ZN2at6native43_GLOBAL__N__7cc8d1ed_10_Dropout_cu_0e96ed3820fused_dropout_kernelIffjLin1ELin1EhEEvNS_4cuda6detail10TensorInfoIKT_T1_EENS5_IS6_S8_EENS5_IT4_S8_EES8_T0_NS_15PhiloxCudaStateE:
	.zero		1208


//--------------------- .nv.constant0._ZN2at6native43_GLOBAL__N__7cc8d1ed_10_Dropout_cu_0e96ed3820fused_dropout_kernelIffjLin1ELi1EhEEvNS_4cuda6detail10TensorInfoIKT_T1_EENS5_IS6_S8_EENS5_IT4_S8_EES8_T0_NS_15PhiloxCudaStateE --------------------------
	.section	.nv.constant0._ZN2at6native43_GLOBAL__N__7cc8d1ed_10_Dropout_cu_0e96ed3820fused_dropout_kernelIffjLin1ELi1EhEEvNS_4cuda6detail10TensorInfoIKT_T1_EENS5_IS6_S8_EENS5_IT4_S8_EES8_T0_NS_15PhiloxCudaStateE,"a",@progbits
	.sectionflags	@""
	.align	4
.nv.constant0._ZN2at6native43_GLOBAL__N__7cc8d1ed_10_Dropout_cu_0e96ed3820fused_dropout_kernelIffjLin1ELi1EhEEvNS_4cuda6detail10TensorInfoIKT_T1_EENS5_IS6_S8_EENS5_IT4_S8_EES8_T0_NS_15PhiloxCudaStateE:
	.zero		1208


//--------------------- .nv.constant0._ZN2at6native43_GLOBAL__N__7cc8d1ed_10_Dropout_cu_0e96ed3820fused_dropout_kernelIffjLi1ELi1EhEEvNS_4cuda6detail10TensorInfoIKT_T1_EENS5_IS6_S8_EENS5_IT4_S8_EES8_T0_NS_15PhiloxCudaStateE --------------------------
	.section	.nv.constant0._ZN2at6native43_GLOBAL__N__7cc8d1ed_10_Dropout_cu_0e96ed3820fused_dropout_kernelIffjLi1ELi1EhEEvNS_4cuda6detail10TensorInfoIKT_T1_EENS5_IS6_S8_EENS5_IT4_S8_EES8_T0_NS_15PhiloxCudaStateE,"a",@progbits
	.sectionflags	@""
	.align	4
.nv.constant0._ZN2at6native43_GLOBAL__N__7cc8d1ed_10_Dropout_cu_0e96ed3820fused_dropout_kernelIffjLi1ELi1EhEEvNS_4cuda6detail10TensorInfoIKT_T1_EENS5_IS6_S8_EENS5_IT4_S8_EES8_T0_NS_15PhiloxCudaStateE:
	.zero		1208


//--------------------- .nv.constant0._ZN2at6native43_GLOBAL__N__7cc8d1ed_10_Dropout_cu_0e96ed3824fused_dropout_kernel_vecIffjLi1ELi2EhEEvNS_4cuda6detail10TensorInfoIKT_T1_EENS5_IS6_S8_EENS5_IT4_S8_EES8_T0_NS_15PhiloxCudaStateE --------------------------
	.section	.nv.constant0._ZN2at6native43_GLOBAL__N__7cc8d1ed_10_Dropout_cu_0e96ed3824fused_dropout_kernel_vecIffjLi1ELi2EhEEvNS_4cuda6detail10TensorInfoIKT_T1_EENS5_IS6_S8_EENS5_IT4_S8_EES8_T0_NS_15PhiloxCudaStateE,"a",@progbits
	.sectionflags	@""
	.align	4
.nv.constant0._ZN2at6native43_GLOBAL__N__7cc8d1ed_10_Dropout_cu_0e96ed3824fused_dropout_kernel_vecIffjLi1ELi2EhEEvNS_4cuda6detail10TensorInfoIKT_T1_EENS5_IS6_S8_EENS5_IT4_S8_EES8_T0_NS_15PhiloxCudaStateE:
	.zero		1208


//--------------------- .nv.constant0._ZN2at6native43_GLOBAL__N__7cc8d1ed_10_Dropout_cu_0e96ed3824fused_dropout_kernel_vecIffjLi1ELi4EhEEvNS_4cuda6detail10TensorInfoIKT_T1_EENS5_IS6_S8_EENS5_IT4_S8_EES8_T0_NS_15PhiloxCudaStateE --------------------------
	.section	.nv.constant0._ZN2at6native43_GLOBAL__N__7cc8d1ed_10_Dropout_cu_0e96ed3824fused_dropout_kernel_vecIffjLi1ELi4EhEEvNS_4cuda6detail10TensorInfoIKT_T1_EENS5_IS6_S8_EENS5_IT4_S8_EES8_T0_NS_15PhiloxCudaStateE,"a",@progbits
	.sectionflags	@""
	.align	4
.nv.constant0._ZN2at6native43_GLOBAL__N__7cc8d1ed_10_Dropout_cu_0e96ed3824fused_dropout_kernel_vecIffjLi1ELi4EhEEvNS_4cuda6detail10TensorInfoIKT_T1_EENS5_IS6_S8_EENS5_IT4_S8_EES8_T0_NS_15PhiloxCudaStateE:
	.zero		1208


//--------------------- .nv.constant0._ZN2at6native43_GLOBAL__N__7cc8d1ed_10_Dropout_cu_0e96ed3824fused_dropout_kernel_vecIffjLi1ELi8EhEEvNS_4cuda6detail10TensorInfoIKT_T1_EENS5_IS6_S8_EENS5_IT4_S8_EES8_T0_NS_15PhiloxCudaStateE --------------------------
	.section	.nv.constant0._ZN2at6native43_GLOBAL__N__7cc8d1ed_10_Dropout_cu_0e96ed3824fused_dropout_kernel_vecIffjLi1ELi8EhEEvNS_4cuda6detail10TensorInfoIKT_T1_EENS5_IS6_S8_EENS5_IT4_S8_EES8_T0_NS_15PhiloxCudaStateE,"a",@progbits
	.sectionflags	@""
	.align	4
.nv.constant0._ZN2at6native43_GLOBAL__N__7cc8d1ed_10_Dropout_cu_0e96ed3824fused_dropout_kernel_vecIffjLi1ELi8EhEEvNS_4cuda6detail10TensorInfoIKT_T1_EENS5_IS6_S8_EENS5_IT4_S8_EES8_T0_NS_15PhiloxCudaStateE:
	.zero		1208


//--------------------- .nv.constant0._ZN2at6native43_GLOBAL__N__7cc8d1ed_10_Dropout_cu_0e96ed3824fused_dropout_kernel_vecIffjLi1ELi16EhEEvNS_4cuda6detail10TensorInfoIKT_T1_EENS5_IS6_S8_EENS5_IT4_S8_EES8_T0_NS_15PhiloxCudaStateE --------------------------
	.section	.nv.constant0._ZN2at6native43_GLOBAL__N__7cc8d1ed_10_Dropout_cu_0e96ed3824fused_dropout_kernel_vecIffjLi1ELi16EhEEvNS_4cuda6detail10TensorInfoIKT_T1_EENS5_IS6_S8_EENS5_IT4_S8_EES8_T0_NS_15PhiloxCudaStateE,"a",@progbits
	.sectionflags	@""
	.align	4
.nv.constant0._ZN2at6native43_GLOBAL__N__7cc8d1ed_10_Dropout_cu_0e96ed3824fused_dropout_kernel_vecIffjLi1ELi16EhEEvNS_4cuda6detail10TensorInfoIKT_T1_EENS5_IS6_S8_EENS5_IT4_S8_EES8_T0_NS_15PhiloxCudaStateE:
	.zero		1208


//--------------------- .nv.constant0._ZN2at6native43_GLOBAL__N__7cc8d1ed_10_Dropout_cu_0e96ed3820fused_dropout_kernelIddjLin1ELin1EhEEvNS_4cuda6detail10TensorInfoIKT_T1_EENS5_IS6_S8_EENS5_IT4_S8_EES8_T0_NS_15PhiloxCudaStateE --------------------------
	.section	.nv.constant0._ZN2at6native43_GLOBAL__N__7cc8d1ed_10_Dropout_cu_0e96ed3820fused_dropout_kernelIddjLin1ELin1EhEEvNS_4cuda6detail10TensorInfoIKT_T1_EENS5_IS6_S8_EENS5_IT4_S8_EES8_T0_NS_15PhiloxCudaStateE,"a",@progbits
	.sectionflags	@""
	.align	4
.nv.constant0._ZN2at6native43_GLOBAL__N__7cc8d1ed_10_Dropout_cu_0e96ed3820fused_dropout_kernelIddjLin1ELin1EhEEvNS_4cuda6detail10TensorInfoIKT_T1_EENS5_IS6_S8_EENS5_IT4_S8_EES8_T0_NS_15PhiloxCudaStateE:
	.zero		1216


//--------------------- .nv.constant0._ZN2at6native43_GLOBAL__N__7cc8d1ed_10_Dropout_cu_0e96ed3820fused_dropout_kernelIddjLin1ELi1EhEEvNS_4cuda6detail10TensorInfoIKT_T1_EENS5_IS6_S8_EENS5_IT4_S8_EES8_T0_NS_15PhiloxCudaStateE --------------------------
	.section	.nv.constant0._ZN2at6native43_GLOBAL__N__7cc8d1ed_10_Dropout_cu_0e96ed3820fused_dropout_kernelIddjLin1ELi1EhEEvNS_4cuda6detail10TensorInfoIKT_T1_EENS5_IS6_S8_EENS5_IT4_S8_EES8_T0_NS_15PhiloxCudaStateE,"a",@progbits
	.sectionflags	@""
	.align	4
.nv.constant0._ZN2at6native43_GLOBAL__N__7cc8d1ed_10_Dropout_cu_0e96ed3820fused_dropout_kernelIddjLin1ELi1EhEEvNS_4cuda6detail10TensorInfoIKT_T1_EENS5_IS6_S8_EENS5_IT4_S8_EES8_T0_NS_15PhiloxCudaStateE:
	.zero		1216


//--------------------- .nv.constant0._ZN2at6native43_GLOBAL__N__7cc8d1ed_10_Dropout_cu_0e96ed3820fused_dropout_kernelIddjLi1ELi1EhEEvNS_4cuda6detail10TensorInfoIKT_T1_EENS5_IS6_S8_EENS5_IT4_S8_EES8_T0_NS_15PhiloxCudaStateE --------------------------
	.section	.nv.constant0._ZN2at6native43_GLOBAL__N__7cc8d1ed_10_Dropout_cu_0e96ed3820fused_dropout_kernelIddjLi1ELi1EhEEvNS_4cuda6detail10TensorInfoIKT_T1_EENS5_IS6_S8_EENS5_IT4_S8_EES8_T0_NS_15PhiloxCudaStateE,"a",@progbits
	.sectionflags	@""
	.align	4
.nv.constant0._ZN2at6native43_GLOBAL__N__7cc8d1ed_10_Dropout_cu_0e96ed3820fused_dropout_kernelIddjLi1ELi1EhEEvNS_4cuda6detail10TensorInfoIKT_T1_EENS5_IS6_S8_EENS5_IT4_S8_EES8_T0_NS_15PhiloxCudaStateE:
	.zero		1216


//--------------------- .nv.constant0._ZN2at6native43_GLOBAL__N__7cc8d1ed_10_Dropout_cu_0e96ed3824fused_dropout_kernel_vecIddjLi1ELi2EhEEvNS_4cuda6detail10TensorInfoIKT_T1_EENS5_IS6_S8_EENS5_IT4_S8_EES8_T0_NS_15PhiloxCudaStateE --------------------------
	.section	.nv.constant0._ZN2at6native43_GLOBAL__N__7cc8d1ed_10_Dropout_cu_0e96ed3824fused_dropout_kernel_vecIddjLi1ELi2EhEEvNS_4cuda6detail10TensorInfoIKT_T1_EENS5_IS6_S8_EENS5_IT4_S8_EES8_T0_NS_15PhiloxCudaStateE,"a",@progbits
	.sectionflags	@""
	.align	4
.nv.constant0._ZN2at6native43_GLOBAL__N__7cc8d1ed_10_Dropout_cu_0e96ed3824fused_dropout_kernel_vecIddjLi1ELi2EhEEvNS_4cuda6detail10TensorInfoIKT_T1_EENS5_IS6_S8_EENS5_IT4_S8_EES8_T0_NS_15PhiloxCudaStateE:
	.zero		1216


//--------------------- .nv.constant0._ZN2at6native43_GLOBAL__N__7cc8d1ed_10_Dropout_cu_0e96ed3824fused_dropout_kernel_vecIddjLi1ELi4EhEEvNS_4cuda6detail10TensorInfoIKT_T1_EENS5_IS6_S8_EENS5_IT4_S8_EES8_T0_NS_15PhiloxCudaStateE --------------------------
	.section	.nv.constant0._ZN2at6native43_GLOBAL__N__7cc8d1ed_10_Dropout_cu_0e96ed3824fused_dropout_kernel_vecIddjLi1ELi4EhEEvNS_4cuda6detail10TensorInfoIKT_T1_EENS5_IS6_S8_EENS5_IT4_S8_EES8_T0_NS_15PhiloxCudaStateE,"a",@progbits
	.sectionflags	@""
	.align	4
.nv.constant0._ZN2at6native43_GLOBAL__N__7cc8d1ed_10_Dropout_cu_0e96ed3824fused_dropout_kernel_vecIddjLi1ELi4EhEEvNS_4cuda6detail10TensorInfoIKT_T1_EENS5_IS6_S8_EENS5_IT4_S8_EES8_T0_NS_15PhiloxCudaStateE:
	.zero		1216


//--------------------- .nv.constant0._ZN2at6native43_GLOBAL__N__7cc8d1ed_10_Dropout_cu_0e96ed3824fused_dropout_kernel_vecIddjLi1ELi8EhEEvNS_4cuda6detail10TensorInfoIKT_T1_EENS5_IS6_S8_EENS5_IT4_S8_EES8_T0_NS_15PhiloxCudaStateE --------------------------
	.section	.nv.constant0._ZN2at6native43_GLOBAL__N__7cc8d1ed_10_Dropout_cu_0e96ed3824fused_dropout_kernel_vecIddjLi1ELi8EhEEvNS_4cuda6detail10TensorInfoIKT_T1_EENS5_IS6_S8_EENS5_IT4_S8_EES8_T0_NS_15PhiloxCudaStateE,"a",@progbits
	.sectionflags	@""
	.align	4
.nv.constant0._ZN2at6native43_GLOBAL__N__7cc8d1ed_10_Dropout_cu_0e96ed3824fused_dropout_kernel_vecIddjLi1ELi8EhEEvNS_4cuda6detail10TensorInfoIKT_T1_EENS5_IS6_S8_EENS5_IT4_S8_EES8_T0_NS_15PhiloxCudaStateE:
	.zero		1216


//--------------------- .nv.constant0._ZN2at6native43_GLOBAL__N__7cc8d1ed_10_Dropout_cu_0e96ed3824fused_dropout_kernel_vecIddjLi1ELi16EhEEvNS_4cuda6detail10TensorInfoIKT_T1_EENS5_IS6_S8_EENS5_IT4_S8_EES8_T0_NS_15PhiloxCudaStateE --------------------------
	.section	.nv.constant0._ZN2at6native43_GLOBAL__N__7cc8d1ed_10_Dropout_cu_0e96ed3824fused_dropout_kernel_vecIddjLi1ELi16EhEEvNS_4cuda6detail10TensorInfoIKT_T1_EENS5_IS6_S8_EENS5_IT4_S8_EES8_T0_NS_15PhiloxCudaStateE,"a",@progbits
	.sectionflags	@""
	.align	4
.nv.constant0._ZN2at6native43_GLOBAL__N__7cc8d1ed_10_Dropout_cu_0e96ed3824fused_dropout_kernel_vecIddjLi1ELi16EhEEvNS_4cuda6detail10TensorInfoIKT_T1_EENS5_IS6_S8_EENS5_IT4_S8_EES8_T0_NS_15PhiloxCudaStateE:
	.zero		1216


//--------------------- .nv.constant0._ZN2at6native43_GLOBAL__N__7cc8d1ed_10_Dropout_cu_0e96ed3820fused_dropout_kernelIN3c108BFloat16EfmLin1ELin1EbEEvNS_4cuda6detail10TensorInfoIKT_T1_EENS7_IS8_SA_EENS7_IT4_SA_EESA_T0_NS_15PhiloxCudaStateE --------------------------
	.section	.nv.constant0._ZN2at6native43_GLOBAL__N__7cc8d1ed_10_Dropout_cu_0e96ed3820fused_dropout_kernelIN3c108BFloat16EfmLin1ELin1EbEEvNS_4cuda6detail10TensorInfoIKT_T1_EENS7_IS8_SA_EENS7_IT4_SA_EESA_T0_NS_15PhiloxCudaStateE,"a",@progbits
	.sectionflags	@""
	.align	4
.nv.constant0._ZN2at6native43_GLOBAL__N__7cc8d1ed_10_Dropout_cu_0e96ed3820fused_dropout_kernelIN3c108BFloat16EfmLin1ELin1EbEEvNS_4cuda6detail10TensorInfoIKT_T1_EENS7_IS8_SA_EENS7_IT4_SA_EESA_T0_NS_15PhiloxCudaStateE:
	.zero		1816


//--------------------- .nv.constant0._ZN2at6native43_GLOBAL__N__7cc8d1ed_10_Dropout_cu_0e96ed3820fused_dropout_kernelIN3c108BFloat16EfmLin1ELi1EbEEvNS_4cuda6detail10TensorInfoIKT_T1_EENS7_IS8_SA_EENS7_IT4_SA_EESA_T0_NS_15PhiloxCudaStateE --------------------------
	.section	.nv.constant0._ZN2at6native43_GLOBAL__N__7cc8d1ed_10_Dropout_cu_0e96ed3820fused_dropout_kernelIN3c108BFloat16EfmLin1ELi1EbEEvNS_4cuda6detail10TensorInfoIKT_T1_EENS7_IS8_SA_EENS7_IT4_SA_EESA_T0_NS_15PhiloxCudaStateE,"a",@progbits
	.sectionflags	@""
	.align	4
.nv.constant0._ZN2at6native43_GLOBAL__N__7cc8d1ed_10_Dropout_cu_0e96ed3820fused_dropout_kernelIN3c108BFloat16EfmLin1ELi1EbEEvNS_4cuda6detail10TensorInfoIKT_T1_EENS7_IS8_SA_EENS7_IT4_SA_EESA_T0_NS_15PhiloxCudaStateE:
	.zero		1816


//--------------------- .nv.constant0._ZN2at6native43_GLOBAL__N__7cc8d1ed_10_Dropout_cu_0e96ed3820fused_dropout_kernelIN3c108BFloat16EfmLi1ELi1EbEEvNS_4cuda6detail10TensorInfoIKT_T1_EENS7_IS8_SA_EENS7_IT4_SA_EESA_T0_NS_15PhiloxCudaStateE --------------------------
	.section	.nv.constant0._ZN2at6native43_GLOBAL__N__7cc8d1ed_10_Dropout_cu_0e96ed3820fused_dropout_kernelIN3c108BFloat16EfmLi1ELi1EbEEvNS_4cuda6detail10TensorInfoIKT_T1_EENS7_IS8_SA_EENS7_IT4_SA_EESA_T0_NS_15PhiloxCudaStateE,"a",@progbits
	.sectionflags	@""
	.align	4
.nv.constant0._ZN2at6native43_GLOBAL__N__7cc8d1ed_10_Dropout_cu_0e96ed3820fused_dropout_kernelIN3c108BFloat16EfmLi1ELi1EbEEvNS_4cuda6detail10TensorInfoIKT_T1_EENS7_IS8_SA_EENS7_IT4_SA_EESA_T0_NS_15PhiloxCudaStateE:
	.zero		1816


//--------------------- .nv.constant0._ZN2at6native43_GLOBAL__N__7cc8d1ed_10_Dropout_cu_0e96ed3824fused_dropout_kernel_vecIN3c108BFloat16EfmLi1ELi2EbEEvNS_4cuda6detail10TensorInfoIKT_T1_EENS7_IS8_SA_EENS7_IT4_SA_EESA_T0_NS_15PhiloxCudaStateE --------------------------
	.section	.nv.constant0._ZN2at6native43_GLOBAL__N__7cc8d1ed_10_Dropout_cu_0e96ed3824fused_dropout_kernel_vecIN3c108BFloat16EfmLi1ELi2EbEEvNS_4cuda6detail10TensorInfoIKT_T1_EENS7_IS8_SA_EENS7_IT4_SA_EESA_T0_NS_15PhiloxCudaStateE,"a",@progbits
	.sectionflags	@""
	.align	4
.nv.constant0._ZN2at6native43_GLOBAL__N__7cc8d1ed_10_Dropout_cu_0e96ed3824fused_dropout_kernel_vecIN3c108BFloat16EfmLi1ELi2EbEEvNS_4cuda6detail10TensorInfoIKT_T1_EENS7_IS8_SA_EENS7_IT4_SA_EESA_T0_NS_15PhiloxCudaStateE:
	.zero		1816


//--------------------- .nv.constant0._ZN2at6native43_GLOBAL__N__7cc8d1ed_10_Dropout_cu_0e96ed3824fused_dropout_kernel_vecIN3c108BFloat16EfmLi1ELi4EbEEvNS_4cuda6detail10TensorInfoIKT_T1_EENS7_IS8_SA_EENS7_IT4_SA_EESA_T0_NS_15PhiloxCudaStateE --------------------------
	.section	.nv.constant0._ZN2at6native43_GLOBAL__N__7cc8d1ed_10_Dropout_cu_0e96ed3824fused_dropout_kernel_vecIN3c108BFloat16EfmLi1ELi4EbEEvNS_4cuda6detail10TensorInfoIKT_T1_EENS7_IS8_SA_EENS7_IT4_SA_EESA_T0_NS_15PhiloxCudaStateE,"a",@progbits
	.sectionflags	@""
	.align	4
.nv.constant0._ZN2at6native43_GLOBAL__N__7cc8d1ed_10_Dropout_cu_0e96ed3824fused_dropout_kernel_vecIN3c108BFloat16EfmLi1ELi4EbEEvNS_4cuda6detail10TensorInfoIKT_T1_EENS7_IS8_SA_EENS7_IT4_SA_EESA_T0_NS_15PhiloxCudaStateE:
	.zero		1816


//--------------------- .nv.constant0._ZN2at6native43_GLOBAL__N__7cc8d1ed_10_Dropout_cu_0e96ed3824fused_dropout_kernel_vecIN3c108BFloat16EfmLi1ELi8EbEEvNS_4cuda6detail10TensorInfoIKT_T1_EENS7_IS8_SA_EENS7_IT4_SA_EESA_T0_NS_15PhiloxCudaStateE --------------------------
	.section	.nv.constant0._ZN2at6native43_GLOBAL__N__7cc8d1ed_10_Dropout_cu_0e96ed3824fused_dropout_kernel_vecIN3c108BFloat16EfmLi1ELi8EbEEvNS_4cuda6detail10TensorInfoIKT_T1_EENS7_IS8_SA_EENS7_IT4_SA_EESA_T0_NS_15PhiloxCudaStateE,"a",@progbits
	.sectionflags	@""
	.align	4
.nv.constant0._ZN2at6native43_GLOBAL__N__7cc8d1ed_10_Dropout_cu_0e96ed3824fused_dropout_kernel_vecIN3c108BFloat16EfmLi1ELi8EbEEvNS_4cuda6detail10TensorInfoIKT_T1_EENS7_IS8_SA_EENS7_IT4_SA_EESA_T0_NS_15PhiloxCudaStateE:
	.zero		1816


//--------------------- .nv.constant0._ZN2at6native43_GLOBAL__N__7cc8d1ed_10_Dropout_cu_0e96ed3824fused_dropout_kernel_vecIN3c108BFloat16EfmLi1ELi16EbEEvNS_4cuda6detail10TensorInfoIKT_T1_EENS7_IS8_SA_EENS7_IT4_SA_EESA_T0_NS_15PhiloxCudaStateE --------------------------
	.section	.nv.constant0._ZN2at6native43_GLOBAL__N__7cc8d1ed_10_Dropout_cu_0e96ed3824fused_dropout_kernel_vecIN3c108BFloat16EfmLi1ELi16EbEEvNS_4cuda6detail10TensorInfoIKT_T1_EENS7_IS8_SA_EENS7_IT4_SA_EESA_T0_NS_15PhiloxCudaStateE,"a",@progbits
	.sectionflags	@""
	.align	4
.nv.constant0._ZN2at6native43_GLOBAL__N__7cc8d1ed_10_Dropout_cu_0e96ed3824fused_dropout_kernel_vecIN3c108BFloat16EfmLi1ELi16EbEEvNS_4cuda6detail10TensorInfoIKT_T1_EENS7_IS8_SA_EENS7_IT4_SA_EESA_T0_NS_15PhiloxCudaStateE:
	.zero		1816


//--------------------- .nv.constant0._ZN2at6native43_GLOBAL__N__7cc8d1ed_10_Dropout_cu_0e96ed3820fused_dropout_kernelIN3c104HalfEfmLin1ELin1EbEEvNS_4cuda6detail10TensorInfoIKT_T1_EENS7_IS8_SA_EENS7_IT4_SA_EESA_T0_NS_15PhiloxCudaStateE --------------------------
	.section	.nv.constant0._ZN2at6native43_GLOBAL__N__7cc8d1ed_10_Dropout_cu_0e96ed3820fused_dropout_kernelIN3c104HalfEfmLin1ELin1EbEEvNS_4cuda6detail10TensorInfoIKT_T1_EENS7_IS8_SA_EENS7_IT4_SA_EESA_T0_NS_15PhiloxCudaStateE,"a",@progbits
	.sectionflags	@""
	.align	4
.nv.constant0._ZN2at6native43_GLOBAL__N__7cc8d1ed_10_Dropout_cu_0e96ed3820fused_dropout_kernelIN3c104HalfEfmLin1ELin1EbEEvNS_4cuda6detail10TensorInfoIKT_T1_EENS7_IS8_SA_EENS7_IT4_SA_EESA_T0_NS_15PhiloxCudaStateE:
	.zero		1816


//--------------------- .nv.constant0._ZN2at6native43_GLOBAL__N__7cc8d1ed_10_Dropout_cu_0e96ed3820fused_dropout_kernelIN3c104HalfEfmLin1ELi1EbEEvNS_4cuda6detail10TensorInfoIKT_T1_EENS7_IS8_SA_EENS7_IT4_SA_EESA_T0_NS_15PhiloxCudaStateE --------------------------
	.section	.nv.constant0._ZN2at6native43_GLOBAL__N__7cc8d1ed_10_Dropout_cu_0e96ed3820fused_dropout_kernelIN3c104HalfEfmLin1ELi1EbEEvNS_4cuda6detail10TensorInfoIKT_T1_EENS7_IS8_SA_EENS7_IT4_SA_EESA_T0_NS_15PhiloxCudaStateE,"a",@progbits
	.sectionflags	@""
	.align	4
.nv.constant0._ZN2at6native43_GLOBAL__N__7cc8d1ed_10_Dropout_cu_0e96ed3820fused_dropout_kernelIN3c104HalfEfmLin1ELi1EbEEvNS_4cuda6detail10TensorInfoIKT_T1_EENS7_IS8_SA_EENS7_IT4_SA_EESA_T0_NS_15PhiloxCudaStateE:
	.zero		1816


//--------------------- .nv.constant0._ZN2at6native43_GLOBAL__N__7cc8d1ed_10_Dropout_cu_0e96ed3820fused_dropout_kernelIN3c104HalfEfmLi1ELi1EbEEvNS_4cuda6detail10TensorInfoIKT_T1_EENS7_IS8_SA_EENS7_IT4_SA_EESA_T0_NS_15PhiloxCudaStateE --------------------------
	.section	.nv.constant0._ZN2at6native43_GLOBAL__N__7cc8d1ed_10_Dropout_cu_0e96ed3820fused_dropout_kernelIN3c104HalfEfmLi1ELi1EbEEvNS_4cuda6detail10TensorInfoIKT_T1_EENS7_IS8_SA_EENS7_IT4_SA_EESA_T0_NS_15PhiloxCudaStateE,"a",@progbits
	.sectionflags	@""
	.align	4
.nv.constant0._ZN2at6native43_GLOBAL__N__7cc8d1ed_10_Dropout_cu_0e96ed3820fused_dropout_kernelIN3c104HalfEfmLi1ELi1EbEEvNS_4cuda6detail10TensorInfoIKT_T1_EENS7_IS8_SA_EENS7_IT4_SA_EESA_T0_NS_15PhiloxCudaStateE:
	.zero		1816


//--------------------- .nv.constant0._ZN2at6native43_GLOBAL__N__7cc8d1ed_10_Dropout_cu_0e96ed3824fused_dropout_kernel_vecIN3c104HalfEfmLi1ELi2EbEEvNS_4cuda6detail10TensorInfoIKT_T1_EENS7_IS8_SA_EENS7_IT4_SA_EESA_T0_NS_15PhiloxCudaStateE --------------------------
	.section	.nv.constant0._ZN2at6native43_GLOBAL__N__7cc8d1ed_10_Dropout_cu_0e96ed3824fused_dropout_kernel_vecIN3c104HalfEfmLi1ELi2EbEEvNS_4cuda6detail10TensorInfoIKT_T1_EENS7_IS8_SA_EENS7_IT4_SA_EESA_T0_NS_15PhiloxCudaStateE,"a",@progbits
	.sectionflags	@""
	.align	4
.nv.constant0._ZN2at6native43_GLOBAL__N__7cc8d1ed_10_Dropout_cu_0e96ed3824fused_dropout_kernel_vecIN3c104HalfEfmLi1ELi2EbEEvNS_4cuda6detail10TensorInfoIKT_T1_EENS7_IS8_SA_EENS7_IT4_SA_EESA_T0_NS_15PhiloxCudaStateE:
	.zero		1816


//--------------------- .nv.constant0._ZN2at6native43_GLOBAL__N__7cc8d1ed_10_Dropout_cu_0e96ed3824fused_dropout_kernel_vecIN3c104HalfEfmLi1ELi4EbEEvNS_4cuda6detail10TensorInfoIKT_T1_EENS7_IS8_SA_EENS7_IT4_SA_EESA_T0_NS_15PhiloxCudaStateE --------------------------
	.section	.nv.constant0._ZN2at6native43_GLOBAL__N__7cc8d1ed_10_Dropout_cu_0e96ed3824fused_dropout_kernel_vecIN3c104HalfEfmLi1ELi4EbEEvNS_4cuda6detail10TensorInfoIKT_T1_EENS7_IS8_SA_EENS7_IT4_SA_EESA_T0_NS_15PhiloxCudaStateE,"a",@progbits
	.sectionflags	@""
	.align	4
.nv.constant0._ZN2at6native43_GLOBAL__N__7cc8d1ed_10_Dropout_cu_0e96ed3824fused_dropout_kernel_vecIN3c104HalfEfmLi1ELi4EbEEvNS_4cuda6detail10TensorInfoIKT_T1_EENS7_IS8_SA_EENS7_IT4_SA_EESA_T0_NS_15PhiloxCudaStateE:
	.zero		1816


//--------------------- .nv.constant0._ZN2at6native43_GLOBAL__N__7cc8d1ed_10_Dropout_cu_0e96ed3824fused_dropout_kernel_vecIN3c104HalfEfmLi1ELi8EbEEvNS_4cuda6detail10TensorInfoIKT_T1_EENS7_IS8_SA_EENS7_IT4_SA_EESA_T0_NS_15PhiloxCudaStateE --------------------------
	.section	.nv.constant0._ZN2at6native43_GLOBAL__N__7cc8d1ed_10_Dropout_cu_0e96ed3824fused_dropout_kernel_vecIN3c104HalfEfmLi1ELi8EbEEvNS_4cuda6detail10TensorInfoIKT_T1_EENS7_IS8_SA_EENS7_IT4_SA_EESA_T0_NS_15PhiloxCudaStateE,"a",@progbits
	.sectionflags	@""
	.align	4
.nv.constant0._ZN2at6native43_GLOBAL__N__7cc8d1ed_10_Dropout_cu_0e96ed3824fused_dropout_kernel_vecIN3c104HalfEfmLi1ELi8EbEEvNS_4cuda6detail10TensorInfoIKT_T1_EENS7_IS8_SA_EENS7_IT4_SA_EESA_T0_NS_15PhiloxCudaStateE:
	.zero		1816


//--------------------- .nv.constant0._ZN2at6native43_GLOBAL__N__7cc8d1ed_10_Dropout_cu_0e96ed3824fused_dropout_kernel_vecIN3c104HalfEfmLi1ELi16EbEEvNS_4cuda6detail10TensorInfoIKT_T1_EENS7_IS8_SA_EENS7_IT4_SA_EESA_T0_NS_15PhiloxCudaStateE --------------------------
	.section	.nv.constant0._ZN2at6native43_GLOBAL__N__7cc8d1ed_10_Dropout_cu_0e96ed3824fused_dropout_kernel_vecIN3c104HalfEfmLi1ELi16EbEEvNS_4cuda6detail10TensorInfoIKT_T1_EENS7_IS8_SA_EENS7_IT4_SA_EESA_T0_NS_15PhiloxCudaStateE,"a",@progbits
	.sectionflags	@""
	.align	4
.nv.constant0._ZN2at6native43_GLOBAL__N__7cc8d1ed_10_Dropout_cu_0e96ed3824fused_dropout_kernel_vecIN3c104HalfEfmLi1ELi16EbEEvNS_4cuda6detail10TensorInfoIKT_T1_EENS7_IS8_SA_EENS7_IT4_SA_EESA_T0_NS_15PhiloxCudaStateE:
	.zero		1816


//--------------------- .nv.constant0._ZN2at6native43_GLOBAL__N__7cc8d1ed_10_Dropout_cu_0e96ed3820fused_dropout_kernelIffmLin1ELin1EbEEvNS_4cuda6detail10TensorInfoIKT_T1_EENS5_IS6_S8_EENS5_IT4_S8_EES8_T0_NS_15PhiloxCudaStateE --------------------------
	.section	.nv.constant0._ZN2at6native43_GLOBAL__N__7cc8d1ed_10_Dropout_cu_0e96ed3820fused_dropout_kernelIffmLin1ELin1EbEEvNS_4cuda6detail10TensorInfoIKT_T1_EENS5_IS6_S8_EENS5_IT4_S8_EES8_T0_NS_15PhiloxCudaStateE,"a",@progbits
	.sectionflags	@""
	.align	4
.nv.constant0._ZN2at6native43_GLOBAL__N__7cc8d1ed_10_Dropout_cu_0e96ed3820fused_dropout_kernelIffmLin1ELin1EbEEvNS_4cuda6detail10TensorInfoIKT_T1_EENS5_IS6_S8_EENS5_IT4_S8_EES8_T0_NS_15PhiloxCudaStateE:
	.zero		1816


//--------------------- .nv.constant0._ZN2at6native43_GLOBAL__N__7cc8d1ed_10_Dropout_cu_0e96ed3820fused_dropout_kernelIffmLin1ELi1EbEEvNS_4cuda6detail10TensorInfoIKT_T1_EENS5_IS6_S8_EENS5_IT4_S8_EES8_T0_NS_15PhiloxCudaStateE --------------------------
	.section	.nv.constant0._ZN2at6native43_GLOBAL__N__7cc8d1ed_10_Dropout_cu_0e96ed3820fused_dropout_kernelIffmLin1ELi1EbEEvNS_4cuda6detail10TensorInfoIKT_T1_EENS5_IS6_S8_EENS5_IT4_S8_EES8_T0_NS_15PhiloxCudaStateE,"a",@progbits
	.sectionflags	@""
	.align	4
.nv.constant0._ZN2at6native43_GLOBAL__N__7cc8d1ed_10_Dropout_cu_0e96ed3820fused_dropout_kernelIffmLin1ELi1EbEEvNS_4cuda6detail10TensorInfoIKT_T1_EENS5_IS6_S8_EENS5_IT4_S8_EES8_T0_NS_15PhiloxCudaStateE:
	.zero		1816


//--------------------- .nv.constant0._ZN2at6native43_GLOBAL__N__7cc8d1ed_10_Dropout_cu_0e96ed3820fused_dropout_kernelIffmLi1ELi1EbEEvNS_4cuda6detail10TensorInfoIKT_T1_EENS5_IS6_S8_EENS5_IT4_S8_EES8_T0_NS_15PhiloxCudaStateE --------------------------
	.section	.nv.constant0._ZN2at6native43_GLOBAL__N__7cc8d1ed_10_Dropout_cu_0e96ed3820fused_dropout_kernelIffmLi1ELi1EbEEvNS_4cuda6detail10TensorInfoIKT_T1_EENS5_IS6_S8_EENS5_IT4_S8_EES8_T0_NS_15PhiloxCudaStateE,"a",@progbits
	.sectionflags	@""
	.align	4
.nv.constant0._ZN2at6native43_GLOBAL__N__7cc8d1ed_10_Dropout_cu_0e96ed3820fused_dropout_kernelIffmLi1ELi1EbEEvNS_4cuda6detail10TensorInfoIKT_T1_EENS5_IS6_S8_EENS5_IT4_S8_EES8_T0_NS_15PhiloxCudaStateE:
	.zero		1816


//--------------------- .nv.constant0._ZN2at6native43_GLOBAL__N__7cc8d1ed_10_Dropout_cu_0e96ed3824fused_dropout_kernel_vecIffmLi1ELi2EbEEvNS_4cuda6detail10TensorInfoIKT_T1_EENS5_IS6_S8_EENS5_IT4_S8_EES8_T0_NS_15PhiloxCudaStateE --------------------------
	.section	.nv.constant0._ZN2at6native43_GLOBAL__N__7cc8d1ed_10_Dropout_cu_0e96ed3824fused_dropout_kernel_vecIffmLi1ELi2EbEEvNS_4cuda6detail10TensorInfoIKT_T1_EENS5_IS6_S8_EENS5_IT4_S8_EES8_T0_NS_15PhiloxCudaStateE,"a",@progbits
	.sectionflags	@""
	.align	4
.nv.constant0._ZN2at6native43_GLOBAL__N__7cc8d1ed_10_Dropout_cu_0e96ed3824fused_dropout_kernel_vecIffmLi1ELi2EbEEvNS_4cuda6detail10TensorInfoIKT_T1_EENS5_IS6_S8_EENS5_IT4_S8_EES8_T0_NS_15PhiloxCudaStateE:
	.zero		1816


//--------------------- .nv.constant0._ZN2at6native43_GLOBAL__N__7cc8d1ed_10_Dropout_cu_0e96ed3824fused_dropout_kernel_vecIffmLi1ELi4EbEEvNS_4cuda6detail10TensorInfoIKT_T1_EENS5_IS6_S8_EENS5_IT4_S8_EES8_T0_NS_15PhiloxCudaStateE --------------------------
	.section	.nv.constant0._ZN2at6native43_GLOBAL__N__7cc8d1ed_10_Dropout_cu_0e96ed3824fused_dropout_kernel_vecIffmLi1ELi4EbEEvNS_4cuda6detail10TensorInfoIKT_T1_EENS5_IS6_S8_EENS5_IT4_S8_EES8_T0_NS_15PhiloxCudaStateE,"a",@progbits
	.sectionflags	@""
	.align	4
.nv.constant0._ZN2at6native43_GLOBAL__N__7cc8d1ed_10_Dropout_cu_0e96ed3824fused_dropout_kernel_vecIffmLi1ELi4EbEEvNS_4cuda6detail10TensorInfoIKT_T1_EENS5_IS6_S8_EENS5_IT4_S8_EES8_T0_NS_15PhiloxCudaStateE:
	.zero		1816


//--------------------- .nv.constant0._ZN2at6native43_GLOBAL__N__7cc8d1ed_10_Dropout_cu_0e96ed3824fused_dropout_kernel_vecIffmLi1ELi8EbEEvNS_4cuda6detail10TensorInfoIKT_T1_EENS5_IS6_S8_EENS5_IT4_S8_EES8_T0_NS_15PhiloxCudaStateE --------------------------
	.section	.nv.constant0._ZN2at6native43_GLOBAL__N__7cc8d1ed_10_Dropout_cu_0e96ed3824fused_dropout_kernel_vecIffmLi1ELi8EbEEvNS_4cuda6detail10TensorInfoIKT_T1_EENS5_IS6_S8_EENS5_IT4_S8_EES8_T0_NS_15PhiloxCudaStateE,"a",@progbits
	.sectionflags	@""
	.align	4
.nv.constant0._ZN2at6native43_GLOBAL__N__7cc8d1ed_10_Dropout_cu_0e96ed3824fused_dropout_kernel_vecIffmLi1ELi8EbEEvNS_4cuda6detail10TensorInfoIKT_T1_EENS5_IS6_S8_EENS5_IT4_S8_EES8_T0_NS_15PhiloxCudaStateE:
	.zero		1816


//--------------------- .nv.constant0._ZN2at6native43_GLOBAL__N__7cc8d1ed_10_Dropout_cu_0e96ed3824fused_dropout_kernel_vecIffmLi1ELi16EbEEvNS_4cuda6detail10TensorInfoIKT_T1_EENS5_IS6_S8_EENS5_IT4_S8_EES8_T0_NS_15PhiloxCudaStateE --------------------------
	.section	.nv.constant0._ZN2at6native43_GLOBAL__N__7cc8d1ed_10_Dropout_cu_0e96ed3824fused_dropout_kernel_vecIffmLi1ELi16EbEEvNS_4cuda6detail10TensorInfoIKT_T1_EENS5_IS6_S8_EENS5_IT4_S8_EES8_T0_NS_15PhiloxCudaStateE,"a",@progbits
	.sectionflags	@""
	.align	4
.nv.constant0._ZN2at6native43_GLOBAL__N__7cc8d1ed_10_Dropout_cu_0e96ed3824fused_dropout_kernel_vecIffmLi1ELi16EbEEvNS_4cuda6detail10TensorInfoIKT_T1_EENS5_IS6_S8_EENS5_IT4_S8_EES8_T0_NS_15PhiloxCudaStateE:
	.zero		1816


//--------------------- .nv.constant0._ZN2at6native43_GLOBAL__N__7cc8d1ed_10_Dropout_cu_0e96ed3820fused_dropout_kernelIddmLin1ELin1EbEEvNS_4cuda6detail10TensorInfoIKT_T1_EENS5_IS6_S8_EENS5_IT4_S8_EES8_T0_NS_15PhiloxCudaStateE --------------------------
	.section	.nv.constant0._ZN2at6native43_GLOBAL__N__7cc8d1ed_10_Dropout_cu_0e96ed3820fused_dropout_kernelIddmLin1ELin1EbEEvNS_4cuda6detail10TensorInfoIKT_T1_EENS5_IS6_S8_EENS5_IT4_S8_EES8_T0_NS_15PhiloxCudaStateE,"a",@progbits
	.sectionflags	@""
	.align	4
.nv.constant0._ZN2at6native43_GLOBAL__N__7cc8d1ed_10_Dropout_cu_0e96ed3820fused_dropout_kernelIddmLin1ELin1EbEEvNS_4cuda6detail10TensorInfoIKT_T1_EENS5_IS6_S8_EENS5_IT4_S8_EES8_T0_NS_15PhiloxCudaStateE:
	.zero		1816


//--------------------- .nv.constant0._ZN2at6native43_GLOBAL__N__7cc8d1ed_10_Dropout_cu_0e96ed3820fused_dropout_kernelIddmLin1ELi1EbEEvNS_4cuda6detail10TensorInfoIKT_T1_EENS5_IS6_S8_EENS5_IT4_S8_EES8_T0_NS_15PhiloxCudaStateE --------------------------
	.section	.nv.constant0._ZN2at6native43_GLOBAL__N__7cc8d1ed_10_Dropout_cu_0e96ed3820fused_dropout_kernelIddmLin1ELi1EbEEvNS_4cuda6detail10TensorInfoIKT_T1_EENS5_IS6_S8_EENS5_IT4_S8_EES8_T0_NS_15PhiloxCudaStateE,"a",@progbits
	.sectionflags	@""
	.align	4
.nv.constant0._ZN2at6native43_GLOBAL__N__7cc8d1ed_10_Dropout_cu_0e96ed3820fused_dropout_kernelIddmLin1ELi1EbEEvNS_4cuda6detail10TensorInfoIKT_T1_EENS5_IS6_S8_EENS5_IT4_S8_EES8_T0_NS_15PhiloxCudaStateE:
	.zero		1816


//--------------------- .nv.constant0._ZN2at6native43_GLOBAL__N__7cc8d1ed_10_Dropout_cu_0e96ed3820fused_dropout_kernelIddmLi1ELi1EbEEvNS_4cuda6detail10TensorInfoIKT_T1_EENS5_IS6_S8_EENS5_IT4_S8_EES8_T0_NS_15PhiloxCudaStateE --------------------------
	.section	.nv.constant0._ZN2at6native43_GLOBAL__N__7cc8d1ed_10_Dropout_cu_0e96ed3820fused_dropout_kernelIddmLi1ELi1EbEEvNS_4cuda6detail10TensorInfoIKT_T1_EENS5_IS6_S8_EENS5_IT4_S8_EES8_T0_NS_15PhiloxCudaStateE,"a",@progbits
	.sectionflags	@""
	.align	4
.nv.constant0._ZN2at6native43_GLOBAL__N__7cc8d1ed_10_Dropout_cu_0e96ed3820fused_dropout_kernelIddmLi1ELi1EbEEvNS_4cuda6detail10TensorInfoIKT_T1_EENS5_IS6_S8_EENS5_IT4_S8_EES8_T0_NS_15PhiloxCudaStateE:
	.zero		1816


//--------------------- .nv.constant0._ZN2at6native43_GLOBAL__N__7cc8d1ed_10_Dropout_cu_0e96ed3824fused_dropout_kernel_vecIddmLi1ELi2EbEEvNS_4cuda6detail10TensorInfoIKT_T1_EENS5_IS6_S8_EENS5_IT4_S8_EES8_T0_NS_15PhiloxCudaStateE --------------------------
	.section	.nv.constant0._ZN2at6native43_GLOBAL__N__7cc8d1ed_10_Dropout_cu_0e96ed3824fused_dropout_kernel_vecIddmLi1ELi2EbEEvNS_4cuda6detail10TensorInfoIKT_T1_EENS5_IS6_S8_EENS5_IT4_S8_EES8_T0_NS_15PhiloxCudaStateE,"a",@progbits
	.sectionflags	@""
	.align	4
.nv.constant0._ZN2at6native43_GLOBAL__N__7cc8d1ed_10_Dropout_cu_0e96ed3824fused_dropout_kernel_vecIddmLi1ELi2EbEEvNS_4cuda6detail10TensorInfoIKT_T1_EENS5_IS6_S8_EENS5_IT4_S8_EES8_T0_NS_15PhiloxCudaStateE:
	.zero		1816


//--------------------- .nv.constant0._ZN2at6native43_GLOBAL__N__7cc8d1ed_10_Dropout_cu_0e96ed3824fused_dropout_kernel_vecIddmLi1ELi4EbEEvNS_4cuda6detail10TensorInfoIKT_T1_EENS5_IS6_S8_EENS5_IT4_S8_EES8_T0_NS_15PhiloxCudaStateE --------------------------
	.section	.nv.constant0._ZN2at6native43_GLOBAL__N__7cc8d1ed_10_Dropout_cu_0e96ed3824fused_dropout_kernel_vecIddmLi1ELi4EbEEvNS_4cuda6detail10TensorInfoIKT_T1_EENS5_IS6_S8_EENS5_IT4_S8_EES8_T0_NS_15PhiloxCudaStateE,"a",@progbits
	.sectionflags	@""
	.align	4
.nv.constant0._ZN2at6native43_GLOBAL__N__7cc8d1ed_10_Dropout_cu_0e96ed3824fused_dropout_kernel_vecIddmLi1ELi4EbEEvNS_4cuda6detail10TensorInfoIKT_T1_EENS5_IS6_S8_EENS5_IT4_S8_EES8_T0_NS_15PhiloxCudaStateE:
	.zero		1816


//--------------------- .nv.constant0._ZN2at6native43_GLOBAL__N__7cc8d1ed_10_Dropout_cu_0e96ed3824fused_dropout_kernel_vecIddmLi1ELi8EbEEvNS_4cuda6detail10TensorInfoIKT_T1_EENS5_IS6_S8_EENS5_IT4_S8_EES8_T0_NS_15PhiloxCudaStateE --------------------------
	.section	.nv.constant0._ZN2at6native43_GLOBAL__N__7cc8d1ed_10_Dropout_cu_0e96ed3824fused_dropout_kernel_vecIddmLi1ELi8EbEEvNS_4cuda6detail10TensorInfoIKT_T1_EENS5_IS6_S8_EENS5_IT4_S8_EES8_T0_NS_15PhiloxCudaStateE,"a",@progbits
	.sectionflags	@""
	.align	4
.nv.constant0._ZN2at6native43_GLOBAL__N__7cc8d1ed_10_Dropout_cu_0e96ed3824fused_dropout_kernel_vecIddmLi1ELi8EbEEvNS_4cuda6detail10TensorInfoIKT_T1_EENS5_IS6_S8_EENS5_IT4_S8_EES8_T0_NS_15PhiloxCudaStateE:
	.zero		1816


//--------------------- .nv.constant0._ZN2at6native43_GLOBAL__N__7cc8d1ed_10_Dropout_cu_0e96ed3824fused_dropout_kernel_vecIddmLi1ELi16EbEEvNS_4cuda6detail10TensorInfoIKT_T1_EENS5_IS6_S8_EENS5_IT4_S8_EES8_T0_NS_15PhiloxCudaStateE --------------------------
	.section	.nv.constant0._ZN2at6native43_GLOBAL__N__7cc8d1ed_10_Dropout_cu_0e96ed3824fused_dropout_kernel_vecIddmLi1ELi16EbEEvNS_4cuda6detail10TensorInfoIKT_T1_EENS5_IS6_S8_EENS5_IT4_S8_EES8_T0_NS_15PhiloxCudaStateE,"a",@progbits
	.sectionflags	@""
	.align	4
.nv.constant0._ZN2at6native43_GLOBAL__N__7cc8d1ed_10_Dropout_cu_0e96ed3824fused_dropout_kernel_vecIddmLi1ELi16EbEEvNS_4cuda6detail10TensorInfoIKT_T1_EENS5_IS6_S8_EENS5_IT4_S8_EES8_T0_NS_15PhiloxCudaStateE:
	.zero		1816


//--------------------- .nv.constant0._ZN2at6native43_GLOBAL__N__7cc8d1ed_10_Dropout_cu_0e96ed3820fused_dropout_kernelIN3c108BFloat16EfjLin1ELin1EbEEvNS_4cuda6detail10TensorInfoIKT_T1_EENS7_IS8_SA_EENS7_IT4_SA_EESA_T0_NS_15PhiloxCudaStateE --------------------------
	.section	.nv.constant0._ZN2at6native43_GLOBAL__N__7cc8d1ed_10_Dropout_cu_0e96ed3820fused_dropout_kernelIN3c108BFloat16EfjLin1ELin1EbEEvNS_4cuda6detail10TensorInfoIKT_T1_EENS7_IS8_SA_EENS7_IT4_SA_EESA_T0_NS_15PhiloxCudaStateE,"a",@progbits
	.sectionflags	@""
	.align	4
.nv.constant0._ZN2at6native43_GLOBAL__N__7cc8d1ed_10_Dropout_cu_0e96ed3820fused_dropout_kernelIN3c108BFloat16EfjLin1ELin1EbEEvNS_4cuda6detail10TensorInfoIKT_T1_EENS7_IS8_SA_EENS7_IT4_SA_EESA_T0_NS_15PhiloxCudaStateE:
	.zero		1208


//--------------------- .nv.constant0._ZN2at6native43_GLOBAL__N__7cc8d1ed_10_Dropout_cu_0e96ed3820fused_dropout_kernelIN3c108BFloat16EfjLin1ELi1EbEEvNS_4cuda6detail10TensorInfoIKT_T1_EENS7_IS8_SA_EENS7_IT4_SA_EESA_T0_NS_15PhiloxCudaStateE --------------------------
	.section	.nv.constant0._ZN2at6native43_GLOBAL__N__7cc8d1ed_10_Dropout_cu_0e96ed3820fused_dropout_kernelIN3c108BFloat16EfjLin1ELi1EbEEvNS_4cuda6detail10TensorInfoIKT_T1_EENS7_IS8_SA_EENS7_IT4_SA_EESA_T0_NS_15PhiloxCudaStateE,"a",@progbits
	.sectionflags	@""
	.align	4
.nv.constant0._ZN2at6native43_GLOBAL__N__7cc8d1ed_10_Dropout_cu_0e96ed3820fused_dropout_kernelIN3c108BFloat16EfjLin1ELi1EbEEvNS_4cuda6detail10TensorInfoIKT_T1_EENS7_IS8_SA_EENS7_IT4_SA_EESA_T0_NS_15PhiloxCudaStateE:
	.zero		1208


//--------------------- .nv.constant0._ZN2at6native43_GLOBAL__N__7cc8d1ed_10_Dropout_cu_0e96ed3820fused_dropout_kernelIN3c108BFloat16EfjLi1ELi1EbEEvNS_4cuda6detail10TensorInfoIKT_T1_EENS7_IS8_SA_EENS7_IT4_SA_EESA_T0_NS_15PhiloxCudaStateE --------------------------
	.section	.nv.constant0._ZN2at6native43_GLOBAL__N__7cc8d1ed_10_Dropout_cu_0e96ed3820fused_dropout_kernelIN3c108BFloat16EfjLi1ELi1EbEEvNS_4cuda6detail10TensorInfoIKT_T1_EENS7_IS8_SA_EENS7_IT4_SA_EESA_T0_NS_15PhiloxCudaStateE,"a",@progbits
	.sectionflags	@""
	.align	4
.nv.constant0._ZN2at6native43_GLOBAL__N__7cc8d1ed_10_Dropout_cu_0e96ed3820fused_dropout_kernelIN3c108BFloat16EfjLi1ELi1EbEEvNS_4cuda6detail10TensorInfoIKT_T1_EENS7_IS8_SA_EENS7_IT4_SA_EESA_T0_NS_15PhiloxCudaStateE:
	.zero		1208


//--------------------- .nv.constant0._ZN2at6native43_GLOBAL__N__7cc8d1ed_10_Dropout_cu_0e96ed3824fused_dropout_kernel_vecIN3c108BFloat16EfjLi1ELi2EbEEvNS_4cuda6detail10TensorInfoIKT_T1_EENS7_IS8_SA_EENS7_IT4_SA_EESA_T0_NS_15PhiloxCudaStateE --------------------------
	.section	.nv.constant0._ZN2at6native43_GLOBAL__N__7cc8d1ed_10_Dropout_cu_0e96ed3824fused_dropout_kernel_vecIN3c108BFloat16EfjLi1ELi2EbEEvNS_4cuda6detail10TensorInfoIKT_T1_EENS7_IS8_SA_EENS7_IT4_SA_EESA_T0_NS_15PhiloxCudaStateE,"a",@progbits
	.sectionflags	@""
	.align	4
.nv.constant0._ZN2at6native43_GLOBAL__N__7cc8d1ed_10_Dropout_cu_0e96ed3824fused_dropout_kernel_vecIN3c108BFloat16EfjLi1ELi2EbEEvNS_4cuda6detail10TensorInfoIKT_T1_EENS7_IS8_SA_EENS7_IT4_SA_EESA_T0_NS_15PhiloxCudaStateE:
	.zero		1208


//--------------------- .nv.constant0._ZN2at6native43_GLOBAL__N__7cc8d1ed_10_Dropout_cu_0e96ed3824fused_dropout_kernel_vecIN3c108BFloat16EfjLi1ELi4EbEEvNS_4cuda6detail10TensorInfoIKT_T1_EENS7_IS8_SA_EENS7_IT4_SA_EESA_T0_NS_15PhiloxCudaStateE --------------------------
	.section	.nv.constant0._ZN2at6native43_GLOBAL__N__7cc8d1ed_10_Dropout_cu_0e96ed3824fused_dropout_kernel_vecIN3c108BFloat16EfjLi1ELi4EbEEvNS_4cuda6detail10TensorInfoIKT_T1_EENS7_IS8_SA_EENS7_IT4_SA_EESA_T0_NS_15PhiloxCudaStateE,"a",@progbits
	.sectionflags	@""
	.align	4
.nv.constant0._ZN2at6native43_GLOBAL__N__7cc8d1ed_10_Dropout_cu_0e96ed3824fused_dropout_kernel_vecIN3c108BFloat16EfjLi1ELi4EbEEvNS_4cuda6detail10TensorInfoIKT_T1_EENS7_IS8_SA_EENS7_IT4_SA_EESA_T0_NS_15PhiloxCudaStateE:
	.zero		1208


//--------------------- .nv.constant0._ZN2at6native43_GLOBAL__N__7cc8d1ed_10_Dropout_cu_0e96ed3824fused_dropout_kernel_vecIN3c108BFloat16EfjLi1ELi8EbEEvNS_4cuda6detail10TensorInfoIKT_T1_EENS7_IS8_SA_EENS7_IT4_SA_EESA_T0_NS_15PhiloxCudaStateE --------------------------
	.section	.nv.constant0._ZN2at6native43_GLOBAL__N__7cc8d1ed_10_Dropout_cu_0e96ed3824fused_dropout_kernel_vecIN3c108BFloat16EfjLi1ELi8EbEEvNS_4cuda6detail10TensorInfoIKT_T1_EENS7_IS8_SA_EENS7_IT4_SA_EESA_T0_NS_15PhiloxCudaStateE,"a",@progbits
	.sectionflags	@""
	.align	4
.nv.constant0._ZN2at6native43_GLOBAL__N__7cc8d1ed_10_Dropout_cu_0e96ed3824fused_dropout_kernel_vecIN3c108BFloat16EfjLi1ELi8EbEEvNS_4cuda6detail10TensorInfoIKT_T1_EENS7_IS8_SA_EENS7_IT4_SA_EESA_T0_NS_15PhiloxCudaStateE:
	.zero		1208


//--------------------- .nv.constant0._ZN2at6native43_GLOBAL__N__7cc8d1ed_10_Dropout_cu_0e96ed3824fused_dropout_kernel_vecIN3c108BFloat16EfjLi1ELi16EbEEvNS_4cuda6detail10TensorInfoIKT_T1_EENS7_IS8_SA_EENS7_IT4_SA_EESA_T0_NS_15PhiloxCudaStateE --------------------------
	.section	.nv.constant0._ZN2at6native43_GLOBAL__N__7cc8d1ed_10_Dropout_cu_0e96ed3824fused_dropout_kernel_vecIN3c108BFloat16EfjLi1ELi16EbEEvNS_4cuda6detail10TensorInfoIKT_T1_EENS7_IS8_SA_EENS7_IT4_SA_EESA_T0_NS_15PhiloxCudaStateE,"a",@progbits
	.sectionflags	@""
	.align	4
.nv.constant0._ZN2at6native43_GLOBAL__N__7cc8d1ed_10_Dropout_cu_0e96ed3824fused_dropout_kernel_vecIN3c108BFloat16EfjLi1ELi16EbEEvNS_4cuda6detail10TensorInfoIKT_T1_EENS7_IS8_SA_EENS7_IT4_SA_EESA_T0_NS_15PhiloxCudaStateE:
	.zero		1208


//--------------------- .nv.constant0._ZN2at6native43_GLOBAL__N__7cc8d1ed_10_Dropout_cu_0e96ed3820fused_dropout_kernelIN3c104HalfEfjLin1ELin1EbEEvNS_4cuda6detail10TensorInfoIKT_T1_EENS7_IS8_SA_EENS7_IT4_SA_EESA_T0_NS_15PhiloxCudaStateE --------------------------
	.section	.nv.constant0._ZN2at6native43_GLOBAL__N__7cc8d1ed_10_Dropout_cu_0e96ed3820fused_dropout_kernelIN3c104HalfEfjLin1ELin1EbEEvNS_4cuda6detail10TensorInfoIKT_T1_EENS7_IS8_SA_EENS7_IT4_SA_EESA_T0_NS_15PhiloxCudaStateE,"a",@progbits
	.sectionflags	@""
	.align	4
.nv.constant0._ZN2at6native43_GLOBAL__N__7cc8d1ed_10_Dropout_cu_0e96ed3820fused_dropout_kernelIN3c104HalfEfjLin1ELin1EbEEvNS_4cuda6detail10TensorInfoIKT_T1_EENS7_IS8_SA_EENS7_IT4_SA_EESA_T0_NS_15PhiloxCudaStateE:
	.zero		1208


//--------------------- .nv.constant0._ZN2at6native43_GLOBAL__N__7cc8d1ed_10_Dropout_cu_0e96ed3820fused_dropout_kernelIN3c104HalfEfjLin1ELi1EbEEvNS_4cuda6detail10TensorInfoIKT_T1_EENS7_IS8_SA_EENS7_IT4_SA_EESA_T0_NS_15PhiloxCudaStateE --------------------------
	.section	.nv.constant0._ZN2at6native43_GLOBAL__N__7cc8d1ed_10_Dropout_cu_0e96ed3820fused_dropout_kernelIN3c104HalfEfjLin1ELi1EbEEvNS_4cuda6detail10TensorInfoIKT_T1_EENS7_IS8_SA_EENS7_IT4_SA_EESA_T0_NS_15PhiloxCudaStateE,"a",@progbits
	.sectionflags	@""
	.align	4
.nv.constant0._ZN2at6native43_GLOBAL__N__7cc8d1ed_10_Dropout_cu_0e96ed3820fused_dropout_kernelIN3c104HalfEfjLin1ELi1EbEEvNS_4cuda6detail10TensorInfoIKT_T1_EENS7_IS8_SA_EENS7_IT4_SA_EESA_T0_NS_15PhiloxCudaStateE:
	.zero		1208


//--------------------- .nv.constant0._ZN2at6native43_GLOBAL__N__7cc8d1ed_10_Dropout_cu_0e96ed3820fused_dropout_kernelIN3c104HalfEfjLi1ELi1EbEEvNS_4cuda6detail10TensorInfoIKT_T1_EENS7_IS8_SA_EENS7_IT4_SA_EESA_T0_NS_15PhiloxCudaStateE --------------------------
	.section	.nv.constant0._ZN2at6native43_GLOBAL__N__7cc8d1ed_10_Dropout_cu_0e96ed3820fused_dropout_kernelIN3c104HalfEfjLi1ELi1EbEEvNS_4cuda6detail10TensorInfoIKT_T1_EENS7_IS8_SA_EENS7_IT4_SA_EESA_T0_NS_15PhiloxCudaStateE,"a",@progbits
	.sectionflags	@""
	.align	4
.nv.constant0._ZN2at6native43_GLOBAL__N__7cc8d1ed_10_Dropout_cu_0e96ed3820fused_dropout_kernelIN3c104HalfEfjLi1ELi1EbEEvNS_4cuda6detail10TensorInfoIKT_T1_EENS7_IS8_SA_EENS7_IT4_SA_EESA_T0_NS_15PhiloxCudaStateE:
	.zero		1208


//--------------------- .nv.constant0._ZN2at6native43_GLOBAL__N__7cc8d1ed_10_Dropout_cu_0e96ed3824fused_dropout_kernel_vecIN3c104HalfEfjLi1ELi2EbEEvNS_4cuda6detail10TensorInfoIKT_T1_EENS7_IS8_SA_EENS7_IT4_SA_EESA_T0_NS_15PhiloxCudaStateE --------------------------
	.section	.nv.constant0._ZN2at6native43_GLOBAL__N__7cc8d1ed_10_Dropout_cu_0e96ed3824fused_dropout_kernel_vecIN3c104HalfEfjLi1ELi2EbEEvNS_4cuda6detail10TensorInfoIKT_T1_EENS7_IS8_SA_EENS7_IT4_SA_EESA_T0_NS_15PhiloxCudaStateE,"a",@progbits
	.sectionflags	@""
	.align	4
.nv.constant0._ZN2at6native43_GLOBAL__N__7cc8d1ed_10_Dropout_cu_0e96ed3824fused_dropout_kernel_vecIN3c104HalfEfjLi1ELi2EbEEvNS_4cuda6detail10TensorInfoIKT_T1_EENS7_IS8_SA_EENS7_IT4_SA_EESA_T0_NS_15PhiloxCudaStateE:
	.zero		1208


//--------------------- .nv.constant0._ZN2at6native43_GLOBAL__N__7cc8d1ed_10_Dropout_cu_0e96ed3824fused_dropout_kernel_vecIN3c104HalfEfjLi1ELi4EbEEvNS_4cuda6detail10TensorInfoIKT_T1_EENS7_IS8_SA_EENS7_IT4_SA_EESA_T0_NS_15PhiloxCudaStateE --------------------------
	.section	.nv.constant0._ZN2at6native43_GLOBAL__N__7cc8d1ed_10_Dropout_cu_0e96ed3824fused_dropout_kernel_vecIN3c104HalfEfjLi1ELi4EbEEvNS_4cuda6detail10TensorInfoIKT_T1_EENS7_IS8_SA_EENS7_IT4_SA_EESA_T0_NS_15PhiloxCudaStateE,"a",@progbits
	.sectionflags	@""
	.align	4
.nv.constant0._ZN2at6native43_GLOBAL__N__7cc8d1ed_10_Dropout_cu_0e96ed3824fused_dropout_kernel_vecIN3c104HalfEfjLi1ELi4EbEEvNS_4cuda6detail10TensorInfoIKT_T1_EENS7_IS8_SA_EENS7_IT4_SA_EESA_T0_NS_15PhiloxCudaStateE:
	.zero		1208


//--------------------- .nv.constant0._ZN2at6native43_GLOBAL__N__7cc8d1ed_10_Dropout_cu_0e96ed3824fused_dropout_kernel_vecIN3c104HalfEfjLi1ELi8EbEEvNS_4cuda6detail10TensorInfoIKT_T1_EENS7_IS8_SA_EENS7_IT4_SA_EESA_T0_NS_15PhiloxCudaStateE --------------------------
	.section	.nv.constant0._ZN2at6native43_GLOBAL__N__7cc8d1ed_10_Dropout_cu_0e96ed3824fused_dropout_kernel_vecIN3c104HalfEfjLi1ELi8EbEEvNS_4cuda6detail10TensorInfoIKT_T1_EENS7_IS8_SA_EENS7_IT4_SA_EESA_T0_NS_15PhiloxCudaStateE,"a",@progbits
	.sectionflags	@""
	.align	4
.nv.constant0._ZN2at6native43_GLOBAL__N__7cc8d1ed_10_Dropout_cu_0e96ed3824fused_dropout_kernel_vecIN3c104HalfEfjLi1ELi8EbEEvNS_4cuda6detail10TensorInfoIKT_T1_EENS7_IS8_SA_EENS7_IT4_SA_EESA_T0_NS_15PhiloxCudaStateE:
	.zero		1208


//--------------------- .nv.constant0._ZN2at6native43_GLOBAL__N__7cc8d1ed_10_Dropout_cu_0e96ed3824fused_dropout_kernel_vecIN3c104HalfEfjLi1ELi16EbEEvNS_4cuda6detail10TensorInfoIKT_T1_EENS7_IS8_SA_EENS7_IT4_SA_EESA_T0_NS_15PhiloxCudaStateE --------------------------
	.section	.nv.constant0._ZN2at6native43_GLOBAL__N__7cc8d1ed_10_Dropout_cu_0e96ed3824fused_dropout_kernel_vecIN3c104HalfEfjLi1ELi16EbEEvNS_4cuda6detail10TensorInfoIKT_T1_EENS7_IS8_SA_EENS7_IT4_SA_EESA_T0_NS_15PhiloxCudaStateE,"a",@progbits
	.sectionflags	@""
	.align	4
.nv.constant0._ZN2at6native43_GLOBAL__N__7cc8d1ed_10_Dropout_cu_0e96ed3824fused_dropout_kernel_vecIN3c104HalfEfjLi1ELi16EbEEvNS_4cuda6detail10TensorInfoIKT_T1_EENS7_IS8_SA_EENS7_IT4_SA_EESA_T0_NS_15PhiloxCudaStateE:
	.zero		1208


//--------------------- .nv.constant0._ZN2at6native43_GLOBAL__N__7cc8d1ed_10_Dropout_cu_0e96ed3820fused_dropout_kernelIffjLin1ELin1EbEEvNS_4cuda6detail10TensorInfoIKT_T1_EENS5_IS6_S8_EENS5_IT4_S8_EES8_T0_NS_15PhiloxCudaStateE --------------------------
	.section	.nv.constant0._ZN2at6native43_GLOBAL__N__7cc8d1ed_10_Dropout_cu_0e96ed3820fused_dropout_kernelIffjLin1ELin1EbEEvNS_4cuda6detail10TensorInfoIKT_T1_EENS5_IS6_S8_EENS5_IT4_S8_EES8_T0_NS_15PhiloxCudaStateE,"a",@progbits
	.sectionflags	@""
	.align	4
.nv.constant0._ZN2at6native43_GLOBAL__N__7cc8d1ed_10_Dropout_cu_0e96ed3820fused_dropout_kernelIffjLin1ELin1EbEEvNS_4cuda6detail10TensorInfoIKT_T1_EENS5_IS6_S8_EENS5_IT4_S8_EES8_T0_NS_15PhiloxCudaStateE:
	.zero		1208


//--------------------- .nv.constant0._ZN2at6native43_GLOBAL__N__7cc8d1ed_10_Dropout_cu_0e96ed3820fused_dropout_kernelIffjLin1ELi1EbEEvNS_4cuda6detail10TensorInfoIKT_T1_EENS5_IS6_S8_EENS5_IT4_S8_EES8_T0_NS_15PhiloxCudaStateE --------------------------
	.section	.nv.constant0._ZN2at6native43_GLOBAL__N__7cc8d1ed_10_Dropout_cu_0e96ed3820fused_dropout_kernelIffjLin1ELi1EbEEvNS_4cuda6detail10TensorInfoIKT_T1_EENS5_IS6_S8_EENS5_IT4_S8_EES8_T0_NS_15PhiloxCudaStateE,"a",@progbits
	.sectionflags	@""
	.align	4
.nv.constant0._ZN2at6native43_GLOBAL__N__7cc8d1ed_10_Dropout_cu_0e96ed3820fused_dropout_kernelIffjLin1ELi1EbEEvNS_4cuda6detail10TensorInfoIKT_T1_EENS5_IS6_S8_EENS5_IT4_S8_EES8_T0_NS_15PhiloxCudaStateE:
	.zero		1208


//--------------------- .nv.constant0._ZN2at6native43_GLOBAL__N__7cc8d1ed_10_Dropout_cu_0e96ed3820fused_dropout_kernelIffjLi1ELi1EbEEvNS_4cuda6detail10TensorInfoIKT_T1_EENS5_IS6_S8_EENS5_IT4_S8_EES8_T0_NS_15PhiloxCudaStateE --------------------------
	.section	.nv.constant0._ZN2at6native43_GLOBAL__N__7cc8d1ed_10_Dropout_cu_0e96ed3820fused_dropout_kernelIffjLi1ELi1EbEEvNS_4cuda6detail10TensorInfoIKT_T1_EENS5_IS6_S8_EENS5_IT4_S8_EES8_T0_NS_15PhiloxCudaStateE,"a",@progbits
	.sectionflags	@""
	.align	4
.nv.constant0._ZN2at6native43_GLOBAL__N__7cc8d1ed_10_Dropout_cu_0e96ed3820fused_dropout_kernelIffjLi1ELi1EbEEvNS_4cuda6detail10TensorInfoIKT_T1_EENS5_IS6_S8_EENS5_IT4_S8_EES8_T0_NS_15PhiloxCudaStateE:
	.zero		1208


//--------------------- .nv.constant0._ZN2at6native43_GLOBAL__N__7cc8d1ed_10_Dropout_cu_0e96ed3824fused_dropout_kernel_vecIffjLi1ELi2EbEEvNS_4cuda6detail10TensorInfoIKT_T1_EENS5_IS6_S8_EENS5_IT4_S8_EES8_T0_NS_15PhiloxCudaStateE --------------------------
	.section	.nv.constant0._ZN2at6native43_GLOBAL__N__7cc8d1ed_10_Dropout_cu_0e96ed3824fused_dropout_kernel_vecIffjLi1ELi2EbEEvNS_4cuda6detail10TensorInfoIKT_T1_EENS5_IS6_S8_EENS5_IT4_S8_EES8_T0_NS_15PhiloxCudaStateE,"a",@progbits
	.sectionflags	@""
	.align	4
.nv.constant0._ZN2at6native43_GLOBAL__N__7cc8d1ed_10_Dropout_cu_0e96ed3824fused_dropout_kernel_vecIffjLi1ELi2EbEEvNS_4cuda6detail10TensorInfoIKT_T1_EENS5_IS6_S8_EENS5_IT4_S8_EES8_T0_NS_15PhiloxCudaStateE:
	.zero		1208


//--------------------- .nv.constant0._ZN2at6native43_GLOBAL__N__7cc8d1ed_10_Dropout_cu_0e96ed3824fused_dropout_kernel_vecIffjLi1ELi4EbEEvNS_4cuda6detail10TensorInfoIKT_T1_EENS5_IS6_S8_EENS5_IT4_S8_EES8_T0_NS_15PhiloxCudaStateE --------------------------
	.section	.nv.constant0._ZN2at6native43_GLOBAL__N__7cc8d1ed_10_Dropout_cu_0e96ed3824fused_dropout_kernel_vecIffjLi1ELi4EbEEvNS_4cuda6detail10TensorInfoIKT_T1_EENS5_IS6_S8_EENS5_IT4_S8_EES8_T0_NS_15PhiloxCudaStateE,"a",@progbits
	.sectionflags	@""
	.align	4
.nv.constant0._ZN2at6native43_GLOBAL__N__7cc8d1ed_10_Dropout_cu_0e96ed3824fused_dropout_kernel_vecIffjLi1ELi4EbEEvNS_4cuda6detail10TensorInfoIKT_T1_EENS5_IS6_S8_EENS5_IT4_S8_EES8_T0_NS_15PhiloxCudaStateE:
	.zero		1208


//--------------------- .nv.constant0._ZN2at6native43_GLOBAL__N__7cc8d1ed_10_Dropout_cu_0e96ed3824fused_dropout_kernel_vecIffjLi1ELi8EbEEvNS_4cuda6detail10TensorInfoIKT_T1_EENS5_IS6_S8_EENS5_IT4_S8_EES8_T0_NS_15PhiloxCudaStateE --------------------------
	.section	.nv.constant0._ZN2at6native43_GLOBAL__N__7cc8d1ed_10_Dropout_cu_0e96ed3824fused_dropout_kernel_vecIffjLi1ELi8EbEEvNS_4cuda6detail10TensorInfoIKT_T1_EENS5_IS6_S8_EENS5_IT4_S8_EES8_T0_NS_15PhiloxCudaStateE,"a",@progbits
	.sectionflags	@""
	.align	4
.nv.constant0._ZN2at6native43_GLOBAL__N__7cc8d1ed_10_Dropout_cu_0e96ed3824fused_dropout_kernel_vecIffjLi1ELi8EbEEvNS_4cuda6detail10TensorInfoIKT_T1_EENS5_IS6_S8_EENS5_IT4_S8_EES8_T0_NS_15PhiloxCudaStateE:
	.zero		1208


//--------------------- .nv.constant0._ZN2at6native43_GLOBAL__N__7cc8d1ed_10_Dropout_cu_0e96ed3824fused_dropout_kernel_vecIffjLi1ELi16EbEEvNS_4cuda6detail10TensorInfoIKT_T1_EENS5_IS6_S8_EENS5_IT4_S8_EES8_T0_NS_15PhiloxCudaStateE --------------------------
	.section	.nv.constant0._ZN2at6native43_GLOBAL__N__7cc8d1ed_10_Dropout_cu_0e96ed3824fused_dropout_kernel_vecIffjLi1ELi16EbEEvNS_4cuda6detail10TensorInfoIKT_T1_EENS5_IS6_S8_EENS5_IT4_S8_EES8_T0_NS_15PhiloxCudaStateE,"a",@progbits
	.sectionflags	@""
	.align	4
.nv.constant0._ZN2at6native43_GLOBAL__N__7cc8d1ed_10_Dropout_cu_0e96ed3824fused_dropout_kernel_vecIffjLi1ELi16EbEEvNS_4cuda6detail10TensorInfoIKT_T1_EENS5_IS6_S8_EENS5_IT4_S8_EES8_T0_NS_15PhiloxCudaStateE:
	.zero		1208


//--------------------- .nv.constant0._ZN2at6native43_GLOBAL__N__7cc8d1ed_10_Dropout_cu_0e96ed3820fused_dropout_kernelIddjLin1ELin1EbEEvNS_4cuda6detail10TensorInfoIKT_T1_EENS5_IS6_S8_EENS5_IT4_S8_EES8_T0_NS_15PhiloxCudaStateE --------------------------
	.section	.nv.constant0._ZN2at6native43_GLOBAL__N__7cc8d1ed_10_Dropout_cu_0e96ed3820fused_dropout_kernelIddjLin1ELin1EbEEvNS_4cuda6detail10TensorInfoIKT_T1_EENS5_IS6_S8_EENS5_IT4_S8_EES8_T0_NS_15PhiloxCudaStateE,"a",@progbits
	.sectionflags	@""
	.align	4
.nv.constant0._ZN2at6native43_GLOBAL__N__7cc8d1ed_10_Dropout_cu_0e96ed3820fused_dropout_kernelIddjLin1ELin1EbEEvNS_4cuda6detail10TensorInfoIKT_T1_EENS5_IS6_S8_EENS5_IT4_S8_EES8_T0_NS_15PhiloxCudaStateE:
	.zero		1216


//--------------------- .nv.constant0._ZN2at6native43_GLOBAL__N__7cc8d1ed_10_Dropout_cu_0e96ed3820fused_dropout_kernelIddjLin1ELi1EbEEvNS_4cuda6detail10TensorInfoIKT_T1_EENS5_IS6_S8_EENS5_IT4_S8_EES8_T0_NS_15PhiloxCudaStateE --------------------------
	.section	.nv.constant0._ZN2at6native43_GLOBAL__N__7cc8d1ed_10_Dropout_cu_0e96ed3820fused_dropout_kernelIddjLin1ELi1EbEEvNS_4cuda6detail10TensorInfoIKT_T1_EENS5_IS6_S8_EENS5_IT4_S8_EES8_T0_NS_15PhiloxCudaStateE,"a",@progbits
	.sectionflags	@""
	.align	4
.nv.constant0._ZN2at6native43_GLOBAL__N__7cc8d1ed_10_Dropout_cu_0e96ed3820fused_dropout_kernelIddjLin1ELi1EbEEvNS_4cuda6detail10TensorInfoIKT_T1_EENS5_IS6_S8_EENS5_IT4_S8_EES8_T0_NS_15PhiloxCudaStateE:
	.zero		1216


//--------------------- .nv.constant0._ZN2at6native43_GLOBAL__N__7cc8d1ed_10_Dropout_cu_0e96ed3820fused_dropout_kernelIddjLi1ELi1EbEEvNS_4cuda6detail10TensorInfoIKT_T1_EENS5_IS6_S8_EENS5_IT4_S8_EES8_T0_NS_15PhiloxCudaStateE --------------------------
	.section	.nv.constant0._ZN2at6native43_GLOBAL__N__7cc8d1ed_10_Dropout_cu_0e96ed3820fused_dropout_kernelIddjLi1ELi1EbEEvNS_4cuda6detail10TensorInfoIKT_T1_EENS5_IS6_S8_EENS5_IT4_S8_EES8_T0_NS_15PhiloxCudaStateE,"a",@progbits
	.sectionflags	@""
	.align	4
.nv.constant0._ZN2at6native43_GLOBAL__N__7cc8d1ed_10_Dropout_cu_0e96ed3820fused_dropout_kernelIddjLi1ELi1EbEEvNS_4cuda6detail10TensorInfoIKT_T1_EENS5_IS6_S8_EENS5_IT4_S8_EES8_T0_NS_15PhiloxCudaStateE:
	.zero		1216


//--------------------- .nv.constant0._ZN2at6native43_GLOBAL__N__7cc8d1ed_10_Dropout_cu_0e96ed3824fused_dropout_kernel_vecIddjLi1ELi2EbEEvNS_4cuda6detail10TensorInfoIKT_T1_EENS5_IS6_S8_EENS5_IT4_S8_EES8_T0_NS_15PhiloxCudaStateE --------------------------
	.section	.nv.constant0._ZN2at6native43_GLOBAL__N__7cc8d1ed_10_Dropout_cu_0e96ed3824fused_dropout_kernel_vecIddjLi1ELi2EbEEvNS_4cuda6detail10TensorInfoIKT_T1_EENS5_IS6_S8_EENS5_IT4_S8_EES8_T0_NS_15PhiloxCudaStateE,"a",@progbits
	.sectionflags	@""
	.align	4
.nv.constant0._ZN2at6native43_GLOBAL__N__7cc8d1ed_10_Dropout_cu_0e96ed3824fused_dropout_kernel_vecIddjLi1ELi2EbEEvNS_4cuda6detail10TensorInfoIKT_T1_EENS5_IS6_S8_EENS5_IT4_S8_EES8_T0_NS_15PhiloxCudaStateE:
	.zero		1216


//--------------------- .nv.constant0._ZN2at6native43_GLOBAL__N__7cc8d1ed_10_Dropout_cu_0e96ed3824fused_dropout_kernel_vecIddjLi1ELi4EbEEvNS_4cuda6detail10TensorInfoIKT_T1_EENS5_IS6_S8_EENS5_IT4_S8_EES8_T0_NS_15PhiloxCudaStateE --------------------------
	.section	.nv.constant0._ZN2at6native43_GLOBAL__N__7cc8d1ed_10_Dropout_cu_0e96ed3824fused_dropout_kernel_vecIddjLi1ELi4EbEEvNS_4cuda6detail10TensorInfoIKT_T1_EENS5_IS6_S8_EENS5_IT4_S8_EES8_T0_NS_15PhiloxCudaStateE,"a",@progbits
	.sectionflags	@""
	.align	4
.nv.constant0._ZN2at6native43_GLOBAL__N__7cc8d1ed_10_Dropout_cu_0e96ed3824fused_dropout_kernel_vecIddjLi1ELi4EbEEvNS_4cuda6detail10TensorInfoIKT_T1_EENS5_IS6_S8_EENS5_IT4_S8_EES8_T0_NS_15PhiloxCudaStateE:
	.zero		1216


//--------------------- .nv.constant0._ZN2at6native43_GLOBAL__N__7cc8d1ed_10_Dropout_cu_0e96ed3824fused_dropout_kernel_vecIddjLi1ELi8EbEEvNS_4cuda6detail10TensorInfoIKT_T1_EENS5_IS6_S8_EENS5_IT4_S8_EES8_T0_NS_15PhiloxCudaStateE --------------------------
	.section	.nv.constant0._ZN2at6native43_GLOBAL__N__7cc8d1ed_10_Dropout_cu_0e96ed3824fused_dropout_kernel_vecIddjLi1ELi8EbEEvNS_4cuda6detail10TensorInfoIKT_T1_EENS5_IS6_S8_EENS5_IT4_S8_EES8_T0_NS_15PhiloxCudaStateE,"a",@progbits
	.sectionflags	@""
	.align	4
.nv.constant0._ZN2at6native43_GLOBAL__N__7cc8d1ed_10_Dropout_cu_0e96ed3824fused_dropout_kernel_vecIddjLi1ELi8EbEEvNS_4cuda6detail10TensorInfoIKT_T1_EENS5_IS6_S8_EENS5_IT4_S8_EES8_T0_NS_15PhiloxCudaStateE:
	.zero		1216


//--------------------- .nv.constant0._ZN2at6native43_GLOBAL__N__7cc8d1ed_10_Dropout_cu_0e96ed3824fused_dropout_kernel_vecIddjLi1ELi16EbEEvNS_4cuda6detail10TensorInfoIKT_T1_EENS5_IS6_S8_EENS5_IT4_S8_EES8_T0_NS_15PhiloxCudaStateE --------------------------
	.section	.nv.constant0._ZN2at6native43_GLOBAL__N__7cc8d1ed_10_Dropout_cu_0e96ed3824fused_dropout_kernel_vecIddjLi1ELi16EbEEvNS_4cuda6detail10TensorInfoIKT_T1_EENS5_IS6_S8_EENS5_IT4_S8_EES8_T0_NS_15PhiloxCudaStateE,"a",@progbits
	.sectionflags	@""
	.align	4
.nv.constant0._ZN2at6native43_GLOBAL__N__7cc8d1ed_10_Dropout_cu_0e96ed3824fused_dropout_kernel_vecIddjLi1ELi16EbEEvNS_4cuda6detail10TensorInfoIKT_T1_EENS5_IS6_S8_EENS5_IT4_S8_EES8_T0_NS_15PhiloxCudaStateE:
	.zero		1216


//--------------------- .nv.constant0._ZN2at6native18elementwise_kernelILi128ELi4EZNS0_15gpu_kernel_implIZNS0_43_GLOBAL__N__7cc8d1ed_10_Dropout_cu_0e96ed3819masked_scale_kernelIhN3c108BFloat16EfEEvRNS_6TensorERKS7_SA_T1_EUlS6_hE_EEvRNS_18TensorIteratorBaseERKT_EUliE_EEviSB_ --------------------------
	.section	.nv.constant0._ZN2at6native18elementwise_kernelILi128ELi4EZNS0_15gpu_kernel_implIZNS0_43_GLOBAL__N__7cc8d1ed_10_Dropout_cu_0e96ed3819masked_scale_kernelIhN3c108BFloat16EfEEvRNS_6TensorERKS7_SA_T1_EUlS6_hE_EEvRNS_18TensorIteratorBaseERKT_EUliE_EEviSB_,"a",@progbits
	.sectionflags	@""
	.align	4
.nv.constant0._ZN2at6native18elementwise_kernelILi128ELi4EZNS0_15gpu_kernel_implIZNS0_43_GLOBAL__N__7cc8d1ed_10_Dropout_cu_0e96ed3819masked_scale_kernelIhN3c108BFloat16EfEEvRNS_6TensorERKS7_SA_T1_EUlS6_hE_EEvRNS_18TensorIteratorBaseERKT_EUliE_EEviSB_:
	.zero		1200


//--------------------- .nv.constant0._ZN2at6native27unrolled_elementwise_kernelIZNS0_43_GLOBAL__N__7cc8d1ed_10_Dropout_cu_0e96ed3819masked_scale_kernelIhN3c108BFloat16EfEEvRNS_6TensorERKS6_S9_T1_EUlS5_hE_St5arrayIPcLm3EELi4E23TrivialOffsetCalculatorILi2EjESF_ILi1EjENS0_6memory12LoadWithCastILi2EEENSI_13StoreWithCastILi1EEEEEviT_T0_T2_T3_T4_T5_ --------------------------
	.section	.nv.constant0._ZN2at6native27unrolled_elementwise_kernelIZNS0_43_GLOBAL__N__7cc8d1ed_10_Dropout_cu_0e96ed3819masked_scale_kernelIhN3c108BFloat16EfEEvRNS_6TensorERKS6_S9_T1_EUlS5_hE_St5arrayIPcLm3EELi4E23TrivialOffsetCalculatorILi2EjESF_ILi1EjENS0_6memory12LoadWithCastILi2EEENSI_13StoreWithCastILi1EEEEEviT_T0_T2_T3_T4_T5_,"a",@progbits
	.sectionflags	@""
	.align	4
.nv.constant0._ZN2at6native27unrolled_elementwise_kernelIZNS0_43_GLOBAL__N__7cc8d1ed_10_Dropout_cu_0e96ed3819masked_scale_kernelIhN3c108BFloat16EfEEvRNS_6TensorERKS6_S9_T1_EUlS5_hE_St5arrayIPcLm3EELi4E23TrivialOffsetCalculatorILi2EjESF_ILi1EjENS0_6memory12LoadWithCastILi2EEENSI_13StoreWithCastILi1EEEEEviT_T0_T2_T3_T4_T5_:
	.zero		600


//--------------------- .nv.constant0._ZN2at6native18elementwise_kernelILi128ELi4EZNS0_22gpu_kernel_impl_nocastIZNS0_43_GLOBAL__N__7cc8d1ed_10_Dropout_cu_0e96ed3819masked_scale_kernelIhN3c108BFloat16EfEEvRNS_6TensorERKS7_SA_T1_EUlS6_hE_EEvRNS_18TensorIteratorBaseERKT_EUliE_EEviSB_ --------------------------
	.section	.nv.constant0._ZN2at6native18elementwise_kernelILi128ELi4EZNS0_22gpu_kernel_impl_nocastIZNS0_43_GLOBAL__N__7cc8d1ed_10_Dropout_cu_0e96ed3819masked_scale_kernelIhN3c108BFloat16EfEEvRNS_6TensorERKS7_SA_T1_EUlS6_hE_EEvRNS_18TensorIteratorBaseERKT_EUliE_EEviSB_,"a",@progbits
	.sectionflags	@""
	.align	4
.nv.constant0._ZN2at6native18elementwise_kernelILi128ELi4EZNS0_22gpu_kernel_impl_nocastIZNS0_43_GLOBAL__N__7cc8d1ed_10_Dropout_cu_0e96ed3819masked_scale_kernelIhN3c108BFloat16EfEEvRNS_6TensorERKS7_SA_T1_EUlS6_hE_EEvRNS_18TensorIteratorBaseERKT_EUliE_EEviSB_:
	.zero		1192


//--------------------- .nv.constant0._ZN2at6native27unrolled_elementwise_kernelIZNS0_43_GLOBAL__N__7cc8d1ed_10_Dropout_cu_0e96ed3819masked_scale_kernelIhN3c108BFloat16EfEEvRNS_6TensorERKS6_S9_T1_EUlS5_hE_St5arrayIPcLm3EELi4E23TrivialOffsetCalculatorILi2EjESF_ILi1EjENS0_6memory15LoadWithoutCastENSI_16StoreWithoutCastEEEviT_T0_T2_T3_T4_T5_ --------------------------
	.section	.nv.constant0._ZN2at6native27unrolled_elementwise_kernelIZNS0_43_GLOBAL__N__7cc8d1ed_10_Dropout_cu_0e96ed3819masked_scale_kernelIhN3c108BFloat16EfEEvRNS_6TensorERKS6_S9_T1_EUlS5_hE_St5arrayIPcLm3EELi4E23TrivialOffsetCalculatorILi2EjESF_ILi1EjENS0_6memory15LoadWithoutCastENSI_16StoreWithoutCastEEEviT_T0_T2_T3_T4_T5_,"a",@progbits
	.sectionflags	@""
	.align	4
.nv.constant0._ZN2at6native27unrolled_elementwise_kernelIZNS0_43_GLOBAL__N__7cc8d1ed_10_Dropout_cu_0e96ed3819masked_scale_kernelIhN3c108BFloat16EfEEvRNS_6TensorERKS6_S9_T1_EUlS5_hE_St5arrayIPcLm3EELi4E23TrivialOffsetCalculatorILi2EjESF_ILi1EjENS0_6memory15LoadWithoutCastENSI_16StoreWithoutCastEEEviT_T0_T2_T3_T4_T5_:
	.zero		580


//--------------------- .nv.constant0._ZN2at6native29vectorized_elementwise_kernelILi2EZNS0_43_GLOBAL__N__7cc8d1ed_10_Dropout_cu_0e96ed3819masked_scale_kernelIhN3c108BFloat16EfEEvRNS_6TensorERKS6_S9_T1_EUlS5_hE_St5arrayIPcLm3EEEEviT0_SA_ --------------------------
	.section	.nv.constant0._ZN2at6native29vectorized_elementwise_kernelILi2EZNS0_43_GLOBAL__N__7cc8d1ed_10_Dropout_cu_0e96ed3819masked_scale_kernelIhN3c108BFloat16EfEEvRNS_6TensorERKS6_S9_T1_EUlS5_hE_St5arrayIPcLm3EEEEviT0_SA_,"a",@progbits
	.sectionflags	@""
	.align	4
.nv.constant0._ZN2at6native29vectorized_elementwise_kernelILi2EZNS0_43_GLOBAL__N__7cc8d1ed_10_Dropout_cu_0e96ed3819masked_scale_kernelIhN3c108BFloat16EfEEvRNS_6TensorERKS6_S9_T1_EUlS5_hE_St5arrayIPcLm3EEEEviT0_SA_:
	.zero		576


//--------------------- .nv.constant0._ZN2at6native29vectorized_elementwise_kernelILi4EZNS0_43_GLOBAL__N__7cc8d1ed_10_Dropout_cu_0e96ed3819masked_scale_kernelIhN3c108BFloat16EfEEvRNS_6TensorERKS6_S9_T1_EUlS5_hE_St5arrayIPcLm3EEEEviT0_SA_ --------------------------
	.section	.nv.constant0._ZN2at6native29vectorized_elementwise_kernelILi4EZNS0_43_GLOBAL__N__7cc8d1ed_10_Dropout_cu_0e96ed3819masked_scale_kernelIhN3c108BFloat16EfEEvRNS_6TensorERKS6_S9_T1_EUlS5_hE_St5arrayIPcLm3EEEEviT0_SA_,"a",@progbits
	.sectionflags	@""
	.align	4
.nv.constant0._ZN2at6native29vectorized_elementwise_kernelILi4EZNS0_43_GLOBAL__N__7cc8d1ed_10_Dropout_cu_0e96ed3819masked_scale_kernelIhN3c108BFloat16EfEEvRNS_6TensorERKS6_S9_T1_EUlS5_hE_St5arrayIPcLm3EEEEviT0_SA_:
	.zero		576


//--------------------- .nv.constant0._ZN2at6native29vectorized_elementwise_kernelILi8EZNS0_43_GLOBAL__N__7cc8d1ed_10_Dropout_cu_0e96ed3819masked_scale_kernelIhN3c108BFloat16EfEEvRNS_6TensorERKS6_S9_T1_EUlS5_hE_St5arrayIPcLm3EEEEviT0_SA_ --------------------------
	.section	.nv.constant0._ZN2at6native29vectorized_elementwise_kernelILi8EZNS0_43_GLOBAL__N__7cc8d1ed_10_Dropout_cu_0e96ed3819masked_scale_kernelIhN3c108BFloat16EfEEvRNS_6TensorERKS6_S9_T1_EUlS5_hE_St5arrayIPcLm3EEEEviT0_SA_,"a",@progbits
	.sectionflags	@""
	.align	4
.nv.constant0._ZN2at6native29vectorized_elementwise_kernelILi8EZNS0_43_GLOBAL__N__7cc8d1ed_10_Dropout_cu_0e96ed3819masked_scale_kernelIhN3c108BFloat16EfEEvRNS_6TensorERKS6_S9_T1_EUlS5_hE_St5arrayIPcLm3EEEEviT0_SA_:
	.zero		576


//--------------------- .nv.constant0._ZN2at6native18elementwise_kernelILi128ELi4EZNS0_15gpu_kernel_implIZNS0_43_GLOBAL__N__7cc8d1ed_10_Dropout_cu_0e96ed3819masked_scale_kernelIhN3c104HalfEfEEvRNS_6TensorERKS7_SA_T1_EUlS6_hE_EEvRNS_18TensorIteratorBaseERKT_EUliE_EEviSB_ --------------------------
	.section	.nv.constant0._ZN2at6native18elementwise_kernelILi128ELi4EZNS0_15gpu_kernel_implIZNS0_43_GLOBAL__N__7cc8d1ed_10_Dropout_cu_0e96ed3819masked_scale_kernelIhN3c104HalfEfEEvRNS_6TensorERKS7_SA_T1_EUlS6_hE_EEvRNS_18TensorIteratorBaseERKT_EUliE_EEviSB_,"a",@progbits
	.sectionflags	@""
	.align	4
.nv.constant0._ZN2at6native18elementwise_kernelILi128ELi4EZNS0_15gpu_kernel_implIZNS0_43_GLOBAL__N__7cc8d1ed_10_Dropout_cu_0e96ed3819masked_scale_kernelIhN3c104HalfEfEEvRNS_6TensorERKS7_SA_T1_EUlS6_hE_EEvRNS_18TensorIteratorBaseERKT_EUliE_EEviSB_:
	.zero		1200


//--------------------- .nv.constant0._ZN2at6native27unrolled_elementwise_kernelIZNS0_43_GLOBAL__N__7cc8d1ed_10_Dropout_cu_0e96ed3819masked_scale_kernelIhN3c104HalfEfEEvRNS_6TensorERKS6_S9_T1_EUlS5_hE_St5arrayIPcLm3EELi4E23TrivialOffsetCalculatorILi2EjESF_ILi1EjENS0_6memory12LoadWithCastILi2EEENSI_13StoreWithCastILi1EEEEEviT_T0_T2_T3_T4_T5_ --------------------------
	.section	.nv.constant0._ZN2at6native27unrolled_elementwise_kernelIZNS0_43_GLOBAL__N__7cc8d1ed_10_Dropout_cu_0e96ed3819masked_scale_kernelIhN3c104HalfEfEEvRNS_6TensorERKS6_S9_T1_EUlS5_hE_St5arrayIPcLm3EELi4E23TrivialOffsetCalculatorILi2EjESF_ILi1EjENS0_6memory12LoadWithCastILi2EEENSI_13StoreWithCastILi1EEEEEviT_T0_T2_T3_T4_T5_,"a",@progbits
	.sectionflags	@""
	.align	4
.nv.constant0._ZN2at6native27unrolled_elementwise_kernelIZNS0_43_GLOBAL__N__7cc8d1ed_10_Dropout_cu_0e96ed3819masked_scale_kernelIhN3c104HalfEfEEvRNS_6TensorERKS6_S9_T1_EUlS5_hE_St5arrayIPcLm3EELi4E23TrivialOffsetCalculatorILi2EjESF_ILi1EjENS0_6memory12LoadWithCastILi2EEENSI_13StoreWithCastILi1EEEEEviT_T0_T2_T3_T4_T5_:
	.zero		600


//--------------------- .nv.constant0._ZN2at6native18elementwise_kernelILi128ELi4EZNS0_22gpu_kernel_impl_nocastIZNS0_43_GLOBAL__N__7cc8d1ed_10_Dropout_cu_0e96ed3819masked_scale_kernelIhN3c104HalfEfEEvRNS_6TensorERKS7_SA_T1_EUlS6_hE_EEvRNS_18TensorIteratorBaseERKT_EUliE_EEviSB_ --------------------------
	.section	.nv.constant0._ZN2at6native18elementwise_kernelILi128ELi4EZNS0_22gpu_kernel_impl_nocastIZNS0_43_GLOBAL__N__7cc8d1ed_10_Dropout_cu_0e96ed3819masked_scale_kernelIhN3c104HalfEfEEvRNS_6TensorERKS7_SA_T1_EUlS6_hE_EEvRNS_18TensorIteratorBaseERKT_EUliE_EEviSB_,"a",@progbits
	.sectionflags	@""
	.align	4
.nv.constant0._ZN2at6native18elementwise_kernelILi128ELi4EZNS0_22gpu_kernel_impl_nocastIZNS0_43_GLOBAL__N__7cc8d1ed_10_Dropout_cu_0e96ed3819masked_scale_kernelIhN3c104HalfEfEEvRNS_6TensorERKS7_SA_T1_EUlS6_hE_EEvRNS_18TensorIteratorBaseERKT_EUliE_EEviSB_:
	.zero		1192


//--------------------- .nv.constant0._ZN2at6native27unrolled_elementwise_kernelIZNS0_43_GLOBAL__N__7cc8d1ed_10_Dropout_cu_0e96ed3819masked_scale_kernelIhN3c104HalfEfEEvRNS_6TensorERKS6_S9_T1_EUlS5_hE_St5arrayIPcLm3EELi4E23TrivialOffsetCalculatorILi2EjESF_ILi1EjENS0_6memory15LoadWithoutCastENSI_16StoreWithoutCastEEEviT_T0_T2_T3_T4_T5_ --------------------------
	.section	.nv.constant0._ZN2at6native27unrolled_elementwise_kernelIZNS0_43_GLOBAL__N__7cc8d1ed_10_Dropout_cu_0e96ed3819masked_scale_kernelIhN3c104HalfEfEEvRNS_6TensorERKS6_S9_T1_EUlS5_hE_St5arrayIPcLm3EELi4E23TrivialOffsetCalculatorILi2EjESF_ILi1EjENS0_6memory15LoadWithoutCastENSI_16StoreWithoutCastEEEviT_T0_T2_T3_T4_T5_,"a",@progbits
	.sectionflags	@""
	.align	4
.nv.constant0._ZN2at6native27unrolled_elementwise_kernelIZNS0_43_GLOBAL__N__7cc8d1ed_10_Dropout_cu_0e96ed3819masked_scale_kernelIhN3c104HalfEfEEvRNS_6TensorERKS6_S9_T1_EUlS5_hE_St5arrayIPcLm3EELi4E23TrivialOffsetCalculatorILi2EjESF_ILi1EjENS0_6memory15LoadWithoutCastENSI_16StoreWithoutCastEEEviT_T0_T2_T3_T4_T5_:
	.zero		580


//--------------------- .nv.constant0._ZN2at6native29vectorized_elementwise_kernelILi2EZNS0_43_GLOBAL__N__7cc8d1ed_10_Dropout_cu_0e96ed3819masked_scale_kernelIhN3c104HalfEfEEvRNS_6TensorERKS6_S9_T1_EUlS5_hE_St5arrayIPcLm3EEEEviT0_SA_ --------------------------
	.section	.nv.constant0._ZN2at6native29vectorized_elementwise_kernelILi2EZNS0_43_GLOBAL__N__7cc8d1ed_10_Dropout_cu_0e96ed3819masked_scale_kernelIhN3c104HalfEfEEvRNS_6TensorERKS6_S9_T1_EUlS5_hE_St5arrayIPcLm3EEEEviT0_SA_,"a",@progbits
	.sectionflags	@""
	.align	4
.nv.constant0._ZN2at6native29vectorized_elementwise_kernelILi2EZNS0_43_GLOBAL__N__7cc8d1ed_10_Dropout_cu_0e96ed3819masked_scale_kernelIhN3c104HalfEfEEvRNS_6TensorERKS6_S9_T1_EUlS5_hE_St5arrayIPcLm3EEEEviT0_SA_:
	.zero		576


//--------------------- .nv.constant0._ZN2at6native29vectorized_elementwise_kernelILi4EZNS0_43_GLOBAL__N__7cc8d1ed_10_Dropout_cu_0e96ed3819masked_scale_kernelIhN3c104HalfEfEEvRNS_6TensorERKS6_S9_T1_EUlS5_hE_St5arrayIPcLm3EEEEviT0_SA_ --------------------------
	.section	.nv.constant0._ZN2at6native29vectorized_elementwise_kernelILi4EZNS0_43_GLOBAL__N__7cc8d1ed_10_Dropout_cu_0e96ed3819masked_scale_kernelIhN3c104HalfEfEEvRNS_6TensorERKS6_S9_T1_EUlS5_hE_St5arrayIPcLm3EEEEviT0_SA_,"a",@progbits
	.sectionflags	@""
	.align	4
.nv.constant0._ZN2at6native29vectorized_elementwise_kernelILi4EZNS0_43_GLOBAL__N__7cc8d1ed_10_Dropout_cu_0e96ed3819masked_scale_kernelIhN3c104HalfEfEEvRNS_6TensorERKS6_S9_T1_EUlS5_hE_St5arrayIPcLm3EEEEviT0_SA_:
	.zero		576


//--------------------- .nv.constant0._ZN2at6native29vectorized_elementwise_kernelILi8EZNS0_43_GLOBAL__N__7cc8d1ed_10_Dropout_cu_0e96ed3819masked_scale_kernelIhN3c104HalfEfEEvRNS_6TensorERKS6_S9_T1_EUlS5_hE_St5arrayIPcLm3EEEEviT0_SA_ --------------------------
	.section	.nv.constant0._ZN2at6native29vectorized_elementwise_kernelILi8EZNS0_43_GLOBAL__N__7cc8d1ed_10_Dropout_cu_0e96ed3819masked_scale_kernelIhN3c104HalfEfEEvRNS_6TensorERKS6_S9_T1_EUlS5_hE_St5arrayIPcLm3EEEEviT0_SA_,"a",@progbits
	.sectionflags	@""
	.align	4
.nv.constant0._ZN2at6native29vectorized_elementwise_kernelILi8EZNS0_43_GLOBAL__N__7cc8d1ed_10_Dropout_cu_0e96ed3819masked_scale_kernelIhN3c104HalfEfEEvRNS_6TensorERKS6_S9_T1_EUlS5_hE_St5arrayIPcLm3EEEEviT0_SA_:
	.zero		576


//--------------------- .nv.constant0._ZN2at6native18elementwise_kernelILi128ELi4EZNS0_15gpu_kernel_implIZNS0_43_GLOBAL__N__7cc8d1ed_10_Dropout_cu_0e96ed3819masked_scale_kernelIhffEEvRNS_6TensorERKS5_S8_T1_EUlfhE_EEvRNS_18TensorIteratorBaseERKT_EUliE_EEviS9_ --------------------------
	.section	.nv.constant0._ZN2at6native18elementwise_kernelILi128ELi4EZNS0_15gpu_kernel_implIZNS0_43_GLOBAL__N__7cc8d1ed_10_Dropout_cu_0e96ed3819masked_scale_kernelIhffEEvRNS_6TensorERKS5_S8_T1_EUlfhE_EEvRNS_18TensorIteratorBaseERKT_EUliE_EEviS9_,"a",@progbits
	.sectionflags	@""
	.align	4
.nv.constant0._ZN2at6native18elementwise_kernelILi128ELi4EZNS0_15gpu_kernel_implIZNS0_43_GLOBAL__N__7cc8d1ed_10_Dropout_cu_0e96ed3819masked_scale_kernelIhffEEvRNS_6TensorERKS5_S8_T1_EUlfhE_EEvRNS_18TensorIteratorBaseERKT_EUliE_EEviS9_:
	.zero		1200


//--------------------- .nv.constant0._ZN2at6native27unrolled_elementwise_kernelIZNS0_43_GLOBAL__N__7cc8d1ed_10_Dropout_cu_0e96ed3819masked_scale_kernelIhffEEvRNS_6TensorERKS4_S7_T1_EUlfhE_St5arrayIPcLm3EELi4E23TrivialOffsetCalculatorILi2EjESD_ILi1EjENS0_6memory12LoadWithCastILi2EEENSG_13StoreWithCastILi1EEEEEviT_T0_T2_T3_T4_T5_ --------------------------
	.section	.nv.constant0._ZN2at6native27unrolled_elementwise_kernelIZNS0_43_GLOBAL__N__7cc8d1ed_10_Dropout_cu_0e96ed3819masked_scale_kernelIhffEEvRNS_6TensorERKS4_S7_T1_EUlfhE_St5arrayIPcLm3EELi4E23TrivialOffsetCalculatorILi2EjESD_ILi1EjENS0_6memory12LoadWithCastILi2EEENSG_13StoreWithCastILi1EEEEEviT_T0_T2_T3_T4_T5_,"a",@progbits
	.sectionflags	@""
	.align	4
.nv.constant0._ZN2at6native27unrolled_elementwise_kernelIZNS0_43_GLOBAL__N__7cc8d1ed_10_Dropout_cu_0e96ed3819masked_scale_kernelIhffEEvRNS_6TensorERKS4_S7_T1_EUlfhE_St5arrayIPcLm3EELi4E23TrivialOffsetCalculatorILi2EjESD_ILi1EjENS0_6memory12LoadWithCastILi2EEENSG_13StoreWithCastILi1EEEEEviT_T0_T2_T3_T4_T5_:
	.zero		600


//--------------------- .nv.constant0._ZN2at6native18elementwise_kernelILi128ELi2EZNS0_22gpu_kernel_impl_nocastIZNS0_43_GLOBAL__N__7cc8d1ed_10_Dropout_cu_0e96ed3819masked_scale_kernelIhffEEvRNS_6TensorERKS5_S8_T1_EUlfhE_EEvRNS_18TensorIteratorBaseERKT_EUliE_EEviS9_ --------------------------
	.section	.nv.constant0._ZN2at6native18elementwise_kernelILi128ELi2EZNS0_22gpu_kernel_impl_nocastIZNS0_43_GLOBAL__N__7cc8d1ed_10_Dropout_cu_0e96ed3819masked_scale_kernelIhffEEvRNS_6TensorERKS5_S8_T1_EUlfhE_EEvRNS_18TensorIteratorBaseERKT_EUliE_EEviS9_,"a",@progbits
	.sectionflags	@""
	.align	4
.nv.constant0._ZN2at6native18elementwise_kernelILi128ELi2EZNS0_22gpu_kernel_impl_nocastIZNS0_43_GLOBAL__N__7cc8d1ed_10_Dropout_cu_0e96ed3819masked_scale_kernelIhffEEvRNS_6TensorERKS5_S8_T1_EUlfhE_EEvRNS_18TensorIteratorBaseERKT_EUliE_EEviS9_:
	.zero		1192


//--------------------- .nv.constant0._ZN2at6native27unrolled_elementwise_kernelIZNS0_43_GLOBAL__N__7cc8d1ed_10_Dropout_cu_0e96ed3819masked_scale_kernelIhffEEvRNS_6TensorERKS4_S7_T1_EUlfhE_St5arrayIPcLm3EELi4E23TrivialOffsetCalculatorILi2EjESD_ILi1EjENS0_6memory15LoadWithoutCastENSG_16StoreWithoutCastEEEviT_T0_T2_T3_T4_T5_ --------------------------
	.section	.nv.constant0._ZN2at6native27unrolled_elementwise_kernelIZNS0_43_GLOBAL__N__7cc8d1ed_10_Dropout_cu_0e96ed3819masked_scale_kernelIhffEEvRNS_6TensorERKS4_S7_T1_EUlfhE_St5arrayIPcLm3EELi4E23TrivialOffsetCalculatorILi2EjESD_ILi1EjENS0_6memory15LoadWithoutCastENSG_16StoreWithoutCastEEEviT_T0_T2_T3_T4_T5_,"a",@progbits
	.sectionflags	@""
	.align	4
.nv.constant0._ZN2at6native27unrolled_elementwise_kernelIZNS0_43_GLOBAL__N__7cc8d1ed_10_Dropout_cu_0e96ed3819masked_scale_kernelIhffEEvRNS_6TensorERKS4_S7_T1_EUlfhE_St5arrayIPcLm3EELi4E23TrivialOffsetCalculatorILi2EjESD_ILi1EjENS0_6memory15LoadWithoutCastENSG_16StoreWithoutCastEEEviT_T0_T2_T3_T4_T5_:
	.zero		580


//--------------------- .nv.constant0._ZN2at6native29vectorized_elementwise_kernelILi2EZNS0_43_GLOBAL__N__7cc8d1ed_10_Dropout_cu_0e96ed3819masked_scale_kernelIhffEEvRNS_6TensorERKS4_S7_T1_EUlfhE_St5arrayIPcLm3EEEEviT0_S8_ --------------------------
	.section	.nv.constant0._ZN2at6native29vectorized_elementwise_kernelILi2EZNS0_43_GLOBAL__N__7cc8d1ed_10_Dropout_cu_0e96ed3819masked_scale_kernelIhffEEvRNS_6TensorERKS4_S7_T1_EUlfhE_St5arrayIPcLm3EEEEviT0_S8_,"a",@progbits
	.sectionflags	@""
	.align	4
.nv.constant0._ZN2at6native29vectorized_elementwise_kernelILi2EZNS0_43_GLOBAL__N__7cc8d1ed_10_Dropout_cu_0e96ed3819masked_scale_kernelIhffEEvRNS_6TensorERKS4_S7_T1_EUlfhE_St5arrayIPcLm3EEEEviT0_S8_:
	.zero		576


//--------------------- .nv.constant0._ZN2at6native29vectorized_elementwise_kernelILi4EZNS0_43_GLOBAL__N__7cc8d1ed_10_Dropout_cu_0e96ed3819masked_scale_kernelIhffEEvRNS_6TensorERKS4_S7_T1_EUlfhE_St5arrayIPcLm3EEEEviT0_S8_ --------------------------
	.section	.nv.constant0._ZN2at6native29vectorized_elementwise_kernelILi4EZNS0_43_GLOBAL__N__7cc8d1ed_10_Dropout_cu_0e96ed3819masked_scale_kernelIhffEEvRNS_6TensorERKS4_S7_T1_EUlfhE_St5arrayIPcLm3EEEEviT0_S8_,"a",@progbits
	.sectionflags	@""
	.align	4
.nv.constant0._ZN2at6native29vectorized_elementwise_kernelILi4EZNS0_43_GLOBAL__N__7cc8d1ed_10_Dropout_cu_0e96ed3819masked_scale_kernelIhffEEvRNS_6TensorERKS4_S7_T1_EUlfhE_St5arrayIPcLm3EEEEviT0_S8_:
	.zero		576


//--------------------- .nv.constant0._ZN2at6native29vectorized_elementwise_kernelILi8EZNS0_43_GLOBAL__N__7cc8d1ed_10_Dropout_cu_0e96ed3819masked_scale_kernelIhffEEvRNS_6TensorERKS4_S7_T1_EUlfhE_St5arrayIPcLm3EEEEviT0_S8_ --------------------------
	.section	.nv.constant0._ZN2at6native29vectorized_elementwise_kernelILi8EZNS0_43_GLOBAL__N__7cc8d1ed_10_Dropout_cu_0e96ed3819masked_scale_kernelIhffEEvRNS_6TensorERKS4_S7_T1_EUlfhE_St5arrayIPcLm3EEEEviT0_S8_,"a",@progbits
	.sectionflags	@""
	.align	4
.nv.constant0._ZN2at6native29vectorized_elementwise_kernelILi8EZNS0_43_GLOBAL__N__7cc8d1ed_10_Dropout_cu_0e96ed3819masked_scale_kernelIhffEEvRNS_6TensorERKS4_S7_T1_EUlfhE_St5arrayIPcLm3EEEEviT0_S8_:
	.zero		576


//--------------------- .nv.constant0._ZN2at6native18elementwise_kernelILi128ELi4EZNS0_15gpu_kernel_implIZNS0_43_GLOBAL__N__7cc8d1ed_10_Dropout_cu_0e96ed3819masked_scale_kernelIhddEEvRNS_6TensorERKS5_S8_T1_EUldhE_EEvRNS_18TensorIteratorBaseERKT_EUliE_EEviS9_ --------------------------
	.section	.nv.constant0._ZN2at6native18elementwise_kernelILi128ELi4EZNS0_15gpu_kernel_implIZNS0_43_GLOBAL__N__7cc8d1ed_10_Dropout_cu_0e96ed3819masked_scale_kernelIhddEEvRNS_6TensorERKS5_S8_T1_EUldhE_EEvRNS_18TensorIteratorBaseERKT_EUliE_EEviS9_,"a",@progbits
	.sectionflags	@""
	.align	4
.nv.constant0._ZN2at6native18elementwise_kernelILi128ELi4EZNS0_15gpu_kernel_implIZNS0_43_GLOBAL__N__7cc8d1ed_10_Dropout_cu_0e96ed3819masked_scale_kernelIhddEEvRNS_6TensorERKS5_S8_T1_EUldhE_EEvRNS_18TensorIteratorBaseERKT_EUliE_EEviS9_:
	.zero		1200


//--------------------- .nv.constant0._ZN2at6native27unrolled_elementwise_kernelIZNS0_43_GLOBAL__N__7cc8d1ed_10_Dropout_cu_0e96ed3819masked_scale_kernelIhddEEvRNS_6TensorERKS4_S7_T1_EUldhE_St5arrayIPcLm3EELi4E23TrivialOffsetCalculatorILi2EjESD_ILi1EjENS0_6memory12LoadWithCastILi2EEENSG_13StoreWithCastILi1EEEEEviT_T0_T2_T3_T4_T5_ --------------------------
	.section	.nv.constant0._ZN2at6native27unrolled_elementwise_kernelIZNS0_43_GLOBAL__N__7cc8d1ed_10_Dropout_cu_0e96ed3819masked_scale_kernelIhddEEvRNS_6TensorERKS4_S7_T1_EUldhE_St5arrayIPcLm3EELi4E23TrivialOffsetCalculatorILi2EjESD_ILi1EjENS0_6memory12LoadWithCastILi2EEENSG_13StoreWithCastILi1EEEEEviT_T0_T2_T3_T4_T5_,"a",@progbits
	.sectionflags	@""
	.align	4
.nv.constant0._ZN2at6native27unrolled_elementwise_kernelIZNS0_43_GLOBAL__N__7cc8d1ed_10_Dropout_cu_0e96ed3819masked_scale_kernelIhddEEvRNS_6TensorERKS4_S7_T1_EUldhE_St5arrayIPcLm3EELi4E23TrivialOffsetCalculatorILi2EjESD_ILi1EjENS0_6memory12LoadWithCastILi2EEENSG_13StoreWithCastILi1EEEEEviT_T0_T2_T3_T4_T5_:
	.zero		600


//--------------------- .nv.constant0._ZN2at6native18elementwise_kernelILi128ELi2EZNS0_22gpu_kernel_impl_nocastIZNS0_43_GLOBAL__N__7cc8d1ed_10_Dropout_cu_0e96ed3819masked_scale_kernelIhddEEvRNS_6TensorERKS5_S8_T1_EUldhE_EEvRNS_18TensorIteratorBaseERKT_EUliE_EEviS9_ --------------------------
	.section	.nv.constant0._ZN2at6native18elementwise_kernelILi128ELi2EZNS0_22gpu_kernel_impl_nocastIZNS0_43_GLOBAL__N__7cc8d1ed_10_Dropout_cu_0e96ed3819masked_scale_kernelIhddEEvRNS_6TensorERKS5_S8_T1_EUldhE_EEvRNS_18TensorIteratorBaseERKT_EUliE_EEviS9_,"a",@progbits
	.sectionflags	@""
	.align	4
.nv.constant0._ZN2at6native18elementwise_kernelILi128ELi2EZNS0_22gpu_kernel_impl_nocastIZNS0_43_GLOBAL__N__7cc8d1ed_10_Dropout_cu_0e96ed3819masked_scale_kernelIhddEEvRNS_6TensorERKS5_S8_T1_EUldhE_EEvRNS_18TensorIteratorBaseERKT_EUliE_EEviS9_:
	.zero		1192


//--------------------- .nv.constant0._ZN2at6native27unrolled_elementwise_kernelIZNS0_43_GLOBAL__N__7cc8d1ed_10_Dropout_cu_0e96ed3819masked_scale_kernelIhddEEvRNS_6TensorERKS4_S7_T1_EUldhE_St5arrayIPcLm3EELi4E23TrivialOffsetCalculatorILi2EjESD_ILi1EjENS0_6memory15LoadWithoutCastENSG_16StoreWithoutCastEEEviT_T0_T2_T3_T4_T5_ --------------------------
	.section	.nv.constant0._ZN2at6native27unrolled_elementwise_kernelIZNS0_43_GLOBAL__N__7cc8d1ed_10_Dropout_cu_0e96ed3819masked_scale_kernelIhddEEvRNS_6TensorERKS4_S7_T1_EUldhE_St5arrayIPcLm3EELi4E23TrivialOffsetCalculatorILi2EjESD_ILi1EjENS0_6memory15LoadWithoutCastENSG_16StoreWithoutCastEEEviT_T0_T2_T3_T4_T5_,"a",@progbits
	.sectionflags	@""
	.align	4
.nv.constant0._ZN2at6native27unrolled_elementwise_kernelIZNS0_43_GLOBAL__N__7cc8d1ed_10_Dropout_cu_0e96ed3819masked_scale_kernelIhddEEvRNS_6TensorERKS4_S7_T1_EUldhE_St5arrayIPcLm3EELi4E23TrivialOffsetCalculatorILi2EjESD_ILi1EjENS0_6memory15LoadWithoutCastENSG_16StoreWithoutCastEEEviT_T0_T2_T3_T4_T5_:
	.zero		580


//--------------------- .nv.constant0._ZN2at6native29vectorized_elementwise_kernelILi2EZNS0_43_GLOBAL__N__7cc8d1ed_10_Dropout_cu_0e96ed3819masked_scale_kernelIhddEEvRNS_6TensorERKS4_S7_T1_EUldhE_St5arrayIPcLm3EEEEviT0_S8_ --------------------------
	.section	.nv.constant0._ZN2at6native29vectorized_elementwise_kernelILi2EZNS0_43_GLOBAL__N__7cc8d1ed_10_Dropout_cu_0e96ed3819masked_scale_kernelIhddEEvRNS_6TensorERKS4_S7_T1_EUldhE_St5arrayIPcLm3EEEEviT0_S8_,"a",@progbits
	.sectionflags	@""
	.align	4
.nv.constant0._ZN2at6native29vectorized_elementwise_kernelILi2EZNS0_43_GLOBAL__N__7cc8d1ed_10_Dropout_cu_0e96ed3819masked_scale_kernelIhddEEvRNS_6TensorERKS4_S7_T1_EUldhE_St5arrayIPcLm3EEEEviT0_S8_:
	.zero		576


//--------------------- .nv.constant0._ZN2at6native29vectorized_elementwise_kernelILi4EZNS0_43_GLOBAL__N__7cc8d1ed_10_Dropout_cu_0e96ed3819masked_scale_kernelIhddEEvRNS_6TensorERKS4_S7_T1_EUldhE_St5arrayIPcLm3EEEEviT0_S8_ --------------------------
	.section	.nv.constant0._ZN2at6native29vectorized_elementwise_kernelILi4EZNS0_43_GLOBAL__N__7cc8d1ed_10_Dropout_cu_0e96ed3819masked_scale_kernelIhddEEvRNS_6TensorERKS4_S7_T1_EUldhE_St5arrayIPcLm3EEEEviT0_S8_,"a",@progbits
	.sectionflags	@""
	.align	4
.nv.constant0._ZN2at6native29vectorized_elementwise_kernelILi4EZNS0_43_GLOBAL__N__7cc8d1ed_10_Dropout_cu_0e96ed3819masked_scale_kernelIhddEEvRNS_6TensorERKS4_S7_T1_EUldhE_St5arrayIPcLm3EEEEviT0_S8_:
	.zero		576


//--------------------- .nv.constant0._ZN2at6native29vectorized_elementwise_kernelILi8EZNS0_43_GLOBAL__N__7cc8d1ed_10_Dropout_cu_0e96ed3819masked_scale_kernelIhddEEvRNS_6TensorERKS4_S7_T1_EUldhE_St5arrayIPcLm3EEEEviT0_S8_ --------------------------
	.section	.nv.constant0._ZN2at6native29vectorized_elementwise_kernelILi8EZNS0_43_GLOBAL__N__7cc8d1ed_10_Dropout_cu_0e96ed3819masked_scale_kernelIhddEEvRNS_6TensorERKS4_S7_T1_EUldhE_St5arrayIPcLm3EEEEviT0_S8_,"a",@progbits
	.sectionflags	@""
	.align	4
.nv.constant0._ZN2at6native29vectorized_elementwise_kernelILi8EZNS0_43_GLOBAL__N__7cc8d1ed_10_Dropout_cu_0e96ed3819masked_scale_kernelIhddEEvRNS_6TensorERKS4_S7_T1_EUldhE_St5arrayIPcLm3EEEEviT0_S8_:
	.zero		576


//--------------------- .nv.constant0._ZN2at6native18elementwise_kernelILi128ELi4EZNS0_15gpu_kernel_implIZNS0_43_GLOBAL__N__7cc8d1ed_10_Dropout_cu_0e96ed3819masked_scale_kernelIbN3c108BFloat16EfEEvRNS_6TensorERKS7_SA_T1_EUlS6_bE_EEvRNS_18TensorIteratorBaseERKT_EUliE_EEviSB_ --------------------------
	.section	.nv.constant0._ZN2at6native18elementwise_kernelILi128ELi4EZNS0_15gpu_kernel_implIZNS0_43_GLOBAL__N__7cc8d1ed_10_Dropout_cu_0e96ed3819masked_scale_kernelIbN3c108BFloat16EfEEvRNS_6TensorERKS7_SA_T1_EUlS6_bE_EEvRNS_18TensorIteratorBaseERKT_EUliE_EEviSB_,"a",@progbits
	.sectionflags	@""
	.align	4
.nv.constant0._ZN2at6native18elementwise_kernelILi128ELi4EZNS0_15gpu_kernel_implIZNS0_43_GLOBAL__N__7cc8d1ed_10_Dropout_cu_0e96ed3819masked_scale_kernelIbN3c108BFloat16EfEEvRNS_6TensorERKS7_SA_T1_EUlS6_bE_EEvRNS_18TensorIteratorBaseERKT_EUliE_EEviSB_:
	.zero		1200


//--------------------- .nv.constant0._ZN2at6native27unrolled_elementwise_kernelIZNS0_43_GLOBAL__N__7cc8d1ed_10_Dropout_cu_0e96ed3819masked_scale_kernelIbN3c108BFloat16EfEEvRNS_6TensorERKS6_S9_T1_EUlS5_bE_St5arrayIPcLm3EELi4E23TrivialOffsetCalculatorILi2EjESF_ILi1EjENS0_6memory12LoadWithCastILi2EEENSI_13StoreWithCastILi1EEEEEviT_T0_T2_T3_T4_T5_ --------------------------
	.section	.nv.constant0._ZN2at6native27unrolled_elementwise_kernelIZNS0_43_GLOBAL__N__7cc8d1ed_10_Dropout_cu_0e96ed3819masked_scale_kernelIbN3c108BFloat16EfEEvRNS_6TensorERKS6_S9_T1_EUlS5_bE_St5arrayIPcLm3EELi4E23TrivialOffsetCalculatorILi2EjESF_ILi1EjENS0_6memory12LoadWithCastILi2EEENSI_13StoreWithCastILi1EEEEEviT_T0_T2_T3_T4_T5_,"a",@progbits
	.sectionflags	@""
	.align	4
.nv.constant0._ZN2at6native27unrolled_elementwise_kernelIZNS0_43_GLOBAL__N__7cc8d1ed_10_Dropout_cu_0e96ed3819masked_scale_kernelIbN3c108BFloat16EfEEvRNS_6TensorERKS6_S9_T1_EUlS5_bE_St5arrayIPcLm3EELi4E23TrivialOffsetCalculatorILi2EjESF_ILi1EjENS0_6memory12LoadWithCastILi2EEENSI_13StoreWithCastILi1EEEEEviT_T0_T2_T3_T4_T5_:
	.zero		600


//--------------------- .nv.constant0._ZN2at6native18elementwise_kernelILi128ELi4EZNS0_22gpu_kernel_impl_nocastIZNS0_43_GLOBAL__N__7cc8d1ed_10_Dropout_cu_0e96ed3819masked_scale_kernelIbN3c108BFloat16EfEEvRNS_6TensorERKS7_SA_T1_EUlS6_bE_EEvRNS_18TensorIteratorBaseERKT_EUliE_EEviSB_ --------------------------
	.section	.nv.constant0._ZN2at6native18elementwise_kernelILi128ELi4EZNS0_22gpu_kernel_impl_nocastIZNS0_43_GLOBAL__N__7cc8d1ed_10_Dropout_cu_0e96ed3819masked_scale_kernelIbN3c108BFloat16EfEEvRNS_6TensorERKS7_SA_T1_EUlS6_bE_EEvRNS_18TensorIteratorBaseERKT_EUliE_EEviSB_,"a",@progbits
	.sectionflags	@""
	.align	4
.nv.constant0._ZN2at6native18elementwise_kernelILi128ELi4EZNS0_22gpu_kernel_impl_nocastIZNS0_43_GLOBAL__N__7cc8d1ed_10_Dropout_cu_0e96ed3819masked_scale_kernelIbN3c108BFloat16EfEEvRNS_6TensorERKS7_SA_T1_EUlS6_bE_EEvRNS_18TensorIteratorBaseERKT_EUliE_EEviSB_:
	.zero		1192


//--------------------- .nv.constant0._ZN2at6native27unrolled_elementwise_kernelIZNS0_43_GLOBAL__N__7cc8d1ed_10_Dropout_cu_0e96ed3819masked_scale_kernelIbN3c108BFloat16EfEEvRNS_6TensorERKS6_S9_T1_EUlS5_bE_St5arrayIPcLm3EELi4E23TrivialOffsetCalculatorILi2EjESF_ILi1EjENS0_6memory15LoadWithoutCastENSI_16StoreWithoutCastEEEviT_T0_T2_T3_T4_T5_ --------------------------
	.section	.nv.constant0._ZN2at6native27unrolled_elementwise_kernelIZNS0_43_GLOBAL__N__7cc8d1ed_10_Dropout_cu_0e96ed3819masked_scale_kernelIbN3c108BFloat16EfEEvRNS_6TensorERKS6_S9_T1_EUlS5_bE_St5arrayIPcLm3EELi4E23TrivialOffsetCalculatorILi2EjESF_ILi1EjENS0_6memory15LoadWithoutCastENSI_16StoreWithoutCastEEEviT_T0_T2_T3_T4_T5_,"a",@progbits
	.sectionflags	@""
	.align	4
.nv.constant0._ZN2at6native27unrolled_elementwise_kernelIZNS0_43_GLOBAL__N__7cc8d1ed_10_Dropout_cu_0e96ed3819masked_scale_kernelIbN3c108BFloat16EfEEvRNS_6TensorERKS6_S9_T1_EUlS5_bE_St5arrayIPcLm3EELi4E23TrivialOffsetCalculatorILi2EjESF_ILi1EjENS0_6memory15LoadWithoutCastENSI_16StoreWithoutCastEEEviT_T0_T2_T3_T4_T5_:
	.zero		580


//--------------------- .nv.constant0._ZN2at6native29vectorized_elementwise_kernelILi2EZNS0_43_GLOBAL__N__7cc8d1ed_10_Dropout_cu_0e96ed3819masked_scale_kernelIbN3c108BFloat16EfEEvRNS_6TensorERKS6_S9_T1_EUlS5_bE_St5arrayIPcLm3EEEEviT0_SA_ --------------------------
	.section	.nv.constant0._ZN2at6native29vectorized_elementwise_kernelILi2EZNS0_43_GLOBAL__N__7cc8d1ed_10_Dropout_cu_0e96ed3819masked_scale_kernelIbN3c108BFloat16EfEEvRNS_6TensorERKS6_S9_T1_EUlS5_bE_St5arrayIPcLm3EEEEviT0_SA_,"a",@progbits
	.sectionflags	@""
	.align	4
.nv.constant0._ZN2at6native29vectorized_elementwise_kernelILi2EZNS0_43_GLOBAL__N__7cc8d1ed_10_Dropout_cu_0e96ed3819masked_scale_kernelIbN3c108BFloat16EfEEvRNS_6TensorERKS6_S9_T1_EUlS5_bE_St5arrayIPcLm3EEEEviT0_SA_:
	.zero		576


//--------------------- .nv.constant0._ZN2at6native29vectorized_elementwise_kernelILi4EZNS0_43_GLOBAL__N__7cc8d1ed_10_Dropout_cu_0e96ed3819masked_scale_kernelIbN3c108BFloat16EfEEvRNS_6TensorERKS6_S9_T1_EUlS5_bE_St5arrayIPcLm3EEEEviT0_SA_ --------------------------
	.section	.nv.constant0._ZN2at6native29vectorized_elementwise_kernelILi4EZNS0_43_GLOBAL__N__7cc8d1ed_10_Dropout_cu_0e96ed3819masked_scale_kernelIbN3c108BFloat16EfEEvRNS_6TensorERKS6_S9_T1_EUlS5_bE_St5arrayIPcLm3EEEEviT0_SA_,"a",@progbits
	.sectionflags	@""
	.align	4
.nv.constant0._ZN2at6native29vectorized_elementwise_kernelILi4EZNS0_43_GLOBAL__N__7cc8d1ed_10_Dropout_cu_0e96ed3819masked_scale_kernelIbN3c108BFloat16EfEEvRNS_6TensorERKS6_S9_T1_EUlS5_bE_St5arrayIPcLm3EEEEviT0_SA_:
	.zero		576


//--------------------- .nv.constant0._ZN2at6native29vectorized_elementwise_kernelILi8EZNS0_43_GLOBAL__N__7cc8d1ed_10_Dropout_cu_0e96ed3819masked_scale_kernelIbN3c108BFloat16EfEEvRNS_6TensorERKS6_S9_T1_EUlS5_bE_St5arrayIPcLm3EEEEviT0_SA_ --------------------------
	.section	.nv.constant0._ZN2at6native29vectorized_elementwise_kernelILi8EZNS0_43_GLOBAL__N__7cc8d1ed_10_Dropout_cu_0e96ed3819masked_scale_kernelIbN3c108BFloat16EfEEvRNS_6TensorERKS6_S9_T1_EUlS5_bE_St5arrayIPcLm3EEEEviT0_SA_,"a",@progbits
	.sectionflags	@""
	.align	4
.nv.constant0._ZN2at6native29vectorized_elementwise_kernelILi8EZNS0_43_GLOBAL__N__7cc8d1ed_10_Dropout_cu_0e96ed3819masked_scale_kernelIbN3c108BFloat16EfEEvRNS_6TensorERKS6_S9_T1_EUlS5_bE_St5arrayIPcLm3EEEEviT0_SA_:
	.zero		576


//--------------------- .nv.constant0._ZN2at6native18elementwise_kernelILi128ELi4EZNS0_15gpu_kernel_implIZNS0_43_GLOBAL__N__7cc8d1ed_10_Dropout_cu_0e96ed3819masked_scale_kernelIbN3c104HalfEfEEvRNS_6TensorERKS7_SA_T1_EUlS6_bE_EEvRNS_18TensorIteratorBaseERKT_EUliE_EEviSB_ --------------------------
	.section	.nv.constant0._ZN2at6native18elementwise_kernelILi128ELi4EZNS0_15gpu_kernel_implIZNS0_43_GLOBAL__N__7cc8d1ed_10_Dropout_cu_0e96ed3819masked_scale_kernelIbN3c104HalfEfEEvRNS_6TensorERKS7_SA_T1_EUlS6_bE_EEvRNS_18TensorIteratorBaseERKT_EUliE_EEviSB_,"a",@progbits
	.sectionflags	@""
	.align	4
.nv.constant0._ZN2at6native18elementwise_kernelILi128ELi4EZNS0_15gpu_kernel_implIZNS0_43_GLOBAL__N__7cc8d1ed_10_Dropout_cu_0e96ed3819masked_scale_kernelIbN3c104HalfEfEEvRNS_6TensorERKS7_SA_T1_EUlS6_bE_EEvRNS_18TensorIteratorBaseERKT_EUliE_EEviSB_:
	.zero		1200


//--------------------- .nv.constant0._ZN2at6native27unrolled_elementwise_kernelIZNS0_43_GLOBAL__N__7cc8d1ed_10_Dropout_cu_0e96ed3819masked_scale_kernelIbN3c104HalfEfEEvRNS_6TensorERKS6_S9_T1_EUlS5_bE_St5arrayIPcLm3EELi4E23TrivialOffsetCalculatorILi2EjESF_ILi1EjENS0_6memory12LoadWithCastILi2EEENSI_13StoreWithCastILi1EEEEEviT_T0_T2_T3_T4_T5_ --------------------------
	.section	.nv.constant0._ZN2at6native27unrolled_elementwise_kernelIZNS0_43_GLOBAL__N__7cc8d1ed_10_Dropout_cu_0e96ed3819masked_scale_kernelIbN3c104HalfEfEEvRNS_6TensorERKS6_S9_T1_EUlS5_bE_St5arrayIPcLm3EELi4E23TrivialOffsetCalculatorILi2EjESF_ILi1EjENS0_6memory12LoadWithCastILi2EEENSI_13StoreWithCastILi1EEEEEviT_T0_T2_T3_T4_T5_,"a",@progbits
	.sectionflags	@""
	.align	4
.nv.constant0._ZN2at6native27unrolled_elementwise_kernelIZNS0_43_GLOBAL__N__7cc8d1ed_10_Dropout_cu_0e96ed3819masked_scale_kernelIbN3c104HalfEfEEvRNS_6TensorERKS6_S9_T1_EUlS5_bE_St5arrayIPcLm3EELi4E23TrivialOffsetCalculatorILi2EjESF_ILi1EjENS0_6memory12LoadWithCastILi2EEENSI_13StoreWithCastILi1EEEEEviT_T0_T2_T3_T4_T5_:
	.zero		600


//--------------------- .nv.constant0._ZN2at6native18elementwise_kernelILi128ELi4EZNS0_22gpu_kernel_impl_nocastIZNS0_43_GLOBAL__N__7cc8d1ed_10_Dropout_cu_0e96ed3819masked_scale_kernelIbN3c104HalfEfEEvRNS_6TensorERKS7_SA_T1_EUlS6_bE_EEvRNS_18TensorIteratorBaseERKT_EUliE_EEviSB_ --------------------------
	.section	.nv.constant0._ZN2at6native18elementwise_kernelILi128ELi4EZNS0_22gpu_kernel_impl_nocastIZNS0_43_GLOBAL__N__7cc8d1ed_10_Dropout_cu_0e96ed3819masked_scale_kernelIbN3c104HalfEfEEvRNS_6TensorERKS7_SA_T1_EUlS6_bE_EEvRNS_18TensorIteratorBaseERKT_EUliE_EEviSB_,"a",@progbits
	.sectionflags	@""
	.align	4
.nv.constant0._ZN2at6native18elementwise_kernelILi128ELi4EZNS0_22gpu_kernel_impl_nocastIZNS0_43_GLOBAL__N__7cc8d1ed_10_Dropout_cu_0e96ed3819masked_scale_kernelIbN3c104HalfEfEEvRNS_6TensorERKS7_SA_T1_EUlS6_bE_EEvRNS_18TensorIteratorBaseERKT_EUliE_EEviSB_:
	.zero		1192


//--------------------- .nv.constant0._ZN2at6native27unrolled_elementwise_kernelIZNS0_43_GLOBAL__N__7cc8d1ed_10_Dropout_cu_0e96ed3819masked_scale_kernelIbN3c104HalfEfEEvRNS_6TensorERKS6_S9_T1_EUlS5_bE_St5arrayIPcLm3EELi4E23TrivialOffsetCalculatorILi2EjESF_ILi1EjENS0_6memory15LoadWithoutCastENSI_16StoreWithoutCastEEEviT_T0_T2_T3_T4_T5_ --------------------------
	.section	.nv.constant0._ZN2at6native27unrolled_elementwise_kernelIZNS0_43_GLOBAL__N__7cc8d1ed_10_Dropout_cu_0e96ed3819masked_scale_kernelIbN3c104HalfEfEEvRNS_6TensorERKS6_S9_T1_EUlS5_bE_St5arrayIPcLm3EELi4E23TrivialOffsetCalculatorILi2EjESF_ILi1EjENS0_6memory15LoadWithoutCastENSI_16StoreWithoutCastEEEviT_T0_T2_T3_T4_T5_,"a",@progbits
	.sectionflags	@""
	.align	4
.nv.constant0._ZN2at6native27unrolled_elementwise_kernelIZNS0_43_GLOBAL__N__7cc8d1ed_10_Dropout_cu_0e96ed3819masked_scale_kernelIbN3c104HalfEfEEvRNS_6TensorERKS6_S9_T1_EUlS5_bE_St5arrayIPcLm3EELi4E23TrivialOffsetCalculatorILi2EjESF_ILi1EjENS0_6memory15LoadWithoutCastENSI_16StoreWithoutCastEEEviT_T0_T2_T3_T4_T5_:
	.zero		580


//--------------------- .nv.constant0._ZN2at6native29vectorized_elementwise_kernelILi2EZNS0_43_GLOBAL__N__7cc8d1ed_10_Dropout_cu_0e96ed3819masked_scale_kernelIbN3c104HalfEfEEvRNS_6TensorERKS6_S9_T1_EUlS5_bE_St5arrayIPcLm3EEEEviT0_SA_ --------------------------
	.section	.nv.constant0._ZN2at6native29vectorized_elementwise_kernelILi2EZNS0_43_GLOBAL__N__7cc8d1ed_10_Dropout_cu_0e96ed3819masked_scale_kernelIbN3c104HalfEfEEvRNS_6TensorERKS6_S9_T1_EUlS5_bE_St5arrayIPcLm3EEEEviT0_SA_,"a",@progbits
	.sectionflags	@""
	.align	4
.nv.constant0._ZN2at6native29vectorized_elementwise_kernelILi2EZNS0_43_GLOBAL__N__7cc8d1ed_10_Dropout_cu_0e96ed3819masked_scale_kernelIbN3c104HalfEfEEvRNS_6TensorERKS6_S9_T1_EUlS5_bE_St5arrayIPcLm3EEEEviT0_SA_:
	.zero		576


//--------------------- .nv.constant0._ZN2at6native29vectorized_elementwise_kernelILi4EZNS0_43_GLOBAL__N__7cc8d1ed_10_Dropout_cu_0e96ed3819masked_scale_kernelIbN3c104HalfEfEEvRNS_6TensorERKS6_S9_T1_EUlS5_bE_St5arrayIPcLm3EEEEviT0_SA_ --------------------------
	.section	.nv.constant0._ZN2at6native29vectorized_elementwise_kernelILi4EZNS0_43_GLOBAL__N__7cc8d1ed_10_Dropout_cu_0e96ed3819masked_scale_kernelIbN3c104HalfEfEEvRNS_6TensorERKS6_S9_T1_EUlS5_bE_St5arrayIPcLm3EEEEviT0_SA_,"a",@progbits
	.sectionflags	@""
	.align	4
.nv.constant0._ZN2at6native29vectorized_elementwise_kernelILi4EZNS0_43_GLOBAL__N__7cc8d1ed_10_Dropout_cu_0e96ed3819masked_scale_kernelIbN3c104HalfEfEEvRNS_6TensorERKS6_S9_T1_EUlS5_bE_St5arrayIPcLm3EEEEviT0_SA_:
	.zero		576


//--------------------- .nv.constant0._ZN2at6native29vectorized_elementwise_kernelILi8EZNS0_43_GLOBAL__N__7cc8d1ed_10_Dropout_cu_0e96ed3819masked_scale_kernelIbN3c104HalfEfEEvRNS_6TensorERKS6_S9_T1_EUlS5_bE_St5arrayIPcLm3EEEEviT0_SA_ --------------------------
	.section	.nv.constant0._ZN2at6native29vectorized_elementwise_kernelILi8EZNS0_43_GLOBAL__N__7cc8d1ed_10_Dropout_cu_0e96ed3819masked_scale_kernelIbN3c104HalfEfEEvRNS_6TensorERKS6_S9_T1_EUlS5_bE_St5arrayIPcLm3EEEEviT0_SA_,"a",@progbits
	.sectionflags	@""
	.align	4
.nv.constant0._ZN2at6native29vectorized_elementwise_kernelILi8EZNS0_43_GLOBAL__N__7cc8d1ed_10_Dropout_cu_0e96ed3819masked_scale_kernelIbN3c104HalfEfEEvRNS_6TensorERKS6_S9_T1_EUlS5_bE_St5arrayIPcLm3EEEEviT0_SA_:
	.zero		576


//--------------------- .nv.constant0._ZN2at6native18elementwise_kernelILi128ELi4EZNS0_15gpu_kernel_implIZNS0_43_GLOBAL__N__7cc8d1ed_10_Dropout_cu_0e96ed3819masked_scale_kernelIbffEEvRNS_6TensorERKS5_S8_T1_EUlfbE_EEvRNS_18TensorIteratorBaseERKT_EUliE_EEviS9_ --------------------------
	.section	.nv.constant0._ZN2at6native18elementwise_kernelILi128ELi4EZNS0_15gpu_kernel_implIZNS0_43_GLOBAL__N__7cc8d1ed_10_Dropout_cu_0e96ed3819masked_scale_kernelIbffEEvRNS_6TensorERKS5_S8_T1_EUlfbE_EEvRNS_18TensorIteratorBaseERKT_EUliE_EEviS9_,"a",@progbits
	.sectionflags	@""
	.align	4
.nv.constant0._ZN2at6native18elementwise_kernelILi128ELi4EZNS0_15gpu_kernel_implIZNS0_43_GLOBAL__N__7cc8d1ed_10_Dropout_cu_0e96ed3819masked_scale_kernelIbffEEvRNS_6TensorERKS5_S8_T1_EUlfbE_EEvRNS_18TensorIteratorBaseERKT_EUliE_EEviS9_:
	.zero		1200


//--------------------- .nv.constant0._ZN2at6native27unrolled_elementwise_kernelIZNS0_43_GLOBAL__N__7cc8d1ed_10_Dropout_cu_0e96ed3819masked_scale_kernelIbffEEvRNS_6TensorERKS4_S7_T1_EUlfbE_St5arrayIPcLm3EELi4E23TrivialOffsetCalculatorILi2EjESD_ILi1EjENS0_6memory12LoadWithCastILi2EEENSG_13StoreWithCastILi1EEEEEviT_T0_T2_T3_T4_T5_ --------------------------
	.section	.nv.constant0._ZN2at6native27unrolled_elementwise_kernelIZNS0_43_GLOBAL__N__7cc8d1ed_10_Dropout_cu_0e96ed3819masked_scale_kernelIbffEEvRNS_6TensorERKS4_S7_T1_EUlfbE_St5arrayIPcLm3EELi4E23TrivialOffsetCalculatorILi2EjESD_ILi1EjENS0_6memory12LoadWithCastILi2EEENSG_13StoreWithCastILi1EEEEEviT_T0_T2_T3_T4_T5_,"a",@progbits
	.sectionflags	@""
	.align	4
.nv.constant0._ZN2at6native27unrolled_elementwise_kernelIZNS0_43_GLOBAL__N__7cc8d1ed_10_Dropout_cu_0e96ed3819masked_scale_kernelIbffEEvRNS_6TensorERKS4_S7_T1_EUlfbE_St5arrayIPcLm3EELi4E23TrivialOffsetCalculatorILi2EjESD_ILi1EjENS0_6memory12LoadWithCastILi2EEENSG_13StoreWithCastILi1EEEEEviT_T0_T2_T3_T4_T5_:
	.zero		600


//--------------------- .nv.constant0._ZN2at6native18elementwise_kernelILi128ELi2EZNS0_22gpu_kernel_impl_nocastIZNS0_43_GLOBAL__N__7cc8d1ed_10_Dropout_cu_0e96ed3819masked_scale_kernelIbffEEvRNS_6TensorERKS5_S8_T1_EUlfbE_EEvRNS_18TensorIteratorBaseERKT_EUliE_EEviS9_ --------------------------
	.section	.nv.constant0._ZN2at6native18elementwise_kernelILi128ELi2EZNS0_22gpu_kernel_impl_nocastIZNS0_43_GLOBAL__N__7cc8d1ed_10_Dropout_cu_0e96ed3819masked_scale_kernelIbffEEvRNS_6TensorERKS5_S8_T1_EUlfbE_EEvRNS_18TensorIteratorBaseERKT_EUliE_EEviS9_,"a",@progbits
	.sectionflags	@""
	.align	4
.nv.constant0._ZN2at6native18elementwise_kernelILi128ELi2EZNS0_22gpu_kernel_impl_nocastIZNS0_43_GLOBAL__N__7cc8d1ed_10_Dropout_cu_0e96ed3819masked_scale_kernelIbffEEvRNS_6TensorERKS5_S8_T1_EUlfbE_EEvRNS_18TensorIteratorBaseERKT_EUliE_EEviS9_:
	.zero		1192


//--------------------- .nv.constant0._ZN2at6native27unrolled_elementwise_kernelIZNS0_43_GLOBAL__N__7cc8d1ed_10_Dropout_cu_0e96ed3819masked_scale_kernelIbffEEvRNS_6TensorERKS4_S7_T1_EUlfbE_St5arrayIPcLm3EELi4E23TrivialOffsetCalculatorILi2EjESD_ILi1EjENS0_6memory15LoadWithoutCastENSG_16StoreWithoutCastEEEviT_T0_T2_T3_T4_T5_ --------------------------
	.section	.nv.constant0._ZN2at6native27unrolled_elementwise_kernelIZNS0_43_GLOBAL__N__7cc8d1ed_10_Dropout_cu_0e96ed3819masked_scale_kernelIbffEEvRNS_6TensorERKS4_S7_T1_EUlfbE_St5arrayIPcLm3EELi4E23TrivialOffsetCalculatorILi2EjESD_ILi1EjENS0_6memory15LoadWithoutCastENSG_16StoreWithoutCastEEEviT_T0_T2_T3_T4_T5_,"a",@progbits
	.sectionflags	@""
	.align	4
.nv.constant0._ZN2at6native27unrolled_elementwise_kernelIZNS0_43_GLOBAL__N__7cc8d1ed_10_Dropout_cu_0e96ed3819masked_scale_kernelIbffEEvRNS_6TensorERKS4_S7_T1_EUlfbE_St5arrayIPcLm3EELi4E23TrivialOffsetCalculatorILi2EjESD_ILi1EjENS0_6memory15LoadWithoutCastENSG_16StoreWithoutCastEEEviT_T0_T2_T3_T4_T5_:
	.zero		580


//--------------------- .nv.constant0._ZN2at6native29vectorized_elementwise_kernelILi2EZNS0_43_GLOBAL__N__7cc8d1ed_10_Dropout_cu_0e96ed3819masked_scale_kernelIbffEEvRNS_6TensorERKS4_S7_T1_EUlfbE_St5arrayIPcLm3EEEEviT0_S8_ --------------------------
	.section	.nv.constant0._ZN2at6native29vectorized_elementwise_kernelILi2EZNS0_43_GLOBAL__N__7cc8d1ed_10_Dropout_cu_0e96ed3819masked_scale_kernelIbffEEvRNS_6TensorERKS4_S7_T1_EUlfbE_St5arrayIPcLm3EEEEviT0_S8_,"a",@progbits
	.sectionflags	@""
	.align	4
.nv.constant0._ZN2at6native29vectorized_elementwise_kernelILi2EZNS0_43_GLOBAL__N__7cc8d1ed_10_Dropout_cu_0e96ed3819masked_scale_kernelIbffEEvRNS_6TensorERKS4_S7_T1_EUlfbE_St5arrayIPcLm3EEEEviT0_S8_:
	.zero		576


//--------------------- .nv.constant0._ZN2at6native29vectorized_elementwise_kernelILi4EZNS0_43_GLOBAL__N__7cc8d1ed_10_Dropout_cu_0e96ed3819masked_scale_kernelIbffEEvRNS_6TensorERKS4_S7_T1_EUlfbE_St5arrayIPcLm3EEEEviT0_S8_ --------------------------
	.section	.nv.constant0._ZN2at6native29vectorized_elementwise_kernelILi4EZNS0_43_GLOBAL__N__7cc8d1ed_10_Dropout_cu_0e96ed3819masked_scale_kernelIbffEEvRNS_6TensorERKS4_S7_T1_EUlfbE_St5arrayIPcLm3EEEEviT0_S8_,"a",@progbits
	.sectionflags	@""
	.align	4
.nv.constant0._ZN2at6native29vectorized_elementwise_kernelILi4EZNS0_43_GLOBAL__N__7cc8d1ed_10_Dropout_cu_0e96ed3819masked_scale_kernelIbffEEvRNS_6TensorERKS4_S7_T1_EUlfbE_St5arrayIPcLm3EEEEviT0_S8_:
	.zero		576


//--------------------- .nv.constant0._ZN2at6native29vectorized_elementwise_kernelILi8EZNS0_43_GLOBAL__N__7cc8d1ed_10_Dropout_cu_0e96ed3819masked_scale_kernelIbffEEvRNS_6TensorERKS4_S7_T1_EUlfbE_St5arrayIPcLm3EEEEviT0_S8_ --------------------------
	.section	.nv.constant0._ZN2at6native29vectorized_elementwise_kernelILi8EZNS0_43_GLOBAL__N__7cc8d1ed_10_Dropout_cu_0e96ed3819masked_scale_kernelIbffEEvRNS_6TensorERKS4_S7_T1_EUlfbE_St5arrayIPcLm3EEEEviT0_S8_,"a",@progbits
	.sectionflags	@""
	.align	4
.nv.constant0._ZN2at6native29vectorized_elementwise_kernelILi8EZNS0_43_GLOBAL__N__7cc8d1ed_10_Dropout_cu_0e96ed3819masked_scale_kernelIbffEEvRNS_6TensorERKS4_S7_T1_EUlfbE_St5arrayIPcLm3EEEEviT0_S8_:
	.zero		576


//--------------------- .nv.constant0._ZN2at6native18elementwise_kernelILi128ELi4EZNS0_15gpu_kernel_implIZNS0_43_GLOBAL__N__7cc8d1ed_10_Dropout_cu_0e96ed3819masked_scale_kernelIbddEEvRNS_6TensorERKS5_S8_T1_EUldbE_EEvRNS_18TensorIteratorBaseERKT_EUliE_EEviS9_ --------------------------
	.section	.nv.constant0._ZN2at6native18elementwise_kernelILi128ELi4EZNS0_15gpu_kernel_implIZNS0_43_GLOBAL__N__7cc8d1ed_10_Dropout_cu_0e96ed3819masked_scale_kernelIbddEEvRNS_6TensorERKS5_S8_T1_EUldbE_EEvRNS_18TensorIteratorBaseERKT_EUliE_EEviS9_,"a",@progbits
	.sectionflags	@""
	.align	4
.nv.constant0._ZN2at6native18elementwise_kernelILi128ELi4EZNS0_15gpu_kernel_implIZNS0_43_GLOBAL__N__7cc8d1ed_10_Dropout_cu_0e96ed3819masked_scale_kernelIbddEEvRNS_6TensorERKS5_S8_T1_EUldbE_EEvRNS_18TensorIteratorBaseERKT_EUliE_EEviS9_:
	.zero		1200


//--------------------- .nv.constant0._ZN2at6native27unrolled_elementwise_kernelIZNS0_43_GLOBAL__N__7cc8d1ed_10_Dropout_cu_0e96ed3819masked_scale_kernelIbddEEvRNS_6TensorERKS4_S7_T1_EUldbE_St5arrayIPcLm3EELi4E23TrivialOffsetCalculatorILi2EjESD_ILi1EjENS0_6memory12LoadWithCastILi2EEENSG_13StoreWithCastILi1EEEEEviT_T0_T2_T3_T4_T5_ --------------------------
	.section	.nv.constant0._ZN2at6native27unrolled_elementwise_kernelIZNS0_43_GLOBAL__N__7cc8d1ed_10_Dropout_cu_0e96ed3819masked_scale_kernelIbddEEvRNS_6TensorERKS4_S7_T1_EUldbE_St5arrayIPcLm3EELi4E23TrivialOffsetCalculatorILi2EjESD_ILi1EjENS0_6memory12LoadWithCastILi2EEENSG_13StoreWithCastILi1EEEEEviT_T0_T2_T3_T4_T5_,"a",@progbits
	.sectionflags	@""
	.align	4
.nv.constant0._ZN2at6native27unrolled_elementwise_kernelIZNS0_43_GLOBAL__N__7cc8d1ed_10_Dropout_cu_0e96ed3819masked_scale_kernelIbddEEvRNS_6TensorERKS4_S7_T1_EUldbE_St5arrayIPcLm3EELi4E23TrivialOffsetCalculatorILi2EjESD_ILi1EjENS0_6memory12LoadWithCastILi2EEENSG_13StoreWithCastILi1EEEEEviT_T0_T2_T3_T4_T5_:
	.zero		600


//--------------------- .nv.constant0._ZN2at6native18elementwise_kernelILi128ELi2EZNS0_22gpu_kernel_impl_nocastIZNS0_43_GLOBAL__N__7cc8d1ed_10_Dropout_cu_0e96ed3819masked_scale_kernelIbddEEvRNS_6TensorERKS5_S8_T1_EUldbE_EEvRNS_18TensorIteratorBaseERKT_EUliE_EEviS9_ --------------------------
	.section	.nv.constant0._ZN2at6native18elementwise_kernelILi128ELi2EZNS0_22gpu_kernel_impl_nocastIZNS0_43_GLOBAL__N__7cc8d1ed_10_Dropout_cu_0e96ed3819masked_scale_kernelIbddEEvRNS_6TensorERKS5_S8_T1_EUldbE_EEvRNS_18TensorIteratorBaseERKT_EUliE_EEviS9_,"a",@progbits
	.sectionflags	@""
	.align	4
.nv.constant0._ZN2at6native18elementwise_kernelILi128ELi2EZNS0_22gpu_kernel_impl_nocastIZNS0_43_GLOBAL__N__7cc8d1ed_10_Dropout_cu_0e96ed3819masked_scale_kernelIbddEEvRNS_6TensorERKS5_S8_T1_EUldbE_EEvRNS_18TensorIteratorBaseERKT_EUliE_EEviS9_:
	.zero		1192


//--------------------- .nv.constant0._ZN2at6native27unrolled_elementwise_kernelIZNS0_43_GLOBAL__N__7cc8d1ed_10_Dropout_cu_0e96ed3819masked_scale_kernelIbddEEvRNS_6TensorERKS4_S7_T1_EUldbE_St5arrayIPcLm3EELi4E23TrivialOffsetCalculatorILi2EjESD_ILi1EjENS0_6memory15LoadWithoutCastENSG_16StoreWithoutCastEEEviT_T0_T2_T3_T4_T5_ --------------------------
	.section	.nv.constant0._ZN2at6native27unrolled_elementwise_kernelIZNS0_43_GLOBAL__N__7cc8d1ed_10_Dropout_cu_0e96ed3819masked_scale_kernelIbddEEvRNS_6TensorERKS4_S7_T1_EUldbE_St5arrayIPcLm3EELi4E23TrivialOffsetCalculatorILi2EjESD_ILi1EjENS0_6memory15LoadWithoutCastENSG_16StoreWithoutCastEEEviT_T0_T2_T3_T4_T5_,"a",@progbits
	.sectionflags	@""
	.align	4
.nv.constant0._ZN2at6native27unrolled_elementwise_kernelIZNS0_43_GLOBAL__N__7cc8d1ed_10_Dropout_cu_0e96ed3819masked_scale_kernelIbddEEvRNS_6TensorERKS4_S7_T1_EUldbE_St5arrayIPcLm3EELi4E23TrivialOffsetCalculatorILi2EjESD_ILi1EjENS0_6memory15LoadWithoutCastENSG_16StoreWithoutCastEEEviT_T0_T2_T3_T4_T5_:
	.zero		580


//--------------------- .nv.constant0._ZN2at6native29vectorized_elementwise_kernelILi2EZNS0_43_GLOBAL__N__7cc8d1ed_10_Dropout_cu_0e96ed3819masked_scale_kernelIbddEEvRNS_6TensorERKS4_S7_T1_EUldbE_St5arrayIPcLm3EEEEviT0_S8_ --------------------------
	.section	.nv.constant0._ZN2at6native29vectorized_elementwise_kernelILi2EZNS0_43_GLOBAL__N__7cc8d1ed_10_Dropout_cu_0e96ed3819masked_scale_kernelIbddEEvRNS_6TensorERKS4_S7_T1_EUldbE_St5arrayIPcLm3EEEEviT0_S8_,"a",@progbits
	.sectionflags	@""
	.align	4
.nv.constant0._ZN2at6native29vectorized_elementwise_kernelILi2EZNS0_43_GLOBAL__N__7cc8d1ed_10_Dropout_cu_0e96ed3819masked_scale_kernelIbddEEvRNS_6TensorERKS4_S7_T1_EUldbE_St5arrayIPcLm3EEEEviT0_S8_:
	.zero		576


//--------------------- .nv.constant0._ZN2at6native29vectorized_elementwise_kernelILi4EZNS0_43_GLOBAL__N__7cc8d1ed_10_Dropout_cu_0e96ed3819masked_scale_kernelIbddEEvRNS_6TensorERKS4_S7_T1_EUldbE_St5arrayIPcLm3EEEEviT0_S8_ --------------------------
	.section	.nv.constant0._ZN2at6native29vectorized_elementwise_kernelILi4EZNS0_43_GLOBAL__N__7cc8d1ed_10_Dropout_cu_0e96ed3819masked_scale_kernelIbddEEvRNS_6TensorERKS4_S7_T1_EUldbE_St5arrayIPcLm3EEEEviT0_S8_,"a",@progbits
	.sectionflags	@""
	.align	4
.nv.constant0._ZN2at6native29vectorized_elementwise_kernelILi4EZNS0_43_GLOBAL__N__7cc8d1ed_10_Dropout_cu_0e96ed3819masked_scale_kernelIbddEEvRNS_6TensorERKS4_S7_T1_EUldbE_St5arrayIPcLm3EEEEviT0_S8_:
	.zero		576


//--------------------- .nv.constant0._ZN2at6native29vectorized_elementwise_kernelILi8EZNS0_43_GLOBAL__N__7cc8d1ed_10_Dropout_cu_0e96ed3819masked_scale_kernelIbddEEvRNS_6TensorERKS4_S7_T1_EUldbE_St5arrayIPcLm3EEEEviT0_S8_ --------------------------
	.section	.nv.constant0._ZN2at6native29vectorized_elementwise_kernelILi8EZNS0_43_GLOBAL__N__7cc8d1ed_10_Dropout_cu_0e96ed3819masked_scale_kernelIbddEEvRNS_6TensorERKS4_S7_T1_EUldbE_St5arrayIPcLm3EEEEviT0_S8_,"a",@progbits
	.sectionflags	@""
	.align	4
.nv.constant0._ZN2at6native29vectorized_elementwise_kernelILi8EZNS0_43_GLOBAL__N__7cc8d1ed_10_Dropout_cu_0e96ed3819masked_scale_kernelIbddEEvRNS_6TensorERKS4_S7_T1_EUldbE_St5arrayIPcLm3EEEEviT0_S8_:
	.zero		576


//--------------------- SYMBOLS --------------------------

	.type		.nv.reservedSmem.offset0,@object
	.size		.nv.reservedSmem.offset0,0x4
	.type		__assertfail,@function
